	.target	sm_90a

	.elftype	@"ET_EXEC"


//--------------------- .note.nv.tkinfo           --------------------------
	.section	.note.nv.tkinfo,"",@"SHT_NOTE"
	.sectionflags	@"SHF_NOTE_NV_TKINFO"
	.tkinfo
        /*0018*/ 	.word	0x00000002
        /*0030*/ 	.string	""
        /*0030*/ 	.string	"ptxas"
        /*0030*/ 	.string	"Cuda compilation tools, release 13.0, V13.0.88"
        /*0030*/ 	.string	"Build cuda_13.0.r13.0/compiler.36424714_0"
        /*0030*/ 	.string	"-arch sm_90a -m 64 "



//--------------------- .note.nv.cuinfo           --------------------------
	.section	.note.nv.cuinfo,"",@"SHT_NOTE"
	.sectionflags	@"SHF_NOTE_NV_CUINFO"
        /*0018*/ 	.short	0x0002
        /*001a*/ 	.short	0x005a
        /*001c*/ 	.short	0x0082
	.zero		2


//--------------------- .nv.info                  --------------------------
	.section	.nv.info,"",@"SHT_CUDA_INFO"
	.align	4


	//----- nvinfo : EIATTR_REGCOUNT
	.align		4
        /*0000*/ 	.byte	0x04, 0x2f
        /*0002*/ 	.short	(.L_26 - .L_25)
	.align		4
.L_25:
        /*0004*/ 	.word	index@(_ZN7cutlass13device_kernelIN5flash11enable_sm90INS1_16FlashAttnFwdSm90INS1_25CollectiveMainloopFwdSm90ILi2EN4cute5tupleIJNS5_1CILi1EEES8_S8_EEENS6_IJNS7_ILi128EEENS7_ILi160EEENS7_ILi192EEEEEELi192ENS_12float_e4m3_tEfNS_4arch4Sm90ELb1ELb0ELb1ELb1ELb0ELb1ELb0ELb1ELb1ELb1ELb0ELb0EEENS1_21CollectiveEpilogueFwdINS6_IJSA_SC_SB_EEES9_NS_10bfloat16_tESG_Li256ELb1ELb1ELb0ELb1EEENS1_36VarlenDynamicPersistentTileSchedulerILi128ELi160ELi256ELi128ELb0ELb1ELb1ELb1ELb1ELb1EEEEEEEEEvNT_6ParamsE)
        /*0008*/ 	.word	0x000000a8


	//----- nvinfo : EIATTR_FRAME_SIZE
	.align		4
.L_26:
        /*000c*/ 	.byte	0x04, 0x11
        /*000e*/ 	.short	(.L_28 - .L_27)
	.align		4
.L_27:
        /*0010*/ 	.word	index@(_ZN7cutlass13device_kernelIN5flash11enable_sm90INS1_16FlashAttnFwdSm90INS1_25CollectiveMainloopFwdSm90ILi2EN4cute5tupleIJNS5_1CILi1EEES8_S8_EEENS6_IJNS7_ILi128EEENS7_ILi160EEENS7_ILi192EEEEEELi192ENS_12float_e4m3_tEfNS_4arch4Sm90ELb1ELb0ELb1ELb1ELb0ELb1ELb0ELb1ELb1ELb1ELb0ELb0EEENS1_21CollectiveEpilogueFwdINS6_IJSA_SC_SB_EEES9_NS_10bfloat16_tESG_Li256ELb1ELb1ELb0ELb1EEENS1_36VarlenDynamicPersistentTileSchedulerILi128ELi160ELi256ELi128ELb0ELb1ELb1ELb1ELb1ELb1EEEEEEEEEvNT_6ParamsE)
        /*0014*/ 	.word	0x00000070


	//----- nvinfo : EIATTR_REGCOUNT
	.align		4
.L_28:
        /*0018*/ 	.byte	0x04, 0x2f
        /*001a*/ 	.short	(.L_30 - .L_29)
	.align		4
.L_29:
        /*001c*/ 	.word	index@(_ZN7cutlass13device_kernelIN5flash11enable_sm90INS1_16FlashAttnFwdSm90INS1_25CollectiveMainloopFwdSm90ILi2EN4cute5tupleIJNS5_1CILi1EEES8_S8_EEENS6_IJNS7_ILi128EEENS7_ILi160EEENS7_ILi192EEEEEELi192ENS_12float_e4m3_tEfNS_4arch4Sm90ELb1ELb0ELb1ELb1ELb0ELb0ELb0ELb1ELb1ELb1ELb0ELb0EEENS1_21CollectiveEpilogueFwdINS6_IJSA_SC_SB_EEES9_NS_10bfloat16_tESG_Li256ELb1ELb1ELb0ELb1EEENS1_36VarlenDynamicPersistentTileSchedulerILi128ELi160ELi256ELi128ELb0ELb1ELb1ELb1ELb1ELb1EEEEEEEEEvNT_6ParamsE)
        /*0020*/ 	.word	0x000000a8


	//----- nvinfo : EIATTR_FRAME_SIZE
	.align		4
.L_30:
        /*0024*/ 	.byte	0x04, 0x11
        /*0026*/ 	.short	(.L_32 - .L_31)
	.align		4
.L_31:
        /*0028*/ 	.word	index@(_ZN7cutlass13device_kernelIN5flash11enable_sm90INS1_16FlashAttnFwdSm90INS1_25CollectiveMainloopFwdSm90ILi2EN4cute5tupleIJNS5_1CILi1EEES8_S8_EEENS6_IJNS7_ILi128EEENS7_ILi160EEENS7_ILi192EEEEEELi192ENS_12float_e4m3_tEfNS_4arch4Sm90ELb1ELb0ELb1ELb1ELb0ELb0ELb0ELb1ELb1ELb1ELb0ELb0EEENS1_21CollectiveEpilogueFwdINS6_IJSA_SC_SB_EEES9_NS_10bfloat16_tESG_Li256ELb1ELb1ELb0ELb1EEENS1_36VarlenDynamicPersistentTileSchedulerILi128ELi160ELi256ELi128ELb0ELb1ELb1ELb1ELb1ELb1EEEEEEEEEvNT_6ParamsE)
        /*002c*/ 	.word	0x00000038


	//----- nvinfo : EIATTR_REGCOUNT
	.align		4
.L_32:
        /*0030*/ 	.byte	0x04, 0x2f
        /*0032*/ 	.short	(.L_34 - .L_33)
	.align		4
.L_33:
        /*0034*/ 	.word	index@(_ZN7cutlass13device_kernelIN5flash11enable_sm90INS1_16FlashAttnFwdSm90INS1_25CollectiveMainloopFwdSm90ILi2EN4cute5tupleIJNS5_1CILi1EEES8_S8_EEENS6_IJNS7_ILi128EEENS7_ILi160EEENS7_ILi192EEEEEELi192ENS_12float_e4m3_tEfNS_4arch4Sm90ELb1ELb0ELb1ELb0ELb0ELb0ELb0ELb1ELb1ELb1ELb0ELb0EEENS1_21CollectiveEpilogueFwdINS6_IJSA_SC_SB_EEES9_NS_10bfloat16_tESG_Li256ELb0ELb1ELb0ELb1EEENS1_30DynamicPersistentTileSchedulerILi256ELi128ELb0ELb1ELb1EEEEEEEEEvNT_6ParamsE)
        /*0038*/ 	.word	0x000000a8


	//----- nvinfo : EIATTR_FRAME_SIZE
	.align		4
.L_34:
        /*003c*/ 	.byte	0x04, 0x11
        /*003e*/ 	.short	(.L_36 - .L_35)
	.align		4
.L_35:
        /*0040*/ 	.word	index@(_ZN7cutlass13device_kernelIN5flash11enable_sm90INS1_16FlashAttnFwdSm90INS1_25CollectiveMainloopFwdSm90ILi2EN4cute5tupleIJNS5_1CILi1EEES8_S8_EEENS6_IJNS7_ILi128EEENS7_ILi160EEENS7_ILi192EEEEEELi192ENS_12float_e4m3_tEfNS_4arch4Sm90ELb1ELb0ELb1ELb0ELb0ELb0ELb0ELb1ELb1ELb1ELb0ELb0EEENS1_21CollectiveEpilogueFwdINS6_IJSA_SC_SB_EEES9_NS_10bfloat16_tESG_Li256ELb0ELb1ELb0ELb1EEENS1_30DynamicPersistentTileSchedulerILi256ELi128ELb0ELb1ELb1EEEEEEEEEvNT_6ParamsE)
        /*0044*/ 	.word	0x00000020


	//----- nvinfo : EIATTR_REGCOUNT
	.align		4
.L_36:
        /*0048*/ 	.byte	0x04, 0x2f
        /*004a*/ 	.short	(.L_38 - .L_37)
	.align		4
.L_37:
        /*004c*/ 	.word	index@(_ZN7cutlass13device_kernelIN5flash11enable_sm90INS1_16FlashAttnFwdSm90INS1_25CollectiveMainloopFwdSm90ILi2EN4cute5tupleIJNS5_1CILi1EEES8_S8_EEENS6_IJNS7_ILi128EEESA_NS7_ILi192EEEEEELi192ENS_12float_e4m3_tEfNS_4arch4Sm90ELb0ELb1ELb1ELb1ELb0ELb1ELb0ELb1ELb1ELb1ELb0ELb0EEENS1_21CollectiveEpilogueFwdINS6_IJSA_SB_SA_EEES9_NS_10bfloat16_tESF_Li256ELb1ELb1ELb0ELb1EEENS1_36VarlenDynamicPersistentTileSchedulerILi128ELi128ELi256ELi128ELb0ELb1ELb1ELb1ELb0ELb1EEEEEEEEEvNT_6ParamsE)
        /*0050*/ 	.word	0x000000a8


	//----- nvinfo : EIATTR_FRAME_SIZE
	.align		4
.L_38:
        /*0054*/ 	.byte	0x04, 0x11
        /*0056*/ 	.short	(.L_40 - .L_39)
	.align		4
.L_39:
        /*0058*/ 	.word	index@(_ZN7cutlass13device_kernelIN5flash11enable_sm90INS1_16FlashAttnFwdSm90INS1_25CollectiveMainloopFwdSm90ILi2EN4cute5tupleIJNS5_1CILi1EEES8_S8_EEENS6_IJNS7_ILi128EEESA_NS7_ILi192EEEEEELi192ENS_12float_e4m3_tEfNS_4arch4Sm90ELb0ELb1ELb1ELb1ELb0ELb1ELb0ELb1ELb1ELb1ELb0ELb0EEENS1_21CollectiveEpilogueFwdINS6_IJSA_SB_SA_EEES9_NS_10bfloat16_tESF_Li256ELb1ELb1ELb0ELb1EEENS1_36VarlenDynamicPersistentTileSchedulerILi128ELi128ELi256ELi128ELb0ELb1ELb1ELb1ELb0ELb1EEEEEEEEEvNT_6ParamsE)
        /*005c*/ 	.word	0x00000060


	//----- nvinfo : EIATTR_REGCOUNT
	.align		4
.L_40:
        /*0060*/ 	.byte	0x04, 0x2f
        /*0062*/ 	.short	(.L_42 - .L_41)
	.align		4
.L_41:
        /*0064*/ 	.word	index@(_ZN7cutlass13device_kernelIN5flash11enable_sm90INS1_16FlashAttnFwdSm90INS1_25CollectiveMainloopFwdSm90ILi2EN4cute5tupleIJNS5_1CILi1EEES8_S8_EEENS6_IJNS7_ILi128EEESA_NS7_ILi192EEEEEELi192ENS_12float_e4m3_tEfNS_4arch4Sm90ELb0ELb1ELb1ELb1ELb0ELb0ELb0ELb1ELb1ELb1ELb0ELb0EEENS1_21CollectiveEpilogueFwdINS6_IJSA_SB_SA_EEES9_NS_10bfloat16_tESF_Li256ELb1ELb1ELb0ELb1EEENS1_36VarlenDynamicPersistentTileSchedulerILi128ELi128ELi256ELi128ELb0ELb1ELb1ELb1ELb0ELb1EEEEEEEEEvNT_6ParamsE)
        /*0068*/ 	.word	0x000000a8


	//----- nvinfo : EIATTR_FRAME_SIZE
	.align		4
.L_42:
        /*006c*/ 	.byte	0x04, 0x11
        /*006e*/ 	.short	(.L_44 - .L_43)
	.align		4
.L_43:
        /*0070*/ 	.word	index@(_ZN7cutlass13device_kernelIN5flash11enable_sm90INS1_16FlashAttnFwdSm90INS1_25CollectiveMainloopFwdSm90ILi2EN4cute5tupleIJNS5_1CILi1EEES8_S8_EEENS6_IJNS7_ILi128EEESA_NS7_ILi192EEEEEELi192ENS_12float_e4m3_tEfNS_4arch4Sm90ELb0ELb1ELb1ELb1ELb0ELb0ELb0ELb1ELb1ELb1ELb0ELb0EEENS1_21CollectiveEpilogueFwdINS6_IJSA_SB_SA_EEES9_NS_10bfloat16_tESF_Li256ELb1ELb1ELb0ELb1EEENS1_36VarlenDynamicPersistentTileSchedulerILi128ELi128ELi256ELi128ELb0ELb1ELb1ELb1ELb0ELb1EEEEEEEEEvNT_6ParamsE)
        /*0074*/ 	.word	0x00000038


	//----- nvinfo : EIATTR_REGCOUNT
	.align		4
.L_44:
        /*0078*/ 	.byte	0x04, 0x2f
        /*007a*/ 	.short	(.L_46 - .L_45)
	.align		4
.L_45:
        /*007c*/ 	.word	index@(_ZN7cutlass13device_kernelIN5flash11enable_sm90INS1_16FlashAttnFwdSm90INS1_25CollectiveMainloopFwdSm90ILi2EN4cute5tupleIJNS5_1CILi1EEES8_S8_EEENS6_IJNS7_ILi128EEESA_NS7_ILi192EEEEEELi192ENS_12float_e4m3_tEfNS_4arch4Sm90ELb0ELb1ELb1ELb0ELb0ELb0ELb0ELb1ELb1ELb1ELb0ELb0EEENS1_21CollectiveEpilogueFwdINS6_IJSA_SB_SA_EEES9_NS_10bfloat16_tESF_Li256ELb0ELb1ELb0ELb1EEENS1_30DynamicPersistentTileSchedulerILi256ELi128ELb0ELb1ELb1EEEEEEEEEvNT_6ParamsE)
        /*0080*/ 	.word	0x000000a8


	//----- nvinfo : EIATTR_FRAME_SIZE
	.align		4
.L_46:
        /*0084*/ 	.byte	0x04, 0x11
        /*0086*/ 	.short	(.L_48 - .L_47)
	.align		4
.L_47:
        /*0088*/ 	.word	index@(_ZN7cutlass13device_kernelIN5flash11enable_sm90INS1_16FlashAttnFwdSm90INS1_25CollectiveMainloopFwdSm90ILi2EN4cute5tupleIJNS5_1CILi1EEES8_S8_EEENS6_IJNS7_ILi128EEESA_NS7_ILi192EEEEEELi192ENS_12float_e4m3_tEfNS_4arch4Sm90ELb0ELb1ELb1ELb0ELb0ELb0ELb0ELb1ELb1ELb1ELb0ELb0EEENS1_21CollectiveEpilogueFwdINS6_IJSA_SB_SA_EEES9_NS_10bfloat16_tESF_Li256ELb0ELb1ELb0ELb1EEENS1_30DynamicPersistentTileSchedulerILi256ELi128ELb0ELb1ELb1EEEEEEEEEvNT_6ParamsE)
        /*008c*/ 	.word	0x00000028


	//----- nvinfo : EIATTR_REGCOUNT
	.align		4
.L_48:
        /*0090*/ 	.byte	0x04, 0x2f
        /*0092*/ 	.short	(.L_50 - .L_49)
	.align		4
.L_49:
        /*0094*/ 	.word	index@(_ZN7cutlass13device_kernelIN5flash11enable_sm90INS1_16FlashAttnFwdSm90INS1_25CollectiveMainloopFwdSm90ILi2EN4cute5tupleIJNS5_1CILi1EEES8_S8_EEENS6_IJNS7_ILi128EEENS7_ILi160EEENS7_ILi192EEEEEELi192ENS_12float_e4m3_tEfNS_4arch4Sm90ELb0ELb0ELb1ELb1ELb0ELb1ELb0ELb1ELb1ELb1ELb0ELb0EEENS1_21CollectiveEpilogueFwdINS6_IJSA_SC_SB_EEES9_NS_10bfloat16_tESG_Li256ELb1ELb1ELb0ELb1EEENS1_36VarlenDynamicPersistentTileSchedulerILi128ELi160ELi256ELi128ELb0ELb1ELb1ELb0ELb1ELb1EEEEEEEEEvNT_6ParamsE)
        /*0098*/ 	.word	0x000000a8


	//----- nvinfo : EIATTR_FRAME_SIZE
	.align		4
.L_50:
        /*009c*/ 	.byte	0x04, 0x11
        /*009e*/ 	.short	(.L_52 - .L_51)
	.align		4
.L_51:
        /*00a0*/ 	.word	index@(_ZN7cutlass13device_kernelIN5flash11enable_sm90INS1_16FlashAttnFwdSm90INS1_25CollectiveMainloopFwdSm90ILi2EN4cute5tupleIJNS5_1CILi1EEES8_S8_EEENS6_IJNS7_ILi128EEENS7_ILi160EEENS7_ILi192EEEEEELi192ENS_12float_e4m3_tEfNS_4arch4Sm90ELb0ELb0ELb1ELb1ELb0ELb1ELb0ELb1ELb1ELb1ELb0ELb0EEENS1_21CollectiveEpilogueFwdINS6_IJSA_SC_SB_EEES9_NS_10bfloat16_tESG_Li256ELb1ELb1ELb0ELb1EEENS1_36VarlenDynamicPersistentTileSchedulerILi128ELi160ELi256ELi128ELb0ELb1ELb1ELb0ELb1ELb1EEEEEEEEEvNT_6ParamsE)
        /*00a4*/ 	.word	0x00000080


	//----- nvinfo : EIATTR_REGCOUNT
	.align		4
.L_52:
        /*00a8*/ 	.byte	0x04, 0x2f
        /*00aa*/ 	.short	(.L_54 - .L_53)
	.align		4
.L_53:
        /*00ac*/ 	.word	index@(_ZN7cutlass13device_kernelIN5flash11enable_sm90INS1_16FlashAttnFwdSm90INS1_25CollectiveMainloopFwdSm90ILi2EN4cute5tupleIJNS5_1CILi1EEES8_S8_EEENS6_IJNS7_ILi128EEENS7_ILi160EEENS7_ILi192EEEEEELi192ENS_12float_e4m3_tEfNS_4arch4Sm90ELb0ELb0ELb1ELb1ELb0ELb0ELb0ELb1ELb1ELb1ELb0ELb0EEENS1_21CollectiveEpilogueFwdINS6_IJSA_SC_SB_EEES9_NS_10bfloat16_tESG_Li256ELb1ELb1ELb0ELb1EEENS1_36VarlenDynamicPersistentTileSchedulerILi128ELi160ELi256ELi128ELb0ELb1ELb1ELb0ELb1ELb1EEEEEEEEEvNT_6ParamsE)
        /*00b0*/ 	.word	0x000000a8


	//----- nvinfo : EIATTR_FRAME_SIZE
	.align		4
.L_54:
        /*00b4*/ 	.byte	0x04, 0x11
        /*00b6*/ 	.short	(.L_56 - .L_55)
	.align		4
.L_55:
        /*00b8*/ 	.word	index@(_ZN7cutlass13device_kernelIN5flash11enable_sm90INS1_16FlashAttnFwdSm90INS1_25CollectiveMainloopFwdSm90ILi2EN4cute5tupleIJNS5_1CILi1EEES8_S8_EEENS6_IJNS7_ILi128EEENS7_ILi160EEENS7_ILi192EEEEEELi192ENS_12float_e4m3_tEfNS_4arch4Sm90ELb0ELb0ELb1ELb1ELb0ELb0ELb0ELb1ELb1ELb1ELb0ELb0EEENS1_21CollectiveEpilogueFwdINS6_IJSA_SC_SB_EEES9_NS_10bfloat16_tESG_Li256ELb1ELb1ELb0ELb1EEENS1_36VarlenDynamicPersistentTileSchedulerILi128ELi160ELi256ELi128ELb0ELb1ELb1ELb0ELb1ELb1EEEEEEEEEvNT_6ParamsE)
        /*00bc*/ 	.word	0x00000028


	//----- nvinfo : EIATTR_REGCOUNT
	.align		4
.L_56:
        /*00c0*/ 	.byte	0x04, 0x2f
        /*00c2*/ 	.short	(.L_58 - .L_57)
	.align		4
.L_57:
        /*00c4*/ 	.word	index@(_ZN7cutlass13device_kernelIN5flash11enable_sm90INS1_16FlashAttnFwdSm90INS1_25CollectiveMainloopFwdSm90ILi2EN4cute5tupleIJNS5_1CILi2EEENS7_ILi1EEES9_EEENS6_IJNS7_ILi128EEENS7_ILi160EEENS7_ILi192EEEEEELi192ENS_12float_e4m3_tEfNS_4arch4Sm90ELb0ELb0ELb1ELb0ELb0ELb0ELb0ELb1ELb1ELb1ELb0ELb0EEENS1_21CollectiveEpilogueFwdINS6_IJSB_SD_SC_EEESA_NS_10bfloat16_tESH_Li256ELb0ELb1ELb0ELb1EEENS1_29StaticPersistentTileSchedulerILb0EEEEEEEEEvNT_6ParamsE)
        /*00c8*/ 	.word	0x000000a8


	//----- nvinfo : EIATTR_FRAME_SIZE
	.align		4
.L_58:
        /*00cc*/ 	.byte	0x04, 0x11
        /*00ce*/ 	.short	(.L_60 - .L_59)
	.align		4
.L_59:
        /*00d0*/ 	.word	index@(_ZN7cutlass13device_kernelIN5flash11enable_sm90INS1_16FlashAttnFwdSm90INS1_25CollectiveMainloopFwdSm90ILi2EN4cute5tupleIJNS5_1CILi2EEENS7_ILi1EEES9_EEENS6_IJNS7_ILi128EEENS7_ILi160EEENS7_ILi192EEEEEELi192ENS_12float_e4m3_tEfNS_4arch4Sm90ELb0ELb0ELb1ELb0ELb0ELb0ELb0ELb1ELb1ELb1ELb0ELb0EEENS1_21CollectiveEpilogueFwdINS6_IJSB_SD_SC_EEESA_NS_10bfloat16_tESH_Li256ELb0ELb1ELb0ELb1EEENS1_29StaticPersistentTileSchedulerILb0EEEEEEEEEvNT_6ParamsE)
        /*00d4*/ 	.word	0x00000020


	//----- nvinfo : EIATTR_REGCOUNT
	.align		4
.L_60:
        /*00d8*/ 	.byte	0x04, 0x2f
        /*00da*/ 	.short	(.L_62 - .L_61)
	.align		4
.L_61:
        /*00dc*/ 	.word	index@(_ZN7cutlass13device_kernelIN5flash11enable_sm90INS1_16FlashAttnFwdSm90INS1_25CollectiveMainloopFwdSm90ILi2EN4cute5tupleIJNS5_1CILi1EEES8_S8_EEENS6_IJNS7_ILi128EEENS7_ILi160EEENS7_ILi192EEEEEELi192ENS_12float_e4m3_tEfNS_4arch4Sm90ELb0ELb0ELb1ELb0ELb0ELb0ELb0ELb1ELb1ELb1ELb0ELb0EEENS1_21CollectiveEpilogueFwdINS6_IJSA_SC_SB_EEES9_NS_10bfloat16_tESG_Li256ELb0ELb1ELb0ELb1EEENS1_29StaticPersistentTileSchedulerILb0EEEEEEEEEvNT_6ParamsE)
        /*00e0*/ 	.word	0x000000a8


	//----- nvinfo : EIATTR_FRAME_SIZE
	.align		4
.L_62:
        /*00e4*/ 	.byte	0x04, 0x11
        /*00e6*/ 	.short	(.L_64 - .L_63)
	.align		4
.L_63:
        /*00e8*/ 	.word	index@(_ZN7cutlass13device_kernelIN5flash11enable_sm90INS1_16FlashAttnFwdSm90INS1_25CollectiveMainloopFwdSm90ILi2EN4cute5tupleIJNS5_1CILi1EEES8_S8_EEENS6_IJNS7_ILi128EEENS7_ILi160EEENS7_ILi192EEEEEELi192ENS_12float_e4m3_tEfNS_4arch4Sm90ELb0ELb0ELb1ELb0ELb0ELb0ELb0ELb1ELb1ELb1ELb0ELb0EEENS1_21CollectiveEpilogueFwdINS6_IJSA_SC_SB_EEES9_NS_10bfloat16_tESG_Li256ELb0ELb1ELb0ELb1EEENS1_29StaticPersistentTileSchedulerILb0EEEEEEEEEvNT_6ParamsE)
        /*00ec*/ 	.word	0x00000018


	//----- nvinfo : EIATTR_MIN_STACK_SIZE
	.align		4
.L_64:
        /*00f0*/ 	.byte	0x04, 0x12
        /*00f2*/ 	.short	(.L_66 - .L_65)
	.align		4
.L_65:
        /*00f4*/ 	.word	index@(_ZN7cutlass13device_kernelIN5flash11enable_sm90INS1_16FlashAttnFwdSm90INS1_25CollectiveMainloopFwdSm90ILi2EN4cute5tupleIJNS5_1CILi1EEES8_S8_EEENS6_IJNS7_ILi128EEENS7_ILi160EEENS7_ILi192EEEEEELi192ENS_12float_e4m3_tEfNS_4arch4Sm90ELb0ELb0ELb1ELb0ELb0ELb0ELb0ELb1ELb1ELb1ELb0ELb0EEENS1_21CollectiveEpilogueFwdINS6_IJSA_SC_SB_EEES9_NS_10bfloat16_tESG_Li256ELb0ELb1ELb0ELb1EEENS1_29StaticPersistentTileSchedulerILb0EEEEEEEEEvNT_6ParamsE)
        /*00f8*/ 	.word	0x00000018


	//----- nvinfo : EIATTR_MIN_STACK_SIZE
	.align		4
.L_66:
        /*00fc*/ 	.byte	0x04, 0x12
        /*00fe*/ 	.short	(.L_68 - .L_67)
	.align		4
.L_67:
        /*0100*/ 	.word	index@(_ZN7cutlass13device_kernelIN5flash11enable_sm90INS1_16FlashAttnFwdSm90INS1_25CollectiveMainloopFwdSm90ILi2EN4cute5tupleIJNS5_1CILi2EEENS7_ILi1EEES9_EEENS6_IJNS7_ILi128EEENS7_ILi160EEENS7_ILi192EEEEEELi192ENS_12float_e4m3_tEfNS_4arch4Sm90ELb0ELb0ELb1ELb0ELb0ELb0ELb0ELb1ELb1ELb1ELb0ELb0EEENS1_21CollectiveEpilogueFwdINS6_IJSB_SD_SC_EEESA_NS_10bfloat16_tESH_Li256ELb0ELb1ELb0ELb1EEENS1_29StaticPersistentTileSchedulerILb0EEEEEEEEEvNT_6ParamsE)
        /*0104*/ 	.word	0x00000020


	//----- nvinfo : EIATTR_MIN_STACK_SIZE
	.align		4
.L_68:
        /*0108*/ 	.byte	0x04, 0x12
        /*010a*/ 	.short	(.L_70 - .L_69)
	.align		4
.L_69:
        /*010c*/ 	.word	index@(_ZN7cutlass13device_kernelIN5flash11enable_sm90INS1_16FlashAttnFwdSm90INS1_25CollectiveMainloopFwdSm90ILi2EN4cute5tupleIJNS5_1CILi1EEES8_S8_EEENS6_IJNS7_ILi128EEENS7_ILi160EEENS7_ILi192EEEEEELi192ENS_12float_e4m3_tEfNS_4arch4Sm90ELb0ELb0ELb1ELb1ELb0ELb0ELb0ELb1ELb1ELb1ELb0ELb0EEENS1_21CollectiveEpilogueFwdINS6_IJSA_SC_SB_EEES9_NS_10bfloat16_tESG_Li256ELb1ELb1ELb0ELb1EEENS1_36VarlenDynamicPersistentTileSchedulerILi128ELi160ELi256ELi128ELb0ELb1ELb1ELb0ELb1ELb1EEEEEEEEEvNT_6ParamsE)
        /*0110*/ 	.word	0x00000028


	//----- nvinfo : EIATTR_MIN_STACK_SIZE
	.align		4
.L_70:
        /*0114*/ 	.byte	0x04, 0x12
        /*0116*/ 	.short	(.L_72 - .L_71)
	.align		4
.L_71:
        /*0118*/ 	.word	index@(_ZN7cutlass13device_kernelIN5flash11enable_sm90INS1_16FlashAttnFwdSm90INS1_25CollectiveMainloopFwdSm90ILi2EN4cute5tupleIJNS5_1CILi1EEES8_S8_EEENS6_IJNS7_ILi128EEENS7_ILi160EEENS7_ILi192EEEEEELi192ENS_12float_e4m3_tEfNS_4arch4Sm90ELb0ELb0ELb1ELb1ELb0ELb1ELb0ELb1ELb1ELb1ELb0ELb0EEENS1_21CollectiveEpilogueFwdINS6_IJSA_SC_SB_EEES9_NS_10bfloat16_tESG_Li256ELb1ELb1ELb0ELb1EEENS1_36VarlenDynamicPersistentTileSchedulerILi128ELi160ELi256ELi128ELb0ELb1ELb1ELb0ELb1ELb1EEEEEEEEEvNT_6ParamsE)
        /*011c*/ 	.word	0x00000080


	//----- nvinfo : EIATTR_MIN_STACK_SIZE
	.align		4
.L_72:
        /*0120*/ 	.byte	0x04, 0x12
        /*0122*/ 	.short	(.L_74 - .L_73)
	.align		4
.L_73:
        /*0124*/ 	.word	index@(_ZN7cutlass13device_kernelIN5flash11enable_sm90INS1_16FlashAttnFwdSm90INS1_25CollectiveMainloopFwdSm90ILi2EN4cute5tupleIJNS5_1CILi1EEES8_S8_EEENS6_IJNS7_ILi128EEESA_NS7_ILi192EEEEEELi192ENS_12float_e4m3_tEfNS_4arch4Sm90ELb0ELb1ELb1ELb0ELb0ELb0ELb0ELb1ELb1ELb1ELb0ELb0EEENS1_21CollectiveEpilogueFwdINS6_IJSA_SB_SA_EEES9_NS_10bfloat16_tESF_Li256ELb0ELb1ELb0ELb1EEENS1_30DynamicPersistentTileSchedulerILi256ELi128ELb0ELb1ELb1EEEEEEEEEvNT_6ParamsE)
        /*0128*/ 	.word	0x00000028


	//----- nvinfo : EIATTR_MIN_STACK_SIZE
	.align		4
.L_74:
        /*012c*/ 	.byte	0x04, 0x12
        /*012e*/ 	.short	(.L_76 - .L_75)
	.align		4
.L_75:
        /*0130*/ 	.word	index@(_ZN7cutlass13device_kernelIN5flash11enable_sm90INS1_16FlashAttnFwdSm90INS1_25CollectiveMainloopFwdSm90ILi2EN4cute5tupleIJNS5_1CILi1EEES8_S8_EEENS6_IJNS7_ILi128EEESA_NS7_ILi192EEEEEELi192ENS_12float_e4m3_tEfNS_4arch4Sm90ELb0ELb1ELb1ELb1ELb0ELb0ELb0ELb1ELb1ELb1ELb0ELb0EEENS1_21CollectiveEpilogueFwdINS6_IJSA_SB_SA_EEES9_NS_10bfloat16_tESF_Li256ELb1ELb1ELb0ELb1EEENS1_36VarlenDynamicPersistentTileSchedulerILi128ELi128ELi256ELi128ELb0ELb1ELb1ELb1ELb0ELb1EEEEEEEEEvNT_6ParamsE)
        /*0134*/ 	.word	0x00000038


	//----- nvinfo : EIATTR_MIN_STACK_SIZE
	.align		4
.L_76:
        /*0138*/ 	.byte	0x04, 0x12
        /*013a*/ 	.short	(.L_78 - .L_77)
	.align		4
.L_77:
        /*013c*/ 	.word	index@(_ZN7cutlass13device_kernelIN5flash11enable_sm90INS1_16FlashAttnFwdSm90INS1_25CollectiveMainloopFwdSm90ILi2EN4cute5tupleIJNS5_1CILi1EEES8_S8_EEENS6_IJNS7_ILi128EEESA_NS7_ILi192EEEEEELi192ENS_12float_e4m3_tEfNS_4arch4Sm90ELb0ELb1ELb1ELb1ELb0ELb1ELb0ELb1ELb1ELb1ELb0ELb0EEENS1_21CollectiveEpilogueFwdINS6_IJSA_SB_SA_EEES9_NS_10bfloat16_tESF_Li256ELb1ELb1ELb0ELb1EEENS1_36VarlenDynamicPersistentTileSchedulerILi128ELi128ELi256ELi128ELb0ELb1ELb1ELb1ELb0ELb1EEEEEEEEEvNT_6ParamsE)
        /*0140*/ 	.word	0x00000060


	//----- nvinfo : EIATTR_MIN_STACK_SIZE
	.align		4
.L_78:
        /*0144*/ 	.byte	0x04, 0x12
        /*0146*/ 	.short	(.L_80 - .L_79)
	.align		4
.L_79:
        /*0148*/ 	.word	index@(_ZN7cutlass13device_kernelIN5flash11enable_sm90INS1_16FlashAttnFwdSm90INS1_25CollectiveMainloopFwdSm90ILi2EN4cute5tupleIJNS5_1CILi1EEES8_S8_EEENS6_IJNS7_ILi128EEENS7_ILi160EEENS7_ILi192EEEEEELi192ENS_12float_e4m3_tEfNS_4arch4Sm90ELb1ELb0ELb1ELb0ELb0ELb0ELb0ELb1ELb1ELb1ELb0ELb0EEENS1_21CollectiveEpilogueFwdINS6_IJSA_SC_SB_EEES9_NS_10bfloat16_tESG_Li256ELb0ELb1ELb0ELb1EEENS1_30DynamicPersistentTileSchedulerILi256ELi128ELb0ELb1ELb1EEEEEEEEEvNT_6ParamsE)
        /*014c*/ 	.word	0x00000020


	//----- nvinfo : EIATTR_MIN_STACK_SIZE
	.align		4
.L_80:
        /*0150*/ 	.byte	0x04, 0x12
        /*0152*/ 	.short	(.L_82 - .L_81)
	.align		4
.L_81:
        /*0154*/ 	.word	index@(_ZN7cutlass13device_kernelIN5flash11enable_sm90INS1_16FlashAttnFwdSm90INS1_25CollectiveMainloopFwdSm90ILi2EN4cute5tupleIJNS5_1CILi1EEES8_S8_EEENS6_IJNS7_ILi128EEENS7_ILi160EEENS7_ILi192EEEEEELi192ENS_12float_e4m3_tEfNS_4arch4Sm90ELb1ELb0ELb1ELb1ELb0ELb0ELb0ELb1ELb1ELb1ELb0ELb0EEENS1_21CollectiveEpilogueFwdINS6_IJSA_SC_SB_EEES9_NS_10bfloat16_tESG_Li256ELb1ELb1ELb0ELb1EEENS1_36VarlenDynamicPersistentTileSchedulerILi128ELi160ELi256ELi128ELb0ELb1ELb1ELb1ELb1ELb1EEEEEEEEEvNT_6ParamsE)
        /*0158*/ 	.word	0x00000038


	//----- nvinfo : EIATTR_MIN_STACK_SIZE
	.align		4
.L_82:
        /*015c*/ 	.byte	0x04, 0x12
        /*015e*/ 	.short	(.L_84 - .L_83)
	.align		4
.L_83:
        /*0160*/ 	.word	index@(_ZN7cutlass13device_kernelIN5flash11enable_sm90INS1_16FlashAttnFwdSm90INS1_25CollectiveMainloopFwdSm90ILi2EN4cute5tupleIJNS5_1CILi1EEES8_S8_EEENS6_IJNS7_ILi128EEENS7_ILi160EEENS7_ILi192EEEEEELi192ENS_12float_e4m3_tEfNS_4arch4Sm90ELb1ELb0ELb1ELb1ELb0ELb1ELb0ELb1ELb1ELb1ELb0ELb0EEENS1_21CollectiveEpilogueFwdINS6_IJSA_SC_SB_EEES9_NS_10bfloat16_tESG_Li256ELb1ELb1ELb0ELb1EEENS1_36VarlenDynamicPersistentTileSchedulerILi128ELi160ELi256ELi128ELb0ELb1ELb1ELb1ELb1ELb1EEEEEEEEEvNT_6ParamsE)
        /*0164*/ 	.word	0x00000070
.L_84:


//--------------------- .nv.compat                --------------------------
	.section	.nv.compat,"",@"SHT_CUDA_COMPAT_INFO"
	.align	4
        /*0000*/ 	.byte	0x02, 0x09, 0x01, 0x00, 0x02, 0x02, 0x04, 0x00, 0x02, 0x05, 0x05, 0x00, 0x03, 0x07, 0x01, 0x01
        /*0010*/ 	.byte	0x02, 0x03, 0x01, 0x00, 0x02, 0x06, 0x01, 0x00, 0x04, 0x0b, 0x08, 0x00, 0x00, 0x00, 0x00, 0x00
        /*0020*/ 	.byte	0x00, 0x00, 0x00, 0x00


//--------------------- .nv.info._ZN7cutlass13device_kernelIN5flash11enable_sm90INS1_16FlashAttnFwdSm90INS1_25CollectiveMainloopFwdSm90ILi2EN4cute5tupleIJNS5_1CILi1EEES8_S8_EEENS6_IJNS7_ILi128EEENS7_ILi160EEENS7_ILi192EEEEEELi192ENS_12float_e4m3_tEfNS_4arch4Sm90ELb0ELb0ELb1ELb0ELb0ELb0ELb0ELb1ELb1ELb1ELb0ELb0EEENS1_21CollectiveEpilogueFwdINS6_IJSA_SC_SB_EEES9_NS_10bfloat16_tESG_Li256ELb0ELb1ELb0ELb1EEENS1_29StaticPersistentTileSchedulerILb0EEEEEEEEEvNT_6ParamsE --------------------------
	.section	.nv.info._ZN7cutlass13device_kernelIN5flash11enable_sm90INS1_16FlashAttnFwdSm90INS1_25CollectiveMainloopFwdSm90ILi2EN4cute5tupleIJNS5_1CILi1EEES8_S8_EEENS6_IJNS7_ILi128EEENS7_ILi160EEENS7_ILi192EEEEEELi192ENS_12float_e4m3_tEfNS_4arch4Sm90ELb0ELb0ELb1ELb0ELb0ELb0ELb0ELb1ELb1ELb1ELb0ELb0EEENS1_21CollectiveEpilogueFwdINS6_IJSA_SC_SB_EEES9_NS_10bfloat16_tESG_Li256ELb0ELb1ELb0ELb1EEENS1_29StaticPersistentTileSchedulerILb0EEEEEEEEEvNT_6ParamsE,"",@"SHT_CUDA_INFO"
	.sectionflags	@""
	.align	4


	//----- nvinfo : EIATTR_CUDA_API_VERSION
	.align		4
        /*0000*/ 	.byte	0x04, 0x37
        /*0002*/ 	.short	(.L_86 - .L_85)
.L_85:
        /*0004*/ 	.word	0x00000082


	//----- nvinfo : EIATTR_KPARAM_INFO
	.align		4
.L_86:
        /*0008*/ 	.byte	0x04, 0x17
        /*000a*/ 	.short	(.L_88 - .L_87)
.L_87:
        /*000c*/ 	.word	0x00000000
        /*0010*/ 	.short	0x0000
        /*0012*/ 	.short	0x0070
        /*0014*/ 	.byte	0x00, 0xf0, 0x01, 0x28


	//----- nvinfo : EIATTR_SPARSE_MMA_MASK
	.align		4
.L_88:
        /*0018*/ 	.byte	0x03, 0x50
        /*001a*/ 	.short	0x0000


	//----- nvinfo : EIATTR_MAXREG_COUNT
	.align		4
        /*001c*/ 	.byte	0x03, 0x1b
        /*001e*/ 	.short	0x00a8


	//----- nvinfo : EIATTR_NUM_BARRIERS
	.align		4
        /*0020*/ 	.byte	0x02, 0x4c
        /*0022*/ 	.byte	0x10
	.zero		1


	//----- nvinfo : EIATTR_EXTERNS
	.align		4
        /*0024*/ 	.byte	0x04, 0x0f
        /*0026*/ 	.short	(.L_90 - .L_89)


	//   ....[0]....
	.align		4
.L_89:
        /*0028*/ 	.word	index@(__assertfail)


	//----- nvinfo : EIATTR_ANNOTATIONS
	.align		4
.L_90:
        /*002c*/ 	.byte	0x04, 0x55
        /*002e*/ 	.short	(.L_92 - .L_91)


	//   ....[0]....
.L_91:
        /*0030*/ 	.word	0x00000001
        /*0034*/ 	.byte	0x30, 0xbf, 0x00, 0x00, 0x01, 0x00, 0x00, 0x00, 0x40, 0xbf, 0x00, 0x00, 0x01, 0x00, 0x00, 0x00
        /*0044*/ 	.byte	0x80, 0xbf, 0x00, 0x00, 0x01, 0x00, 0x00, 0x00, 0x40, 0xc6, 0x00, 0x00, 0x01, 0x00, 0x00, 0x00
        /*0054*/ 	.byte	0x80, 0xc7, 0x00, 0x00, 0x01, 0x00, 0x00, 0x00, 0xa0, 0xc7, 0x00, 0x00, 0x01, 0x00, 0x00, 0x00
        /*0064*/ 	.byte	0xb0, 0xc7, 0x00, 0x00, 0x01, 0x00, 0x00, 0x00, 0x30, 0xc8, 0x00, 0x00, 0x01, 0x00, 0x00, 0x00
        /*0074*/ 	.byte	0x40, 0xcd, 0x00, 0x00, 0x01, 0x00, 0x00, 0x00, 0x30, 0xcf, 0x00, 0x00, 0x01, 0x00, 0x00, 0x00
        /*0084*/ 	.byte	0x10, 0xd4, 0x00, 0x00, 0x01, 0x00, 0x00, 0x00, 0x10, 0xd9, 0x00, 0x00, 0x01, 0x00, 0x00, 0x00
        /*0094*/ 	.byte	0xd0, 0xd9, 0x00, 0x00, 0x01, 0x00, 0x00, 0x00, 0x00, 0xda, 0x00, 0x00, 0x01, 0x00, 0x00, 0x00
        /*00a4*/ 	.byte	0xe0, 0xe4, 0x00, 0x00, 0x01, 0x00, 0x00, 0x00, 0xf0, 0xe4, 0x00, 0x00, 0x01, 0x00, 0x00, 0x00
        /*00b4*/ 	.byte	0x50, 0xed, 0x00, 0x00, 0x01, 0x00, 0x00, 0x00, 0x60, 0xed, 0x00, 0x00


	//----- nvinfo : EIATTR_MERCURY_ISA_VERSION
	.align		4
.L_92:
        /*00c0*/ 	.byte	0x03, 0x5f
        /*00c2*/ 	.short	0x0101


	//----- nvinfo : EIATTR_INT_WARP_WIDE_INSTR_OFFSETS
	.align		4
        /*00c4*/ 	.byte	0x04, 0x31
        /*00c6*/ 	.short	(.L_94 - .L_93)


	//   ....[0]....
.L_93:
        /*00c8*/ 	.word	0x00000130


	//   ....[1]....
        /*00cc*/ 	.word	0x00000170


	//   ....[2]....
        /*00d0*/ 	.word	0x000001e0


	//----- nvinfo : EIATTR_COOP_GROUP_MASK_REGIDS
	.align		4
.L_94:
        /*00d4*/ 	.byte	0x04, 0x29
        /*00d6*/ 	.short	(.L_96 - .L_95)


	//   ....[0]....
.L_95:
        /*00d8*/ 	.word	0xffffffff


	//   ....[1]....
        /*00dc*/ 	.word	0xffffffff


	//   ....[2]....
        /*00e0*/ 	.word	0xffffffff


	//   ....[3]....
        /*00e4*/ 	.word	0xffffffff


	//   ....[4]....
        /*00e8*/ 	.word	0xffffffff


	//   ....[5]....
        /*00ec*/ 	.word	0xffffffff


	//   ....[6]....
        /*00f0*/ 	.word	0xffffffff


	//   ....[7]....
        /*00f4*/ 	.word	0xffffffff


	//   ....[8]....
        /*00f8*/ 	.word	0xffffffff


	//   ....[9]....
        /*00fc*/ 	.word	0xffffffff


	//   ....[10]....
        /*0100*/ 	.word	0xffffffff


	//   ....[11]....
        /*0104*/ 	.word	0xffffffff


	//   ....[12]....
        /*0108*/ 	.word	0xffffffff


	//   ....[13]....
        /*010c*/ 	.word	0xffffffff


	//   ....[14]....
        /*0110*/ 	.word	0xffffffff


	//   ....[15]....
        /*0114*/ 	.word	0xffffffff


	//   ....[16]....
        /*0118*/ 	.word	0xffffffff


	//   ....[17]....
        /*011c*/ 	.word	0xffffffff


	//   ....[18]....
        /*0120*/ 	.word	0xffffffff


	//   ....[19]....
        /*0124*/ 	.word	0xffffffff


	//   ....[20]....
        /*0128*/ 	.word	0xffffffff


	//   ....[21]....
        /*012c*/ 	.word	0xffffffff


	//   ....[22]....
        /*0130*/ 	.word	0xffffffff


	//   ....[23]....
        /*0134*/ 	.word	0xffffffff


	//   ....[24]....
        /*0138*/ 	.word	0xffffffff


	//   ....[25]....
        /*013c*/ 	.word	0xffffffff


	//   ....[26]....
        /*0140*/ 	.word	0xffffffff


	//   ....[27]....
        /*0144*/ 	.word	0xffffffff


	//   ....[28]....
        /*0148*/ 	.word	0xffffffff


	//   ....[29]....
        /*014c*/ 	.word	0xffffffff


	//   ....[30]....
        /*0150*/ 	.word	0xffffffff


	//   ....[31]....
        /*0154*/ 	.word	0xffffffff


	//   ....[32]....
        /*0158*/ 	.word	0xffffffff


	//   ....[33]....
        /*015c*/ 	.word	0xffffffff


	//   ....[34]....
        /*0160*/ 	.word	0xffffffff


	//   ....[35]....
        /*0164*/ 	.word	0xffffffff


	//   ....[36]....
        /*0168*/ 	.word	0xffffffff


	//   ....[37]....
        /*016c*/ 	.word	0xffffffff


	//   ....[38]....
        /*0170*/ 	.word	0xffffffff


	//   ....[39]....
        /*0174*/ 	.word	0xffffffff


	//   ....[40]....
        /*0178*/ 	.word	0xffffffff


	//   ....[41]....
        /*017c*/ 	.word	0xffffffff


	//   ....[42]....
        /*0180*/ 	.word	0xffffffff


	//   ....[43]....
        /*0184*/ 	.word	0xffffffff


	//   ....[44]....
        /*0188*/ 	.word	0xffffffff


	//   ....[45]....
        /*018c*/ 	.word	0xffffffff


	//   ....[46]....
        /*0190*/ 	.word	0xffffffff


	//   ....[47]....
        /*0194*/ 	.word	0xffffffff


	//   ....[48]....
        /*0198*/ 	.word	0xffffffff


	//   ....[49]....
        /*019c*/ 	.word	0xffffffff


	//   ....[50]....
        /*01a0*/ 	.word	0xffffffff


	//   ....[51]....
        /*01a4*/ 	.word	0xffffffff


	//   ....[52]....
        /*01a8*/ 	.word	0xffffffff


	//   ....[53]....
        /*01ac*/ 	.word	0xffffffff


	//   ....[54]....
        /*01b0*/ 	.word	0xffffffff


	//   ....[55]....
        /*01b4*/ 	.word	0xffffffff


	//   ....[56]....
        /*01b8*/ 	.word	0xffffffff


	//   ....[57]....
        /*01bc*/ 	.word	0xffffffff


	//   ....[58]....
        /*01c0*/ 	.word	0xffffffff


	//   ....[59]....
        /*01c4*/ 	.word	0xffffffff


	//   ....[60]....
        /*01c8*/ 	.word	0xffffffff


	//   ....[61]....
        /*01cc*/ 	.word	0xffffffff


	//   ....[62]....
        /*01d0*/ 	.word	0xffffffff


	//   ....[63]....
        /*01d4*/ 	.word	0xffffffff


	//   ....[64]....
        /*01d8*/ 	.word	0xffffffff


	//   ....[65]....
        /*01dc*/ 	.word	0xffffffff


	//   ....[66]....
        /*01e0*/ 	.word	0xffffffff


	//   ....[67]....
        /*01e4*/ 	.word	0xffffffff


	//   ....[68]....
        /*01e8*/ 	.word	0xffffffff


	//   ....[69]....
        /*01ec*/ 	.word	0xffffffff


	//   ....[70]....
        /*01f0*/ 	.word	0xffffffff


	//   ....[71]....
        /*01f4*/ 	.word	0xffffffff


	//   ....[72]....
        /*01f8*/ 	.word	0xffffffff


	//   ....[73]....
        /*01fc*/ 	.word	0xffffffff


	//   ....[74]....
        /*0200*/ 	.word	0xffffffff


	//   ....[75]....
        /*0204*/ 	.word	0xffffffff


	//   ....[76]....
        /*0208*/ 	.word	0xffffffff


	//   ....[77]....
        /*020c*/ 	.word	0xffffffff


	//   ....[78]....
        /*0210*/ 	.word	0xffffffff


	//   ....[79]....
        /*0214*/ 	.word	0xffffffff


	//   ....[80]....
        /*0218*/ 	.word	0xffffffff


	//   ....[81]....
        /*021c*/ 	.word	0xffffffff


	//   ....[82]....
        /*0220*/ 	.word	0xffffffff


	//   ....[83]....
        /*0224*/ 	.word	0xffffffff


	//   ....[84]....
        /*0228*/ 	.word	0xffffffff


	//   ....[85]....
        /*022c*/ 	.word	0xffffffff


	//   ....[86]....
        /*0230*/ 	.word	0xffffffff


	//   ....[87]....
        /*0234*/ 	.word	0xffffffff


	//   ....[88]....
        /*0238*/ 	.word	0xffffffff


	//   ....[89]....
        /*023c*/ 	.word	0xffffffff


	//   ....[90]....
        /*0240*/ 	.word	0x0500000f


	//   ....[91]....
        /*0244*/ 	.word	0x0500000f


	//   ....[92]....
        /*0248*/ 	.word	0x0500000f


	//   ....[93]....
        /*024c*/ 	.word	0x0500000f


	//   ....[94]....
        /*0250*/ 	.word	0x0500000f


	//   ....[95]....
        /*0254*/ 	.word	0x0500000f


	//   ....[96]....
        /*0258*/ 	.word	0x0500000f


	//   ....[97]....
        /*025c*/ 	.word	0x0500000f


	//   ....[98]....
        /*0260*/ 	.word	0x0500000f


	//----- nvinfo : EIATTR_COOP_GROUP_INSTR_OFFSETS
	.align		4
.L_96:
        /*0264*/ 	.byte	0x04, 0x28
        /*0266*/ 	.short	(.L_98 - .L_97)


	//   ....[0]....
.L_97:
        /*0268*/ 	.word	0x00000070


	//   ....[1]....
        /*026c*/ 	.word	0x00000140


	//   ....[2]....
        /*0270*/ 	.word	0x00000190


	//   ....[3]....
        /*0274*/ 	.word	0x000003c0


	//   ....[4]....
        /*0278*/ 	.word	0x00000520


	//   ....[5]....
        /*027c*/ 	.word	0x00000640


	//   ....[6]....
        /*0280*/ 	.word	0x000007a0


	//   ....[7]....
        /*0284*/ 	.word	0x00000dc0


	//   ....[8]....
        /*0288*/ 	.word	0x000036e0


	//   ....[9]....
        /*028c*/ 	.word	0x00003720


	//   ....[10]....
        /*0290*/ 	.word	0x00003e50


	//   ....[11]....
        /*0294*/ 	.word	0x00003f00


	//   ....[12]....
        /*0298*/ 	.word	0x000072c0


	//   ....[13]....
        /*029c*/ 	.word	0x00007320


	//   ....[14]....
        /*02a0*/ 	.word	0x00007370


	//   ....[15]....
        /*02a4*/ 	.word	0x00007390


	//   ....[16]....
        /*02a8*/ 	.word	0x00009150


	//   ....[17]....
        /*02ac*/ 	.word	0x00009160


	//   ....[18]....
        /*02b0*/ 	.word	0x00009190


	//   ....[19]....
        /*02b4*/ 	.word	0x000091a0


	//   ....[20]....
        /*02b8*/ 	.word	0x0000a4d0


	//   ....[21]....
        /*02bc*/ 	.word	0x0000a500


	//   ....[22]....
        /*02c0*/ 	.word	0x0000a540


	//   ....[23]....
        /*02c4*/ 	.word	0x0000a580


	//   ....[24]....
        /*02c8*/ 	.word	0x0000a5b0


	//   ....[25]....
        /*02cc*/ 	.word	0x0000a5d0


	//   ....[26]....
        /*02d0*/ 	.word	0x0000a5f0


	//   ....[27]....
        /*02d4*/ 	.word	0x0000a600


	//   ....[28]....
        /*02d8*/ 	.word	0x0000a620


	//   ....[29]....
        /*02dc*/ 	.word	0x0000a630


	//   ....[30]....
        /*02e0*/ 	.word	0x0000a640


	//   ....[31]....
        /*02e4*/ 	.word	0x0000a650


	//   ....[32]....
        /*02e8*/ 	.word	0x0000a690


	//   ....[33]....
        /*02ec*/ 	.word	0x0000a6b0


	//   ....[34]....
        /*02f0*/ 	.word	0x0000a6d0


	//   ....[35]....
        /*02f4*/ 	.word	0x0000a6f0


	//   ....[36]....
        /*02f8*/ 	.word	0x0000a700


	//   ....[37]....
        /*02fc*/ 	.word	0x0000a710


	//   ....[38]....
        /*0300*/ 	.word	0x0000a720


	//   ....[39]....
        /*0304*/ 	.word	0x0000a730


	//   ....[40]....
        /*0308*/ 	.word	0x0000a740


	//   ....[41]....
        /*030c*/ 	.word	0x0000a750


	//   ....[42]....
        /*0310*/ 	.word	0x0000a760


	//   ....[43]....
        /*0314*/ 	.word	0x0000a770


	//   ....[44]....
        /*0318*/ 	.word	0x0000a780


	//   ....[45]....
        /*031c*/ 	.word	0x0000a790


	//   ....[46]....
        /*0320*/ 	.word	0x0000a7a0


	//   ....[47]....
        /*0324*/ 	.word	0x0000a7b0


	//   ....[48]....
        /*0328*/ 	.word	0x0000a7c0


	//   ....[49]....
        /*032c*/ 	.word	0x0000a7d0


	//   ....[50]....
        /*0330*/ 	.word	0x0000a7f0


	//   ....[51]....
        /*0334*/ 	.word	0x0000a800


	//   ....[52]....
        /*0338*/ 	.word	0x0000a890


	//   ....[53]....
        /*033c*/ 	.word	0x0000a8d0


	//   ....[54]....
        /*0340*/ 	.word	0x0000a900


	//   ....[55]....
        /*0344*/ 	.word	0x0000a930


	//   ....[56]....
        /*0348*/ 	.word	0x0000a9a0


	//   ....[57]....
        /*034c*/ 	.word	0x0000a9e0


	//   ....[58]....
        /*0350*/ 	.word	0x0000aa20


	//   ....[59]....
        /*0354*/ 	.word	0x0000aa60


	//   ....[60]....
        /*0358*/ 	.word	0x0000aad0


	//   ....[61]....
        /*035c*/ 	.word	0x0000aaf0


	//   ....[62]....
        /*0360*/ 	.word	0x0000ab10


	//   ....[63]....
        /*0364*/ 	.word	0x0000ab30


	//   ....[64]....
        /*0368*/ 	.word	0x0000ab50


	//   ....[65]....
        /*036c*/ 	.word	0x0000ab70


	//   ....[66]....
        /*0370*/ 	.word	0x0000ab90


	//   ....[67]....
        /*0374*/ 	.word	0x0000abb0


	//   ....[68]....
        /*0378*/ 	.word	0x0000b0f0


	//   ....[69]....
        /*037c*/ 	.word	0x0000b120


	//   ....[70]....
        /*0380*/ 	.word	0x0000b250


	//   ....[71]....
        /*0384*/ 	.word	0x0000b270


	//   ....[72]....
        /*0388*/ 	.word	0x0000b770


	//   ....[73]....
        /*038c*/ 	.word	0x0000b7b0


	//   ....[74]....
        /*0390*/ 	.word	0x0000b8c0


	//   ....[75]....
        /*0394*/ 	.word	0x0000b8e0


	//   ....[76]....
        /*0398*/ 	.word	0x0000b9d0


	//   ....[77]....
        /*039c*/ 	.word	0x0000b9f0


	//   ....[78]....
        /*03a0*/ 	.word	0x0000baf0


	//   ....[79]....
        /*03a4*/ 	.word	0x0000bb30


	//   ....[80]....
        /*03a8*/ 	.word	0x0000c7d0


	//   ....[81]....
        /*03ac*/ 	.word	0x0000d4a0


	//   ....[82]....
        /*03b0*/ 	.word	0x0000d4d0


	//   ....[83]....
        /*03b4*/ 	.word	0x0000d5a0


	//   ....[84]....
        /*03b8*/ 	.word	0x0000d5c0


	//   ....[85]....
        /*03bc*/ 	.word	0x0000d660


	//   ....[86]....
        /*03c0*/ 	.word	0x0000d680


	//   ....[87]....
        /*03c4*/ 	.word	0x0000d690


	//   ....[88]....
        /*03c8*/ 	.word	0x0000d720


	//   ....[89]....
        /*03cc*/ 	.word	0x0000f5b0


	//   ....[90]....
        /*03d0*/ 	.word	0x0000faa0


	//   ....[91]....
        /*03d4*/ 	.word	0x0000fc50


	//   ....[92]....
        /*03d8*/ 	.word	0x0000fca0


	//   ....[93]....
        /*03dc*/ 	.word	0x0000fd40


	//   ....[94]....
        /*03e0*/ 	.word	0x0000fe50


	//   ....[95]....
        /*03e4*/ 	.word	0x0000feb0


	//   ....[96]....
        /*03e8*/ 	.word	0x0000ffd0


	//   ....[97]....
        /*03ec*/ 	.word	0x00010030


	//   ....[98]....
        /*03f0*/ 	.word	0x000100d0


	//----- nvinfo : EIATTR_REG_RECONFIG
	.align		4
.L_98:
        /*03f4*/ 	.byte	0x01, 0x54
	.zero		2


	//----- nvinfo : EIATTR_SYSCALL_OFFSETS
	.align		4
        /*03f8*/ 	.byte	0x04, 0x46
        /*03fa*/ 	.short	(.L_100 - .L_99)


	//   ....[0]....
.L_99:
        /*03fc*/ 	.word	0x00001120


	//   ....[1]....
        /*0400*/ 	.word	0x0000c280


	//   ....[2]....
        /*0404*/ 	.word	0x0000c3c0


	//   ....[3]....
        /*0408*/ 	.word	0x0000c500


	//   ....[4]....
        /*040c*/ 	.word	0x0000c620


	//   ....[5]....
        /*0410*/ 	.word	0x0000d0a0


	//----- nvinfo : EIATTR_MBARRIER_INSTR_OFFSETS
	.align		4
.L_100:
        /*0414*/ 	.byte	0x04, 0x39
        /*0416*/ 	.short	(.L_102 - .L_101)


	//   ....[0]....
.L_101:
        /*0418*/ 	.word	0x00000270
        /*041c*/ 	.word	0x000000ff
        /*0420*/ 	.word	0x00033400
        /*0424*/ 	.short	0x0100
        /*0426*/ 	.byte	0x08
	.zero		1


	//   ....[1]....
        /*0428*/ 	.word	0x00000280
        /*042c*/ 	.word	0x000000ff
        /*0430*/ 	.word	0x00033420
        /*0434*/ 	.short	0x0100
        /*0436*/ 	.byte	0x08
	.zero		1


	//   ....[2]....
        /*0438*/ 	.word	0x00000370
        /*043c*/ 	.word	0x000000ff
        /*0440*/ 	.word	0x00033430
        /*0444*/ 	.short	0x0100
        /*0446*/ 	.byte	0x08
	.zero		1


	//   ....[3]....
        /*0448*/ 	.word	0x00000380
        /*044c*/ 	.word	0x000000ff
        /*0450*/ 	.word	0x00033440
        /*0454*/ 	.short	0x0100
        /*0456*/ 	.byte	0x08
	.zero		1


	//   ....[4]....
        /*0458*/ 	.word	0x00000390
        /*045c*/ 	.word	0x000000ff
        /*0460*/ 	.word	0x00033438
        /*0464*/ 	.short	0x0100
        /*0466*/ 	.byte	0x08
	.zero		1


	//   ....[5]....
        /*0468*/ 	.word	0x000003a0
        /*046c*/ 	.word	0x000000ff
        /*0470*/ 	.word	0x00033448
        /*0474*/ 	.short	0x0100
        /*0476*/ 	.byte	0x08
	.zero		1


	//   ....[6]....
        /*0478*/ 	.word	0x000004d0
        /*047c*/ 	.word	0x000000ff
        /*0480*/ 	.word	0x00033450
        /*0484*/ 	.short	0x0100
        /*0486*/ 	.byte	0x08
	.zero		1


	//   ....[7]....
        /*0488*/ 	.word	0x000004e0
        /*048c*/ 	.word	0x000000ff
        /*0490*/ 	.word	0x00033460
        /*0494*/ 	.short	0x0100
        /*0496*/ 	.byte	0x08
	.zero		1


	//   ....[8]....
        /*0498*/ 	.word	0x000004f0
        /*049c*/ 	.word	0x000000ff
        /*04a0*/ 	.word	0x00033458
        /*04a4*/ 	.short	0x0100
        /*04a6*/ 	.byte	0x08
	.zero		1


	//   ....[9]....
        /*04a8*/ 	.word	0x00000500
        /*04ac*/ 	.word	0x000000ff
        /*04b0*/ 	.word	0x00033468
        /*04b4*/ 	.short	0x0100
        /*04b6*/ 	.byte	0x08
	.zero		1


	//   ....[10]....
        /*04b8*/ 	.word	0x000005f0
        /*04bc*/ 	.word	0x000000ff
        /*04c0*/ 	.word	0x00033470
        /*04c4*/ 	.short	0x0100
        /*04c6*/ 	.byte	0x06
	.zero		1


	//   ....[11]....
        /*04c8*/ 	.word	0x00000600
        /*04cc*/ 	.word	0x000000ff
        /*04d0*/ 	.word	0x00033480
        /*04d4*/ 	.short	0x0100
        /*04d6*/ 	.byte	0x06
	.zero		1


	//   ....[12]....
        /*04d8*/ 	.word	0x00000610
        /*04dc*/ 	.word	0x000000ff
        /*04e0*/ 	.word	0x00033478
        /*04e4*/ 	.short	0x0100
        /*04e6*/ 	.byte	0x06
	.zero		1


	//   ....[13]....
        /*04e8*/ 	.word	0x00000620
        /*04ec*/ 	.word	0x000000ff
        /*04f0*/ 	.word	0x00033488
        /*04f4*/ 	.short	0x0100
        /*04f6*/ 	.byte	0x06
	.zero		1


	//   ....[14]....
        /*04f8*/ 	.word	0x00000750
        /*04fc*/ 	.word	0x000000ff
        /*0500*/ 	.word	0x00033490
        /*0504*/ 	.short	0x0100
        /*0506*/ 	.byte	0x08
	.zero		1


	//   ....[15]....
        /*0508*/ 	.word	0x00000760
        /*050c*/ 	.word	0x000000ff
        /*0510*/ 	.word	0x000334a0
        /*0514*/ 	.short	0x0100
        /*0516*/ 	.byte	0x08
	.zero		1


	//   ....[16]....
        /*0518*/ 	.word	0x00000770
        /*051c*/ 	.word	0x000000ff
        /*0520*/ 	.word	0x00033498
        /*0524*/ 	.short	0x0100
        /*0526*/ 	.byte	0x08
	.zero		1


	//   ....[17]....
        /*0528*/ 	.word	0x00000780
        /*052c*/ 	.word	0x000000ff
        /*0530*/ 	.word	0x000334a8
        /*0534*/ 	.short	0x0100
        /*0536*/ 	.byte	0x08
	.zero		1


	//   ....[18]....
        /*0538*/ 	.word	0x000008b0
        /*053c*/ 	.word	0x000000ff
        /*0540*/ 	.word	0x000334b0
        /*0544*/ 	.short	0x0100
        /*0546*/ 	.byte	0x08
	.zero		1


	//   ....[19]....
        /*0548*/ 	.word	0x000008c0
        /*054c*/ 	.word	0x000000ff
        /*0550*/ 	.word	0x000334c0
        /*0554*/ 	.short	0x0100
        /*0556*/ 	.byte	0x08
	.zero		1


	//   ....[20]....
        /*0558*/ 	.word	0x000008d0
        /*055c*/ 	.word	0x000000ff
        /*0560*/ 	.word	0x000334b8
        /*0564*/ 	.short	0x0100
        /*0566*/ 	.byte	0x08
	.zero		1


	//   ....[21]....
        /*0568*/ 	.word	0x000008e0
        /*056c*/ 	.word	0x000000ff
        /*0570*/ 	.word	0x000334c8
        /*0574*/ 	.short	0x0100
        /*0576*/ 	.byte	0x08
	.zero		1


	//   ....[22]....
        /*0578*/ 	.word	0x000014b0
        /*057c*/ 	.word	0x000000ff
        /*0580*/ 	.word	0x00033400
        /*0584*/ 	.short	0x010a
        /*0586*/ 	.byte	0x27
	.zero		1


	//   ....[23]....
        /*0588*/ 	.word	0x00001550
        /*058c*/ 	.word	0x00000003
        /*0590*/ 	.word	0x00033430
        /*0594*/ 	.short	0x010a
        /*0596*/ 	.byte	0x3f
	.zero		1


	//   ....[24]....
        /*0598*/ 	.word	0x000015c0
        /*059c*/ 	.word	0x00000003
        /*05a0*/ 	.word	0x00033430
        /*05a4*/ 	.short	0x010a
        /*05a6*/ 	.byte	0x3f
	.zero		1


	//   ....[25]....
        /*05a8*/ 	.word	0x00003af0
        /*05ac*/ 	.word	0x00000003
        /*05b0*/ 	.word	0x00000000
        /*05b4*/ 	.short	0x0101
        /*05b6*/ 	.byte	0x3f
	.zero		1


	//   ....[26]....
        /*05b8*/ 	.word	0x000055a0
        /*05bc*/ 	.word	0x000000ff
        /*05c0*/ 	.word	0x00033430
        /*05c4*/ 	.short	0x010a
        /*05c6*/ 	.byte	0x06
	.zero		1


	//   ....[27]....
        /*05c8*/ 	.word	0x000055e0
        /*05cc*/ 	.word	0x000000ff
        /*05d0*/ 	.word	0x00033430
        /*05d4*/ 	.short	0x010a
        /*05d6*/ 	.byte	0x06
	.zero		1


	//   ....[28]....
        /*05d8*/ 	.word	0x00006200
        /*05dc*/ 	.word	0x000000ff
        /*05e0*/ 	.word	0x00033450
        /*05e4*/ 	.short	0x010a
        /*05e6*/ 	.byte	0x06
	.zero		1


	//   ....[29]....
        /*05e8*/ 	.word	0x00006240
        /*05ec*/ 	.word	0x000000ff
        /*05f0*/ 	.word	0x00033450
        /*05f4*/ 	.short	0x010a
        /*05f6*/ 	.byte	0x06
	.zero		1


	//   ....[30]....
        /*05f8*/ 	.word	0x00008230
        /*05fc*/ 	.word	0x00000004
        /*0600*/ 	.word	0x00000000
        /*0604*/ 	.short	0x0101
        /*0606*/ 	.byte	0x3f
	.zero		1


	//   ....[31]....
        /*0608*/ 	.word	0x00008540
        /*060c*/ 	.word	0x000000ff
        /*0610*/ 	.word	0x00000000
        /*0614*/ 	.short	0x0101
        /*0616*/ 	.byte	0x06
	.zero		1


	//   ....[32]....
        /*0618*/ 	.word	0x00008dc0
        /*061c*/ 	.word	0x000000ff
        /*0620*/ 	.word	0x00033450
        /*0624*/ 	.short	0x010a
        /*0626*/ 	.byte	0x04
	.zero		1


	//   ....[33]....
        /*0628*/ 	.word	0x00008e00
        /*062c*/ 	.word	0x000000ff
        /*0630*/ 	.word	0x00033450
        /*0634*/ 	.short	0x010a
        /*0636*/ 	.byte	0x04
	.zero		1


	//   ....[34]....
        /*0638*/ 	.word	0x0000a560
        /*063c*/ 	.word	0x000000ff
        /*0640*/ 	.word	0x00000000
        /*0644*/ 	.short	0x0101
        /*0646*/ 	.byte	0x04
	.zero		1


	//   ....[35]....
        /*0648*/ 	.word	0x0000b790
        /*064c*/ 	.word	0x000000ff
        /*0650*/ 	.word	0x00000000
        /*0654*/ 	.short	0x0101
        /*0656*/ 	.byte	0x27
	.zero		1


	//   ....[36]....
        /*0658*/ 	.word	0x0000ca10
        /*065c*/ 	.word	0x00000004
        /*0660*/ 	.word	0x00033480
        /*0664*/ 	.short	0x010a
        /*0666*/ 	.byte	0x3f
	.zero		1


	//   ....[37]....
        /*0668*/ 	.word	0x0000cca0
        /*066c*/ 	.word	0x00000004
        /*0670*/ 	.word	0x00033440
        /*0674*/ 	.short	0x010a
        /*0676*/ 	.byte	0x3f
	.zero		1


	//   ....[38]....
        /*0678*/ 	.word	0x0000d800
        /*067c*/ 	.word	0x000000ff
        /*0680*/ 	.word	0x00033400
        /*0684*/ 	.short	0x0107
        /*0686*/ 	.byte	0x29
	.zero		1


	//   ....[39]....
        /*0688*/ 	.word	0x0000d850
        /*068c*/ 	.word	0x000000ff
        /*0690*/ 	.word	0x00033400
        /*0694*/ 	.short	0x0101
        /*0696*/ 	.byte	0x29
	.zero		1


	//   ....[40]....
        /*0698*/ 	.word	0x0000d880
        /*069c*/ 	.word	0x000000ff
        /*06a0*/ 	.word	0x00033420
        /*06a4*/ 	.short	0x010a
        /*06a6*/ 	.byte	0x29
	.zero		1


	//   ....[41]....
        /*06a8*/ 	.word	0x0000db70
        /*06ac*/ 	.word	0x00000007
        /*06b0*/ 	.word	0x00033480
        /*06b4*/ 	.short	0x010a
        /*06b6*/ 	.byte	0x3f
	.zero		1


	//   ....[42]....
        /*06b8*/ 	.word	0x0000dfa0
        /*06bc*/ 	.word	0x00000007
        /*06c0*/ 	.word	0x00033440
        /*06c4*/ 	.short	0x010a
        /*06c6*/ 	.byte	0x3f
	.zero		1


	//   ....[43]....
        /*06c8*/ 	.word	0x0000e450
        /*06cc*/ 	.word	0x0000000c
        /*06d0*/ 	.word	0x00033470
        /*06d4*/ 	.short	0x010a
        /*06d6*/ 	.byte	0x3f
	.zero		1


	//   ....[44]....
        /*06d8*/ 	.word	0x0000e4c0
        /*06dc*/ 	.word	0x0000000c
        /*06e0*/ 	.word	0x00033460
        /*06e4*/ 	.short	0x010a
        /*06e6*/ 	.byte	0x3f
	.zero		1


	//   ....[45]....
        /*06e8*/ 	.word	0x0000eb70
        /*06ec*/ 	.word	0x0000000c
        /*06f0*/ 	.word	0x00033450
        /*06f4*/ 	.short	0x0101
        /*06f6*/ 	.byte	0x3f
	.zero		1


	//   ....[46]....
        /*06f8*/ 	.word	0x0000ebf0
        /*06fc*/ 	.word	0x0000000c
        /*0700*/ 	.word	0x00000000
        /*0704*/ 	.short	0x0101
        /*0706*/ 	.byte	0x3f
	.zero		1


	//   ....[47]....
        /*0708*/ 	.word	0x0000ecd0
        /*070c*/ 	.word	0x00000003
        /*0710*/ 	.word	0x00033470
        /*0714*/ 	.short	0x010a
        /*0716*/ 	.byte	0x3f
	.zero		1


	//   ....[48]....
        /*0718*/ 	.word	0x0000ed30
        /*071c*/ 	.word	0x00000003
        /*0720*/ 	.word	0x00033460
        /*0724*/ 	.short	0x010a
        /*0726*/ 	.byte	0x3f
	.zero		1


	//   ....[49]....
        /*0728*/ 	.word	0x0000f430
        /*072c*/ 	.word	0x00000003
        /*0730*/ 	.word	0x00033450
        /*0734*/ 	.short	0x0101
        /*0736*/ 	.byte	0x3f
	.zero		1


	//   ....[50]....
        /*0738*/ 	.word	0x0000f4a0
        /*073c*/ 	.word	0x00000000
        /*0740*/ 	.word	0x00000000
        /*0744*/ 	.short	0x0101
        /*0746*/ 	.byte	0x3f
	.zero		1


	//   ....[51]....
        /*0748*/ 	.word	0x0000f560
        /*074c*/ 	.word	0x00000007
        /*0750*/ 	.word	0x00033420
        /*0754*/ 	.short	0x010a
        /*0756*/ 	.byte	0x3f
	.zero		1


	//   ....[52]....
        /*0758*/ 	.word	0x0000f6b0
        /*075c*/ 	.word	0x00000005
        /*0760*/ 	.word	0x00000000
        /*0764*/ 	.short	0x010a
        /*0766*/ 	.byte	0x3f
	.zero		1


	//   ....[53]....
        /*0768*/ 	.word	0x0000f720
        /*076c*/ 	.word	0x00000003
        /*0770*/ 	.word	0x00000000
        /*0774*/ 	.short	0x010a
        /*0776*/ 	.byte	0x3f
	.zero		1


	//   ....[54]....
        /*0778*/ 	.word	0x0000f770
        /*077c*/ 	.word	0x00000003
        /*0780*/ 	.word	0x00033460
        /*0784*/ 	.short	0x010a
        /*0786*/ 	.byte	0x3f
	.zero		1


	//   ....[55]....
        /*0788*/ 	.word	0x0000f7c0
        /*078c*/ 	.word	0x00000005
        /*0790*/ 	.word	0x00033460
        /*0794*/ 	.short	0x010a
        /*0796*/ 	.byte	0x3f
	.zero		1


	//   ....[56]....
        /*0798*/ 	.word	0x0000f800
        /*079c*/ 	.word	0x00000003
        /*07a0*/ 	.word	0x00033480
        /*07a4*/ 	.short	0x010a
        /*07a6*/ 	.byte	0x3f
	.zero		1


	//   ....[57]....
        /*07a8*/ 	.word	0x0000f820
        /*07ac*/ 	.word	0x00000005
        /*07b0*/ 	.word	0x00033480
        /*07b4*/ 	.short	0x010a
        /*07b6*/ 	.byte	0x3f
	.zero		1


	//   ....[58]....
        /*07b8*/ 	.word	0x0000f890
        /*07bc*/ 	.word	0x00000003
        /*07c0*/ 	.word	0x00033400
        /*07c4*/ 	.short	0x010a
        /*07c6*/ 	.byte	0x3f
	.zero		1


	//   ....[59]....
        /*07c8*/ 	.word	0x0000f8e0
        /*07cc*/ 	.word	0x00000003
        /*07d0*/ 	.word	0x00033430
        /*07d4*/ 	.short	0x010a
        /*07d6*/ 	.byte	0x3f
	.zero		1


	//   ....[60]....
        /*07d8*/ 	.word	0x0000f940
        /*07dc*/ 	.word	0x00000008
        /*07e0*/ 	.word	0x00033430
        /*07e4*/ 	.short	0x010a
        /*07e6*/ 	.byte	0x3f
	.zero		1


	//   ....[61]....
        /*07e8*/ 	.word	0x0000f9a0
        /*07ec*/ 	.word	0x00000008
        /*07f0*/ 	.word	0x00033450
        /*07f4*/ 	.short	0x010a
        /*07f6*/ 	.byte	0x3f
	.zero		1


	//   ....[62]....
        /*07f8*/ 	.word	0x0000fa00
        /*07fc*/ 	.word	0x00000003
        /*0800*/ 	.word	0x00033450
        /*0804*/ 	.short	0x010a
        /*0806*/ 	.byte	0x3f
	.zero		1


	//   ....[63]....
        /*0808*/ 	.word	0x0000fb50
        /*080c*/ 	.word	0x00000004
        /*0810*/ 	.word	0x00033480
        /*0814*/ 	.short	0x010a
        /*0816*/ 	.byte	0x3f
	.zero		1


	//   ....[64]....
        /*0818*/ 	.word	0x0000fba0
        /*081c*/ 	.word	0x00000004
        /*0820*/ 	.word	0x00033440
        /*0824*/ 	.short	0x010a
        /*0826*/ 	.byte	0x3f
	.zero		1


	//   ....[65]....
        /*0828*/ 	.word	0x00010180
        /*082c*/ 	.word	0x00000003
        /*0830*/ 	.word	0x00033420
        /*0834*/ 	.short	0x010a
        /*0836*/ 	.byte	0x3f
	.zero		1


	//   ....[66]....
        /*0838*/ 	.word	0x000101d0
        /*083c*/ 	.word	0x00000007
        /*0840*/ 	.word	0x00033480
        /*0844*/ 	.short	0x010a
        /*0846*/ 	.byte	0x3f
	.zero		1


	//   ....[67]....
        /*0848*/ 	.word	0x00010220
        /*084c*/ 	.word	0x00000007
        /*0850*/ 	.word	0x00033440
        /*0854*/ 	.short	0x010a
        /*0856*/ 	.byte	0x3f
	.zero		1


	//   ....[68]....
        /*0858*/ 	.word	0x00010270
        /*085c*/ 	.word	0x0000000c
        /*0860*/ 	.word	0x00033470
        /*0864*/ 	.short	0x010a
        /*0866*/ 	.byte	0x3f
	.zero		1


	//   ....[69]....
        /*0868*/ 	.word	0x000102c0
        /*086c*/ 	.word	0x0000000c
        /*0870*/ 	.word	0x00033460
        /*0874*/ 	.short	0x010a
        /*0876*/ 	.byte	0x3f
	.zero		1


	//   ....[70]....
        /*0878*/ 	.word	0x00010310
        /*087c*/ 	.word	0x00000003
        /*0880*/ 	.word	0x00033470
        /*0884*/ 	.short	0x010a
        /*0886*/ 	.byte	0x3f
	.zero		1


	//   ....[71]....
        /*0888*/ 	.word	0x00010360
        /*088c*/ 	.word	0x00000003
        /*0890*/ 	.word	0x00033460
        /*0894*/ 	.short	0x010a
        /*0896*/ 	.byte	0x3f
	.zero		1


	//   ....[72]....
        /*0898*/ 	.word	0x000103b0
        /*089c*/ 	.word	0x00000007
        /*08a0*/ 	.word	0x00033420
        /*08a4*/ 	.short	0x010a
        /*08a6*/ 	.byte	0x3f
	.zero		1


	//   ....[73]....
        /*08a8*/ 	.word	0x00010400
        /*08ac*/ 	.word	0x00000005
        /*08b0*/ 	.word	0x00000000
        /*08b4*/ 	.short	0x010a
        /*08b6*/ 	.byte	0x3f
	.zero		1


	//   ....[74]....
        /*08b8*/ 	.word	0x00010450
        /*08bc*/ 	.word	0x00000003
        /*08c0*/ 	.word	0x00000000
        /*08c4*/ 	.short	0x010a
        /*08c6*/ 	.byte	0x3f
	.zero		1


	//   ....[75]....
        /*08c8*/ 	.word	0x000104a0
        /*08cc*/ 	.word	0x00000003
        /*08d0*/ 	.word	0x00033460
        /*08d4*/ 	.short	0x010a
        /*08d6*/ 	.byte	0x3f
	.zero		1


	//   ....[76]....
        /*08d8*/ 	.word	0x000104f0
        /*08dc*/ 	.word	0x00000005
        /*08e0*/ 	.word	0x00033460
        /*08e4*/ 	.short	0x010a
        /*08e6*/ 	.byte	0x3f
	.zero		1


	//   ....[77]....
        /*08e8*/ 	.word	0x00010540
        /*08ec*/ 	.word	0x00000003
        /*08f0*/ 	.word	0x00033480
        /*08f4*/ 	.short	0x010a
        /*08f6*/ 	.byte	0x3f
	.zero		1


	//----- nvinfo : EIATTR_NUM_MBARRIERS
	.align		4
.L_102:
        /*08f8*/ 	.byte	0x03, 0x38
        /*08fa*/ 	.short	0x0016


	//----- nvinfo : EIATTR_EXIT_INSTR_OFFSETS
	.align		4
        /*08fc*/ 	.byte	0x04, 0x1c
        /*08fe*/ 	.short	(.L_104 - .L_103)


	//   ....[0]....
.L_103:
        /*0900*/ 	.word	0x00000a30


	//   ....[1]....
        /*0904*/ 	.word	0x0000bc50


	//   ....[2]....
        /*0908*/ 	.word	0x0000f5d0


	//   ....[3]....
        /*090c*/ 	.word	0x0000f870


	//----- nvinfo : EIATTR_MAX_THREADS
	.align		4
.L_104:
        /*0910*/ 	.byte	0x04, 0x05
        /*0912*/ 	.short	(.L_106 - .L_105)
.L_105:
        /*0914*/ 	.word	0x00000180
        /*0918*/ 	.word	0x00000001
        /*091c*/ 	.word	0x00000001


	//----- nvinfo : EIATTR_CRS_STACK_SIZE
	.align		4
.L_106:
        /*0920*/ 	.byte	0x04, 0x1e
        /*0922*/ 	.short	(.L_108 - .L_107)
.L_107:
        /*0924*/ 	.word	0x00000000


	//----- nvinfo : EIATTR_CBANK_PARAM_SIZE
	.align		4
.L_108:
        /*0928*/ 	.byte	0x03, 0x19
        /*092a*/ 	.short	0x0a70


	//----- nvinfo : EIATTR_PARAM_CBANK
	.align		4
        /*092c*/ 	.byte	0x04, 0x0a
        /*092e*/ 	.short	(.L_110 - .L_109)
	.align		4
.L_109:
        /*0930*/ 	.word	index@(.nv.constant0._ZN7cutlass13device_kernelIN5flash11enable_sm90INS1_16FlashAttnFwdSm90INS1_25CollectiveMainloopFwdSm90ILi2EN4cute5tupleIJNS5_1CILi1EEES8_S8_EEENS6_IJNS7_ILi128EEENS7_ILi160EEENS7_ILi192EEEEEELi192ENS_12float_e4m3_tEfNS_4arch4Sm90ELb0ELb0ELb1ELb0ELb0ELb0ELb0ELb1ELb1ELb1ELb0ELb0EEENS1_21CollectiveEpilogueFwdINS6_IJSA_SC_SB_EEES9_NS_10bfloat16_tESG_Li256ELb0ELb1ELb0ELb1EEENS1_29StaticPersistentTileSchedulerILb0EEEEEEEEEvNT_6ParamsE)
        /*0934*/ 	.short	0x0210
        /*0936*/ 	.short	0x0a70


	//----- nvinfo : EIATTR_SW_WAR
	.align		4
.L_110:
        /*0938*/ 	.byte	0x04, 0x36
        /*093a*/ 	.short	(.L_112 - .L_111)
.L_111:
        /*093c*/ 	.word	0x00000008
.L_112:


//--------------------- .nv.info._ZN7cutlass13device_kernelIN5flash11enable_sm90INS1_16FlashAttnFwdSm90INS1_25CollectiveMainloopFwdSm90ILi2EN4cute5tupleIJNS5_1CILi2EEENS7_ILi1EEES9_EEENS6_IJNS7_ILi128EEENS7_ILi160EEENS7_ILi192EEEEEELi192ENS_12float_e4m3_tEfNS_4arch4Sm90ELb0ELb0ELb1ELb0ELb0ELb0ELb0ELb1ELb1ELb1ELb0ELb0EEENS1_21CollectiveEpilogueFwdINS6_IJSB_SD_SC_EEESA_NS_10bfloat16_tESH_Li256ELb0ELb1ELb0ELb1EEENS1_29StaticPersistentTileSchedulerILb0EEEEEEEEEvNT_6ParamsE --------------------------
	.section	.nv.info._ZN7cutlass13device_kernelIN5flash11enable_sm90INS1_16FlashAttnFwdSm90INS1_25CollectiveMainloopFwdSm90ILi2EN4cute5tupleIJNS5_1CILi2EEENS7_ILi1EEES9_EEENS6_IJNS7_ILi128EEENS7_ILi160EEENS7_ILi192EEEEEELi192ENS_12float_e4m3_tEfNS_4arch4Sm90ELb0ELb0ELb1ELb0ELb0ELb0ELb0ELb1ELb1ELb1ELb0ELb0EEENS1_21CollectiveEpilogueFwdINS6_IJSB_SD_SC_EEESA_NS_10bfloat16_tESH_Li256ELb0ELb1ELb0ELb1EEENS1_29StaticPersistentTileSchedulerILb0EEEEEEEEEvNT_6ParamsE,"",@"SHT_CUDA_INFO"
	.sectionflags	@""
	.align	4


	//----- nvinfo : EIATTR_CUDA_API_VERSION
	.align		4
        /*0000*/ 	.byte	0x04, 0x37
        /*0002*/ 	.short	(.L_114 - .L_113)
.L_113:
        /*0004*/ 	.word	0x00000082


	//----- nvinfo : EIATTR_KPARAM_INFO
	.align		4
.L_114:
        /*0008*/ 	.byte	0x04, 0x17
        /*000a*/ 	.short	(.L_116 - .L_115)
.L_115:
        /*000c*/ 	.word	0x00000000
        /*0010*/ 	.short	0x0000
        /*0012*/ 	.short	0x0070
        /*0014*/ 	.byte	0x00, 0xf0, 0x01, 0x28


	//----- nvinfo : EIATTR_SPARSE_MMA_MASK
	.align		4
.L_116:
        /*0018*/ 	.byte	0x03, 0x50
        /*001a*/ 	.short	0x0000


	//----- nvinfo : EIATTR_MAXREG_COUNT
	.align		4
        /*001c*/ 	.byte	0x03, 0x1b
        /*001e*/ 	.short	0x00a8


	//----- nvinfo : EIATTR_NUM_BARRIERS
	.align		4
        /*0020*/ 	.byte	0x02, 0x4c
        /*0022*/ 	.byte	0x10
	.zero		1


	//----- nvinfo : EIATTR_EXTERNS
	.align		4
        /*0024*/ 	.byte	0x04, 0x0f
        /*0026*/ 	.short	(.L_118 - .L_117)


	//   ....[0]....
	.align		4
.L_117:
        /*0028*/ 	.word	index@(__assertfail)


	//----- nvinfo : EIATTR_ANNOTATIONS
	.align		4
.L_118:
        /*002c*/ 	.byte	0x04, 0x55
        /*002e*/ 	.short	(.L_120 - .L_119)


	//   ....[0]....
.L_119:
        /* <DEDUP_REMOVED lines=10> */


	//----- nvinfo : EIATTR_MERCURY_ISA_VERSION
	.align		4
.L_120:
        /*00c0*/ 	.byte	0x03, 0x5f
        /*00c2*/ 	.short	0x0101


	//----- nvinfo : EIATTR_INT_WARP_WIDE_INSTR_OFFSETS
	.align		4
        /*00c4*/ 	.byte	0x04, 0x31
        /*00c6*/ 	.short	(.L_122 - .L_121)


	//   ....[0]....
.L_121:
        /*00c8*/ 	.word	0x00000130


	//   ....[1]....
        /*00cc*/ 	.word	0x00000170


	//   ....[2]....
        /*00d0*/ 	.word	0x000001e0


	//----- nvinfo : EIATTR_COOP_GROUP_MASK_REGIDS
	.align		4
.L_122:
        /*00d4*/ 	.byte	0x04, 0x29
        /*00d6*/ 	.short	(.L_124 - .L_123)


	//   ....[0]....
.L_123:
        /*00d8*/ 	.word	0xffffffff


	//   ....[1]....
        /*00dc*/ 	.word	0xffffffff


	//   ....[2]....
        /*00e0*/ 	.word	0xffffffff


	//   ....[3]....
        /*00e4*/ 	.word	0xffffffff


	//   ....[4]....
        /*00e8*/ 	.word	0xffffffff


	//   ....[5]....
        /*00ec*/ 	.word	0xffffffff


	//   ....[6]....
        /*00f0*/ 	.word	0xffffffff


	//   ....[7]....
        /*00f4*/ 	.word	0xffffffff


	//   ....[8]....
        /*00f8*/ 	.word	0xffffffff


	//   ....[9]....
        /*00fc*/ 	.word	0xffffffff


	//   ....[10]....
        /*0100*/ 	.word	0xffffffff


	//   ....[11]....
        /*0104*/ 	.word	0xffffffff


	//   ....[12]....
        /*0108*/ 	.word	0xffffffff


	//   ....[13]....
        /*010c*/ 	.word	0xffffffff


	//   ....[14]....
        /*0110*/ 	.word	0xffffffff


	//   ....[15]....
        /*0114*/ 	.word	0xffffffff


	//   ....[16]....
        /*0118*/ 	.word	0xffffffff


	//   ....[17]....
        /*011c*/ 	.word	0xffffffff


	//   ....[18]....
        /*0120*/ 	.word	0xffffffff


	//   ....[19]....
        /*0124*/ 	.word	0xffffffff


	//   ....[20]....
        /*0128*/ 	.word	0xffffffff


	//   ....[21]....
        /*012c*/ 	.word	0xffffffff


	//   ....[22]....
        /*0130*/ 	.word	0xffffffff


	//   ....[23]....
        /*0134*/ 	.word	0xffffffff


	//   ....[24]....
        /*0138*/ 	.word	0xffffffff


	//   ....[25]....
        /*013c*/ 	.word	0xffffffff


	//   ....[26]....
        /*0140*/ 	.word	0xffffffff


	//   ....[27]....
        /*0144*/ 	.word	0xffffffff


	//   ....[28]....
        /*0148*/ 	.word	0xffffffff


	//   ....[29]....
        /*014c*/ 	.word	0xffffffff


	//   ....[30]....
        /*0150*/ 	.word	0xffffffff


	//   ....[31]....
        /*0154*/ 	.word	0xffffffff


	//   ....[32]....
        /*0158*/ 	.word	0xffffffff


	//   ....[33]....
        /*015c*/ 	.word	0xffffffff


	//   ....[34]....
        /*0160*/ 	.word	0xffffffff


	//   ....[35]....
        /*0164*/ 	.word	0xffffffff


	//   ....[36]....
        /*0168*/ 	.word	0xffffffff


	//   ....[37]....
        /*016c*/ 	.word	0xffffffff


	//   ....[38]....
        /*0170*/ 	.word	0xffffffff


	//   ....[39]....
        /*0174*/ 	.word	0xffffffff


	//   ....[40]....
        /*0178*/ 	.word	0xffffffff


	//   ....[41]....
        /*017c*/ 	.word	0xffffffff


	//   ....[42]....
        /*0180*/ 	.word	0xffffffff


	//   ....[43]....
        /*0184*/ 	.word	0xffffffff


	//   ....[44]....
        /*0188*/ 	.word	0xffffffff


	//   ....[45]....
        /*018c*/ 	.word	0xffffffff


	//   ....[46]....
        /*0190*/ 	.word	0xffffffff


	//   ....[47]....
        /*0194*/ 	.word	0xffffffff


	//   ....[48]....
        /*0198*/ 	.word	0xffffffff


	//   ....[49]....
        /*019c*/ 	.word	0xffffffff


	//   ....[50]....
        /*01a0*/ 	.word	0xffffffff


	//   ....[51]....
        /*01a4*/ 	.word	0xffffffff


	//   ....[52]....
        /*01a8*/ 	.word	0xffffffff


	//   ....[53]....
        /*01ac*/ 	.word	0xffffffff


	//   ....[54]....
        /*01b0*/ 	.word	0xffffffff


	//   ....[55]....
        /*01b4*/ 	.word	0xffffffff


	//   ....[56]....
        /*01b8*/ 	.word	0xffffffff


	//   ....[57]....
        /*01bc*/ 	.word	0xffffffff


	//   ....[58]....
        /*01c0*/ 	.word	0xffffffff


	//   ....[59]....
        /*01c4*/ 	.word	0xffffffff


	//   ....[60]....
        /*01c8*/ 	.word	0xffffffff


	//   ....[61]....
        /*01cc*/ 	.word	0xffffffff


	//   ....[62]....
        /*01d0*/ 	.word	0xffffffff


	//   ....[63]....
        /*01d4*/ 	.word	0xffffffff


	//   ....[64]....
        /*01d8*/ 	.word	0xffffffff


	//   ....[65]....
        /*01dc*/ 	.word	0xffffffff


	//   ....[66]....
        /*01e0*/ 	.word	0xffffffff


	//   ....[67]....
        /*01e4*/ 	.word	0xffffffff


	//   ....[68]....
        /*01e8*/ 	.word	0xffffffff


	//   ....[69]....
        /*01ec*/ 	.word	0xffffffff


	//   ....[70]....
        /*01f0*/ 	.word	0xffffffff


	//   ....[71]....
        /*01f4*/ 	.word	0xffffffff


	//   ....[72]....
        /*01f8*/ 	.word	0xffffffff


	//   ....[73]....
        /*01fc*/ 	.word	0xffffffff


	//   ....[74]....
        /*0200*/ 	.word	0xffffffff


	//   ....[75]....
        /*0204*/ 	.word	0xffffffff


	//   ....[76]....
        /*0208*/ 	.word	0xffffffff


	//   ....[77]....
        /*020c*/ 	.word	0xffffffff


	//   ....[78]....
        /*0210*/ 	.word	0xffffffff


	//   ....[79]....
        /*0214*/ 	.word	0xffffffff


	//   ....[80]....
        /*0218*/ 	.word	0xffffffff


	//   ....[81]....
        /*021c*/ 	.word	0xffffffff


	//   ....[82]....
        /*0220*/ 	.word	0xffffffff


	//   ....[83]....
        /*0224*/ 	.word	0xffffffff


	//   ....[84]....
        /*0228*/ 	.word	0xffffffff


	//   ....[85]....
        /*022c*/ 	.word	0xffffffff


	//   ....[86]....
        /*0230*/ 	.word	0xffffffff


	//   ....[87]....
        /*0234*/ 	.word	0xffffffff


	//   ....[88]....
        /*0238*/ 	.word	0xffffffff


	//   ....[89]....
        /*023c*/ 	.word	0xffffffff


	//   ....[90]....
        /*0240*/ 	.word	0xffffffff


	//   ....[91]....
        /*0244*/ 	.word	0x0500000f


	//   ....[92]....
        /*0248*/ 	.word	0x0500000f


	//   ....[93]....
        /*024c*/ 	.word	0x0500000f


	//   ....[94]....
        /*0250*/ 	.word	0x0500000f


	//   ....[95]....
        /*0254*/ 	.word	0x0500000f


	//   ....[96]....
        /*0258*/ 	.word	0x0500000f


	//   ....[97]....
        /*025c*/ 	.word	0x0500000f


	//   ....[98]....
        /*0260*/ 	.word	0x0500000f


	//   ....[99]....
        /*0264*/ 	.word	0x0500000f


	//----- nvinfo : EIATTR_COOP_GROUP_INSTR_OFFSETS
	.align		4
.L_124:
        /*0268*/ 	.byte	0x04, 0x28
        /*026a*/ 	.short	(.L_126 - .L_125)


	//   ....[0]....
.L_125:
        /*026c*/ 	.word	0x00000070


	//   ....[1]....
        /*0270*/ 	.word	0x00000140


	//   ....[2]....
        /*0274*/ 	.word	0x00000190


	//   ....[3]....
        /*0278*/ 	.word	0x000003d0


	//   ....[4]....
        /*027c*/ 	.word	0x000005f0


	//   ....[5]....
        /*0280*/ 	.word	0x00000820


	//   ....[6]....
        /*0284*/ 	.word	0x00000aa0


	//   ....[7]....
        /*0288*/ 	.word	0x00000de0


	//   ....[8]....
        /*028c*/ 	.word	0x000012e0


	//   ....[9]....
        /*0290*/ 	.word	0x00003c30


	//   ....[10]....
        /*0294*/ 	.word	0x00003c80


	//   ....[11]....
        /*0298*/ 	.word	0x00004350


	//   ....[12]....
        /*029c*/ 	.word	0x000043d0


	//   ....[13]....
        /*02a0*/ 	.word	0x000073a0


	//   ....[14]....
        /*02a4*/ 	.word	0x000073c0


	//   ....[15]....
        /*02a8*/ 	.word	0x000073e0


	//   ....[16]....
        /*02ac*/ 	.word	0x00007400


	//   ....[17]....
        /*02b0*/ 	.word	0x00009160


	//   ....[18]....
        /*02b4*/ 	.word	0x00009170


	//   ....[19]....
        /*02b8*/ 	.word	0x000091a0


	//   ....[20]....
        /*02bc*/ 	.word	0x000091b0


	//   ....[21]....
        /*02c0*/ 	.word	0x0000a5a0


	//   ....[22]....
        /*02c4*/ 	.word	0x0000a5d0


	//   ....[23]....
        /*02c8*/ 	.word	0x0000a610


	//   ....[24]....
        /*02cc*/ 	.word	0x0000a650


	//   ....[25]....
        /*02d0*/ 	.word	0x0000a680


	//   ....[26]....
        /*02d4*/ 	.word	0x0000a6a0


	//   ....[27]....
        /*02d8*/ 	.word	0x0000a6b0


	//   ....[28]....
        /*02dc*/ 	.word	0x0000a6c0


	//   ....[29]....
        /*02e0*/ 	.word	0x0000a6d0


	//   ....[30]....
        /*02e4*/ 	.word	0x0000a6e0


	//   ....[31]....
        /*02e8*/ 	.word	0x0000a6f0


	//   ....[32]....
        /*02ec*/ 	.word	0x0000a700


	//   ....[33]....
        /*02f0*/ 	.word	0x0000a750


	//   ....[34]....
        /*02f4*/ 	.word	0x0000a780


	//   ....[35]....
        /*02f8*/ 	.word	0x0000a820


	//   ....[36]....
        /*02fc*/ 	.word	0x0000a860


	//   ....[37]....
        /*0300*/ 	.word	0x0000a8a0


	//   ....[38]....
        /*0304*/ 	.word	0x0000a8c0


	//   ....[39]....
        /*0308*/ 	.word	0x0000a8f0


	//   ....[40]....
        /*030c*/ 	.word	0x0000a920


	//   ....[41]....
        /*0310*/ 	.word	0x0000a940


	//   ....[42]....
        /*0314*/ 	.word	0x0000a960


	//   ....[43]....
        /*0318*/ 	.word	0x0000a980


	//   ....[44]....
        /*031c*/ 	.word	0x0000a990


	//   ....[45]....
        /*0320*/ 	.word	0x0000a9d0


	//   ....[46]....
        /*0324*/ 	.word	0x0000aa00


	//   ....[47]....
        /*0328*/ 	.word	0x0000aa30


	//   ....[48]....
        /*032c*/ 	.word	0x0000aa50


	//   ....[49]....
        /*0330*/ 	.word	0x0000aa70


	//   ....[50]....
        /*0334*/ 	.word	0x0000aa90


	//   ....[51]....
        /*0338*/ 	.word	0x0000aab0


	//   ....[52]....
        /*033c*/ 	.word	0x0000aac0


	//   ....[53]....
        /*0340*/ 	.word	0x0000aad0


	//   ....[54]....
        /*0344*/ 	.word	0x0000aae0


	//   ....[55]....
        /*0348*/ 	.word	0x0000aaf0


	//   ....[56]....
        /*034c*/ 	.word	0x0000ab00


	//   ....[57]....
        /*0350*/ 	.word	0x0000ab20


	//   ....[58]....
        /*0354*/ 	.word	0x0000ab40


	//   ....[59]....
        /*0358*/ 	.word	0x0000ab60


	//   ....[60]....
        /*035c*/ 	.word	0x0000abc0


	//   ....[61]....
        /*0360*/ 	.word	0x0000abd0


	//   ....[62]....
        /*0364*/ 	.word	0x0000abe0


	//   ....[63]....
        /*0368*/ 	.word	0x0000abf0


	//   ....[64]....
        /*036c*/ 	.word	0x0000ac00


	//   ....[65]....
        /*0370*/ 	.word	0x0000ac10


	//   ....[66]....
        /*0374*/ 	.word	0x0000ac20


	//   ....[67]....
        /*0378*/ 	.word	0x0000ac30


	//   ....[68]....
        /*037c*/ 	.word	0x0000ac40


	//   ....[69]....
        /*0380*/ 	.word	0x0000b180


	//   ....[70]....
        /*0384*/ 	.word	0x0000b1b0


	//   ....[71]....
        /*0388*/ 	.word	0x0000b290


	//   ....[72]....
        /*038c*/ 	.word	0x0000b2b0


	//   ....[73]....
        /*0390*/ 	.word	0x0000b7c0


	//   ....[74]....
        /*0394*/ 	.word	0x0000b7f0


	//   ....[75]....
        /*0398*/ 	.word	0x0000b900


	//   ....[76]....
        /*039c*/ 	.word	0x0000b920


	//   ....[77]....
        /*03a0*/ 	.word	0x0000ba10


	//   ....[78]....
        /*03a4*/ 	.word	0x0000ba30


	//   ....[79]....
        /*03a8*/ 	.word	0x0000bb30


	//   ....[80]....
        /*03ac*/ 	.word	0x0000bb70


	//   ....[81]....
        /*03b0*/ 	.word	0x0000c870


	//   ....[82]....
        /*03b4*/ 	.word	0x0000d5c0


	//   ....[83]....
        /*03b8*/ 	.word	0x0000d5f0


	//   ....[84]....
        /*03bc*/ 	.word	0x0000d6b0


	//   ....[85]....
        /*03c0*/ 	.word	0x0000d6c0


	//   ....[86]....
        /*03c4*/ 	.word	0x0000d750


	//   ....[87]....
        /*03c8*/ 	.word	0x0000d760


	//   ....[88]....
        /*03cc*/ 	.word	0x0000d770


	//   ....[89]....
        /*03d0*/ 	.word	0x0000d780


	//   ....[90]....
        /*03d4*/ 	.word	0x0000f7a0


	//   ....[91]....
        /*03d8*/ 	.word	0x0000fc90


	//   ....[92]....
        /*03dc*/ 	.word	0x0000fe40


	//   ....[93]....
        /*03e0*/ 	.word	0x0000fe90


	//   ....[94]....
        /*03e4*/ 	.word	0x0000ff20


	//   ....[95]....
        /*03e8*/ 	.word	0x00010020


	//   ....[96]....
        /*03ec*/ 	.word	0x00010080


	//   ....[97]....
        /*03f0*/ 	.word	0x00010180


	//   ....[98]....
        /*03f4*/ 	.word	0x000101e0


	//   ....[99]....
        /*03f8*/ 	.word	0x000102c0


	//----- nvinfo : EIATTR_REG_RECONFIG
	.align		4
.L_126:
        /*03fc*/ 	.byte	0x01, 0x54
	.zero		2


	//----- nvinfo : EIATTR_SYSCALL_OFFSETS
	.align		4
        /*0400*/ 	.byte	0x04, 0x46
        /*0402*/ 	.short	(.L_128 - .L_127)


	//   ....[0]....
.L_127:
        /*0404*/ 	.word	0x00001640


	//   ....[1]....
        /*0408*/ 	.word	0x0000c320


	//   ....[2]....
        /*040c*/ 	.word	0x0000c480


	//   ....[3]....
        /*0410*/ 	.word	0x0000c5c0


	//   ....[4]....
        /*0414*/ 	.word	0x0000c6e0


	//   ....[5]....
        /*0418*/ 	.word	0x0000d1c0


	//----- nvinfo : EIATTR_MBARRIER_INSTR_OFFSETS
	.align		4
.L_128:
        /*041c*/ 	.byte	0x04, 0x39
        /*041e*/ 	.short	(.L_130 - .L_129)


	//   ....[0]....
.L_129:
        /*0420*/ 	.word	0x00000270
        /*0424*/ 	.word	0x000000ff
        /*0428*/ 	.word	0x00033400
        /*042c*/ 	.short	0x0100
        /*042e*/ 	.byte	0x08
	.zero		1


	//   ....[1]....
        /*0430*/ 	.word	0x00000280
        /*0434*/ 	.word	0x000000ff
        /*0438*/ 	.word	0x00033420
        /*043c*/ 	.short	0x0100
        /*043e*/ 	.byte	0x08
	.zero		1


	//   ....[2]....
        /*0440*/ 	.word	0x00000370
        /*0444*/ 	.word	0x000000ff
        /*0448*/ 	.word	0x00033430
        /*044c*/ 	.short	0x0100
        /*044e*/ 	.byte	0x08
	.zero		1


	//   ....[3]....
        /*0450*/ 	.word	0x00000380
        /*0454*/ 	.word	0x000000ff
        /*0458*/ 	.word	0x00033440
        /*045c*/ 	.short	0x0100
        /*045e*/ 	.byte	0x08
	.zero		1


	//   ....[4]....
        /*0460*/ 	.word	0x00000390
        /*0464*/ 	.word	0x000000ff
        /*0468*/ 	.word	0x00033438
        /*046c*/ 	.short	0x0100
        /*046e*/ 	.byte	0x08
	.zero		1


	//   ....[5]....
        /*0470*/ 	.word	0x000003a0
        /*0474*/ 	.word	0x000000ff
        /*0478*/ 	.word	0x00033448
        /*047c*/ 	.short	0x0100
        /*047e*/ 	.byte	0x08
	.zero		1


	//   ....[6]....
        /*0480*/ 	.word	0x000005a0
        /*0484*/ 	.word	0x000000ff
        /*0488*/ 	.word	0x00033450
        /*048c*/ 	.short	0x0100
        /*048e*/ 	.byte	0x08
	.zero		1


	//   ....[7]....
        /*0490*/ 	.word	0x000005b0
        /*0494*/ 	.word	0x000000ff
        /*0498*/ 	.word	0x00033460
        /*049c*/ 	.short	0x0100
        /*049e*/ 	.byte	0x08
	.zero		1


	//   ....[8]....
        /*04a0*/ 	.word	0x000005c0
        /*04a4*/ 	.word	0x000000ff
        /*04a8*/ 	.word	0x00033458
        /*04ac*/ 	.short	0x0100
        /*04ae*/ 	.byte	0x08
	.zero		1


	//   ....[9]....
        /*04b0*/ 	.word	0x000005d0
        /*04b4*/ 	.word	0x000000ff
        /*04b8*/ 	.word	0x00033468
        /*04bc*/ 	.short	0x0100
        /*04be*/ 	.byte	0x08
	.zero		1


	//   ....[10]....
        /*04c0*/ 	.word	0x000007d0
        /*04c4*/ 	.word	0x000000ff
        /*04c8*/ 	.word	0x00033470
        /*04cc*/ 	.short	0x0100
        /*04ce*/ 	.byte	0x08
	.zero		1


	//   ....[11]....
        /*04d0*/ 	.word	0x000007e0
        /*04d4*/ 	.word	0x000000ff
        /*04d8*/ 	.word	0x00033480
        /*04dc*/ 	.short	0x0100
        /*04de*/ 	.byte	0x08
	.zero		1


	//   ....[12]....
        /*04e0*/ 	.word	0x000007f0
        /*04e4*/ 	.word	0x000000ff
        /*04e8*/ 	.word	0x00033478
        /*04ec*/ 	.short	0x0100
        /*04ee*/ 	.byte	0x08
	.zero		1


	//   ....[13]....
        /*04f0*/ 	.word	0x00000800
        /*04f4*/ 	.word	0x000000ff
        /*04f8*/ 	.word	0x00033488
        /*04fc*/ 	.short	0x0100
        /*04fe*/ 	.byte	0x08
	.zero		1


	//   ....[14]....
        /*0500*/ 	.word	0x00000a50
        /*0504*/ 	.word	0x000000ff
        /*0508*/ 	.word	0x00033490
        /*050c*/ 	.short	0x0100
        /*050e*/ 	.byte	0x08
	.zero		1


	//   ....[15]....
        /*0510*/ 	.word	0x00000a60
        /*0514*/ 	.word	0x000000ff
        /*0518*/ 	.word	0x000334a0
        /*051c*/ 	.short	0x0100
        /*051e*/ 	.byte	0x08
	.zero		1


	//   ....[16]....
        /*0520*/ 	.word	0x00000a70
        /*0524*/ 	.word	0x000000ff
        /*0528*/ 	.word	0x00033498
        /*052c*/ 	.short	0x0100
        /*052e*/ 	.byte	0x08
	.zero		1


	//   ....[17]....
        /*0530*/ 	.word	0x00000a80
        /*0534*/ 	.word	0x000000ff
        /*0538*/ 	.word	0x000334a8
        /*053c*/ 	.short	0x0100
        /*053e*/ 	.byte	0x08
	.zero		1


	//   ....[18]....
        /*0540*/ 	.word	0x00000d30
        /*0544*/ 	.word	0x000000ff
        /*0548*/ 	.word	0x000334b0
        /*054c*/ 	.short	0x0100
        /*054e*/ 	.byte	0x08
	.zero		1


	//   ....[19]....
        /*0550*/ 	.word	0x00000d40
        /*0554*/ 	.word	0x000000ff
        /*0558*/ 	.word	0x000334c0
        /*055c*/ 	.short	0x0100
        /*055e*/ 	.byte	0x08
	.zero		1


	//   ....[20]....
        /*0560*/ 	.word	0x00000d50
        /*0564*/ 	.word	0x000000ff
        /*0568*/ 	.word	0x000334b8
        /*056c*/ 	.short	0x0100
        /*056e*/ 	.byte	0x08
	.zero		1


	//   ....[21]....
        /*0570*/ 	.word	0x00000d60
        /*0574*/ 	.word	0x000000ff
        /*0578*/ 	.word	0x000334c8
        /*057c*/ 	.short	0x0100
        /*057e*/ 	.byte	0x08
	.zero		1


	//   ....[22]....
        /*0580*/ 	.word	0x000019d0
        /*0584*/ 	.word	0x000000ff
        /*0588*/ 	.word	0x00033400
        /*058c*/ 	.short	0x010a
        /*058e*/ 	.byte	0x27
	.zero		1


	//   ....[23]....
        /*0590*/ 	.word	0x00001a70
        /*0594*/ 	.word	0x00000003
        /*0598*/ 	.word	0x00033430
        /*059c*/ 	.short	0x010a
        /*059e*/ 	.byte	0x3f
	.zero		1


	//   ....[24]....
        /*05a0*/ 	.word	0x00001ab0
        /*05a4*/ 	.word	0x00000003
        /*05a8*/ 	.word	0x00033430
        /*05ac*/ 	.short	0x010a
        /*05ae*/ 	.byte	0x3f
	.zero		1


	//   ....[25]....
        /*05b0*/ 	.word	0x00004630
        /*05b4*/ 	.word	0x00000003
        /*05b8*/ 	.word	0x00000000
        /*05bc*/ 	.short	0x0101
        /*05be*/ 	.byte	0x3f
	.zero		1


	//   ....[26]....
        /*05c0*/ 	.word	0x00005560
        /*05c4*/ 	.word	0x000000ff
        /*05c8*/ 	.word	0x00033430
        /*05cc*/ 	.short	0x010a
        /*05ce*/ 	.byte	0x06
	.zero		1


	//   ....[27]....
        /*05d0*/ 	.word	0x000055a0
        /*05d4*/ 	.word	0x000000ff
        /*05d8*/ 	.word	0x00033430
        /*05dc*/ 	.short	0x010a
        /*05de*/ 	.byte	0x06
	.zero		1


	//   ....[28]....
        /*05e0*/ 	.word	0x000061e0
        /*05e4*/ 	.word	0x000000ff
        /*05e8*/ 	.word	0x00033450
        /*05ec*/ 	.short	0x010a
        /*05ee*/ 	.byte	0x06
	.zero		1


	//   ....[29]....
        /*05f0*/ 	.word	0x00006220
        /*05f4*/ 	.word	0x000000ff
        /*05f8*/ 	.word	0x00033450
        /*05fc*/ 	.short	0x010a
        /*05fe*/ 	.byte	0x06
	.zero		1


	//   ....[30]....
        /*0600*/ 	.word	0x00008280
        /*0604*/ 	.word	0x00000003
        /*0608*/ 	.word	0x00000000
        /*060c*/ 	.short	0x0101
        /*060e*/ 	.byte	0x3f
	.zero		1


	//   ....[31]....
        /*0610*/ 	.word	0x00008550
        /*0614*/ 	.word	0x000000ff
        /*0618*/ 	.word	0x00000000
        /*061c*/ 	.short	0x0101
        /*061e*/ 	.byte	0x07
	.zero		1


	//   ....[32]....
        /*0620*/ 	.word	0x00008dd0
        /*0624*/ 	.word	0x000000ff
        /*0628*/ 	.word	0x00033450
        /*062c*/ 	.short	0x010a
        /*062e*/ 	.byte	0x04
	.zero		1


	//   ....[33]....
        /*0630*/ 	.word	0x00008e10
        /*0634*/ 	.word	0x000000ff
        /*0638*/ 	.word	0x00033450
        /*063c*/ 	.short	0x010a
        /*063e*/ 	.byte	0x04
	.zero		1


	//   ....[34]....
        /*0640*/ 	.word	0x0000a670
        /*0644*/ 	.word	0x000000ff
        /*0648*/ 	.word	0x00000000
        /*064c*/ 	.short	0x0101
        /*064e*/ 	.byte	0x04
	.zero		1


	//   ....[35]....
        /*0650*/ 	.word	0x0000b7a0
        /*0654*/ 	.word	0x000000ff
        /*0658*/ 	.word	0x00000000
        /*065c*/ 	.short	0x0101
        /*065e*/ 	.byte	0x04
	.zero		1


	//   ....[36]....
        /*0660*/ 	.word	0x0000b800
        /*0664*/ 	.word	0x000000ff
        /*0668*/ 	.word	0x00000000
        /*066c*/ 	.short	0x0101
        /*066e*/ 	.byte	0x27
	.zero		1


	//   ....[37]....
        /*0670*/ 	.word	0x0000ca70
        /*0674*/ 	.word	0x00000004
        /*0678*/ 	.word	0x00033480
        /*067c*/ 	.short	0x010a
        /*067e*/ 	.byte	0x3f
	.zero		1


	//   ....[38]....
        /*0680*/ 	.word	0x0000cda0
        /*0684*/ 	.word	0x00000004
        /*0688*/ 	.word	0x00033440
        /*068c*/ 	.short	0x010a
        /*068e*/ 	.byte	0x3f
	.zero		1


	//   ....[39]....
        /*0690*/ 	.word	0x0000d8c0
        /*0694*/ 	.word	0x000000ff
        /*0698*/ 	.word	0x00033400
        /*069c*/ 	.short	0x0107
        /*069e*/ 	.byte	0x29
	.zero		1


	//   ....[40]....
        /*06a0*/ 	.word	0x0000d910
        /*06a4*/ 	.word	0x000000ff
        /*06a8*/ 	.word	0x00033400
        /*06ac*/ 	.short	0x0101
        /*06ae*/ 	.byte	0x29
	.zero		1


	//   ....[41]....
        /*06b0*/ 	.word	0x0000d940
        /*06b4*/ 	.word	0x000000ff
        /*06b8*/ 	.word	0x00033420
        /*06bc*/ 	.short	0x010a
        /*06be*/ 	.byte	0x29
	.zero		1


	//   ....[42]....
        /*06c0*/ 	.word	0x0000dbf0
        /*06c4*/ 	.word	0x00000006
        /*06c8*/ 	.word	0x00033480
        /*06cc*/ 	.short	0x010a
        /*06ce*/ 	.byte	0x3f
	.zero		1


	//   ....[43]....
        /*06d0*/ 	.word	0x0000e100
        /*06d4*/ 	.word	0x00000006
        /*06d8*/ 	.word	0x00033440
        /*06dc*/ 	.short	0x010a
        /*06de*/ 	.byte	0x3f
	.zero		1


	//   ....[44]....
        /*06e0*/ 	.word	0x0000e5e0
        /*06e4*/ 	.word	0x0000000c
        /*06e8*/ 	.word	0x00033470
        /*06ec*/ 	.short	0x010a
        /*06ee*/ 	.byte	0x3f
	.zero		1


	//   ....[45]....
        /*06f0*/ 	.word	0x0000e650
        /*06f4*/ 	.word	0x0000000c
        /*06f8*/ 	.word	0x00033460
        /*06fc*/ 	.short	0x010a
        /*06fe*/ 	.byte	0x3f
	.zero		1


	//   ....[46]....
        /*0700*/ 	.word	0x0000ecf0
        /*0704*/ 	.word	0x0000000c
        /*0708*/ 	.word	0x00033450
        /*070c*/ 	.short	0x0101
        /*070e*/ 	.byte	0x3f
	.zero		1


	//   ....[47]....
        /*0710*/ 	.word	0x0000ed80
        /*0714*/ 	.word	0x0000000c
        /*0718*/ 	.word	0x00000000
        /*071c*/ 	.short	0x0101
        /*071e*/ 	.byte	0x3f
	.zero		1


	//   ....[48]....
        /*0720*/ 	.word	0x0000ee90
        /*0724*/ 	.word	0x00000003
        /*0728*/ 	.word	0x00033470
        /*072c*/ 	.short	0x010a
        /*072e*/ 	.byte	0x3f
	.zero		1


	//   ....[49]....
        /*0730*/ 	.word	0x0000eef0
        /*0734*/ 	.word	0x00000003
        /*0738*/ 	.word	0x00033460
        /*073c*/ 	.short	0x010a
        /*073e*/ 	.byte	0x3f
	.zero		1


	//   ....[50]....
        /*0740*/ 	.word	0x0000f5a0
        /*0744*/ 	.word	0x00000003
        /*0748*/ 	.word	0x00033450
        /*074c*/ 	.short	0x0101
        /*074e*/ 	.byte	0x3f
	.zero		1


	//   ....[51]....
        /*0750*/ 	.word	0x0000f630
        /*0754*/ 	.word	0x00000003
        /*0758*/ 	.word	0x00000000
        /*075c*/ 	.short	0x0101
        /*075e*/ 	.byte	0x3f
	.zero		1


	//   ....[52]....
        /*0760*/ 	.word	0x0000f750
        /*0764*/ 	.word	0x00000007
        /*0768*/ 	.word	0x00033420
        /*076c*/ 	.short	0x010a
        /*076e*/ 	.byte	0x3f
	.zero		1


	//   ....[53]....
        /*0770*/ 	.word	0x0000f8a0
        /*0774*/ 	.word	0x00000005
        /*0778*/ 	.word	0x00000000
        /*077c*/ 	.short	0x010a
        /*077e*/ 	.byte	0x3f
	.zero		1


	//   ....[54]....
        /*0780*/ 	.word	0x0000f910
        /*0784*/ 	.word	0x00000003
        /*0788*/ 	.word	0x00000000
        /*078c*/ 	.short	0x010a
        /*078e*/ 	.byte	0x3f
	.zero		1


	//   ....[55]....
        /*0790*/ 	.word	0x0000f960
        /*0794*/ 	.word	0x00000003
        /*0798*/ 	.word	0x00033460
        /*079c*/ 	.short	0x010a
        /*079e*/ 	.byte	0x3f
	.zero		1


	//   ....[56]....
        /*07a0*/ 	.word	0x0000f9b0
        /*07a4*/ 	.word	0x00000005
        /*07a8*/ 	.word	0x00033460
        /*07ac*/ 	.short	0x010a
        /*07ae*/ 	.byte	0x3f
	.zero		1


	//   ....[57]....
        /*07b0*/ 	.word	0x0000f9f0
        /*07b4*/ 	.word	0x00000003
        /*07b8*/ 	.word	0x00033480
        /*07bc*/ 	.short	0x010a
        /*07be*/ 	.byte	0x3f
	.zero		1


	//   ....[58]....
        /*07c0*/ 	.word	0x0000fa10
        /*07c4*/ 	.word	0x00000005
        /*07c8*/ 	.word	0x00033480
        /*07cc*/ 	.short	0x010a
        /*07ce*/ 	.byte	0x3f
	.zero		1


	//   ....[59]....
        /*07d0*/ 	.word	0x0000fa80
        /*07d4*/ 	.word	0x00000003
        /*07d8*/ 	.word	0x00033400
        /*07dc*/ 	.short	0x010a
        /*07de*/ 	.byte	0x3f
	.zero		1


	//   ....[60]....
        /*07e0*/ 	.word	0x0000fad0
        /*07e4*/ 	.word	0x00000003
        /*07e8*/ 	.word	0x00033430
        /*07ec*/ 	.short	0x010a
        /*07ee*/ 	.byte	0x3f
	.zero		1


	//   ....[61]....
        /*07f0*/ 	.word	0x0000fb30
        /*07f4*/ 	.word	0x00000008
        /*07f8*/ 	.word	0x00033430
        /*07fc*/ 	.short	0x010a
        /*07fe*/ 	.byte	0x3f
	.zero		1


	//   ....[62]....
        /*0800*/ 	.word	0x0000fb90
        /*0804*/ 	.word	0x00000008
        /*0808*/ 	.word	0x00033450
        /*080c*/ 	.short	0x010a
        /*080e*/ 	.byte	0x3f
	.zero		1


	//   ....[63]....
        /*0810*/ 	.word	0x0000fbf0
        /*0814*/ 	.word	0x00000005
        /*0818*/ 	.word	0x00033450
        /*081c*/ 	.short	0x010a
        /*081e*/ 	.byte	0x3f
	.zero		1


	//   ....[64]....
        /*0820*/ 	.word	0x0000fd40
        /*0824*/ 	.word	0x00000004
        /*0828*/ 	.word	0x00033480
        /*082c*/ 	.short	0x010a
        /*082e*/ 	.byte	0x3f
	.zero		1


	//   ....[65]....
        /*0830*/ 	.word	0x0000fd90
        /*0834*/ 	.word	0x00000004
        /*0838*/ 	.word	0x00033440
        /*083c*/ 	.short	0x010a
        /*083e*/ 	.byte	0x3f
	.zero		1


	//   ....[66]....
        /*0840*/ 	.word	0x00010310
        /*0844*/ 	.word	0x00000002
        /*0848*/ 	.word	0x00033420
        /*084c*/ 	.short	0x010a
        /*084e*/ 	.byte	0x3f
	.zero		1


	//   ....[67]....
        /*0850*/ 	.word	0x00010360
        /*0854*/ 	.word	0x00000006
        /*0858*/ 	.word	0x00033480
        /*085c*/ 	.short	0x010a
        /*085e*/ 	.byte	0x3f
	.zero		1


	//   ....[68]....
        /*0860*/ 	.word	0x000103b0
        /*0864*/ 	.word	0x00000006
        /*0868*/ 	.word	0x00033440
        /*086c*/ 	.short	0x010a
        /*086e*/ 	.byte	0x3f
	.zero		1


	//   ....[69]....
        /*0870*/ 	.word	0x00010400
        /*0874*/ 	.word	0x0000000c
        /*0878*/ 	.word	0x00033470
        /*087c*/ 	.short	0x010a
        /*087e*/ 	.byte	0x3f
	.zero		1


	//   ....[70]....
        /*0880*/ 	.word	0x00010450
        /*0884*/ 	.word	0x0000000c
        /*0888*/ 	.word	0x00033460
        /*088c*/ 	.short	0x010a
        /*088e*/ 	.byte	0x3f
	.zero		1


	//   ....[71]....
        /*0890*/ 	.word	0x000104a0
        /*0894*/ 	.word	0x00000003
        /*0898*/ 	.word	0x00033470
        /*089c*/ 	.short	0x010a
        /*089e*/ 	.byte	0x3f
	.zero		1


	//   ....[72]....
        /*08a0*/ 	.word	0x000104f0
        /*08a4*/ 	.word	0x00000003
        /*08a8*/ 	.word	0x00033460
        /*08ac*/ 	.short	0x010a
        /*08ae*/ 	.byte	0x3f
	.zero		1


	//   ....[73]....
        /*08b0*/ 	.word	0x00010540
        /*08b4*/ 	.word	0x00000007
        /*08b8*/ 	.word	0x00033420
        /*08bc*/ 	.short	0x010a
        /*08be*/ 	.byte	0x3f
	.zero		1


	//   ....[74]....
        /*08c0*/ 	.word	0x00010590
        /*08c4*/ 	.word	0x00000005
        /*08c8*/ 	.word	0x00000000
        /*08cc*/ 	.short	0x010a
        /*08ce*/ 	.byte	0x3f
	.zero		1


	//   ....[75]....
        /*08d0*/ 	.word	0x000105e0
        /*08d4*/ 	.word	0x00000003
        /*08d8*/ 	.word	0x00000000
        /*08dc*/ 	.short	0x010a
        /*08de*/ 	.byte	0x3f
	.zero		1


	//   ....[76]....
        /*08e0*/ 	.word	0x00010630
        /*08e4*/ 	.word	0x00000003
        /*08e8*/ 	.word	0x00033460
        /*08ec*/ 	.short	0x010a
        /*08ee*/ 	.byte	0x3f
	.zero		1


	//   ....[77]....
        /*08f0*/ 	.word	0x00010680
        /*08f4*/ 	.word	0x00000005
        /*08f8*/ 	.word	0x00033460
        /*08fc*/ 	.short	0x010a
        /*08fe*/ 	.byte	0x3f
	.zero		1


	//   ....[78]....
        /*0900*/ 	.word	0x000106d0
        /*0904*/ 	.word	0x00000003
        /*0908*/ 	.word	0x00033480
        /*090c*/ 	.short	0x010a
        /*090e*/ 	.byte	0x3f
	.zero		1


	//----- nvinfo : EIATTR_NUM_MBARRIERS
	.align		4
.L_130:
        /*0910*/ 	.byte	0x03, 0x38
        /*0912*/ 	.short	0x0016


	//----- nvinfo : EIATTR_EXIT_INSTR_OFFSETS
	.align		4
        /*0914*/ 	.byte	0x04, 0x1c
        /*0916*/ 	.short	(.L_132 - .L_131)


	//   ....[0]....
.L_131:
        /*0918*/ 	.word	0x00000f50


	//   ....[1]....
        /*091c*/ 	.word	0x0000bc90


	//   ....[2]....
        /*0920*/ 	.word	0x0000f7c0


	//   ....[3]....
        /*0924*/ 	.word	0x0000fa60


	//----- nvinfo : EIATTR_MAX_THREADS
	.align		4
.L_132:
        /*0928*/ 	.byte	0x04, 0x05
        /*092a*/ 	.short	(.L_134 - .L_133)
.L_133:
        /*092c*/ 	.word	0x00000180
        /*0930*/ 	.word	0x00000001
        /*0934*/ 	.word	0x00000001


	//----- nvinfo : EIATTR_CRS_STACK_SIZE
	.align		4
.L_134:
        /*0938*/ 	.byte	0x04, 0x1e
        /*093a*/ 	.short	(.L_136 - .L_135)
.L_135:
        /*093c*/ 	.word	0x00000000


	//----- nvinfo : EIATTR_CBANK_PARAM_SIZE
	.align		4
.L_136:
        /*0940*/ 	.byte	0x03, 0x19
        /*0942*/ 	.short	0x0a70


	//----- nvinfo : EIATTR_PARAM_CBANK
	.align		4
        /*0944*/ 	.byte	0x04, 0x0a
        /*0946*/ 	.short	(.L_138 - .L_137)
	.align		4
.L_137:
        /*0948*/ 	.word	index@(.nv.constant0._ZN7cutlass13device_kernelIN5flash11enable_sm90INS1_16FlashAttnFwdSm90INS1_25CollectiveMainloopFwdSm90ILi2EN4cute5tupleIJNS5_1CILi2EEENS7_ILi1EEES9_EEENS6_IJNS7_ILi128EEENS7_ILi160EEENS7_ILi192EEEEEELi192ENS_12float_e4m3_tEfNS_4arch4Sm90ELb0ELb0ELb1ELb0ELb0ELb0ELb0ELb1ELb1ELb1ELb0ELb0EEENS1_21CollectiveEpilogueFwdINS6_IJSB_SD_SC_EEESA_NS_10bfloat16_tESH_Li256ELb0ELb1ELb0ELb1EEENS1_29StaticPersistentTileSchedulerILb0EEEEEEEEEvNT_6ParamsE)
        /*094c*/ 	.short	0x0210
        /*094e*/ 	.short	0x0a70


	//----- nvinfo : EIATTR_SW_WAR
	.align		4
.L_138:
        /*0950*/ 	.byte	0x04, 0x36
        /*0952*/ 	.short	(.L_140 - .L_139)
.L_139:
        /*0954*/ 	.word	0x00000008
.L_140:


//--------------------- .nv.info._ZN7cutlass13device_kernelIN5flash11enable_sm90INS1_16FlashAttnFwdSm90INS1_25CollectiveMainloopFwdSm90ILi2EN4cute5tupleIJNS5_1CILi1EEES8_S8_EEENS6_IJNS7_ILi128EEENS7_ILi160EEENS7_ILi192EEEEEELi192ENS_12float_e4m3_tEfNS_4arch4Sm90ELb0ELb0ELb1ELb1ELb0ELb0ELb0ELb1ELb1ELb1ELb0ELb0EEENS1_21CollectiveEpilogueFwdINS6_IJSA_SC_SB_EEES9_NS_10bfloat16_tESG_Li256ELb1ELb1ELb0ELb1EEENS1_36VarlenDynamicPersistentTileSchedulerILi128ELi160ELi256ELi128ELb0ELb1ELb1ELb0ELb1ELb1EEEEEEEEEvNT_6ParamsE --------------------------
	.section	.nv.info._ZN7cutlass13device_kernelIN5flash11enable_sm90INS1_16FlashAttnFwdSm90INS1_25CollectiveMainloopFwdSm90ILi2EN4cute5tupleIJNS5_1CILi1EEES8_S8_EEENS6_IJNS7_ILi128EEENS7_ILi160EEENS7_ILi192EEEEEELi192ENS_12float_e4m3_tEfNS_4arch4Sm90ELb0ELb0ELb1ELb1ELb0ELb0ELb0ELb1ELb1ELb1ELb0ELb0EEENS1_21CollectiveEpilogueFwdINS6_IJSA_SC_SB_EEES9_NS_10bfloat16_tESG_Li256ELb1ELb1ELb0ELb1EEENS1_36VarlenDynamicPersistentTileSchedulerILi128ELi160ELi256ELi128ELb0ELb1ELb1ELb0ELb1ELb1EEEEEEEEEvNT_6ParamsE,"",@"SHT_CUDA_INFO"
	.sectionflags	@""
	.align	4


	//----- nvinfo : EIATTR_CUDA_API_VERSION
	.align		4
        /*0000*/ 	.byte	0x04, 0x37
        /*0002*/ 	.short	(.L_142 - .L_141)
.L_141:
        /*0004*/ 	.word	0x00000082


	//----- nvinfo : EIATTR_KPARAM_INFO
	.align		4
.L_142:
        /*0008*/ 	.byte	0x04, 0x17
        /*000a*/ 	.short	(.L_144 - .L_143)
.L_143:
        /*000c*/ 	.word	0x00000000
        /*0010*/ 	.short	0x0000
        /*0012*/ 	.short	0x0070
        /*0014*/ 	.byte	0x00, 0xf0, 0x01, 0x2a


	//----- nvinfo : EIATTR_SPARSE_MMA_MASK
	.align		4
.L_144:
        /*0018*/ 	.byte	0x03, 0x50
        /*001a*/ 	.short	0x0000


	//----- nvinfo : EIATTR_MAXREG_COUNT
	.align		4
        /*001c*/ 	.byte	0x03, 0x1b
        /*001e*/ 	.short	0x00a8


	//----- nvinfo : EIATTR_NUM_BARRIERS
	.align		4
        /*0020*/ 	.byte	0x02, 0x4c
        /*0022*/ 	.byte	0x10
	.zero		1


	//----- nvinfo : EIATTR_EXTERNS
	.align		4
        /*0024*/ 	.byte	0x04, 0x0f
        /*0026*/ 	.short	(.L_146 - .L_145)


	//   ....[0]....
	.align		4
.L_145:
        /*0028*/ 	.word	index@(__assertfail)


	//----- nvinfo : EIATTR_ANNOTATIONS
	.align		4
.L_146:
        /*002c*/ 	.byte	0x04, 0x55
        /*002e*/ 	.short	(.L_148 - .L_147)


	//   ....[0]....
.L_147:
        /* <DEDUP_REMOVED lines=27> */


	//----- nvinfo : EIATTR_MERCURY_ISA_VERSION
	.align		4
.L_148:
        /*01d0*/ 	.byte	0x03, 0x5f
        /*01d2*/ 	.short	0x0101


	//----- nvinfo : EIATTR_UNUSED_LOAD_BYTE_OFFSET
	.align		4
        /*01d4*/ 	.byte	0x04, 0x44
        /*01d6*/ 	.short	(.L_150 - .L_149)


	//   ....[0]....
.L_149:
        /*01d8*/ 	.word	0x00000a40
        /*01dc*/ 	.word	0x0000fff0


	//   ....[1]....
        /*01e0*/ 	.word	0x0000a1e0
        /*01e4*/ 	.word	0x0000fff0


	//----- nvinfo : EIATTR_INT_WARP_WIDE_INSTR_OFFSETS
	.align		4
.L_150:
        /*01e8*/ 	.byte	0x04, 0x31
        /*01ea*/ 	.short	(.L_152 - .L_151)


	//   ....[0]....
.L_151:
        /*01ec*/ 	.word	0x00000130


	//   ....[1]....
        /*01f0*/ 	.word	0x00000170


	//   ....[2]....
        /*01f4*/ 	.word	0x000001e0


	//   ....[3]....
        /*01f8*/ 	.word	0x0000e660


	//   ....[4]....
        /*01fc*/ 	.word	0x0000e6f0


	//   ....[5]....
        /*0200*/ 	.word	0x00011420


	//   ....[6]....
        /*0204*/ 	.word	0x000114b0


	//----- nvinfo : EIATTR_COOP_GROUP_MASK_REGIDS
	.align		4
.L_152:
        /*0208*/ 	.byte	0x04, 0x29
        /*020a*/ 	.short	(.L_154 - .L_153)


	//   ....[0]....
.L_153:
        /*020c*/ 	.word	0xffffffff


	//   ....[1]....
        /*0210*/ 	.word	0xffffffff


	//   ....[2]....
        /*0214*/ 	.word	0xffffffff


	//   ....[3]....
        /*0218*/ 	.word	0xffffffff


	//   ....[4]....
        /*021c*/ 	.word	0xffffffff


	//   ....[5]....
        /*0220*/ 	.word	0xffffffff


	//   ....[6]....
        /*0224*/ 	.word	0xffffffff


	//   ....[7]....
        /*0228*/ 	.word	0xffffffff


	//   ....[8]....
        /*022c*/ 	.word	0xffffffff


	//   ....[9]....
        /*0230*/ 	.word	0xffffffff


	//   ....[10]....
        /*0234*/ 	.word	0xffffffff


	//   ....[11]....
        /*0238*/ 	.word	0xffffffff


	//   ....[12]....
        /*023c*/ 	.word	0xffffffff


	//   ....[13]....
        /*0240*/ 	.word	0xffffffff


	//   ....[14]....
        /*0244*/ 	.word	0xffffffff


	//   ....[15]....
        /*0248*/ 	.word	0xffffffff


	//   ....[16]....
        /*024c*/ 	.word	0xffffffff


	//   ....[17]....
        /*0250*/ 	.word	0xffffffff


	//   ....[18]....
        /*0254*/ 	.word	0xffffffff


	//   ....[19]....
        /*0258*/ 	.word	0xffffffff


	//   ....[20]....
        /*025c*/ 	.word	0xffffffff


	//   ....[21]....
        /*0260*/ 	.word	0xffffffff


	//   ....[22]....
        /*0264*/ 	.word	0xffffffff


	//   ....[23]....
        /*0268*/ 	.word	0xffffffff


	//   ....[24]....
        /*026c*/ 	.word	0xffffffff


	//   ....[25]....
        /*0270*/ 	.word	0xffffffff


	//   ....[26]....
        /*0274*/ 	.word	0xffffffff


	//   ....[27]....
        /*0278*/ 	.word	0xffffffff


	//   ....[28]....
        /*027c*/ 	.word	0xffffffff


	//   ....[29]....
        /*0280*/ 	.word	0xffffffff


	//   ....[30]....
        /*0284*/ 	.word	0xffffffff


	//   ....[31]....
        /*0288*/ 	.word	0xffffffff


	//   ....[32]....
        /*028c*/ 	.word	0xffffffff


	//   ....[33]....
        /*0290*/ 	.word	0xffffffff


	//   ....[34]....
        /*0294*/ 	.word	0xffffffff


	//   ....[35]....
        /*0298*/ 	.word	0xffffffff


	//   ....[36]....
        /*029c*/ 	.word	0xffffffff


	//   ....[37]....
        /*02a0*/ 	.word	0xffffffff


	//   ....[38]....
        /*02a4*/ 	.word	0xffffffff


	//   ....[39]....
        /*02a8*/ 	.word	0xffffffff


	//   ....[40]....
        /*02ac*/ 	.word	0xffffffff


	//   ....[41]....
        /*02b0*/ 	.word	0xffffffff


	//   ....[42]....
        /*02b4*/ 	.word	0xffffffff


	//   ....[43]....
        /*02b8*/ 	.word	0xffffffff


	//   ....[44]....
        /*02bc*/ 	.word	0xffffffff


	//   ....[45]....
        /*02c0*/ 	.word	0xffffffff


	//   ....[46]....
        /*02c4*/ 	.word	0xffffffff


	//   ....[47]....
        /*02c8*/ 	.word	0xffffffff


	//   ....[48]....
        /*02cc*/ 	.word	0xffffffff


	//   ....[49]....
        /*02d0*/ 	.word	0xffffffff


	//   ....[50]....
        /*02d4*/ 	.word	0xffffffff


	//   ....[51]....
        /*02d8*/ 	.word	0xffffffff


	//   ....[52]....
        /*02dc*/ 	.word	0xffffffff


	//   ....[53]....
        /*02e0*/ 	.word	0xffffffff


	//   ....[54]....
        /*02e4*/ 	.word	0xffffffff


	//   ....[55]....
        /*02e8*/ 	.word	0xffffffff


	//   ....[56]....
        /*02ec*/ 	.word	0xffffffff


	//   ....[57]....
        /*02f0*/ 	.word	0xffffffff


	//   ....[58]....
        /*02f4*/ 	.word	0xffffffff


	//   ....[59]....
        /*02f8*/ 	.word	0xffffffff


	//   ....[60]....
        /*02fc*/ 	.word	0xffffffff


	//   ....[61]....
        /*0300*/ 	.word	0xffffffff


	//   ....[62]....
        /*0304*/ 	.word	0xffffffff


	//   ....[63]....
        /*0308*/ 	.word	0xffffffff


	//   ....[64]....
        /*030c*/ 	.word	0xffffffff


	//   ....[65]....
        /*0310*/ 	.word	0xffffffff


	//   ....[66]....
        /*0314*/ 	.word	0xffffffff


	//   ....[67]....
        /*0318*/ 	.word	0xffffffff


	//   ....[68]....
        /*031c*/ 	.word	0xffffffff


	//   ....[69]....
        /*0320*/ 	.word	0xffffffff


	//   ....[70]....
        /*0324*/ 	.word	0xffffffff


	//   ....[71]....
        /*0328*/ 	.word	0xffffffff


	//   ....[72]....
        /*032c*/ 	.word	0xffffffff


	//   ....[73]....
        /*0330*/ 	.word	0xffffffff


	//   ....[74]....
        /*0334*/ 	.word	0xffffffff


	//   ....[75]....
        /*0338*/ 	.word	0xffffffff


	//   ....[76]....
        /*033c*/ 	.word	0xffffffff


	//   ....[77]....
        /*0340*/ 	.word	0xffffffff


	//   ....[78]....
        /*0344*/ 	.word	0xffffffff


	//   ....[79]....
        /*0348*/ 	.word	0xffffffff


	//   ....[80]....
        /*034c*/ 	.word	0xffffffff


	//   ....[81]....
        /*0350*/ 	.word	0xffffffff


	//   ....[82]....
        /*0354*/ 	.word	0xffffffff


	//   ....[83]....
        /*0358*/ 	.word	0xffffffff


	//   ....[84]....
        /*035c*/ 	.word	0xffffffff


	//   ....[85]....
        /*0360*/ 	.word	0xffffffff


	//   ....[86]....
        /*0364*/ 	.word	0xffffffff


	//   ....[87]....
        /*0368*/ 	.word	0xffffffff


	//   ....[88]....
        /*036c*/ 	.word	0xffffffff


	//   ....[89]....
        /*0370*/ 	.word	0xffffffff


	//   ....[90]....
        /*0374*/ 	.word	0xffffffff


	//   ....[91]....
        /*0378*/ 	.word	0xffffffff


	//   ....[92]....
        /*037c*/ 	.word	0xffffffff


	//   ....[93]....
        /*0380*/ 	.word	0xffffffff


	//   ....[94]....
        /*0384*/ 	.word	0xffffffff


	//   ....[95]....
        /*0388*/ 	.word	0xffffffff


	//   ....[96]....
        /*038c*/ 	.word	0xffffffff


	//   ....[97]....
        /*0390*/ 	.word	0xffffffff


	//   ....[98]....
        /*0394*/ 	.word	0xffffffff


	//   ....[99]....
        /*0398*/ 	.word	0xffffffff


	//   ....[100]....
        /*039c*/ 	.word	0xffffffff


	//   ....[101]....
        /*03a0*/ 	.word	0xffffffff


	//   ....[102]....
        /*03a4*/ 	.word	0xffffffff


	//   ....[103]....
        /*03a8*/ 	.word	0xffffffff


	//   ....[104]....
        /*03ac*/ 	.word	0xffffffff


	//   ....[105]....
        /*03b0*/ 	.word	0xffffffff


	//   ....[106]....
        /*03b4*/ 	.word	0xffffffff


	//   ....[107]....
        /*03b8*/ 	.word	0xffffffff


	//   ....[108]....
        /*03bc*/ 	.word	0xffffffff


	//   ....[109]....
        /*03c0*/ 	.word	0xffffffff


	//   ....[110]....
        /*03c4*/ 	.word	0xffffffff


	//   ....[111]....
        /*03c8*/ 	.word	0xffffffff


	//   ....[112]....
        /*03cc*/ 	.word	0xffffffff


	//   ....[113]....
        /*03d0*/ 	.word	0xffffffff


	//   ....[114]....
        /*03d4*/ 	.word	0xffffffff


	//   ....[115]....
        /*03d8*/ 	.word	0xffffffff


	//   ....[116]....
        /*03dc*/ 	.word	0xffffffff


	//   ....[117]....
        /*03e0*/ 	.word	0xffffffff


	//   ....[118]....
        /*03e4*/ 	.word	0xffffffff


	//   ....[119]....
        /*03e8*/ 	.word	0xffffffff


	//   ....[120]....
        /*03ec*/ 	.word	0xffffffff


	//   ....[121]....
        /*03f0*/ 	.word	0xffffffff


	//   ....[122]....
        /*03f4*/ 	.word	0xffffffff


	//   ....[123]....
        /*03f8*/ 	.word	0xffffffff


	//   ....[124]....
        /*03fc*/ 	.word	0xffffffff


	//   ....[125]....
        /*0400*/ 	.word	0xffffffff


	//   ....[126]....
        /*0404*/ 	.word	0xffffffff


	//   ....[127]....
        /*0408*/ 	.word	0xffffffff


	//   ....[128]....
        /*040c*/ 	.word	0xffffffff


	//   ....[129]....
        /*0410*/ 	.word	0xffffffff


	//   ....[130]....
        /*0414*/ 	.word	0xffffffff


	//   ....[131]....
        /*0418*/ 	.word	0x0500000f


	//   ....[132]....
        /*041c*/ 	.word	0x0500000f


	//   ....[133]....
        /*0420*/ 	.word	0x0500000f


	//   ....[134]....
        /*0424*/ 	.word	0x0500000f


	//   ....[135]....
        /*0428*/ 	.word	0x0500000f


	//   ....[136]....
        /*042c*/ 	.word	0x0500000f


	//   ....[137]....
        /*0430*/ 	.word	0x0500000f


	//   ....[138]....
        /*0434*/ 	.word	0x0500000f


	//   ....[139]....
        /*0438*/ 	.word	0x0500000f


	//   ....[140]....
        /*043c*/ 	.word	0x0500000f


	//----- nvinfo : EIATTR_COOP_GROUP_INSTR_OFFSETS
	.align		4
.L_154:
        /*0440*/ 	.byte	0x04, 0x28
        /*0442*/ 	.short	(.L_156 - .L_155)


	//   ....[0]....
.L_155:
        /*0444*/ 	.word	0x00000070


	//   ....[1]....
        /*0448*/ 	.word	0x00000140


	//   ....[2]....
        /*044c*/ 	.word	0x00000190


	//   ....[3]....
        /*0450*/ 	.word	0x000003c0


	//   ....[4]....
        /*0454*/ 	.word	0x00000520


	//   ....[5]....
        /*0458*/ 	.word	0x00000640


	//   ....[6]....
        /*045c*/ 	.word	0x000007a0


	//   ....[7]....
        /*0460*/ 	.word	0x00001540


	//   ....[8]....
        /*0464*/ 	.word	0x00003cd0


	//   ....[9]....
        /*0468*/ 	.word	0x00003d20


	//   ....[10]....
        /*046c*/ 	.word	0x00004440


	//   ....[11]....
        /*0470*/ 	.word	0x000044c0


	//   ....[12]....
        /*0474*/ 	.word	0x00007960


	//   ....[13]....
        /*0478*/ 	.word	0x00007990


	//   ....[14]....
        /*047c*/ 	.word	0x000079c0


	//   ....[15]....
        /*0480*/ 	.word	0x000079e0


	//   ....[16]....
        /*0484*/ 	.word	0x00009890


	//   ....[17]....
        /*0488*/ 	.word	0x000098a0


	//   ....[18]....
        /*048c*/ 	.word	0x000098d0


	//   ....[19]....
        /*0490*/ 	.word	0x000098e0


	//   ....[20]....
        /*0494*/ 	.word	0x0000ad60


	//   ....[21]....
        /*0498*/ 	.word	0x0000ad90


	//   ....[22]....
        /*049c*/ 	.word	0x0000adc0


	//   ....[23]....
        /*04a0*/ 	.word	0x0000adf0


	//   ....[24]....
        /*04a4*/ 	.word	0x0000ae20


	//   ....[25]....
        /*04a8*/ 	.word	0x0000ae40


	//   ....[26]....
        /*04ac*/ 	.word	0x0000ae50


	//   ....[27]....
        /*04b0*/ 	.word	0x0000ae60


	//   ....[28]....
        /*04b4*/ 	.word	0x0000ae70


	//   ....[29]....
        /*04b8*/ 	.word	0x0000aea0


	//   ....[30]....
        /*04bc*/ 	.word	0x0000aed0


	//   ....[31]....
        /*04c0*/ 	.word	0x0000aee0


	//   ....[32]....
        /*04c4*/ 	.word	0x0000aef0


	//   ....[33]....
        /*04c8*/ 	.word	0x0000af20


	//   ....[34]....
        /*04cc*/ 	.word	0x0000af50


	//   ....[35]....
        /*04d0*/ 	.word	0x0000af60


	//   ....[36]....
        /*04d4*/ 	.word	0x0000af70


	//   ....[37]....
        /*04d8*/ 	.word	0x0000afa0


	//   ....[38]....
        /*04dc*/ 	.word	0x0000afd0


	//   ....[39]....
        /*04e0*/ 	.word	0x0000afe0


	//   ....[40]....
        /*04e4*/ 	.word	0x0000aff0


	//   ....[41]....
        /*04e8*/ 	.word	0x0000b020


	//   ....[42]....
        /*04ec*/ 	.word	0x0000b050


	//   ....[43]....
        /*04f0*/ 	.word	0x0000b060


	//   ....[44]....
        /*04f4*/ 	.word	0x0000b0c0


	//   ....[45]....
        /*04f8*/ 	.word	0x0000b0d0


	//   ....[46]....
        /*04fc*/ 	.word	0x0000b0e0


	//   ....[47]....
        /*0500*/ 	.word	0x0000b100


	//   ....[48]....
        /*0504*/ 	.word	0x0000b120


	//   ....[49]....
        /*0508*/ 	.word	0x0000b130


	//   ....[50]....
        /*050c*/ 	.word	0x0000b140


	//   ....[51]....
        /*0510*/ 	.word	0x0000b150


	//   ....[52]....
        /*0514*/ 	.word	0x0000b160


	//   ....[53]....
        /*0518*/ 	.word	0x0000b190


	//   ....[54]....
        /*051c*/ 	.word	0x0000b1a0


	//   ....[55]....
        /*0520*/ 	.word	0x0000b1b0


	//   ....[56]....
        /*0524*/ 	.word	0x0000b1c0


	//   ....[57]....
        /*0528*/ 	.word	0x0000b1d0


	//   ....[58]....
        /*052c*/ 	.word	0x0000b1f0


	//   ....[59]....
        /*0530*/ 	.word	0x0000b200


	//   ....[60]....
        /*0534*/ 	.word	0x0000b210


	//   ....[61]....
        /*0538*/ 	.word	0x0000b220


	//   ....[62]....
        /*053c*/ 	.word	0x0000b230


	//   ....[63]....
        /*0540*/ 	.word	0x0000b250


	//   ....[64]....
        /*0544*/ 	.word	0x0000b270


	//   ....[65]....
        /*0548*/ 	.word	0x0000b290


	//   ....[66]....
        /*054c*/ 	.word	0x0000b2a0


	//   ....[67]....
        /*0550*/ 	.word	0x0000b2b0


	//   ....[68]....
        /*0554*/ 	.word	0x0000b9d0


	//   ....[69]....
        /*0558*/ 	.word	0x0000ba10


	//   ....[70]....
        /*055c*/ 	.word	0x0000ba50


	//   ....[71]....
        /*0560*/ 	.word	0x0000ba80


	//   ....[72]....
        /*0564*/ 	.word	0x0000c160


	//   ....[73]....
        /*0568*/ 	.word	0x0000c1a0


	//   ....[74]....
        /*056c*/ 	.word	0x0000c2a0


	//   ....[75]....
        /*0570*/ 	.word	0x0000c2c0


	//   ....[76]....
        /*0574*/ 	.word	0x0000c3c0


	//   ....[77]....
        /*0578*/ 	.word	0x0000c3e0


	//   ....[78]....
        /*057c*/ 	.word	0x0000c4f0


	//   ....[79]....
        /*0580*/ 	.word	0x0000c510


	//   ....[80]....
        /*0584*/ 	.word	0x0000ce40


	//   ....[81]....
        /*0588*/ 	.word	0x0000ce60


	//   ....[82]....
        /*058c*/ 	.word	0x0000cf60


	//   ....[83]....
        /*0590*/ 	.word	0x0000cf80


	//   ....[84]....
        /*0594*/ 	.word	0x0000d080


	//   ....[85]....
        /*0598*/ 	.word	0x0000d0a0


	//   ....[86]....
        /*059c*/ 	.word	0x0000d1b0


	//   ....[87]....
        /*05a0*/ 	.word	0x0000d1d0


	//   ....[88]....
        /*05a4*/ 	.word	0x0000d350


	//   ....[89]....
        /*05a8*/ 	.word	0x0000d560


	//   ....[90]....
        /*05ac*/ 	.word	0x0000d590


	//   ....[91]....
        /*05b0*/ 	.word	0x0000d5c0


	//   ....[92]....
        /*05b4*/ 	.word	0x0000d600


	//   ....[93]....
        /*05b8*/ 	.word	0x0000d630


	//   ....[94]....
        /*05bc*/ 	.word	0x0000d660


	//   ....[95]....
        /*05c0*/ 	.word	0x0000d7f0


	//   ....[96]....
        /*05c4*/ 	.word	0x0000d820


	//   ....[97]....
        /*05c8*/ 	.word	0x0000d850


	//   ....[98]....
        /*05cc*/ 	.word	0x0000d880


	//   ....[99]....
        /*05d0*/ 	.word	0x0000d8b0


	//   ....[100]....
        /*05d4*/ 	.word	0x0000d8f0


	//   ....[101]....
        /*05d8*/ 	.word	0x0000d980


	//   ....[102]....
        /*05dc*/ 	.word	0x0000d9c0


	//   ....[103]....
        /*05e0*/ 	.word	0x0000da50


	//   ....[104]....
        /*05e4*/ 	.word	0x0000ee10


	//   ....[105]....
        /*05e8*/ 	.word	0x0000fbc0


	//   ....[106]....
        /*05ec*/ 	.word	0x0000fbf0


	//   ....[107]....
        /*05f0*/ 	.word	0x0000fca0


	//   ....[108]....
        /*05f4*/ 	.word	0x0000fcb0


	//   ....[109]....
        /*05f8*/ 	.word	0x0000fd40


	//   ....[110]....
        /*05fc*/ 	.word	0x0000fd50


	//   ....[111]....
        /*0600*/ 	.word	0x0000fd60


	//   ....[112]....
        /*0604*/ 	.word	0x0000fda0


	//   ....[113]....
        /*0608*/ 	.word	0x00011f80


	//   ....[114]....
        /*060c*/ 	.word	0x00011fb0


	//   ....[115]....
        /*0610*/ 	.word	0x00011fe0


	//   ....[116]....
        /*0614*/ 	.word	0x00012010


	//   ....[117]....
        /*0618*/ 	.word	0x00012050


	//   ....[118]....
        /*061c*/ 	.word	0x00012060


	//   ....[119]....
        /*0620*/ 	.word	0x00012090


	//   ....[120]....
        /*0624*/ 	.word	0x000120a0


	//   ....[121]....
        /*0628*/ 	.word	0x000121e0


	//   ....[122]....
        /*062c*/ 	.word	0x00012210


	//   ....[123]....
        /*0630*/ 	.word	0x00012240


	//   ....[124]....
        /*0634*/ 	.word	0x00012270


	//   ....[125]....
        /*0638*/ 	.word	0x000122a0


	//   ....[126]....
        /*063c*/ 	.word	0x000122e0


	//   ....[127]....
        /*0640*/ 	.word	0x00012360


	//   ....[128]....
        /*0644*/ 	.word	0x000123a0


	//   ....[129]....
        /*0648*/ 	.word	0x000123f0


	//   ....[130]....
        /*064c*/ 	.word	0x000128a0


	//   ....[131]....
        /*0650*/ 	.word	0x00012d90


	//   ....[132]....
        /*0654*/ 	.word	0x00012f90


	//   ....[133]....
        /*0658*/ 	.word	0x00012fe0


	//   ....[134]....
        /*065c*/ 	.word	0x00013040


	//   ....[135]....
        /*0660*/ 	.word	0x00013140


	//   ....[136]....
        /*0664*/ 	.word	0x000131a0


	//   ....[137]....
        /*0668*/ 	.word	0x000132a0


	//   ....[138]....
        /*066c*/ 	.word	0x00013300


	//   ....[139]....
        /*0670*/ 	.word	0x000133e0


	//   ....[140]....
        /*0674*/ 	.word	0x00013730


	//----- nvinfo : EIATTR_REG_RECONFIG
	.align		4
.L_156:
        /*0678*/ 	.byte	0x01, 0x54
	.zero		2


	//----- nvinfo : EIATTR_SYSCALL_OFFSETS
	.align		4
        /*067c*/ 	.byte	0x04, 0x46
        /*067e*/ 	.short	(.L_158 - .L_157)


	//   ....[0]....
.L_157:
        /*0680*/ 	.word	0x00001720


	//   ....[1]....
        /*0684*/ 	.word	0x0000e860


	//   ....[2]....
        /*0688*/ 	.word	0x0000e9f0


	//   ....[3]....
        /*068c*/ 	.word	0x0000eb40


	//   ....[4]....
        /*0690*/ 	.word	0x0000ec80


	//   ....[5]....
        /*0694*/ 	.word	0x0000f7b0


	//----- nvinfo : EIATTR_MBARRIER_INSTR_OFFSETS
	.align		4
.L_158:
        /*0698*/ 	.byte	0x04, 0x39
        /*069a*/ 	.short	(.L_160 - .L_159)


	//   ....[0]....
.L_159:
        /*069c*/ 	.word	0x00000270
        /*06a0*/ 	.word	0x000000ff
        /*06a4*/ 	.word	0x00033400
        /*06a8*/ 	.short	0x0100
        /*06aa*/ 	.byte	0x08
	.zero		1


	//   ....[1]....
        /*06ac*/ 	.word	0x00000280
        /*06b0*/ 	.word	0x000000ff
        /*06b4*/ 	.word	0x00033420
        /*06b8*/ 	.short	0x0100
        /*06ba*/ 	.byte	0x08
	.zero		1


	//   ....[2]....
        /*06bc*/ 	.word	0x00000370
        /*06c0*/ 	.word	0x000000ff
        /*06c4*/ 	.word	0x00033430
        /*06c8*/ 	.short	0x0100
        /*06ca*/ 	.byte	0x08
	.zero		1


	//   ....[3]....
        /*06cc*/ 	.word	0x00000380
        /*06d0*/ 	.word	0x000000ff
        /*06d4*/ 	.word	0x00033440
        /*06d8*/ 	.short	0x0100
        /*06da*/ 	.byte	0x08
	.zero		1


	//   ....[4]....
        /*06dc*/ 	.word	0x00000390
        /*06e0*/ 	.word	0x000000ff
        /*06e4*/ 	.word	0x00033438
        /*06e8*/ 	.short	0x0100
        /*06ea*/ 	.byte	0x08
	.zero		1


	//   ....[5]....
        /*06ec*/ 	.word	0x000003a0
        /*06f0*/ 	.word	0x000000ff
        /*06f4*/ 	.word	0x00033448
        /*06f8*/ 	.short	0x0100
        /*06fa*/ 	.byte	0x08
	.zero		1


	//   ....[6]....
        /*06fc*/ 	.word	0x000004d0
        /*0700*/ 	.word	0x000000ff
        /*0704*/ 	.word	0x00033450
        /*0708*/ 	.short	0x0100
        /*070a*/ 	.byte	0x08
	.zero		1


	//   ....[7]....
        /*070c*/ 	.word	0x000004e0
        /*0710*/ 	.word	0x000000ff
        /*0714*/ 	.word	0x00033460
        /*0718*/ 	.short	0x0100
        /*071a*/ 	.byte	0x08
	.zero		1


	//   ....[8]....
        /*071c*/ 	.word	0x000004f0
        /*0720*/ 	.word	0x000000ff
        /*0724*/ 	.word	0x00033458
        /*0728*/ 	.short	0x0100
        /*072a*/ 	.byte	0x08
	.zero		1


	//   ....[9]....
        /*072c*/ 	.word	0x00000500
        /*0730*/ 	.word	0x000000ff
        /*0734*/ 	.word	0x00033468
        /*0738*/ 	.short	0x0100
        /*073a*/ 	.byte	0x08
	.zero		1


	//   ....[10]....
        /*073c*/ 	.word	0x000005f0
        /*0740*/ 	.word	0x000000ff
        /*0744*/ 	.word	0x00033470
        /*0748*/ 	.short	0x0100
        /*074a*/ 	.byte	0x06
	.zero		1


	//   ....[11]....
        /*074c*/ 	.word	0x00000600
        /*0750*/ 	.word	0x000000ff
        /*0754*/ 	.word	0x00033480
        /*0758*/ 	.short	0x0100
        /*075a*/ 	.byte	0x06
	.zero		1


	//   ....[12]....
        /*075c*/ 	.word	0x00000610
        /*0760*/ 	.word	0x000000ff
        /*0764*/ 	.word	0x00033478
        /*0768*/ 	.short	0x0100
        /*076a*/ 	.byte	0x06
	.zero		1


	//   ....[13]....
        /*076c*/ 	.word	0x00000620
        /*0770*/ 	.word	0x000000ff
        /*0774*/ 	.word	0x00033488
        /*0778*/ 	.short	0x0100
        /*077a*/ 	.byte	0x06
	.zero		1


	//   ....[14]....
        /*077c*/ 	.word	0x00000750
        /*0780*/ 	.word	0x000000ff
        /*0784*/ 	.word	0x00033490
        /*0788*/ 	.short	0x0100
        /*078a*/ 	.byte	0x08
	.zero		1


	//   ....[15]....
        /*078c*/ 	.word	0x00000760
        /*0790*/ 	.word	0x000000ff
        /*0794*/ 	.word	0x000334a0
        /*0798*/ 	.short	0x0100
        /*079a*/ 	.byte	0x08
	.zero		1


	//   ....[16]....
        /*079c*/ 	.word	0x00000770
        /*07a0*/ 	.word	0x000000ff
        /*07a4*/ 	.word	0x00033498
        /*07a8*/ 	.short	0x0100
        /*07aa*/ 	.byte	0x08
	.zero		1


	//   ....[17]....
        /*07ac*/ 	.word	0x00000780
        /*07b0*/ 	.word	0x000000ff
        /*07b4*/ 	.word	0x000334a8
        /*07b8*/ 	.short	0x0100
        /*07ba*/ 	.byte	0x08
	.zero		1


	//   ....[18]....
        /*07bc*/ 	.word	0x000008b0
        /*07c0*/ 	.word	0x000000ff
        /*07c4*/ 	.word	0x000334b0
        /*07c8*/ 	.short	0x0100
        /*07ca*/ 	.byte	0x08
	.zero		1


	//   ....[19]....
        /*07cc*/ 	.word	0x000008c0
        /*07d0*/ 	.word	0x000000ff
        /*07d4*/ 	.word	0x000334c0
        /*07d8*/ 	.short	0x0100
        /*07da*/ 	.byte	0x08
	.zero		1


	//   ....[20]....
        /*07dc*/ 	.word	0x000008d0
        /*07e0*/ 	.word	0x000000ff
        /*07e4*/ 	.word	0x000334b8
        /*07e8*/ 	.short	0x0100
        /*07ea*/ 	.byte	0x08
	.zero		1


	//   ....[21]....
        /*07ec*/ 	.word	0x000008e0
        /*07f0*/ 	.word	0x000000ff
        /*07f4*/ 	.word	0x000334c8
        /*07f8*/ 	.short	0x0100
        /*07fa*/ 	.byte	0x08
	.zero		1


	//   ....[22]....
        /*07fc*/ 	.word	0x00001a90
        /*0800*/ 	.word	0x00000004
        /*0804*/ 	.word	0x00033400
        /*0808*/ 	.short	0x010a
        /*080a*/ 	.byte	0x3f
	.zero		1


	//   ....[23]....
        /*080c*/ 	.word	0x00001b30
        /*0810*/ 	.word	0x00000005
        /*0814*/ 	.word	0x00033430
        /*0818*/ 	.short	0x010a
        /*081a*/ 	.byte	0x3f
	.zero		1


	//   ....[24]....
        /*081c*/ 	.word	0x00001ba0
        /*0820*/ 	.word	0x00000005
        /*0824*/ 	.word	0x00033430
        /*0828*/ 	.short	0x010a
        /*082a*/ 	.byte	0x3f
	.zero		1


	//   ....[25]....
        /*082c*/ 	.word	0x000049b0
        /*0830*/ 	.word	0x00000018
        /*0834*/ 	.word	0x00000000
        /*0838*/ 	.short	0x0101
        /*083a*/ 	.byte	0x3f
	.zero		1


	//   ....[26]....
        /*083c*/ 	.word	0x00005bc0
        /*0840*/ 	.word	0x000000ff
        /*0844*/ 	.word	0x00033430
        /*0848*/ 	.short	0x010a
        /*084a*/ 	.byte	0x06
	.zero		1


	//   ....[27]....
        /*084c*/ 	.word	0x00005c00
        /*0850*/ 	.word	0x000000ff
        /*0854*/ 	.word	0x00033430
        /*0858*/ 	.short	0x010a
        /*085a*/ 	.byte	0x06
	.zero		1


	//   ....[28]....
        /*085c*/ 	.word	0x00006850
        /*0860*/ 	.word	0x000000ff
        /*0864*/ 	.word	0x00033450
        /*0868*/ 	.short	0x010a
        /*086a*/ 	.byte	0x06
	.zero		1


	//   ....[29]....
        /*086c*/ 	.word	0x00006890
        /*0870*/ 	.word	0x000000ff
        /*0874*/ 	.word	0x00033450
        /*0878*/ 	.short	0x010a
        /*087a*/ 	.byte	0x06
	.zero		1


	//   ....[30]....
        /*087c*/ 	.word	0x000087b0
        /*0880*/ 	.word	0x00000006
        /*0884*/ 	.word	0x00000000
        /*0888*/ 	.short	0x0101
        /*088a*/ 	.byte	0x3f
	.zero		1


	//   ....[31]....
        /*088c*/ 	.word	0x00008c30
        /*0890*/ 	.word	0x0000000a
        /*0894*/ 	.word	0x00000000
        /*0898*/ 	.short	0x0101
        /*089a*/ 	.byte	0x3f
	.zero		1


	//   ....[32]....
        /*089c*/ 	.word	0x00009480
        /*08a0*/ 	.word	0x0000000f
        /*08a4*/ 	.word	0x00033450
        /*08a8*/ 	.short	0x010a
        /*08aa*/ 	.byte	0x3f
	.zero		1


	//   ....[33]....
        /*08ac*/ 	.word	0x00009510
        /*08b0*/ 	.word	0x0000000f
        /*08b4*/ 	.word	0x00033450
        /*08b8*/ 	.short	0x010a
        /*08ba*/ 	.byte	0x3f
	.zero		1


	//   ....[34]....
        /*08bc*/ 	.word	0x00009b80
        /*08c0*/ 	.word	0x00000006
        /*08c4*/ 	.word	0x00000000
        /*08c8*/ 	.short	0x0101
        /*08ca*/ 	.byte	0x3f
	.zero		1


	//   ....[35]....
        /*08cc*/ 	.word	0x0000c190
        /*08d0*/ 	.word	0x00000003
        /*08d4*/ 	.word	0x00000000
        /*08d8*/ 	.short	0x0101
        /*08da*/ 	.byte	0x3f
	.zero		1


	//   ....[36]....
        /*08dc*/ 	.word	0x0000f060
        /*08e0*/ 	.word	0x00000003
        /*08e4*/ 	.word	0x00033480
        /*08e8*/ 	.short	0x010a
        /*08ea*/ 	.byte	0x3f
	.zero		1


	//   ....[37]....
        /*08ec*/ 	.word	0x0000f2f0
        /*08f0*/ 	.word	0x00000003
        /*08f4*/ 	.word	0x00033440
        /*08f8*/ 	.short	0x010a
        /*08fa*/ 	.byte	0x3f
	.zero		1


	//   ....[38]....
        /*08fc*/ 	.word	0x0000feb0
        /*0900*/ 	.word	0x00000011
        /*0904*/ 	.word	0x00033400
        /*0908*/ 	.short	0x0107
        /*090a*/ 	.byte	0x3f
	.zero		1


	//   ....[39]....
        /*090c*/ 	.word	0x0000ffb0
        /*0910*/ 	.word	0x00000011
        /*0914*/ 	.word	0x00033400
        /*0918*/ 	.short	0x0101
        /*091a*/ 	.byte	0x3f
	.zero		1


	//   ....[40]....
        /*091c*/ 	.word	0x0000ffd0
        /*0920*/ 	.word	0x00000011
        /*0924*/ 	.word	0x00033420
        /*0928*/ 	.short	0x010a
        /*092a*/ 	.byte	0x3f
	.zero		1


	//   ....[41]....
        /*092c*/ 	.word	0x000102f0
        /*0930*/ 	.word	0x00000006
        /*0934*/ 	.word	0x00033480
        /*0938*/ 	.short	0x010a
        /*093a*/ 	.byte	0x3f
	.zero		1


	//   ....[42]....
        /*093c*/ 	.word	0x00010720
        /*0940*/ 	.word	0x00000006
        /*0944*/ 	.word	0x00033440
        /*0948*/ 	.short	0x010a
        /*094a*/ 	.byte	0x3f
	.zero		1


	//   ....[43]....
        /*094c*/ 	.word	0x00010bd0
        /*0950*/ 	.word	0x00000003
        /*0954*/ 	.word	0x00033470
        /*0958*/ 	.short	0x010a
        /*095a*/ 	.byte	0x3f
	.zero		1


	//   ....[44]....
        /*095c*/ 	.word	0x00010c40
        /*0960*/ 	.word	0x00000003
        /*0964*/ 	.word	0x00033460
        /*0968*/ 	.short	0x010a
        /*096a*/ 	.byte	0x3f
	.zero		1


	//   ....[45]....
        /*096c*/ 	.word	0x00011300
        /*0970*/ 	.word	0x00000003
        /*0974*/ 	.word	0x00033450
        /*0978*/ 	.short	0x0101
        /*097a*/ 	.byte	0x3f
	.zero		1


	//   ....[46]....
        /*097c*/ 	.word	0x00011380
        /*0980*/ 	.word	0x00000003
        /*0984*/ 	.word	0x00000000
        /*0988*/ 	.short	0x0101
        /*098a*/ 	.byte	0x3f
	.zero		1


	//   ....[47]....
        /*098c*/ 	.word	0x00011590
        /*0990*/ 	.word	0x00000003
        /*0994*/ 	.word	0x00033470
        /*0998*/ 	.short	0x010a
        /*099a*/ 	.byte	0x3f
	.zero		1


	//   ....[48]....
        /*099c*/ 	.word	0x000115f0
        /*09a0*/ 	.word	0x00000003
        /*09a4*/ 	.word	0x00033460
        /*09a8*/ 	.short	0x010a
        /*09aa*/ 	.byte	0x3f
	.zero		1


	//   ....[49]....
        /*09ac*/ 	.word	0x00011cb0
        /*09b0*/ 	.word	0x00000003
        /*09b4*/ 	.word	0x00033450
        /*09b8*/ 	.short	0x0101
        /*09ba*/ 	.byte	0x3f
	.zero		1


	//   ....[50]....
        /*09bc*/ 	.word	0x00011d00
        /*09c0*/ 	.word	0x00000000
        /*09c4*/ 	.word	0x00000000
        /*09c8*/ 	.short	0x0101
        /*09ca*/ 	.byte	0x3f
	.zero		1


	//   ....[51]....
        /*09cc*/ 	.word	0x00012820
        /*09d0*/ 	.word	0x00000003
        /*09d4*/ 	.word	0x00033420
        /*09d8*/ 	.short	0x010a
        /*09da*/ 	.byte	0x3f
	.zero		1


	//   ....[52]....
        /*09dc*/ 	.word	0x000129c0
        /*09e0*/ 	.word	0x00000007
        /*09e4*/ 	.word	0x00000000
        /*09e8*/ 	.short	0x010a
        /*09ea*/ 	.byte	0x3f
	.zero		1


	//   ....[53]....
        /*09ec*/ 	.word	0x00012a30
        /*09f0*/ 	.word	0x00000005
        /*09f4*/ 	.word	0x00000000
        /*09f8*/ 	.short	0x010a
        /*09fa*/ 	.byte	0x3f
	.zero		1


	//   ....[54]....
        /*09fc*/ 	.word	0x00012a80
        /*0a00*/ 	.word	0x00000005
        /*0a04*/ 	.word	0x00033460
        /*0a08*/ 	.short	0x010a
        /*0a0a*/ 	.byte	0x3f
	.zero		1


	//   ....[55]....
        /*0a0c*/ 	.word	0x00012ad0
        /*0a10*/ 	.word	0x00000003
        /*0a14*/ 	.word	0x00033460
        /*0a18*/ 	.short	0x010a
        /*0a1a*/ 	.byte	0x3f
	.zero		1


	//   ....[56]....
        /*0a1c*/ 	.word	0x00012b10
        /*0a20*/ 	.word	0x00000005
        /*0a24*/ 	.word	0x00033480
        /*0a28*/ 	.short	0x010a
        /*0a2a*/ 	.byte	0x3f
	.zero		1


	//   ....[57]....
        /*0a2c*/ 	.word	0x00012b30
        /*0a30*/ 	.word	0x00000003
        /*0a34*/ 	.word	0x00033480
        /*0a38*/ 	.short	0x010a
        /*0a3a*/ 	.byte	0x3f
	.zero		1


	//   ....[58]....
        /*0a3c*/ 	.word	0x00012b90
        /*0a40*/ 	.word	0x00000004
        /*0a44*/ 	.word	0x00033400
        /*0a48*/ 	.short	0x010a
        /*0a4a*/ 	.byte	0x3f
	.zero		1


	//   ....[59]....
        /*0a4c*/ 	.word	0x00012be0
        /*0a50*/ 	.word	0x00000005
        /*0a54*/ 	.word	0x00033430
        /*0a58*/ 	.short	0x010a
        /*0a5a*/ 	.byte	0x3f
	.zero		1


	//   ....[60]....
        /*0a5c*/ 	.word	0x00012c40
        /*0a60*/ 	.word	0x00000004
        /*0a64*/ 	.word	0x00033430
        /*0a68*/ 	.short	0x010a
        /*0a6a*/ 	.byte	0x3f
	.zero		1


	//   ....[61]....
        /*0a6c*/ 	.word	0x00012ca0
        /*0a70*/ 	.word	0x00000004
        /*0a74*/ 	.word	0x00033450
        /*0a78*/ 	.short	0x010a
        /*0a7a*/ 	.byte	0x3f
	.zero		1


	//   ....[62]....
        /*0a7c*/ 	.word	0x00012cf0
        /*0a80*/ 	.word	0x0000000f
        /*0a84*/ 	.word	0x00033450
        /*0a88*/ 	.short	0x010a
        /*0a8a*/ 	.byte	0x3f
	.zero		1


	//   ....[63]....
        /*0a8c*/ 	.word	0x00012e40
        /*0a90*/ 	.word	0x00000003
        /*0a94*/ 	.word	0x00033480
        /*0a98*/ 	.short	0x010a
        /*0a9a*/ 	.byte	0x3f
	.zero		1


	//   ....[64]....
        /*0a9c*/ 	.word	0x00012e90
        /*0aa0*/ 	.word	0x00000003
        /*0aa4*/ 	.word	0x00033440
        /*0aa8*/ 	.short	0x010a
        /*0aaa*/ 	.byte	0x3f
	.zero		1


	//   ....[65]....
        /*0aac*/ 	.word	0x00013420
        /*0ab0*/ 	.word	0x00000011
        /*0ab4*/ 	.word	0x00033420
        /*0ab8*/ 	.short	0x010a
        /*0aba*/ 	.byte	0x3f
	.zero		1


	//   ....[66]....
        /*0abc*/ 	.word	0x00013470
        /*0ac0*/ 	.word	0x00000006
        /*0ac4*/ 	.word	0x00033480
        /*0ac8*/ 	.short	0x010a
        /*0aca*/ 	.byte	0x3f
	.zero		1


	//   ....[67]....
        /*0acc*/ 	.word	0x000134c0
        /*0ad0*/ 	.word	0x00000006
        /*0ad4*/ 	.word	0x00033440
        /*0ad8*/ 	.short	0x010a
        /*0ada*/ 	.byte	0x3f
	.zero		1


	//   ....[68]....
        /*0adc*/ 	.word	0x00013510
        /*0ae0*/ 	.word	0x00000003
        /*0ae4*/ 	.word	0x00033470
        /*0ae8*/ 	.short	0x010a
        /*0aea*/ 	.byte	0x3f
	.zero		1


	//   ....[69]....
        /*0aec*/ 	.word	0x00013560
        /*0af0*/ 	.word	0x00000003
        /*0af4*/ 	.word	0x00033460
        /*0af8*/ 	.short	0x010a
        /*0afa*/ 	.byte	0x3f
	.zero		1


	//   ....[70]....
        /*0afc*/ 	.word	0x000135b0
        /*0b00*/ 	.word	0x00000003
        /*0b04*/ 	.word	0x00033470
        /*0b08*/ 	.short	0x010a
        /*0b0a*/ 	.byte	0x3f
	.zero		1


	//   ....[71]....
        /*0b0c*/ 	.word	0x00013600
        /*0b10*/ 	.word	0x00000003
        /*0b14*/ 	.word	0x00033460
        /*0b18*/ 	.short	0x010a
        /*0b1a*/ 	.byte	0x3f
	.zero		1


	//   ....[72]....
        /*0b1c*/ 	.word	0x00013650
        /*0b20*/ 	.word	0x00000003
        /*0b24*/ 	.word	0x00033420
        /*0b28*/ 	.short	0x010a
        /*0b2a*/ 	.byte	0x3f
	.zero		1


	//   ....[73]....
        /*0b2c*/ 	.word	0x000137f0
        /*0b30*/ 	.word	0x00000007
        /*0b34*/ 	.word	0x00000000
        /*0b38*/ 	.short	0x010a
        /*0b3a*/ 	.byte	0x3f
	.zero		1


	//   ....[74]....
        /*0b3c*/ 	.word	0x00013840
        /*0b40*/ 	.word	0x00000005
        /*0b44*/ 	.word	0x00000000
        /*0b48*/ 	.short	0x010a
        /*0b4a*/ 	.byte	0x3f
	.zero		1


	//   ....[75]....
        /*0b4c*/ 	.word	0x00013890
        /*0b50*/ 	.word	0x00000005
        /*0b54*/ 	.word	0x00033460
        /*0b58*/ 	.short	0x010a
        /*0b5a*/ 	.byte	0x3f
	.zero		1


	//   ....[76]....
        /*0b5c*/ 	.word	0x000138e0
        /*0b60*/ 	.word	0x00000003
        /*0b64*/ 	.word	0x00033460
        /*0b68*/ 	.short	0x010a
        /*0b6a*/ 	.byte	0x3f
	.zero		1


	//   ....[77]....
        /*0b6c*/ 	.word	0x00013930
        /*0b70*/ 	.word	0x00000005
        /*0b74*/ 	.word	0x00033480
        /*0b78*/ 	.short	0x010a
        /*0b7a*/ 	.byte	0x3f
	.zero		1


	//----- nvinfo : EIATTR_NUM_MBARRIERS
	.align		4
.L_160:
        /*0b7c*/ 	.byte	0x03, 0x38
        /*0b7e*/ 	.short	0x0016


	//----- nvinfo : EIATTR_EXIT_INSTR_OFFSETS
	.align		4
        /*0b80*/ 	.byte	0x04, 0x1c
        /*0b82*/ 	.short	(.L_162 - .L_161)


	//   ....[0]....
.L_161:
        /*0b84*/ 	.word	0x00000a80


	//   ....[1]....
        /*0b88*/ 	.word	0x0000d300


	//   ....[2]....
        /*0b8c*/ 	.word	0x00012b80


	//----- nvinfo : EIATTR_MAX_THREADS
	.align		4
.L_162:
        /*0b90*/ 	.byte	0x04, 0x05
        /*0b92*/ 	.short	(.L_164 - .L_163)
.L_163:
        /*0b94*/ 	.word	0x00000180
        /*0b98*/ 	.word	0x00000001
        /*0b9c*/ 	.word	0x00000001


	//----- nvinfo : EIATTR_CRS_STACK_SIZE
	.align		4
.L_164:
        /*0ba0*/ 	.byte	0x04, 0x1e
        /*0ba2*/ 	.short	(.L_166 - .L_165)
.L_165:
        /*0ba4*/ 	.word	0x00000000


	//----- nvinfo : EIATTR_CBANK_PARAM_SIZE
	.align		4
.L_166:
        /*0ba8*/ 	.byte	0x03, 0x19
        /*0baa*/ 	.short	0x0af0


	//----- nvinfo : EIATTR_PARAM_CBANK
	.align		4
        /*0bac*/ 	.byte	0x04, 0x0a
        /*0bae*/ 	.short	(.L_168 - .L_167)
	.align		4
.L_167:
        /*0bb0*/ 	.word	index@(.nv.constant0._ZN7cutlass13device_kernelIN5flash11enable_sm90INS1_16FlashAttnFwdSm90INS1_25CollectiveMainloopFwdSm90ILi2EN4cute5tupleIJNS5_1CILi1EEES8_S8_EEENS6_IJNS7_ILi128EEENS7_ILi160EEENS7_ILi192EEEEEELi192ENS_12float_e4m3_tEfNS_4arch4Sm90ELb0ELb0ELb1ELb1ELb0ELb0ELb0ELb1ELb1ELb1ELb0ELb0EEENS1_21CollectiveEpilogueFwdINS6_IJSA_SC_SB_EEES9_NS_10bfloat16_tESG_Li256ELb1ELb1ELb0ELb1EEENS1_36VarlenDynamicPersistentTileSchedulerILi128ELi160ELi256ELi128ELb0ELb1ELb1ELb0ELb1ELb1EEEEEEEEEvNT_6ParamsE)
        /*0bb4*/ 	.short	0x0210
        /*0bb6*/ 	.short	0x0af0


	//----- nvinfo : EIATTR_SW_WAR
	.align		4
.L_168:
        /*0bb8*/ 	.byte	0x04, 0x36
        /*0bba*/ 	.short	(.L_170 - .L_169)
.L_169:
        /*0bbc*/ 	.word	0x00000008
.L_170:


//--------------------- .nv.info._ZN7cutlass13device_kernelIN5flash11enable_sm90INS1_16FlashAttnFwdSm90INS1_25CollectiveMainloopFwdSm90ILi2EN4cute5tupleIJNS5_1CILi1EEES8_S8_EEENS6_IJNS7_ILi128EEENS7_ILi160EEENS7_ILi192EEEEEELi192ENS_12float_e4m3_tEfNS_4arch4Sm90ELb0ELb0ELb1ELb1ELb0ELb1ELb0ELb1ELb1ELb1ELb0ELb0EEENS1_21CollectiveEpilogueFwdINS6_IJSA_SC_SB_EEES9_NS_10bfloat16_tESG_Li256ELb1ELb1ELb0ELb1EEENS1_36VarlenDynamicPersistentTileSchedulerILi128ELi160ELi256ELi128ELb0ELb1ELb1ELb0ELb1ELb1EEEEEEEEEvNT_6ParamsE --------------------------
	.section	.nv.info._ZN7cutlass13device_kernelIN5flash11enable_sm90INS1_16FlashAttnFwdSm90INS1_25CollectiveMainloopFwdSm90ILi2EN4cute5tupleIJNS5_1CILi1EEES8_S8_EEENS6_IJNS7_ILi128EEENS7_ILi160EEENS7_ILi192EEEEEELi192ENS_12float_e4m3_tEfNS_4arch4Sm90ELb0ELb0ELb1ELb1ELb0ELb1ELb0ELb1ELb1ELb1ELb0ELb0EEENS1_21CollectiveEpilogueFwdINS6_IJSA_SC_SB_EEES9_NS_10bfloat16_tESG_Li256ELb1ELb1ELb0ELb1EEENS1_36VarlenDynamicPersistentTileSchedulerILi128ELi160ELi256ELi128ELb0ELb1ELb1ELb0ELb1ELb1EEEEEEEEEvNT_6ParamsE,"",@"SHT_CUDA_INFO"
	.sectionflags	@""
	.align	4


	//----- nvinfo : EIATTR_CUDA_API_VERSION
	.align		4
        /*0000*/ 	.byte	0x04, 0x37
        /*0002*/ 	.short	(.L_172 - .L_171)
.L_171:
        /*0004*/ 	.word	0x00000082


	//----- nvinfo : EIATTR_KPARAM_INFO
	.align		4
.L_172:
        /*0008*/ 	.byte	0x04, 0x17
        /*000a*/ 	.short	(.L_174 - .L_173)
.L_173:
        /*000c*/ 	.word	0x00000000
        /*0010*/ 	.short	0x0000
        /*0012*/ 	.short	0x0070
        /*0014*/ 	.byte	0x00, 0xf0, 0x01, 0x2a


	//----- nvinfo : EIATTR_SPARSE_MMA_MASK
	.align		4
.L_174:
        /*0018*/ 	.byte	0x03, 0x50
        /*001a*/ 	.short	0x0000


	//----- nvinfo : EIATTR_MAXREG_COUNT
	.align		4
        /*001c*/ 	.byte	0x03, 0x1b
        /*001e*/ 	.short	0x00a8


	//----- nvinfo : EIATTR_NUM_BARRIERS
	.align		4
        /*0020*/ 	.byte	0x02, 0x4c
        /*0022*/ 	.byte	0x10
	.zero		1


	//----- nvinfo : EIATTR_EXTERNS
	.align		4
        /*0024*/ 	.byte	0x04, 0x0f
        /*0026*/ 	.short	(.L_176 - .L_175)


	//   ....[0]....
	.align		4
.L_175:
        /*0028*/ 	.word	index@(__assertfail)


	//----- nvinfo : EIATTR_ANNOTATIONS
	.align		4
.L_176:
        /*002c*/ 	.byte	0x04, 0x55
        /*002e*/ 	.short	(.L_178 - .L_177)


	//   ....[0]....
.L_177:
        /* <DEDUP_REMOVED lines=107> */


	//----- nvinfo : EIATTR_MERCURY_ISA_VERSION
	.align		4
.L_178:
        /*06d0*/ 	.byte	0x03, 0x5f
        /*06d2*/ 	.short	0x0101


	//----- nvinfo : EIATTR_UNUSED_LOAD_BYTE_OFFSET
	.align		4
        /*06d4*/ 	.byte	0x04, 0x44
        /*06d6*/ 	.short	(.L_180 - .L_179)


	//   ....[0]....
.L_179:
        /*06d8*/ 	.word	0x00000ae0
        /*06dc*/ 	.word	0x0000fff0


	//   ....[1]....
        /*06e0*/ 	.word	0x00020260
        /*06e4*/ 	.word	0x0000fff0


	//----- nvinfo : EIATTR_INT_WARP_WIDE_INSTR_OFFSETS
	.align		4
.L_180:
        /*06e8*/ 	.byte	0x04, 0x31
        /*06ea*/ 	.short	(.L_182 - .L_181)


	//   ....[0]....
.L_181:
        /*06ec*/ 	.word	0x00000190


	//   ....[1]....
        /*06f0*/ 	.word	0x000001d0


	//   ....[2]....
        /*06f4*/ 	.word	0x00000240


	//   ....[3]....
        /*06f8*/ 	.word	0x00025f80


	//   ....[4]....
        /*06fc*/ 	.word	0x00026010


	//   ....[5]....
        /*0700*/ 	.word	0x00028f50


	//   ....[6]....
        /*0704*/ 	.word	0x00028fe0


	//----- nvinfo : EIATTR_COOP_GROUP_MASK_REGIDS
	.align		4
.L_182:
        /*0708*/ 	.byte	0x04, 0x29
        /*070a*/ 	.short	(.L_184 - .L_183)


	//   ....[0]....
.L_183:
        /*070c*/ 	.word	0xffffffff


	//   ....[1]....
        /*0710*/ 	.word	0xffffffff


	//   ....[2]....
        /*0714*/ 	.word	0xffffffff


	//   ....[3]....
        /*0718*/ 	.word	0xffffffff


	//   ....[4]....
        /*071c*/ 	.word	0xffffffff


	//   ....[5]....
        /*0720*/ 	.word	0xffffffff


	//   ....[6]....
        /*0724*/ 	.word	0xffffffff


	//   ....[7]....
        /*0728*/ 	.word	0xffffffff


	//   ....[8]....
        /*072c*/ 	.word	0xffffffff


	//   ....[9]....
        /*0730*/ 	.word	0xffffffff


	//   ....[10]....
        /*0734*/ 	.word	0xffffffff


	//   ....[11]....
        /*0738*/ 	.word	0xffffffff


	//   ....[12]....
        /*073c*/ 	.word	0xffffffff


	//   ....[13]....
        /*0740*/ 	.word	0xffffffff


	//   ....[14]....
        /*0744*/ 	.word	0xffffffff


	//   ....[15]....
        /*0748*/ 	.word	0xffffffff


	//   ....[16]....
        /*074c*/ 	.word	0xffffffff


	//   ....[17]....
        /*0750*/ 	.word	0xffffffff


	//   ....[18]....
        /*0754*/ 	.word	0xffffffff


	//   ....[19]....
        /*0758*/ 	.word	0xffffffff


	//   ....[20]....
        /*075c*/ 	.word	0xffffffff


	//   ....[21]....
        /*0760*/ 	.word	0xffffffff


	//   ....[22]....
        /*0764*/ 	.word	0xffffffff


	//   ....[23]....
        /*0768*/ 	.word	0xffffffff


	//   ....[24]....
        /*076c*/ 	.word	0xffffffff


	//   ....[25]....
        /*0770*/ 	.word	0xffffffff


	//   ....[26]....
        /*0774*/ 	.word	0xffffffff


	//   ....[27]....
        /*0778*/ 	.word	0xffffffff


	//   ....[28]....
        /*077c*/ 	.word	0xffffffff


	//   ....[29]....
        /*0780*/ 	.word	0xffffffff


	//   ....[30]....
        /*0784*/ 	.word	0xffffffff


	//   ....[31]....
        /*0788*/ 	.word	0xffffffff


	//   ....[32]....
        /*078c*/ 	.word	0xffffffff


	//   ....[33]....
        /*0790*/ 	.word	0xffffffff


	//   ....[34]....
        /*0794*/ 	.word	0xffffffff


	//   ....[35]....
        /*0798*/ 	.word	0xffffffff


	//   ....[36]....
        /*079c*/ 	.word	0xffffffff


	//   ....[37]....
        /*07a0*/ 	.word	0xffffffff


	//   ....[38]....
        /*07a4*/ 	.word	0xffffffff


	//   ....[39]....
        /*07a8*/ 	.word	0xffffffff


	//   ....[40]....
        /*07ac*/ 	.word	0xffffffff


	//   ....[41]....
        /*07b0*/ 	.word	0xffffffff


	//   ....[42]....
        /*07b4*/ 	.word	0xffffffff


	//   ....[43]....
        /*07b8*/ 	.word	0xffffffff


	//   ....[44]....
        /*07bc*/ 	.word	0xffffffff


	//   ....[45]....
        /*07c0*/ 	.word	0xffffffff


	//   ....[46]....
        /*07c4*/ 	.word	0xffffffff


	//   ....[47]....
        /*07c8*/ 	.word	0xffffffff


	//   ....[48]....
        /*07cc*/ 	.word	0xffffffff


	//   ....[49]....
        /*07d0*/ 	.word	0xffffffff


	//   ....[50]....
        /*07d4*/ 	.word	0xffffffff


	//   ....[51]....
        /*07d8*/ 	.word	0xffffffff


	//   ....[52]....
        /*07dc*/ 	.word	0xffffffff


	//   ....[53]....
        /*07e0*/ 	.word	0xffffffff


	//   ....[54]....
        /*07e4*/ 	.word	0xffffffff


	//   ....[55]....
        /*07e8*/ 	.word	0xffffffff


	//   ....[56]....
        /*07ec*/ 	.word	0xffffffff


	//   ....[57]....
        /*07f0*/ 	.word	0xffffffff


	//   ....[58]....
        /*07f4*/ 	.word	0xffffffff


	//   ....[59]....
        /*07f8*/ 	.word	0xffffffff


	//   ....[60]....
        /*07fc*/ 	.word	0xffffffff


	//   ....[61]....
        /*0800*/ 	.word	0xffffffff


	//   ....[62]....
        /*0804*/ 	.word	0xffffffff


	//   ....[63]....
        /*0808*/ 	.word	0xffffffff


	//   ....[64]....
        /*080c*/ 	.word	0xffffffff


	//   ....[65]....
        /*0810*/ 	.word	0xffffffff


	//   ....[66]....
        /*0814*/ 	.word	0xffffffff


	//   ....[67]....
        /*0818*/ 	.word	0xffffffff


	//   ....[68]....
        /*081c*/ 	.word	0xffffffff


	//   ....[69]....
        /*0820*/ 	.word	0xffffffff


	//   ....[70]....
        /*0824*/ 	.word	0xffffffff


	//   ....[71]....
        /*0828*/ 	.word	0xffffffff


	//   ....[72]....
        /*082c*/ 	.word	0xffffffff


	//   ....[73]....
        /*0830*/ 	.word	0xffffffff


	//   ....[74]....
        /*0834*/ 	.word	0xffffffff


	//   ....[75]....
        /*0838*/ 	.word	0xffffffff


	//   ....[76]....
        /*083c*/ 	.word	0xffffffff


	//   ....[77]....
        /*0840*/ 	.word	0xffffffff


	//   ....[78]....
        /*0844*/ 	.word	0xffffffff


	//   ....[79]....
        /*0848*/ 	.word	0xffffffff


	//   ....[80]....
        /*084c*/ 	.word	0xffffffff


	//   ....[81]....
        /*0850*/ 	.word	0xffffffff


	//   ....[82]....
        /*0854*/ 	.word	0xffffffff


	//   ....[83]....
        /*0858*/ 	.word	0xffffffff


	//   ....[84]....
        /*085c*/ 	.word	0xffffffff


	//   ....[85]....
        /*0860*/ 	.word	0xffffffff


	//   ....[86]....
        /*0864*/ 	.word	0xffffffff


	//   ....[87]....
        /*0868*/ 	.word	0xffffffff


	//   ....[88]....
        /*086c*/ 	.word	0xffffffff


	//   ....[89]....
        /*0870*/ 	.word	0xffffffff


	//   ....[90]....
        /*0874*/ 	.word	0xffffffff


	//   ....[91]....
        /*0878*/ 	.word	0xffffffff


	//   ....[92]....
        /*087c*/ 	.word	0xffffffff


	//   ....[93]....
        /*0880*/ 	.word	0xffffffff


	//   ....[94]....
        /*0884*/ 	.word	0xffffffff


	//   ....[95]....
        /*0888*/ 	.word	0xffffffff


	//   ....[96]....
        /*088c*/ 	.word	0xffffffff


	//   ....[97]....
        /*0890*/ 	.word	0xffffffff


	//   ....[98]....
        /*0894*/ 	.word	0xffffffff


	//   ....[99]....
        /*0898*/ 	.word	0xffffffff


	//   ....[100]....
        /*089c*/ 	.word	0xffffffff


	//   ....[101]....
        /*08a0*/ 	.word	0xffffffff


	//   ....[102]....
        /*08a4*/ 	.word	0xffffffff


	//   ....[103]....
        /*08a8*/ 	.word	0xffffffff


	//   ....[104]....
        /*08ac*/ 	.word	0xffffffff


	//   ....[105]....
        /*08b0*/ 	.word	0xffffffff


	//   ....[106]....
        /*08b4*/ 	.word	0xffffffff


	//   ....[107]....
        /*08b8*/ 	.word	0xffffffff


	//   ....[108]....
        /*08bc*/ 	.word	0xffffffff


	//   ....[109]....
        /*08c0*/ 	.word	0xffffffff


	//   ....[110]....
        /*08c4*/ 	.word	0xffffffff


	//   ....[111]....
        /*08c8*/ 	.word	0xffffffff


	//   ....[112]....
        /*08cc*/ 	.word	0xffffffff


	//   ....[113]....
        /*08d0*/ 	.word	0xffffffff


	//   ....[114]....
        /*08d4*/ 	.word	0xffffffff


	//   ....[115]....
        /*08d8*/ 	.word	0xffffffff


	//   ....[116]....
        /*08dc*/ 	.word	0xffffffff


	//   ....[117]....
        /*08e0*/ 	.word	0xffffffff


	//   ....[118]....
        /*08e4*/ 	.word	0xffffffff


	//   ....[119]....
        /*08e8*/ 	.word	0xffffffff


	//   ....[120]....
        /*08ec*/ 	.word	0xffffffff


	//   ....[121]....
        /*08f0*/ 	.word	0xffffffff


	//   ....[122]....
        /*08f4*/ 	.word	0xffffffff


	//   ....[123]....
        /*08f8*/ 	.word	0xffffffff


	//   ....[124]....
        /*08fc*/ 	.word	0xffffffff


	//   ....[125]....
        /*0900*/ 	.word	0xffffffff


	//   ....[126]....
        /*0904*/ 	.word	0xffffffff


	//   ....[127]....
        /*0908*/ 	.word	0xffffffff


	//   ....[128]....
        /*090c*/ 	.word	0xffffffff


	//   ....[129]....
        /*0910*/ 	.word	0xffffffff


	//   ....[130]....
        /*0914*/ 	.word	0xffffffff


	//   ....[131]....
        /*0918*/ 	.word	0xffffffff


	//   ....[132]....
        /*091c*/ 	.word	0xffffffff


	//   ....[133]....
        /*0920*/ 	.word	0xffffffff


	//   ....[134]....
        /*0924*/ 	.word	0xffffffff


	//   ....[135]....
        /*0928*/ 	.word	0xffffffff


	//   ....[136]....
        /*092c*/ 	.word	0xffffffff


	//   ....[137]....
        /*0930*/ 	.word	0xffffffff


	//   ....[138]....
        /*0934*/ 	.word	0xffffffff


	//   ....[139]....
        /*0938*/ 	.word	0xffffffff


	//   ....[140]....
        /*093c*/ 	.word	0x0500000f


	//   ....[141]....
        /*0940*/ 	.word	0x0500000f


	//   ....[142]....
        /*0944*/ 	.word	0x0500000f


	//   ....[143]....
        /*0948*/ 	.word	0x0500000f


	//   ....[144]....
        /*094c*/ 	.word	0x0500000f


	//   ....[145]....
        /*0950*/ 	.word	0x0500000f


	//   ....[146]....
        /*0954*/ 	.word	0x0500000f


	//   ....[147]....
        /*0958*/ 	.word	0x0500000f


	//   ....[148]....
        /*095c*/ 	.word	0x0500000f


	//   ....[149]....
        /*0960*/ 	.word	0x0500000f


	//   ....[150]....
        /*0964*/ 	.word	0x0500000f


	//   ....[151]....
        /*0968*/ 	.word	0x0500000f


	//   ....[152]....
        /*096c*/ 	.word	0x0500000f


	//   ....[153]....
        /*0970*/ 	.word	0x0500000f


	//   ....[154]....
        /*0974*/ 	.word	0x0500000f


	//   ....[155]....
        /*0978*/ 	.word	0x0500000f


	//   ....[156]....
        /*097c*/ 	.word	0x0500000f


	//   ....[157]....
        /*0980*/ 	.word	0x0500000f


	//   ....[158]....
        /*0984*/ 	.word	0x0500000f


	//   ....[159]....
        /*0988*/ 	.word	0x0500000f


	//   ....[160]....
        /*098c*/ 	.word	0x0500000f


	//   ....[161]....
        /*0990*/ 	.word	0x0500000f


	//   ....[162]....
        /*0994*/ 	.word	0x0500000f


	//   ....[163]....
        /*0998*/ 	.word	0x0500000f


	//   ....[164]....
        /*099c*/ 	.word	0x0500000f


	//   ....[165]....
        /*09a0*/ 	.word	0x0500000f


	//   ....[166]....
        /*09a4*/ 	.word	0x0500000f


	//   ....[167]....
        /*09a8*/ 	.word	0x0500000f


	//   ....[168]....
        /*09ac*/ 	.word	0x0500000f


	//   ....[169]....
        /*09b0*/ 	.word	0x0500000f


	//   ....[170]....
        /*09b4*/ 	.word	0x0500000f


	//   ....[171]....
        /*09b8*/ 	.word	0x0500000f


	//   ....[172]....
        /*09bc*/ 	.word	0x0500000f


	//   ....[173]....
        /*09c0*/ 	.word	0x0500000f


	//   ....[174]....
        /*09c4*/ 	.word	0x0500000f


	//   ....[175]....
        /*09c8*/ 	.word	0x0500000f


	//   ....[176]....
        /*09cc*/ 	.word	0x0500000f


	//   ....[177]....
        /*09d0*/ 	.word	0x0500000f


	//   ....[178]....
        /*09d4*/ 	.word	0x0500000f


	//   ....[179]....
        /*09d8*/ 	.word	0x0500000f


	//   ....[180]....
        /*09dc*/ 	.word	0x0500000f


	//   ....[181]....
        /*09e0*/ 	.word	0x0500000f


	//   ....[182]....
        /*09e4*/ 	.word	0x0500000f


	//   ....[183]....
        /*09e8*/ 	.word	0x0500000f


	//   ....[184]....
        /*09ec*/ 	.word	0x0500000f


	//   ....[185]....
        /*09f0*/ 	.word	0x0500000f


	//   ....[186]....
        /*09f4*/ 	.word	0x0500000f


	//   ....[187]....
        /*09f8*/ 	.word	0x0500000f


	//   ....[188]....
        /*09fc*/ 	.word	0x0500000f


	//   ....[189]....
        /*0a00*/ 	.word	0x0500000f


	//   ....[190]....
        /*0a04*/ 	.word	0x0500000f


	//   ....[191]....
        /*0a08*/ 	.word	0x0500000f


	//   ....[192]....
        /*0a0c*/ 	.word	0x0500000f


	//   ....[193]....
        /*0a10*/ 	.word	0x0500000f


	//   ....[194]....
        /*0a14*/ 	.word	0x0500000f


	//   ....[195]....
        /*0a18*/ 	.word	0x0500000f


	//   ....[196]....
        /*0a1c*/ 	.word	0x0500000f


	//   ....[197]....
        /*0a20*/ 	.word	0x0500000f


	//   ....[198]....
        /*0a24*/ 	.word	0x0500000f


	//   ....[199]....
        /*0a28*/ 	.word	0x0500000f


	//   ....[200]....
        /*0a2c*/ 	.word	0x0500000f


	//   ....[201]....
        /*0a30*/ 	.word	0x0500000f


	//   ....[202]....
        /*0a34*/ 	.word	0x0500000f


	//   ....[203]....
        /*0a38*/ 	.word	0x0500000f


	//   ....[204]....
        /*0a3c*/ 	.word	0x0500000f


	//   ....[205]....
        /*0a40*/ 	.word	0x0500000f


	//   ....[206]....
        /*0a44*/ 	.word	0x0500000f


	//   ....[207]....
        /*0a48*/ 	.word	0x0500000f


	//   ....[208]....
        /*0a4c*/ 	.word	0x0500000f


	//   ....[209]....
        /*0a50*/ 	.word	0x0500000f


	//   ....[210]....
        /*0a54*/ 	.word	0x0500000f


	//   ....[211]....
        /*0a58*/ 	.word	0x0500000f


	//   ....[212]....
        /*0a5c*/ 	.word	0x0500000f


	//   ....[213]....
        /*0a60*/ 	.word	0x0500000f


	//   ....[214]....
        /*0a64*/ 	.word	0x0500000f


	//   ....[215]....
        /*0a68*/ 	.word	0x0500000f


	//   ....[216]....
        /*0a6c*/ 	.word	0x0500000f


	//   ....[217]....
        /*0a70*/ 	.word	0x0500000f


	//   ....[218]....
        /*0a74*/ 	.word	0x0500000f


	//   ....[219]....
        /*0a78*/ 	.word	0x0500000f


	//   ....[220]....
        /*0a7c*/ 	.word	0x0500000f


	//   ....[221]....
        /*0a80*/ 	.word	0x0500000f


	//   ....[222]....
        /*0a84*/ 	.word	0x0500000f


	//   ....[223]....
        /*0a88*/ 	.word	0x0500000f


	//   ....[224]....
        /*0a8c*/ 	.word	0x0500000f


	//   ....[225]....
        /*0a90*/ 	.word	0x0500000f


	//   ....[226]....
        /*0a94*/ 	.word	0x0500000f


	//   ....[227]....
        /*0a98*/ 	.word	0x0500000f


	//   ....[228]....
        /*0a9c*/ 	.word	0x0500000f


	//   ....[229]....
        /*0aa0*/ 	.word	0x0500000f


	//   ....[230]....
        /*0aa4*/ 	.word	0x0500000f


	//   ....[231]....
        /*0aa8*/ 	.word	0x0500000f


	//   ....[232]....
        /*0aac*/ 	.word	0x0500000f


	//----- nvinfo : EIATTR_COOP_GROUP_INSTR_OFFSETS
	.align		4
.L_184:
        /*0ab0*/ 	.byte	0x04, 0x28
        /*0ab2*/ 	.short	(.L_186 - .L_185)


	//   ....[0]....
.L_185:
        /*0ab4*/ 	.word	0x00000070


	//   ....[1]....
        /*0ab8*/ 	.word	0x000001a0


	//   ....[2]....
        /*0abc*/ 	.word	0x000001f0


	//   ....[3]....
        /*0ac0*/ 	.word	0x00000420


	//   ....[4]....
        /*0ac4*/ 	.word	0x00000580


	//   ....[5]....
        /*0ac8*/ 	.word	0x000006a0


	//   ....[6]....
        /*0acc*/ 	.word	0x00000800


	//   ....[7]....
        /*0ad0*/ 	.word	0x00010060


	//   ....[8]....
        /*0ad4*/ 	.word	0x00010850


	//   ....[9]....
        /*0ad8*/ 	.word	0x00010860


	//   ....[10]....
        /*0adc*/ 	.word	0x00010870


	//   ....[11]....
        /*0ae0*/ 	.word	0x00010880


	//   ....[12]....
        /*0ae4*/ 	.word	0x00013d30


	//   ....[13]....
        /*0ae8*/ 	.word	0x00013d40


	//   ....[14]....
        /*0aec*/ 	.word	0x00013d50


	//   ....[15]....
        /*0af0*/ 	.word	0x00013d60


	//   ....[16]....
        /*0af4*/ 	.word	0x000199f0


	//   ....[17]....
        /*0af8*/ 	.word	0x00019a80


	//   ....[18]....
        /*0afc*/ 	.word	0x00019ef0


	//   ....[19]....
        /*0b00*/ 	.word	0x00019fc0


	//   ....[20]....
        /*0b04*/ 	.word	0x0001da40


	//   ....[21]....
        /*0b08*/ 	.word	0x0001da60


	//   ....[22]....
        /*0b0c*/ 	.word	0x0001dab0


	//   ....[23]....
        /*0b10*/ 	.word	0x0001dad0


	//   ....[24]....
        /*0b14*/ 	.word	0x0001f8b0


	//   ....[25]....
        /*0b18*/ 	.word	0x0001f910


	//   ....[26]....
        /*0b1c*/ 	.word	0x0001f930


	//   ....[27]....
        /*0b20*/ 	.word	0x0001f950


	//   ....[28]....
        /*0b24*/ 	.word	0x00020b50


	//   ....[29]....
        /*0b28*/ 	.word	0x00020b80


	//   ....[30]....
        /*0b2c*/ 	.word	0x00020bb0


	//   ....[31]....
        /*0b30*/ 	.word	0x00020be0


	//   ....[32]....
        /*0b34*/ 	.word	0x00020c40


	//   ....[33]....
        /*0b38*/ 	.word	0x00020c70


	//   ....[34]....
        /*0b3c*/ 	.word	0x00020ca0


	//   ....[35]....
        /*0b40*/ 	.word	0x00020cd0


	//   ....[36]....
        /*0b44*/ 	.word	0x00020d00


	//   ....[37]....
        /*0b48*/ 	.word	0x00020d30


	//   ....[38]....
        /*0b4c*/ 	.word	0x00020d60


	//   ....[39]....
        /*0b50*/ 	.word	0x00020d90


	//   ....[40]....
        /*0b54*/ 	.word	0x00020dc0


	//   ....[41]....
        /*0b58*/ 	.word	0x00020df0


	//   ....[42]....
        /*0b5c*/ 	.word	0x00020e20


	//   ....[43]....
        /*0b60*/ 	.word	0x00020e50


	//   ....[44]....
        /*0b64*/ 	.word	0x00020e80


	//   ....[45]....
        /*0b68*/ 	.word	0x00020eb0


	//   ....[46]....
        /*0b6c*/ 	.word	0x00020ee0


	//   ....[47]....
        /*0b70*/ 	.word	0x00020f10


	//   ....[48]....
        /*0b74*/ 	.word	0x00020f40


	//   ....[49]....
        /*0b78*/ 	.word	0x00020f70


	//   ....[50]....
        /*0b7c*/ 	.word	0x00020fa0


	//   ....[51]....
        /*0b80*/ 	.word	0x00020fd0


	//   ....[52]....
        /*0b84*/ 	.word	0x00021000


	//   ....[53]....
        /*0b88*/ 	.word	0x00021030


	//   ....[54]....
        /*0b8c*/ 	.word	0x00021060


	//   ....[55]....
        /*0b90*/ 	.word	0x00021070


	//   ....[56]....
        /*0b94*/ 	.word	0x00021080


	//   ....[57]....
        /*0b98*/ 	.word	0x00021090


	//   ....[58]....
        /*0b9c*/ 	.word	0x000210c0


	//   ....[59]....
        /*0ba0*/ 	.word	0x000210f0


	//   ....[60]....
        /*0ba4*/ 	.word	0x00021120


	//   ....[61]....
        /*0ba8*/ 	.word	0x00021150


	//   ....[62]....
        /*0bac*/ 	.word	0x00021180


	//   ....[63]....
        /*0bb0*/ 	.word	0x000211b0


	//   ....[64]....
        /*0bb4*/ 	.word	0x000211e0


	//   ....[65]....
        /*0bb8*/ 	.word	0x00021210


	//   ....[66]....
        /*0bbc*/ 	.word	0x00021230


	//   ....[67]....
        /*0bc0*/ 	.word	0x00021240


	//   ....[68]....
        /*0bc4*/ 	.word	0x00021270


	//   ....[69]....
        /*0bc8*/ 	.word	0x000212a0


	//   ....[70]....
        /*0bcc*/ 	.word	0x000212d0


	//   ....[71]....
        /*0bd0*/ 	.word	0x00021300


	//   ....[72]....
        /*0bd4*/ 	.word	0x00021330


	//   ....[73]....
        /*0bd8*/ 	.word	0x00021360


	//   ....[74]....
        /*0bdc*/ 	.word	0x00021390


	//   ....[75]....
        /*0be0*/ 	.word	0x000213a0


	//   ....[76]....
        /*0be4*/ 	.word	0x00021bf0


	//   ....[77]....
        /*0be8*/ 	.word	0x00021cd0


	//   ....[78]....
        /*0bec*/ 	.word	0x00021d00


	//   ....[79]....
        /*0bf0*/ 	.word	0x00021d20


	//   ....[80]....
        /*0bf4*/ 	.word	0x00022290


	//   ....[81]....
        /*0bf8*/ 	.word	0x000222c0


	//   ....[82]....
        /*0bfc*/ 	.word	0x000223f0


	//   ....[83]....
        /*0c00*/ 	.word	0x00022410


	//   ....[84]....
        /*0c04*/ 	.word	0x00022510


	//   ....[85]....
        /*0c08*/ 	.word	0x00022530


	//   ....[86]....
        /*0c0c*/ 	.word	0x00022640


	//   ....[87]....
        /*0c10*/ 	.word	0x00022660


	//   ....[88]....
        /*0c14*/ 	.word	0x00022f40


	//   ....[89]....
        /*0c18*/ 	.word	0x00022f50


	//   ....[90]....
        /*0c1c*/ 	.word	0x00023100


	//   ....[91]....
        /*0c20*/ 	.word	0x00023110


	//   ....[92]....
        /*0c24*/ 	.word	0x000232b0


	//   ....[93]....
        /*0c28*/ 	.word	0x000232c0


	//   ....[94]....
        /*0c2c*/ 	.word	0x00023460


	//   ....[95]....
        /*0c30*/ 	.word	0x00023470


	//   ....[96]....
        /*0c34*/ 	.word	0x00023670


	//   ....[97]....
        /*0c38*/ 	.word	0x00023860


	//   ....[98]....
        /*0c3c*/ 	.word	0x00023890


	//   ....[99]....
        /*0c40*/ 	.word	0x000238c0


	//   ....[100]....
        /*0c44*/ 	.word	0x000238f0


	//   ....[101]....
        /*0c48*/ 	.word	0x00023920


	//   ....[102]....
        /*0c4c*/ 	.word	0x00023950


	//   ....[103]....
        /*0c50*/ 	.word	0x00023ac0


	//   ....[104]....
        /*0c54*/ 	.word	0x00023af0


	//   ....[105]....
        /*0c58*/ 	.word	0x00023b20


	//   ....[106]....
        /*0c5c*/ 	.word	0x00023b50


	//   ....[107]....
        /*0c60*/ 	.word	0x00023b80


	//   ....[108]....
        /*0c64*/ 	.word	0x00023bb0


	//   ....[109]....
        /*0c68*/ 	.word	0x00023c50


	//   ....[110]....
        /*0c6c*/ 	.word	0x00023c80


	//   ....[111]....
        /*0c70*/ 	.word	0x00023d10


	//   ....[112]....
        /*0c74*/ 	.word	0x000249f0


	//   ....[113]....
        /*0c78*/ 	.word	0x00026750


	//   ....[114]....
        /*0c7c*/ 	.word	0x000275f0


	//   ....[115]....
        /*0c80*/ 	.word	0x00027610


	//   ....[116]....
        /*0c84*/ 	.word	0x00027660


	//   ....[117]....
        /*0c88*/ 	.word	0x000276d0


	//   ....[118]....
        /*0c8c*/ 	.word	0x00027760


	//   ....[119]....
        /*0c90*/ 	.word	0x00027770


	//   ....[120]....
        /*0c94*/ 	.word	0x000277c0


	//   ....[121]....
        /*0c98*/ 	.word	0x00027800


	//   ....[122]....
        /*0c9c*/ 	.word	0x00029aa0


	//   ....[123]....
        /*0ca0*/ 	.word	0x00029ad0


	//   ....[124]....
        /*0ca4*/ 	.word	0x00029b10


	//   ....[125]....
        /*0ca8*/ 	.word	0x00029b40


	//   ....[126]....
        /*0cac*/ 	.word	0x00029b70


	//   ....[127]....
        /*0cb0*/ 	.word	0x00029ba0


	//   ....[128]....
        /*0cb4*/ 	.word	0x00029bd0


	//   ....[129]....
        /*0cb8*/ 	.word	0x00029c00


	//   ....[130]....
        /*0cbc*/ 	.word	0x00029d80


	//   ....[131]....
        /*0cc0*/ 	.word	0x00029db0


	//   ....[132]....
        /*0cc4*/ 	.word	0x00029de0


	//   ....[133]....
        /*0cc8*/ 	.word	0x00029e10


	//   ....[134]....
        /*0ccc*/ 	.word	0x00029e40


	//   ....[135]....
        /*0cd0*/ 	.word	0x00029e70


	//   ....[136]....
        /*0cd4*/ 	.word	0x00029f30


	//   ....[137]....
        /*0cd8*/ 	.word	0x00029f50


	//   ....[138]....
        /*0cdc*/ 	.word	0x00029fc0


	//   ....[139]....
        /*0ce0*/ 	.word	0x0002a450


	//   ....[140]....
        /*0ce4*/ 	.word	0x0002a950


	//   ....[141]....
        /*0ce8*/ 	.word	0x0002aa00


	//   ....[142]....
        /*0cec*/ 	.word	0x0002aa90


	//   ....[143]....
        /*0cf0*/ 	.word	0x0002aae0


	//   ....[144]....
        /*0cf4*/ 	.word	0x0002ab30


	//   ....[145]....
        /*0cf8*/ 	.word	0x0002ac10


	//   ....[146]....
        /*0cfc*/ 	.word	0x0002aca0


	//   ....[147]....
        /*0d00*/ 	.word	0x0002acf0


	//   ....[148]....
        /*0d04*/ 	.word	0x0002ad40


	//   ....[149]....
        /*0d08*/ 	.word	0x0002afa0


	//   ....[150]....
        /*0d0c*/ 	.word	0x0002b0d0


	//   ....[151]....
        /*0d10*/ 	.word	0x0002b1f0


	//   ....[152]....
        /*0d14*/ 	.word	0x0002b310


	//   ....[153]....
        /*0d18*/ 	.word	0x0002b3e0


	//   ....[154]....
        /*0d1c*/ 	.word	0x0002b460


	//   ....[155]....
        /*0d20*/ 	.word	0x0002b4c0


	//   ....[156]....
        /*0d24*/ 	.word	0x0002b520


	//   ....[157]....
        /*0d28*/ 	.word	0x0002b580


	//   ....[158]....
        /*0d2c*/ 	.word	0x0002b600


	//   ....[159]....
        /*0d30*/ 	.word	0x0002b660


	//   ....[160]....
        /*0d34*/ 	.word	0x0002b6e0


	//   ....[161]....
        /*0d38*/ 	.word	0x0002b740


	//   ....[162]....
        /*0d3c*/ 	.word	0x0002b7c0


	//   ....[163]....
        /*0d40*/ 	.word	0x0002b820


	//   ....[164]....
        /*0d44*/ 	.word	0x0002b8a0


	//   ....[165]....
        /*0d48*/ 	.word	0x0002b900


	//   ....[166]....
        /*0d4c*/ 	.word	0x0002b980


	//   ....[167]....
        /*0d50*/ 	.word	0x0002b9e0


	//   ....[168]....
        /*0d54*/ 	.word	0x0002ba60


	//   ....[169]....
        /*0d58*/ 	.word	0x0002bac0


	//   ....[170]....
        /*0d5c*/ 	.word	0x0002bb40


	//   ....[171]....
        /*0d60*/ 	.word	0x0002bba0


	//   ....[172]....
        /*0d64*/ 	.word	0x0002bc20


	//   ....[173]....
        /*0d68*/ 	.word	0x0002bc80


	//   ....[174]....
        /*0d6c*/ 	.word	0x0002bd00


	//   ....[175]....
        /*0d70*/ 	.word	0x0002bd60


	//   ....[176]....
        /*0d74*/ 	.word	0x0002bde0


	//   ....[177]....
        /*0d78*/ 	.word	0x0002be40


	//   ....[178]....
        /*0d7c*/ 	.word	0x0002bea0


	//   ....[179]....
        /*0d80*/ 	.word	0x0002bf00


	//   ....[180]....
        /*0d84*/ 	.word	0x0002bf60


	//   ....[181]....
        /*0d88*/ 	.word	0x0002bfc0


	//   ....[182]....
        /*0d8c*/ 	.word	0x0002c040


	//   ....[183]....
        /*0d90*/ 	.word	0x0002c0a0


	//   ....[184]....
        /*0d94*/ 	.word	0x0002c120


	//   ....[185]....
        /*0d98*/ 	.word	0x0002c180


	//   ....[186]....
        /*0d9c*/ 	.word	0x0002c200


	//   ....[187]....
        /*0da0*/ 	.word	0x0002c260


	//   ....[188]....
        /*0da4*/ 	.word	0x0002c2e0


	//   ....[189]....
        /*0da8*/ 	.word	0x0002c340


	//   ....[190]....
        /*0dac*/ 	.word	0x0002c3b0


	//   ....[191]....
        /*0db0*/ 	.word	0x0002c410


	//   ....[192]....
        /*0db4*/ 	.word	0x0002c480


	//   ....[193]....
        /*0db8*/ 	.word	0x0002c4e0


	//   ....[194]....
        /*0dbc*/ 	.word	0x0002c560


	//   ....[195]....
        /*0dc0*/ 	.word	0x0002c5c0


	//   ....[196]....
        /*0dc4*/ 	.word	0x0002c630


	//   ....[197]....
        /*0dc8*/ 	.word	0x0002c750


	//   ....[198]....
        /*0dcc*/ 	.word	0x0002c7a0


	//   ....[199]....
        /*0dd0*/ 	.word	0x0002c830


	//   ....[200]....
        /*0dd4*/ 	.word	0x0002c8c0


	//   ....[201]....
        /*0dd8*/ 	.word	0x0002c950


	//   ....[202]....
        /*0ddc*/ 	.word	0x0002c9e0


	//   ....[203]....
        /*0de0*/ 	.word	0x0002ca70


	//   ....[204]....
        /*0de4*/ 	.word	0x0002cb00


	//   ....[205]....
        /*0de8*/ 	.word	0x0002cbc0


	//   ....[206]....
        /*0dec*/ 	.word	0x0002ceb0


	//   ....[207]....
        /*0df0*/ 	.word	0x0002d0b0


	//   ....[208]....
        /*0df4*/ 	.word	0x0002d100


	//   ....[209]....
        /*0df8*/ 	.word	0x0002d160


	//   ....[210]....
        /*0dfc*/ 	.word	0x0002d270


	//   ....[211]....
        /*0e00*/ 	.word	0x0002d2d0


	//   ....[212]....
        /*0e04*/ 	.word	0x0002d3e0


	//   ....[213]....
        /*0e08*/ 	.word	0x0002d440


	//   ....[214]....
        /*0e0c*/ 	.word	0x0002d520


	//   ....[215]....
        /*0e10*/ 	.word	0x0002d840


	//   ....[216]....
        /*0e14*/ 	.word	0x0002d8e0


	//   ....[217]....
        /*0e18*/ 	.word	0x0002da00


	//   ....[218]....
        /*0e1c*/ 	.word	0x0002da80


	//   ....[219]....
        /*0e20*/ 	.word	0x0002db00


	//   ....[220]....
        /*0e24*/ 	.word	0x0002db80


	//   ....[221]....
        /*0e28*/ 	.word	0x0002dc00


	//   ....[222]....
        /*0e2c*/ 	.word	0x0002dc90


	//   ....[223]....
        /*0e30*/ 	.word	0x0002dd30


	//   ....[224]....
        /*0e34*/ 	.word	0x0002dde0


	//   ....[225]....
        /*0e38*/ 	.word	0x0002de60


	//   ....[226]....
        /*0e3c*/ 	.word	0x0002dee0


	//   ....[227]....
        /*0e40*/ 	.word	0x0002df60


	//   ....[228]....
        /*0e44*/ 	.word	0x0002dff0


	//   ....[229]....
        /*0e48*/ 	.word	0x0002e070


	//   ....[230]....
        /*0e4c*/ 	.word	0x0002e110


	//   ....[231]....
        /*0e50*/ 	.word	0x0002e1a0


	//   ....[232]....
        /*0e54*/ 	.word	0x0002e2d0


	//----- nvinfo : EIATTR_REG_RECONFIG
	.align		4
.L_186:
        /*0e58*/ 	.byte	0x01, 0x54
	.zero		2


	//----- nvinfo : EIATTR_SYSCALL_OFFSETS
	.align		4
        /*0e5c*/ 	.byte	0x04, 0x46
        /*0e5e*/ 	.short	(.L_188 - .L_187)


	//   ....[0]....
.L_187:
        /*0e60*/ 	.word	0x00001c60


	//   ....[1]....
        /*0e64*/ 	.word	0x00001db0


	//   ....[2]....
        /*0e68*/ 	.word	0x000101f0


	//   ....[3]....
        /*0e6c*/ 	.word	0x000107c0


	//   ....[4]....
        /*0e70*/ 	.word	0x00026180


	//   ....[5]....
        /*0e74*/ 	.word	0x00026320


	//   ....[6]....
        /*0e78*/ 	.word	0x00026480


	//   ....[7]....
        /*0e7c*/ 	.word	0x000265d0


	//   ....[8]....
        /*0e80*/ 	.word	0x000271a0


	//----- nvinfo : EIATTR_MBARRIER_INSTR_OFFSETS
	.align		4
.L_188:
        /*0e84*/ 	.byte	0x04, 0x39
        /*0e86*/ 	.short	(.L_190 - .L_189)


	//   ....[0]....
.L_189:
        /*0e88*/ 	.word	0x000002d0
        /*0e8c*/ 	.word	0x000000ff
        /*0e90*/ 	.word	0x00033400
        /*0e94*/ 	.short	0x0100
        /*0e96*/ 	.byte	0x08
	.zero		1


	//   ....[1]....
        /*0e98*/ 	.word	0x000002e0
        /*0e9c*/ 	.word	0x000000ff
        /*0ea0*/ 	.word	0x00033420
        /*0ea4*/ 	.short	0x0100
        /*0ea6*/ 	.byte	0x08
	.zero		1


	//   ....[2]....
        /*0ea8*/ 	.word	0x000003d0
        /*0eac*/ 	.word	0x000000ff
        /*0eb0*/ 	.word	0x00033430
        /*0eb4*/ 	.short	0x0100
        /*0eb6*/ 	.byte	0x08
	.zero		1


	//   ....[3]....
        /*0eb8*/ 	.word	0x000003e0
        /*0ebc*/ 	.word	0x000000ff
        /*0ec0*/ 	.word	0x00033440
        /*0ec4*/ 	.short	0x0100
        /*0ec6*/ 	.byte	0x08
	.zero		1


	//   ....[4]....
        /*0ec8*/ 	.word	0x000003f0
        /*0ecc*/ 	.word	0x000000ff
        /*0ed0*/ 	.word	0x00033438
        /*0ed4*/ 	.short	0x0100
        /*0ed6*/ 	.byte	0x08
	.zero		1


	//   ....[5]....
        /*0ed8*/ 	.word	0x00000400
        /*0edc*/ 	.word	0x000000ff
        /*0ee0*/ 	.word	0x00033448
        /*0ee4*/ 	.short	0x0100
        /*0ee6*/ 	.byte	0x08
	.zero		1


	//   ....[6]....
        /*0ee8*/ 	.word	0x00000530
        /*0eec*/ 	.word	0x000000ff
        /*0ef0*/ 	.word	0x00033450
        /*0ef4*/ 	.short	0x0100
        /*0ef6*/ 	.byte	0x08
	.zero		1


	//   ....[7]....
        /*0ef8*/ 	.word	0x00000540
        /*0efc*/ 	.word	0x000000ff
        /*0f00*/ 	.word	0x00033460
        /*0f04*/ 	.short	0x0100
        /*0f06*/ 	.byte	0x08
	.zero		1


	//   ....[8]....
        /*0f08*/ 	.word	0x00000550
        /*0f0c*/ 	.word	0x000000ff
        /*0f10*/ 	.word	0x00033458
        /*0f14*/ 	.short	0x0100
        /*0f16*/ 	.byte	0x08
	.zero		1


	//   ....[9]....
        /*0f18*/ 	.word	0x00000560
        /*0f1c*/ 	.word	0x000000ff
        /*0f20*/ 	.word	0x00033468
        /*0f24*/ 	.short	0x0100
        /*0f26*/ 	.byte	0x08
	.zero		1


	//   ....[10]....
        /*0f28*/ 	.word	0x00000650
        /*0f2c*/ 	.word	0x000000ff
        /*0f30*/ 	.word	0x00033470
        /*0f34*/ 	.short	0x0100
        /*0f36*/ 	.byte	0x06
	.zero		1


	//   ....[11]....
        /*0f38*/ 	.word	0x00000660
        /*0f3c*/ 	.word	0x000000ff
        /*0f40*/ 	.word	0x00033480
        /*0f44*/ 	.short	0x0100
        /*0f46*/ 	.byte	0x06
	.zero		1


	//   ....[12]....
        /*0f48*/ 	.word	0x00000670
        /*0f4c*/ 	.word	0x000000ff
        /*0f50*/ 	.word	0x00033478
        /*0f54*/ 	.short	0x0100
        /*0f56*/ 	.byte	0x06
	.zero		1


	//   ....[13]....
        /*0f58*/ 	.word	0x00000680
        /*0f5c*/ 	.word	0x000000ff
        /*0f60*/ 	.word	0x00033488
        /*0f64*/ 	.short	0x0100
        /*0f66*/ 	.byte	0x06
	.zero		1


	//   ....[14]....
        /*0f68*/ 	.word	0x000007b0
        /*0f6c*/ 	.word	0x000000ff
        /*0f70*/ 	.word	0x00033490
        /*0f74*/ 	.short	0x0100
        /*0f76*/ 	.byte	0x08
	.zero		1


	//   ....[15]....
        /*0f78*/ 	.word	0x000007c0
        /*0f7c*/ 	.word	0x000000ff
        /*0f80*/ 	.word	0x000334a0
        /*0f84*/ 	.short	0x0100
        /*0f86*/ 	.byte	0x08
	.zero		1


	//   ....[16]....
        /*0f88*/ 	.word	0x000007d0
        /*0f8c*/ 	.word	0x000000ff
        /*0f90*/ 	.word	0x00033498
        /*0f94*/ 	.short	0x0100
        /*0f96*/ 	.byte	0x08
	.zero		1


	//   ....[17]....
        /*0f98*/ 	.word	0x000007e0
        /*0f9c*/ 	.word	0x000000ff
        /*0fa0*/ 	.word	0x000334a8
        /*0fa4*/ 	.short	0x0100
        /*0fa6*/ 	.byte	0x08
	.zero		1


	//   ....[18]....
        /*0fa8*/ 	.word	0x00000910
        /*0fac*/ 	.word	0x000000ff
        /*0fb0*/ 	.word	0x000334b0
        /*0fb4*/ 	.short	0x0100
        /*0fb6*/ 	.byte	0x08
	.zero		1


	//   ....[19]....
        /*0fb8*/ 	.word	0x00000920
        /*0fbc*/ 	.word	0x000000ff
        /*0fc0*/ 	.word	0x000334c0
        /*0fc4*/ 	.short	0x0100
        /*0fc6*/ 	.byte	0x08
	.zero		1


	//   ....[20]....
        /*0fc8*/ 	.word	0x00000930
        /*0fcc*/ 	.word	0x000000ff
        /*0fd0*/ 	.word	0x000334b8
        /*0fd4*/ 	.short	0x0100
        /*0fd6*/ 	.byte	0x08
	.zero		1


	//   ....[21]....
        /*0fd8*/ 	.word	0x00000940
        /*0fdc*/ 	.word	0x000000ff
        /*0fe0*/ 	.word	0x000334c8
        /*0fe4*/ 	.short	0x0100
        /*0fe6*/ 	.byte	0x08
	.zero		1


	//   ....[22]....
        /*0fe8*/ 	.word	0x00003560
        /*0fec*/ 	.word	0x0000002b
        /*0ff0*/ 	.word	0x00033490
        /*0ff4*/ 	.short	0x010a
        /*0ff6*/ 	.byte	0x3f
	.zero		1


	//   ....[23]....
        /*0ff8*/ 	.word	0x000092f0
        /*0ffc*/ 	.word	0x0000002b
        /*1000*/ 	.word	0x00033490
        /*1004*/ 	.short	0x010a
        /*1006*/ 	.byte	0x3f
	.zero		1


	//   ....[24]....
        /*1008*/ 	.word	0x0000f230
        /*100c*/ 	.word	0x0000002b
        /*1010*/ 	.word	0x00033490
        /*1014*/ 	.short	0x010a
        /*1016*/ 	.byte	0x3f
	.zero		1


	//   ....[25]....
        /*1018*/ 	.word	0x0000f610
        /*101c*/ 	.word	0x0000002c
        /*1020*/ 	.word	0x00000000
        /*1024*/ 	.short	0x0101
        /*1026*/ 	.byte	0x3f
	.zero		1


	//   ....[26]....
        /*1028*/ 	.word	0x0000f650
        /*102c*/ 	.word	0x0000002b
        /*1030*/ 	.word	0x000334b0
        /*1034*/ 	.short	0x010a
        /*1036*/ 	.byte	0x3f
	.zero		1


	//   ....[27]....
        /*1038*/ 	.word	0x0000fb70
        /*103c*/ 	.word	0x0000002b
        /*1040*/ 	.word	0x00000000
        /*1044*/ 	.short	0x0101
        /*1046*/ 	.byte	0x3f
	.zero		1


	//   ....[28]....
        /*1048*/ 	.word	0x00010520
        /*104c*/ 	.word	0x00000010
        /*1050*/ 	.word	0x00033400
        /*1054*/ 	.short	0x010a
        /*1056*/ 	.byte	0x3f
	.zero		1


	//   ....[29]....
        /*1058*/ 	.word	0x00010570
        /*105c*/ 	.word	0x00000010
        /*1060*/ 	.word	0x00033400
        /*1064*/ 	.short	0x010a
        /*1066*/ 	.byte	0x3f
	.zero		1


	//   ....[30]....
        /*1068*/ 	.word	0x00010e10
        /*106c*/ 	.word	0x00000010
        /*1070*/ 	.word	0x00033400
        /*1074*/ 	.short	0x010a
        /*1076*/ 	.byte	0x3f
	.zero		1


	//   ....[31]....
        /*1078*/ 	.word	0x000141b0
        /*107c*/ 	.word	0x00000010
        /*1080*/ 	.word	0x00033400
        /*1084*/ 	.short	0x010a
        /*1086*/ 	.byte	0x3f
	.zero		1


	//   ....[32]....
        /*1088*/ 	.word	0x00017320
        /*108c*/ 	.word	0x00000000
        /*1090*/ 	.word	0x00033430
        /*1094*/ 	.short	0x010a
        /*1096*/ 	.byte	0x3f
	.zero		1


	//   ....[33]....
        /*1098*/ 	.word	0x000173a0
        /*109c*/ 	.word	0x00000000
        /*10a0*/ 	.word	0x00033430
        /*10a4*/ 	.short	0x010a
        /*10a6*/ 	.byte	0x3f
	.zero		1


	//   ....[34]....
        /*10a8*/ 	.word	0x0001a320
        /*10ac*/ 	.word	0x00000019
        /*10b0*/ 	.word	0x00000000
        /*10b4*/ 	.short	0x0101
        /*10b6*/ 	.byte	0x3f
	.zero		1


	//   ....[35]....
        /*10b8*/ 	.word	0x0001b750
        /*10bc*/ 	.word	0x0000000b
        /*10c0*/ 	.word	0x00033430
        /*10c4*/ 	.short	0x010a
        /*10c6*/ 	.byte	0x3f
	.zero		1


	//   ....[36]....
        /*10c8*/ 	.word	0x0001b7a0
        /*10cc*/ 	.word	0x0000000b
        /*10d0*/ 	.word	0x00033430
        /*10d4*/ 	.short	0x010a
        /*10d6*/ 	.byte	0x3f
	.zero		1


	//   ....[37]....
        /*10d8*/ 	.word	0x0001c8a0
        /*10dc*/ 	.word	0x0000000a
        /*10e0*/ 	.word	0x00033450
        /*10e4*/ 	.short	0x010a
        /*10e6*/ 	.byte	0x3f
	.zero		1


	//   ....[38]....
        /*10e8*/ 	.word	0x0001c8e0
        /*10ec*/ 	.word	0x0000000a
        /*10f0*/ 	.word	0x00033450
        /*10f4*/ 	.short	0x010a
        /*10f6*/ 	.byte	0x3f
	.zero		1


	//   ....[39]....
        /*10f8*/ 	.word	0x0001e5f0
        /*10fc*/ 	.word	0x000000c4
        /*1100*/ 	.word	0x00000000
        /*1104*/ 	.short	0x0101
        /*1106*/ 	.byte	0x3f
	.zero		1


	//   ....[40]....
        /*1108*/ 	.word	0x0001ec40
        /*110c*/ 	.word	0x00000007
        /*1110*/ 	.word	0x00000000
        /*1114*/ 	.short	0x0101
        /*1116*/ 	.byte	0x3f
	.zero		1


	//   ....[41]....
        /*1118*/ 	.word	0x0001f510
        /*111c*/ 	.word	0x00000008
        /*1120*/ 	.word	0x00033450
        /*1124*/ 	.short	0x010a
        /*1126*/ 	.byte	0x3f
	.zero		1


	//   ....[42]....
        /*1128*/ 	.word	0x0001f590
        /*112c*/ 	.word	0x00000008
        /*1130*/ 	.word	0x00033450
        /*1134*/ 	.short	0x010a
        /*1136*/ 	.byte	0x3f
	.zero		1


	//   ....[43]....
        /*1138*/ 	.word	0x0001fbf0
        /*113c*/ 	.word	0x00000002
        /*1140*/ 	.word	0x00000000
        /*1144*/ 	.short	0x0101
        /*1146*/ 	.byte	0x3f
	.zero		1


	//   ....[44]....
        /*1148*/ 	.word	0x00022270
        /*114c*/ 	.word	0x00000000
        /*1150*/ 	.word	0x00000000
        /*1154*/ 	.short	0x0101
        /*1156*/ 	.byte	0x3f
	.zero		1


	//   ....[45]....
        /*1158*/ 	.word	0x00024ae0
        /*115c*/ 	.word	0x00000006
        /*1160*/ 	.word	0x00033420
        /*1164*/ 	.short	0x010a
        /*1166*/ 	.byte	0x3f
	.zero		1


	//   ....[46]....
        /*1168*/ 	.word	0x00024bd0
        /*116c*/ 	.word	0x00000006
        /*1170*/ 	.word	0x000334a0
        /*1174*/ 	.short	0x010a
        /*1176*/ 	.byte	0x3f
	.zero		1


	//   ....[47]....
        /*1178*/ 	.word	0x00025020
        /*117c*/ 	.word	0x00000006
        /*1180*/ 	.word	0x000334c0
        /*1184*/ 	.short	0x010a
        /*1186*/ 	.byte	0x3f
	.zero		1


	//   ....[48]....
        /*1188*/ 	.word	0x000255c0
        /*118c*/ 	.word	0x00000008
        /*1190*/ 	.word	0x000334a0
        /*1194*/ 	.short	0x010a
        /*1196*/ 	.byte	0x3f
	.zero		1


	//   ....[49]....
        /*1198*/ 	.word	0x00025a00
        /*119c*/ 	.word	0x00000008
        /*11a0*/ 	.word	0x000334c0
        /*11a4*/ 	.short	0x010a
        /*11a6*/ 	.byte	0x3f
	.zero		1


	//   ....[50]....
        /*11a8*/ 	.word	0x00026a10
        /*11ac*/ 	.word	0x00000002
        /*11b0*/ 	.word	0x00033480
        /*11b4*/ 	.short	0x010a
        /*11b6*/ 	.byte	0x3f
	.zero		1


	//   ....[51]....
        /*11b8*/ 	.word	0x00026c80
        /*11bc*/ 	.word	0x00000002
        /*11c0*/ 	.word	0x00033440
        /*11c4*/ 	.short	0x010a
        /*11c6*/ 	.byte	0x3f
	.zero		1


	//   ....[52]....
        /*11c8*/ 	.word	0x00027900
        /*11cc*/ 	.word	0x00000008
        /*11d0*/ 	.word	0x00033400
        /*11d4*/ 	.short	0x0107
        /*11d6*/ 	.byte	0x3f
	.zero		1


	//   ....[53]....
        /*11d8*/ 	.word	0x00027a00
        /*11dc*/ 	.word	0x00000002
        /*11e0*/ 	.word	0x00033400
        /*11e4*/ 	.short	0x0101
        /*11e6*/ 	.byte	0x3f
	.zero		1


	//   ....[54]....
        /*11e8*/ 	.word	0x00027a20
        /*11ec*/ 	.word	0x00000002
        /*11f0*/ 	.word	0x00033420
        /*11f4*/ 	.short	0x010a
        /*11f6*/ 	.byte	0x3f
	.zero		1


	//   ....[55]....
        /*11f8*/ 	.word	0x00027d80
        /*11fc*/ 	.word	0x00000006
        /*1200*/ 	.word	0x00033480
        /*1204*/ 	.short	0x010a
        /*1206*/ 	.byte	0x3f
	.zero		1


	//   ....[56]....
        /*1208*/ 	.word	0x00028200
        /*120c*/ 	.word	0x00000006
        /*1210*/ 	.word	0x00033440
        /*1214*/ 	.short	0x010a
        /*1216*/ 	.byte	0x3f
	.zero		1


	//   ....[57]....
        /*1218*/ 	.word	0x000286f0
        /*121c*/ 	.word	0x00000003
        /*1220*/ 	.word	0x00033470
        /*1224*/ 	.short	0x010a
        /*1226*/ 	.byte	0x3f
	.zero		1


	//   ....[58]....
        /*1228*/ 	.word	0x00028760
        /*122c*/ 	.word	0x00000003
        /*1230*/ 	.word	0x00033460
        /*1234*/ 	.short	0x010a
        /*1236*/ 	.byte	0x3f
	.zero		1


	//   ....[59]....
        /*1238*/ 	.word	0x00028e30
        /*123c*/ 	.word	0x00000003
        /*1240*/ 	.word	0x00033450
        /*1244*/ 	.short	0x0101
        /*1246*/ 	.byte	0x3f
	.zero		1


	//   ....[60]....
        /*1248*/ 	.word	0x00028eb0
        /*124c*/ 	.word	0x00000003
        /*1250*/ 	.word	0x00000000
        /*1254*/ 	.short	0x0101
        /*1256*/ 	.byte	0x3f
	.zero		1


	//   ....[61]....
        /*1258*/ 	.word	0x000290e0
        /*125c*/ 	.word	0x00000003
        /*1260*/ 	.word	0x00033470
        /*1264*/ 	.short	0x010a
        /*1266*/ 	.byte	0x3f
	.zero		1


	//   ....[62]....
        /*1268*/ 	.word	0x00029150
        /*126c*/ 	.word	0x00000003
        /*1270*/ 	.word	0x00033460
        /*1274*/ 	.short	0x010a
        /*1276*/ 	.byte	0x3f
	.zero		1


	//   ....[63]....
        /*1278*/ 	.word	0x00029840
        /*127c*/ 	.word	0x00000003
        /*1280*/ 	.word	0x00033450
        /*1284*/ 	.short	0x0101
        /*1286*/ 	.byte	0x3f
	.zero		1


	//   ....[64]....
        /*1288*/ 	.word	0x00029890
        /*128c*/ 	.word	0x00000003
        /*1290*/ 	.word	0x00000000
        /*1294*/ 	.short	0x0101
        /*1296*/ 	.byte	0x3f
	.zero		1


	//   ....[65]....
        /*1298*/ 	.word	0x0002a3d0
        /*129c*/ 	.word	0x00000000
        /*12a0*/ 	.word	0x00033420
        /*12a4*/ 	.short	0x010a
        /*12a6*/ 	.byte	0x3f
	.zero		1


	//   ....[66]....
        /*12a8*/ 	.word	0x0002a580
        /*12ac*/ 	.word	0x00000006
        /*12b0*/ 	.word	0x00000000
        /*12b4*/ 	.short	0x010a
        /*12b6*/ 	.byte	0x3f
	.zero		1


	//   ....[67]....
        /*12b8*/ 	.word	0x0002a5f0
        /*12bc*/ 	.word	0x00000007
        /*12c0*/ 	.word	0x00000000
        /*12c4*/ 	.short	0x010a
        /*12c6*/ 	.byte	0x3f
	.zero		1


	//   ....[68]....
        /*12c8*/ 	.word	0x0002a650
        /*12cc*/ 	.word	0x00000004
        /*12d0*/ 	.word	0x00033460
        /*12d4*/ 	.short	0x010a
        /*12d6*/ 	.byte	0x3f
	.zero		1


	//   ....[69]....
        /*12d8*/ 	.word	0x0002a6a0
        /*12dc*/ 	.word	0x00000003
        /*12e0*/ 	.word	0x00033460
        /*12e4*/ 	.short	0x010a
        /*12e6*/ 	.byte	0x3f
	.zero		1


	//   ....[70]....
        /*12e8*/ 	.word	0x0002a6e0
        /*12ec*/ 	.word	0x00000004
        /*12f0*/ 	.word	0x00033480
        /*12f4*/ 	.short	0x010a
        /*12f6*/ 	.byte	0x3f
	.zero		1


	//   ....[71]....
        /*12f8*/ 	.word	0x0002a700
        /*12fc*/ 	.word	0x00000003
        /*1300*/ 	.word	0x00033480
        /*1304*/ 	.short	0x010a
        /*1306*/ 	.byte	0x3f
	.zero		1


	//   ....[72]....
        /*1308*/ 	.word	0x0002a760
        /*130c*/ 	.word	0x0000002b
        /*1310*/ 	.word	0x00033490
        /*1314*/ 	.short	0x010a
        /*1316*/ 	.byte	0x3f
	.zero		1


	//   ....[73]....
        /*1318*/ 	.word	0x0002a7b0
        /*131c*/ 	.word	0x0000002b
        /*1320*/ 	.word	0x00033490
        /*1324*/ 	.short	0x010a
        /*1326*/ 	.byte	0x3f
	.zero		1


	//   ....[74]....
        /*1328*/ 	.word	0x0002a800
        /*132c*/ 	.word	0x0000002b
        /*1330*/ 	.word	0x00033490
        /*1334*/ 	.short	0x010a
        /*1336*/ 	.byte	0x3f
	.zero		1


	//   ....[75]....
        /*1338*/ 	.word	0x0002a850
        /*133c*/ 	.word	0x0000002b
        /*1340*/ 	.word	0x000334b0
        /*1344*/ 	.short	0x010a
        /*1346*/ 	.byte	0x3f
	.zero		1


	//   ....[76]....
        /*1348*/ 	.word	0x0002ab60
        /*134c*/ 	.word	0x00000010
        /*1350*/ 	.word	0x00033400
        /*1354*/ 	.short	0x010a
        /*1356*/ 	.byte	0x3f
	.zero		1


	//   ....[77]....
        /*1358*/ 	.word	0x0002ad80
        /*135c*/ 	.word	0x00000010
        /*1360*/ 	.word	0x00033400
        /*1364*/ 	.short	0x010a
        /*1366*/ 	.byte	0x3f
	.zero		1


	//   ....[78]....
        /*1368*/ 	.word	0x0002add0
        /*136c*/ 	.word	0x00000000
        /*1370*/ 	.word	0x00033430
        /*1374*/ 	.short	0x010a
        /*1376*/ 	.byte	0x3f
	.zero		1


	//   ....[79]....
        /*1378*/ 	.word	0x0002ae20
        /*137c*/ 	.word	0x0000000b
        /*1380*/ 	.word	0x00033430
        /*1384*/ 	.short	0x010a
        /*1386*/ 	.byte	0x3f
	.zero		1


	//   ....[80]....
        /*1388*/ 	.word	0x0002ae70
        /*138c*/ 	.word	0x0000000a
        /*1390*/ 	.word	0x00033450
        /*1394*/ 	.short	0x010a
        /*1396*/ 	.byte	0x3f
	.zero		1


	//   ....[81]....
        /*1398*/ 	.word	0x0002aec0
        /*139c*/ 	.word	0x00000008
        /*13a0*/ 	.word	0x00033450
        /*13a4*/ 	.short	0x010a
        /*13a6*/ 	.byte	0x3f
	.zero		1


	//   ....[82]....
        /*13a8*/ 	.word	0x0002cc90
        /*13ac*/ 	.word	0x00000005
        /*13b0*/ 	.word	0x00033420
        /*13b4*/ 	.short	0x010a
        /*13b6*/ 	.byte	0x3f
	.zero		1


	//   ....[83]....
        /*13b8*/ 	.word	0x0002cce0
        /*13bc*/ 	.word	0x00000006
        /*13c0*/ 	.word	0x000334a0
        /*13c4*/ 	.short	0x010a
        /*13c6*/ 	.byte	0x3f
	.zero		1


	//   ....[84]....
        /*13c8*/ 	.word	0x0002cd30
        /*13cc*/ 	.word	0x00000006
        /*13d0*/ 	.word	0x000334c0
        /*13d4*/ 	.short	0x010a
        /*13d6*/ 	.byte	0x3f
	.zero		1


	//   ....[85]....
        /*13d8*/ 	.word	0x0002cd80
        /*13dc*/ 	.word	0x00000008
        /*13e0*/ 	.word	0x000334a0
        /*13e4*/ 	.short	0x010a
        /*13e6*/ 	.byte	0x3f
	.zero		1


	//   ....[86]....
        /*13e8*/ 	.word	0x0002cdd0
        /*13ec*/ 	.word	0x00000008
        /*13f0*/ 	.word	0x000334c0
        /*13f4*/ 	.short	0x010a
        /*13f6*/ 	.byte	0x3f
	.zero		1


	//   ....[87]....
        /*13f8*/ 	.word	0x0002cf70
        /*13fc*/ 	.word	0x00000002
        /*1400*/ 	.word	0x00033480
        /*1404*/ 	.short	0x010a
        /*1406*/ 	.byte	0x3f
	.zero		1


	//   ....[88]....
        /*1408*/ 	.word	0x0002cfc0
        /*140c*/ 	.word	0x00000002
        /*1410*/ 	.word	0x00033440
        /*1414*/ 	.short	0x010a
        /*1416*/ 	.byte	0x3f
	.zero		1


	//   ....[89]....
        /*1418*/ 	.word	0x0002d5b0
        /*141c*/ 	.word	0x00000002
        /*1420*/ 	.word	0x00033420
        /*1424*/ 	.short	0x010a
        /*1426*/ 	.byte	0x3f
	.zero		1


	//   ....[90]....
        /*1428*/ 	.word	0x0002d600
        /*142c*/ 	.word	0x00000006
        /*1430*/ 	.word	0x00033480
        /*1434*/ 	.short	0x010a
        /*1436*/ 	.byte	0x3f
	.zero		1


	//   ....[91]....
        /*1438*/ 	.word	0x0002d650
        /*143c*/ 	.word	0x00000006
        /*1440*/ 	.word	0x00033440
        /*1444*/ 	.short	0x010a
        /*1446*/ 	.byte	0x3f
	.zero		1


	//   ....[92]....
        /*1448*/ 	.word	0x0002d6a0
        /*144c*/ 	.word	0x00000003
        /*1450*/ 	.word	0x00033470
        /*1454*/ 	.short	0x010a
        /*1456*/ 	.byte	0x3f
	.zero		1


	//   ....[93]....
        /*1458*/ 	.word	0x0002d6f0
        /*145c*/ 	.word	0x00000003
        /*1460*/ 	.word	0x00033460
        /*1464*/ 	.short	0x010a
        /*1466*/ 	.byte	0x3f
	.zero		1


	//   ....[94]....
        /*1468*/ 	.word	0x0002d740
        /*146c*/ 	.word	0x00000003
        /*1470*/ 	.word	0x00033470
        /*1474*/ 	.short	0x010a
        /*1476*/ 	.byte	0x3f
	.zero		1


	//   ....[95]....
        /*1478*/ 	.word	0x0002d790
        /*147c*/ 	.word	0x00000003
        /*1480*/ 	.word	0x00033460
        /*1484*/ 	.short	0x010a
        /*1486*/ 	.byte	0x3f
	.zero		1


	//   ....[96]....
        /*1488*/ 	.word	0x0002e1f0
        /*148c*/ 	.word	0x00000000
        /*1490*/ 	.word	0x00033420
        /*1494*/ 	.short	0x010a
        /*1496*/ 	.byte	0x3f
	.zero		1


	//   ....[97]....
        /*1498*/ 	.word	0x0002e390
        /*149c*/ 	.word	0x00000006
        /*14a0*/ 	.word	0x00000000
        /*14a4*/ 	.short	0x010a
        /*14a6*/ 	.byte	0x3f
	.zero		1


	//   ....[98]....
        /*14a8*/ 	.word	0x0002e3e0
        /*14ac*/ 	.word	0x00000007
        /*14b0*/ 	.word	0x00000000
        /*14b4*/ 	.short	0x010a
        /*14b6*/ 	.byte	0x3f
	.zero		1


	//   ....[99]....
        /*14b8*/ 	.word	0x0002e430
        /*14bc*/ 	.word	0x00000004
        /*14c0*/ 	.word	0x00033460
        /*14c4*/ 	.short	0x010a
        /*14c6*/ 	.byte	0x3f
	.zero		1


	//   ....[100]....
        /*14c8*/ 	.word	0x0002e480
        /*14cc*/ 	.word	0x00000003
        /*14d0*/ 	.word	0x00033460
        /*14d4*/ 	.short	0x010a
        /*14d6*/ 	.byte	0x3f
	.zero		1


	//   ....[101]....
        /*14d8*/ 	.word	0x0002e4d0
        /*14dc*/ 	.word	0x00000004
        /*14e0*/ 	.word	0x00033480
        /*14e4*/ 	.short	0x010a
        /*14e6*/ 	.byte	0x3f
	.zero		1


	//----- nvinfo : EIATTR_NUM_MBARRIERS
	.align		4
.L_190:
        /*14e8*/ 	.byte	0x03, 0x38
        /*14ea*/ 	.short	0x0016


	//----- nvinfo : EIATTR_EXIT_INSTR_OFFSETS
	.align		4
        /*14ec*/ 	.byte	0x04, 0x1c
        /*14ee*/ 	.short	(.L_192 - .L_191)


	//   ....[0]....
.L_191:
        /*14f0*/ 	.word	0x0002a750


	//----- nvinfo : EIATTR_MAX_THREADS
	.align		4
.L_192:
        /*14f4*/ 	.byte	0x04, 0x05
        /*14f6*/ 	.short	(.L_194 - .L_193)
.L_193:
        /*14f8*/ 	.word	0x00000180
        /*14fc*/ 	.word	0x00000001
        /*1500*/ 	.word	0x00000001


	//----- nvinfo : EIATTR_CRS_STACK_SIZE
	.align		4
.L_194:
        /*1504*/ 	.byte	0x04, 0x1e
        /*1506*/ 	.short	(.L_196 - .L_195)
.L_195:
        /*1508*/ 	.word	0x00000000


	//----- nvinfo : EIATTR_CBANK_PARAM_SIZE
	.align		4
.L_196:
        /*150c*/ 	.byte	0x03, 0x19
        /*150e*/ 	.short	0x0af0


	//----- nvinfo : EIATTR_PARAM_CBANK
	.align		4
        /*1510*/ 	.byte	0x04, 0x0a
        /*1512*/ 	.short	(.L_198 - .L_197)
	.align		4
.L_197:
        /*1514*/ 	.word	index@(.nv.constant0._ZN7cutlass13device_kernelIN5flash11enable_sm90INS1_16FlashAttnFwdSm90INS1_25CollectiveMainloopFwdSm90ILi2EN4cute5tupleIJNS5_1CILi1EEES8_S8_EEENS6_IJNS7_ILi128EEENS7_ILi160EEENS7_ILi192EEEEEELi192ENS_12float_e4m3_tEfNS_4arch4Sm90ELb0ELb0ELb1ELb1ELb0ELb1ELb0ELb1ELb1ELb1ELb0ELb0EEENS1_21CollectiveEpilogueFwdINS6_IJSA_SC_SB_EEES9_NS_10bfloat16_tESG_Li256ELb1ELb1ELb0ELb1EEENS1_36VarlenDynamicPersistentTileSchedulerILi128ELi160ELi256ELi128ELb0ELb1ELb1ELb0ELb1ELb1EEEEEEEEEvNT_6ParamsE)
        /*1518*/ 	.short	0x0210
        /*151a*/ 	.short	0x0af0


	//----- nvinfo : EIATTR_SW_WAR
	.align		4
.L_198:
        /*151c*/ 	.byte	0x04, 0x36
        /*151e*/ 	.short	(.L_200 - .L_199)
.L_199:
        /*1520*/ 	.word	0x00000008
.L_200:


//--------------------- .nv.info._ZN7cutlass13device_kernelIN5flash11enable_sm90INS1_16FlashAttnFwdSm90INS1_25CollectiveMainloopFwdSm90ILi2EN4cute5tupleIJNS5_1CILi1EEES8_S8_EEENS6_IJNS7_ILi128EEESA_NS7_ILi192EEEEEELi192ENS_12float_e4m3_tEfNS_4arch4Sm90ELb0ELb1ELb1ELb0ELb0ELb0ELb0ELb1ELb1ELb1ELb0ELb0EEENS1_21CollectiveEpilogueFwdINS6_IJSA_SB_SA_EEES9_NS_10bfloat16_tESF_Li256ELb0ELb1ELb0ELb1EEENS1_30DynamicPersistentTileSchedulerILi256ELi128ELb0ELb1ELb1EEEEEEEEEvNT_6ParamsE --------------------------
	.section	.nv.info._ZN7cutlass13device_kernelIN5flash11enable_sm90INS1_16FlashAttnFwdSm90INS1_25CollectiveMainloopFwdSm90ILi2EN4cute5tupleIJNS5_1CILi1EEES8_S8_EEENS6_IJNS7_ILi128EEESA_NS7_ILi192EEEEEELi192ENS_12float_e4m3_tEfNS_4arch4Sm90ELb0ELb1ELb1ELb0ELb0ELb0ELb0ELb1ELb1ELb1ELb0ELb0EEENS1_21CollectiveEpilogueFwdINS6_IJSA_SB_SA_EEES9_NS_10bfloat16_tESF_Li256ELb0ELb1ELb0ELb1EEENS1_30DynamicPersistentTileSchedulerILi256ELi128ELb0ELb1ELb1EEEEEEEEEvNT_6ParamsE,"",@"SHT_CUDA_INFO"
	.sectionflags	@""
	.align	4


	//----- nvinfo : EIATTR_CUDA_API_VERSION
	.align		4
        /*0000*/ 	.byte	0x04, 0x37
        /*0002*/ 	.short	(.L_202 - .L_201)
.L_201:
        /*0004*/ 	.word	0x00000082


	//----- nvinfo : EIATTR_KPARAM_INFO
	.align		4
.L_202:
        /*0008*/ 	.byte	0x04, 0x17
        /*000a*/ 	.short	(.L_204 - .L_203)
.L_203:
        /*000c*/ 	.word	0x00000000
        /*0010*/ 	.short	0x0000
        /*0012*/ 	.short	0x0070
        /*0014*/ 	.byte	0x00, 0xf0, 0x01, 0x2a


	//----- nvinfo : EIATTR_SPARSE_MMA_MASK
	.align		4
.L_204:
        /*0018*/ 	.byte	0x03, 0x50
        /*001a*/ 	.short	0x0000


	//----- nvinfo : EIATTR_MAXREG_COUNT
	.align		4
        /*001c*/ 	.byte	0x03, 0x1b
        /*001e*/ 	.short	0x00a8


	//----- nvinfo : EIATTR_NUM_BARRIERS
	.align		4
        /*0020*/ 	.byte	0x02, 0x4c
        /*0022*/ 	.byte	0x10
	.zero		1


	//----- nvinfo : EIATTR_EXTERNS
	.align		4
        /*0024*/ 	.byte	0x04, 0x0f
        /*0026*/ 	.short	(.L_206 - .L_205)


	//   ....[0]....
	.align		4
.L_205:
        /*0028*/ 	.word	index@(__assertfail)


	//----- nvinfo : EIATTR_ANNOTATIONS
	.align		4
.L_206:
        /*002c*/ 	.byte	0x04, 0x55
        /*002e*/ 	.short	(.L_208 - .L_207)


	//   ....[0]....
.L_207:
        /* <DEDUP_REMOVED lines=21> */
        /*0174*/ 	.byte	0x50, 0x73, 0x01, 0x00


	//----- nvinfo : EIATTR_MERCURY_ISA_VERSION
	.align		4
.L_208:
        /*0178*/ 	.byte	0x03, 0x5f
        /*017a*/ 	.short	0x0101


	//----- nvinfo : EIATTR_INT_WARP_WIDE_INSTR_OFFSETS
	.align		4
        /*017c*/ 	.byte	0x04, 0x31
        /*017e*/ 	.short	(.L_210 - .L_209)


	//   ....[0]....
.L_209:
        /*0180*/ 	.word	0x00000130


	//   ....[1]....
        /*0184*/ 	.word	0x00000170


	//   ....[2]....
        /*0188*/ 	.word	0x000001e0


	//   ....[3]....
        /*018c*/ 	.word	0x00013d50


	//   ....[4]....
        /*0190*/ 	.word	0x00013de0


	//   ....[5]....
        /*0194*/ 	.word	0x00016960


	//   ....[6]....
        /*0198*/ 	.word	0x000169f0


	//----- nvinfo : EIATTR_COOP_GROUP_MASK_REGIDS
	.align		4
.L_210:
        /*019c*/ 	.byte	0x04, 0x29
        /*019e*/ 	.short	(.L_212 - .L_211)


	//   ....[0]....
.L_211:
        /*01a0*/ 	.word	0xffffffff


	//   ....[1]....
        /*01a4*/ 	.word	0xffffffff


	//   ....[2]....
        /*01a8*/ 	.word	0xffffffff


	//   ....[3]....
        /*01ac*/ 	.word	0xffffffff


	//   ....[4]....
        /*01b0*/ 	.word	0xffffffff


	//   ....[5]....
        /*01b4*/ 	.word	0xffffffff


	//   ....[6]....
        /*01b8*/ 	.word	0xffffffff


	//   ....[7]....
        /*01bc*/ 	.word	0xffffffff


	//   ....[8]....
        /*01c0*/ 	.word	0xffffffff


	//   ....[9]....
        /*01c4*/ 	.word	0xffffffff


	//   ....[10]....
        /*01c8*/ 	.word	0xffffffff


	//   ....[11]....
        /*01cc*/ 	.word	0xffffffff


	//   ....[12]....
        /*01d0*/ 	.word	0xffffffff


	//   ....[13]....
        /*01d4*/ 	.word	0xffffffff


	//   ....[14]....
        /*01d8*/ 	.word	0xffffffff


	//   ....[15]....
        /*01dc*/ 	.word	0xffffffff


	//   ....[16]....
        /*01e0*/ 	.word	0xffffffff


	//   ....[17]....
        /*01e4*/ 	.word	0xffffffff


	//   ....[18]....
        /*01e8*/ 	.word	0xffffffff


	//   ....[19]....
        /*01ec*/ 	.word	0xffffffff


	//   ....[20]....
        /*01f0*/ 	.word	0xffffffff


	//   ....[21]....
        /*01f4*/ 	.word	0xffffffff


	//   ....[22]....
        /*01f8*/ 	.word	0xffffffff


	//   ....[23]....
        /*01fc*/ 	.word	0xffffffff


	//   ....[24]....
        /*0200*/ 	.word	0xffffffff


	//   ....[25]....
        /*0204*/ 	.word	0xffffffff


	//   ....[26]....
        /*0208*/ 	.word	0xffffffff


	//   ....[27]....
        /*020c*/ 	.word	0xffffffff


	//   ....[28]....
        /*0210*/ 	.word	0xffffffff


	//   ....[29]....
        /*0214*/ 	.word	0xffffffff


	//   ....[30]....
        /*0218*/ 	.word	0xffffffff


	//   ....[31]....
        /*021c*/ 	.word	0xffffffff


	//   ....[32]....
        /*0220*/ 	.word	0xffffffff


	//   ....[33]....
        /*0224*/ 	.word	0xffffffff


	//   ....[34]....
        /*0228*/ 	.word	0xffffffff


	//   ....[35]....
        /*022c*/ 	.word	0xffffffff


	//   ....[36]....
        /*0230*/ 	.word	0xffffffff


	//   ....[37]....
        /*0234*/ 	.word	0xffffffff


	//   ....[38]....
        /*0238*/ 	.word	0xffffffff


	//   ....[39]....
        /*023c*/ 	.word	0xffffffff


	//   ....[40]....
        /*0240*/ 	.word	0xffffffff


	//   ....[41]....
        /*0244*/ 	.word	0xffffffff


	//   ....[42]....
        /*0248*/ 	.word	0xffffffff


	//   ....[43]....
        /*024c*/ 	.word	0xffffffff


	//   ....[44]....
        /*0250*/ 	.word	0xffffffff


	//   ....[45]....
        /*0254*/ 	.word	0xffffffff


	//   ....[46]....
        /*0258*/ 	.word	0xffffffff


	//   ....[47]....
        /*025c*/ 	.word	0xffffffff


	//   ....[48]....
        /*0260*/ 	.word	0xffffffff


	//   ....[49]....
        /*0264*/ 	.word	0xffffffff


	//   ....[50]....
        /*0268*/ 	.word	0xffffffff


	//   ....[51]....
        /*026c*/ 	.word	0xffffffff


	//   ....[52]....
        /*0270*/ 	.word	0xffffffff


	//   ....[53]....
        /*0274*/ 	.word	0xffffffff


	//   ....[54]....
        /*0278*/ 	.word	0xffffffff


	//   ....[55]....
        /*027c*/ 	.word	0xffffffff


	//   ....[56]....
        /*0280*/ 	.word	0xffffffff


	//   ....[57]....
        /*0284*/ 	.word	0xffffffff


	//   ....[58]....
        /*0288*/ 	.word	0xffffffff


	//   ....[59]....
        /*028c*/ 	.word	0xffffffff


	//   ....[60]....
        /*0290*/ 	.word	0xffffffff


	//   ....[61]....
        /*0294*/ 	.word	0xffffffff


	//   ....[62]....
        /*0298*/ 	.word	0xffffffff


	//   ....[63]....
        /*029c*/ 	.word	0xffffffff


	//   ....[64]....
        /*02a0*/ 	.word	0xffffffff


	//   ....[65]....
        /*02a4*/ 	.word	0xffffffff


	//   ....[66]....
        /*02a8*/ 	.word	0xffffffff


	//   ....[67]....
        /*02ac*/ 	.word	0xffffffff


	//   ....[68]....
        /*02b0*/ 	.word	0xffffffff


	//   ....[69]....
        /*02b4*/ 	.word	0xffffffff


	//   ....[70]....
        /*02b8*/ 	.word	0xffffffff


	//   ....[71]....
        /*02bc*/ 	.word	0xffffffff


	//   ....[72]....
        /*02c0*/ 	.word	0xffffffff


	//   ....[73]....
        /*02c4*/ 	.word	0xffffffff


	//   ....[74]....
        /*02c8*/ 	.word	0xffffffff


	//   ....[75]....
        /*02cc*/ 	.word	0xffffffff


	//   ....[76]....
        /*02d0*/ 	.word	0xffffffff


	//   ....[77]....
        /*02d4*/ 	.word	0xffffffff


	//   ....[78]....
        /*02d8*/ 	.word	0xffffffff


	//   ....[79]....
        /*02dc*/ 	.word	0xffffffff


	//   ....[80]....
        /*02e0*/ 	.word	0xffffffff


	//   ....[81]....
        /*02e4*/ 	.word	0xffffffff


	//   ....[82]....
        /*02e8*/ 	.word	0xffffffff


	//   ....[83]....
        /*02ec*/ 	.word	0xffffffff


	//   ....[84]....
        /*02f0*/ 	.word	0xffffffff


	//   ....[85]....
        /*02f4*/ 	.word	0xffffffff


	//   ....[86]....
        /*02f8*/ 	.word	0xffffffff


	//   ....[87]....
        /*02fc*/ 	.word	0xffffffff


	//   ....[88]....
        /*0300*/ 	.word	0xffffffff


	//   ....[89]....
        /*0304*/ 	.word	0xffffffff


	//   ....[90]....
        /*0308*/ 	.word	0xffffffff


	//   ....[91]....
        /*030c*/ 	.word	0xffffffff


	//   ....[92]....
        /*0310*/ 	.word	0xffffffff


	//   ....[93]....
        /*0314*/ 	.word	0xffffffff


	//   ....[94]....
        /*0318*/ 	.word	0xffffffff


	//   ....[95]....
        /*031c*/ 	.word	0xffffffff


	//   ....[96]....
        /*0320*/ 	.word	0xffffffff


	//   ....[97]....
        /*0324*/ 	.word	0xffffffff


	//   ....[98]....
        /*0328*/ 	.word	0xffffffff


	//   ....[99]....
        /*032c*/ 	.word	0xffffffff


	//   ....[100]....
        /*0330*/ 	.word	0xffffffff


	//   ....[101]....
        /*0334*/ 	.word	0xffffffff


	//   ....[102]....
        /*0338*/ 	.word	0xffffffff


	//   ....[103]....
        /*033c*/ 	.word	0xffffffff


	//   ....[104]....
        /*0340*/ 	.word	0xffffffff


	//   ....[105]....
        /*0344*/ 	.word	0xffffffff


	//   ....[106]....
        /*0348*/ 	.word	0xffffffff


	//   ....[107]....
        /*034c*/ 	.word	0xffffffff


	//   ....[108]....
        /*0350*/ 	.word	0xffffffff


	//   ....[109]....
        /*0354*/ 	.word	0xffffffff


	//   ....[110]....
        /*0358*/ 	.word	0xffffffff


	//   ....[111]....
        /*035c*/ 	.word	0xffffffff


	//   ....[112]....
        /*0360*/ 	.word	0xffffffff


	//   ....[113]....
        /*0364*/ 	.word	0xffffffff


	//   ....[114]....
        /*0368*/ 	.word	0x0500000f


	//   ....[115]....
        /*036c*/ 	.word	0x0500000f


	//   ....[116]....
        /*0370*/ 	.word	0x0500000f


	//   ....[117]....
        /*0374*/ 	.word	0x0500000f


	//   ....[118]....
        /*0378*/ 	.word	0x0500000f


	//   ....[119]....
        /*037c*/ 	.word	0x0500000f


	//   ....[120]....
        /*0380*/ 	.word	0x0500000f


	//   ....[121]....
        /*0384*/ 	.word	0x0500000f


	//   ....[122]....
        /*0388*/ 	.word	0x0500000f


	//   ....[123]....
        /*038c*/ 	.word	0x0500000f


	//----- nvinfo : EIATTR_COOP_GROUP_INSTR_OFFSETS
	.align		4
.L_212:
        /*0390*/ 	.byte	0x04, 0x28
        /*0392*/ 	.short	(.L_214 - .L_213)


	//   ....[0]....
.L_213:
        /*0394*/ 	.word	0x00000070


	//   ....[1]....
        /*0398*/ 	.word	0x00000140


	//   ....[2]....
        /*039c*/ 	.word	0x00000190


	//   ....[3]....
        /*03a0*/ 	.word	0x000003c0


	//   ....[4]....
        /*03a4*/ 	.word	0x00000520


	//   ....[5]....
        /*03a8*/ 	.word	0x00000640


	//   ....[6]....
        /*03ac*/ 	.word	0x000007a0


	//   ....[7]....
        /*03b0*/ 	.word	0x000018e0


	//   ....[8]....
        /*03b4*/ 	.word	0x00002280


	//   ....[9]....
        /*03b8*/ 	.word	0x00002dd0


	//   ....[10]....
        /*03bc*/ 	.word	0x000041a0


	//   ....[11]....
        /*03c0*/ 	.word	0x00004250


	//   ....[12]....
        /*03c4*/ 	.word	0x000048b0


	//   ....[13]....
        /*03c8*/ 	.word	0x00004950


	//   ....[14]....
        /*03cc*/ 	.word	0x000067e0


	//   ....[15]....
        /*03d0*/ 	.word	0x00006a40


	//   ....[16]....
        /*03d4*/ 	.word	0x00007500


	//   ....[17]....
        /*03d8*/ 	.word	0x00007540


	//   ....[18]....
        /*03dc*/ 	.word	0x00007ff0


	//   ....[19]....
        /*03e0*/ 	.word	0x00008070


	//   ....[20]....
        /*03e4*/ 	.word	0x0000a630


	//   ....[21]....
        /*03e8*/ 	.word	0x0000a700


	//   ....[22]....
        /*03ec*/ 	.word	0x0000a720


	//   ....[23]....
        /*03f0*/ 	.word	0x0000a790


	//   ....[24]....
        /*03f4*/ 	.word	0x0000cc10


	//   ....[25]....
        /*03f8*/ 	.word	0x0000cf20


	//   ....[26]....
        /*03fc*/ 	.word	0x0000dae0


	//   ....[27]....
        /*0400*/ 	.word	0x0000dc00


	//   ....[28]....
        /*0404*/ 	.word	0x0000e3d0


	//   ....[29]....
        /*0408*/ 	.word	0x0000e460


	//   ....[30]....
        /*040c*/ 	.word	0x0000fac0


	//   ....[31]....
        /*0410*/ 	.word	0x0000fad0


	//   ....[32]....
        /*0414*/ 	.word	0x0000fb00


	//   ....[33]....
        /*0418*/ 	.word	0x0000fb10


	//   ....[34]....
        /*041c*/ 	.word	0x00011390


	//   ....[35]....
        /*0420*/ 	.word	0x000113c0


	//   ....[36]....
        /*0424*/ 	.word	0x000113f0


	//   ....[37]....
        /*0428*/ 	.word	0x00011420


	//   ....[38]....
        /*042c*/ 	.word	0x00011450


	//   ....[39]....
        /*0430*/ 	.word	0x00011490


	//   ....[40]....
        /*0434*/ 	.word	0x000114d0


	//   ....[41]....
        /*0438*/ 	.word	0x000114f0


	//   ....[42]....
        /*043c*/ 	.word	0x00011510


	//   ....[43]....
        /*0440*/ 	.word	0x00011550


	//   ....[44]....
        /*0444*/ 	.word	0x00011580


	//   ....[45]....
        /*0448*/ 	.word	0x00011590


	//   ....[46]....
        /*044c*/ 	.word	0x000115c0


	//   ....[47]....
        /*0450*/ 	.word	0x000115d0


	//   ....[48]....
        /*0454*/ 	.word	0x000115e0


	//   ....[49]....
        /*0458*/ 	.word	0x000115f0


	//   ....[50]....
        /*045c*/ 	.word	0x00011610


	//   ....[51]....
        /*0460*/ 	.word	0x00011620


	//   ....[52]....
        /*0464*/ 	.word	0x00011630


	//   ....[53]....
        /*0468*/ 	.word	0x00011660


	//   ....[54]....
        /*046c*/ 	.word	0x00011690


	//   ....[55]....
        /*0470*/ 	.word	0x000116a0


	//   ....[56]....
        /*0474*/ 	.word	0x000116b0


	//   ....[57]....
        /*0478*/ 	.word	0x000116c0


	//   ....[58]....
        /*047c*/ 	.word	0x000116d0


	//   ....[59]....
        /*0480*/ 	.word	0x000116f0


	//   ....[60]....
        /*0484*/ 	.word	0x00011700


	//   ....[61]....
        /*0488*/ 	.word	0x00011710


	//   ....[62]....
        /*048c*/ 	.word	0x00011720


	//   ....[63]....
        /*0490*/ 	.word	0x00011730


	//   ....[64]....
        /*0494*/ 	.word	0x00011740


	//   ....[65]....
        /*0498*/ 	.word	0x00011750


	//   ....[66]....
        /*049c*/ 	.word	0x00011760


	//   ....[67]....
        /*04a0*/ 	.word	0x00011770


	//   ....[68]....
        /*04a4*/ 	.word	0x00011780


	//   ....[69]....
        /*04a8*/ 	.word	0x00011790


	//   ....[70]....
        /*04ac*/ 	.word	0x000117a0


	//   ....[71]....
        /*04b0*/ 	.word	0x000117b0


	//   ....[72]....
        /*04b4*/ 	.word	0x000117c0


	//   ....[73]....
        /*04b8*/ 	.word	0x000117d0


	//   ....[74]....
        /*04bc*/ 	.word	0x000117e0


	//   ....[75]....
        /*04c0*/ 	.word	0x000117f0


	//   ....[76]....
        /*04c4*/ 	.word	0x00011800


	//   ....[77]....
        /*04c8*/ 	.word	0x00011810


	//   ....[78]....
        /*04cc*/ 	.word	0x00011820


	//   ....[79]....
        /*04d0*/ 	.word	0x00011830


	//   ....[80]....
        /*04d4*/ 	.word	0x00011840


	//   ....[81]....
        /*04d8*/ 	.word	0x00011850


	//   ....[82]....
        /*04dc*/ 	.word	0x00011b60


	//   ....[83]....
        /*04e0*/ 	.word	0x00011b90


	//   ....[84]....
        /*04e4*/ 	.word	0x00011bc0


	//   ....[85]....
        /*04e8*/ 	.word	0x00011bf0


	//   ....[86]....
        /*04ec*/ 	.word	0x00012100


	//   ....[87]....
        /*04f0*/ 	.word	0x00012140


	//   ....[88]....
        /*04f4*/ 	.word	0x00012240


	//   ....[89]....
        /*04f8*/ 	.word	0x00012260


	//   ....[90]....
        /*04fc*/ 	.word	0x00012360


	//   ....[91]....
        /*0500*/ 	.word	0x00012380


	//   ....[92]....
        /*0504*/ 	.word	0x00012490


	//   ....[93]....
        /*0508*/ 	.word	0x000124b0


	//   ....[94]....
        /*050c*/ 	.word	0x00012b90


	//   ....[95]....
        /*0510*/ 	.word	0x00012bb0


	//   ....[96]....
        /*0514*/ 	.word	0x00012cb0


	//   ....[97]....
        /*0518*/ 	.word	0x00012cd0


	//   ....[98]....
        /*051c*/ 	.word	0x00012dd0


	//   ....[99]....
        /*0520*/ 	.word	0x00012df0


	//   ....[100]....
        /*0524*/ 	.word	0x00012f00


	//   ....[101]....
        /*0528*/ 	.word	0x00012f20


	//   ....[102]....
        /*052c*/ 	.word	0x000130e0


	//   ....[103]....
        /*0530*/ 	.word	0x00014530


	//   ....[104]....
        /*0534*/ 	.word	0x000151f0


	//   ....[105]....
        /*0538*/ 	.word	0x00015210


	//   ....[106]....
        /*053c*/ 	.word	0x000152e0


	//   ....[107]....
        /*0540*/ 	.word	0x000152f0


	//   ....[108]....
        /*0544*/ 	.word	0x00015380


	//   ....[109]....
        /*0548*/ 	.word	0x00015390


	//   ....[110]....
        /*054c*/ 	.word	0x000153a0


	//   ....[111]....
        /*0550*/ 	.word	0x000153e0


	//   ....[112]....
        /*0554*/ 	.word	0x000172d0


	//   ....[113]....
        /*0558*/ 	.word	0x00017470


	//   ....[114]....
        /*055c*/ 	.word	0x00017b00


	//   ....[115]....
        /*0560*/ 	.word	0x00017cd0


	//   ....[116]....
        /*0564*/ 	.word	0x00017d30


	//   ....[117]....
        /*0568*/ 	.word	0x00017dc0


	//   ....[118]....
        /*056c*/ 	.word	0x00017eb0


	//   ....[119]....
        /*0570*/ 	.word	0x00017f10


	//   ....[120]....
        /*0574*/ 	.word	0x00018010


	//   ....[121]....
        /*0578*/ 	.word	0x00018070


	//   ....[122]....
        /*057c*/ 	.word	0x00018150


	//   ....[123]....
        /*0580*/ 	.word	0x000184a0


	//----- nvinfo : EIATTR_REG_RECONFIG
	.align		4
.L_214:
        /*0584*/ 	.byte	0x01, 0x54
	.zero		2


	//----- nvinfo : EIATTR_SYSCALL_OFFSETS
	.align		4
        /*0588*/ 	.byte	0x04, 0x46
        /*058a*/ 	.short	(.L_216 - .L_215)


	//   ....[0]....
.L_215:
        /*058c*/ 	.word	0x00001ac0


	//   ....[1]....
        /*0590*/ 	.word	0x00013f50


	//   ....[2]....
        /*0594*/ 	.word	0x000140e0


	//   ....[3]....
        /*0598*/ 	.word	0x00014230


	//   ....[4]....
        /*059c*/ 	.word	0x00014370


	//   ....[5]....
        /*05a0*/ 	.word	0x00014de0


	//----- nvinfo : EIATTR_MBARRIER_INSTR_OFFSETS
	.align		4
.L_216:
        /*05a4*/ 	.byte	0x04, 0x39
        /*05a6*/ 	.short	(.L_218 - .L_217)


	//   ....[0]....
.L_217:
        /*05a8*/ 	.word	0x00000270
        /*05ac*/ 	.word	0x000000ff
        /*05b0*/ 	.word	0x0002a800
        /*05b4*/ 	.short	0x0100
        /*05b6*/ 	.byte	0x08
	.zero		1


	//   ....[1]....
        /*05b8*/ 	.word	0x00000280
        /*05bc*/ 	.word	0x000000ff
        /*05c0*/ 	.word	0x0002a820
        /*05c4*/ 	.short	0x0100
        /*05c6*/ 	.byte	0x08
	.zero		1


	//   ....[2]....
        /*05c8*/ 	.word	0x00000370
        /*05cc*/ 	.word	0x000000ff
        /*05d0*/ 	.word	0x0002a830
        /*05d4*/ 	.short	0x0100
        /*05d6*/ 	.byte	0x08
	.zero		1


	//   ....[3]....
        /*05d8*/ 	.word	0x00000380
        /*05dc*/ 	.word	0x000000ff
        /*05e0*/ 	.word	0x0002a840
        /*05e4*/ 	.short	0x0100
        /*05e6*/ 	.byte	0x08
	.zero		1


	//   ....[4]....
        /*05e8*/ 	.word	0x00000390
        /*05ec*/ 	.word	0x000000ff
        /*05f0*/ 	.word	0x0002a838
        /*05f4*/ 	.short	0x0100
        /*05f6*/ 	.byte	0x08
	.zero		1


	//   ....[5]....
        /*05f8*/ 	.word	0x000003a0
        /*05fc*/ 	.word	0x000000ff
        /*0600*/ 	.word	0x0002a848
        /*0604*/ 	.short	0x0100
        /*0606*/ 	.byte	0x08
	.zero		1


	//   ....[6]....
        /*0608*/ 	.word	0x000004d0
        /*060c*/ 	.word	0x000000ff
        /*0610*/ 	.word	0x0002a850
        /*0614*/ 	.short	0x0100
        /*0616*/ 	.byte	0x08
	.zero		1


	//   ....[7]....
        /*0618*/ 	.word	0x000004e0
        /*061c*/ 	.word	0x000000ff
        /*0620*/ 	.word	0x0002a860
        /*0624*/ 	.short	0x0100
        /*0626*/ 	.byte	0x08
	.zero		1


	//   ....[8]....
        /*0628*/ 	.word	0x000004f0
        /*062c*/ 	.word	0x000000ff
        /*0630*/ 	.word	0x0002a858
        /*0634*/ 	.short	0x0100
        /*0636*/ 	.byte	0x08
	.zero		1


	//   ....[9]....
        /*0638*/ 	.word	0x00000500
        /*063c*/ 	.word	0x000000ff
        /*0640*/ 	.word	0x0002a868
        /*0644*/ 	.short	0x0100
        /*0646*/ 	.byte	0x08
	.zero		1


	//   ....[10]....
        /*0648*/ 	.word	0x000005f0
        /*064c*/ 	.word	0x000000ff
        /*0650*/ 	.word	0x0002a870
        /*0654*/ 	.short	0x0100
        /*0656*/ 	.byte	0x06
	.zero		1


	//   ....[11]....
        /*0658*/ 	.word	0x00000600
        /*065c*/ 	.word	0x000000ff
        /*0660*/ 	.word	0x0002a880
        /*0664*/ 	.short	0x0100
        /*0666*/ 	.byte	0x06
	.zero		1


	//   ....[12]....
        /*0668*/ 	.word	0x00000610
        /*066c*/ 	.word	0x000000ff
        /*0670*/ 	.word	0x0002a878
        /*0674*/ 	.short	0x0100
        /*0676*/ 	.byte	0x06
	.zero		1


	//   ....[13]....
        /*0678*/ 	.word	0x00000620
        /*067c*/ 	.word	0x000000ff
        /*0680*/ 	.word	0x0002a888
        /*0684*/ 	.short	0x0100
        /*0686*/ 	.byte	0x06
	.zero		1


	//   ....[14]....
        /*0688*/ 	.word	0x00000750
        /*068c*/ 	.word	0x000000ff
        /*0690*/ 	.word	0x0002a890
        /*0694*/ 	.short	0x0100
        /*0696*/ 	.byte	0x08
	.zero		1


	//   ....[15]....
        /*0698*/ 	.word	0x00000760
        /*069c*/ 	.word	0x000000ff
        /*06a0*/ 	.word	0x0002a8a0
        /*06a4*/ 	.short	0x0100
        /*06a6*/ 	.byte	0x08
	.zero		1


	//   ....[16]....
        /*06a8*/ 	.word	0x00000770
        /*06ac*/ 	.word	0x000000ff
        /*06b0*/ 	.word	0x0002a898
        /*06b4*/ 	.short	0x0100
        /*06b6*/ 	.byte	0x08
	.zero		1


	//   ....[17]....
        /*06b8*/ 	.word	0x00000780
        /*06bc*/ 	.word	0x000000ff
        /*06c0*/ 	.word	0x0002a8a8
        /*06c4*/ 	.short	0x0100
        /*06c6*/ 	.byte	0x08
	.zero		1


	//   ....[18]....
        /*06c8*/ 	.word	0x000008b0
        /*06cc*/ 	.word	0x000000ff
        /*06d0*/ 	.word	0x0002a8b0
        /*06d4*/ 	.short	0x0100
        /*06d6*/ 	.byte	0x08
	.zero		1


	//   ....[19]....
        /*06d8*/ 	.word	0x000008c0
        /*06dc*/ 	.word	0x000000ff
        /*06e0*/ 	.word	0x0002a8c0
        /*06e4*/ 	.short	0x0100
        /*06e6*/ 	.byte	0x08
	.zero		1


	//   ....[20]....
        /*06e8*/ 	.word	0x000008d0
        /*06ec*/ 	.word	0x000000ff
        /*06f0*/ 	.word	0x0002a8b8
        /*06f4*/ 	.short	0x0100
        /*06f6*/ 	.byte	0x08
	.zero		1


	//   ....[21]....
        /*06f8*/ 	.word	0x000008e0
        /*06fc*/ 	.word	0x000000ff
        /*0700*/ 	.word	0x0002a8c8
        /*0704*/ 	.short	0x0100
        /*0706*/ 	.byte	0x08
	.zero		1


	//   ....[22]....
        /*0708*/ 	.word	0x00001e10
        /*070c*/ 	.word	0x000000ff
        /*0710*/ 	.word	0x0002a800
        /*0714*/ 	.short	0x010a
        /*0716*/ 	.byte	0x24
	.zero		1


	//   ....[23]....
        /*0718*/ 	.word	0x00001eb0
        /*071c*/ 	.word	0x00000009
        /*0720*/ 	.word	0x0002a830
        /*0724*/ 	.short	0x010a
        /*0726*/ 	.byte	0x3f
	.zero		1


	//   ....[24]....
        /*0728*/ 	.word	0x00001f10
        /*072c*/ 	.word	0x00000009
        /*0730*/ 	.word	0x0002a830
        /*0734*/ 	.short	0x010a
        /*0736*/ 	.byte	0x3f
	.zero		1


	//   ....[25]....
        /*0738*/ 	.word	0x00002820
        /*073c*/ 	.word	0x00000003
        /*0740*/ 	.word	0x00000000
        /*0744*/ 	.short	0x0101
        /*0746*/ 	.byte	0x3f
	.zero		1


	//   ....[26]....
        /*0748*/ 	.word	0x00005a10
        /*074c*/ 	.word	0x000000ff
        /*0750*/ 	.word	0x0002a830
        /*0754*/ 	.short	0x010a
        /*0756*/ 	.byte	0x06
	.zero		1


	//   ....[27]....
        /*0758*/ 	.word	0x00005a50
        /*075c*/ 	.word	0x000000ff
        /*0760*/ 	.word	0x0002a830
        /*0764*/ 	.short	0x010a
        /*0766*/ 	.byte	0x06
	.zero		1


	//   ....[28]....
        /*0768*/ 	.word	0x00005cf0
        /*076c*/ 	.word	0x000000ff
        /*0770*/ 	.word	0x0002a850
        /*0774*/ 	.short	0x010a
        /*0776*/ 	.byte	0x06
	.zero		1


	//   ....[29]....
        /*0778*/ 	.word	0x00005d30
        /*077c*/ 	.word	0x000000ff
        /*0780*/ 	.word	0x0002a850
        /*0784*/ 	.short	0x010a
        /*0786*/ 	.byte	0x06
	.zero		1


	//   ....[30]....
        /*0788*/ 	.word	0x000068a0
        /*078c*/ 	.word	0x0000007b
        /*0790*/ 	.word	0x00000000
        /*0794*/ 	.short	0x0101
        /*0796*/ 	.byte	0x3f
	.zero		1


	//   ....[31]....
        /*0798*/ 	.word	0x00008ac0
        /*079c*/ 	.word	0x000000ff
        /*07a0*/ 	.word	0x00000000
        /*07a4*/ 	.short	0x0101
        /*07a6*/ 	.byte	0x06
	.zero		1


	//   ....[32]....
        /*07a8*/ 	.word	0x00009610
        /*07ac*/ 	.word	0x000000ff
        /*07b0*/ 	.word	0x0002a830
        /*07b4*/ 	.short	0x010a
        /*07b6*/ 	.byte	0x06
	.zero		1


	//   ....[33]....
        /*07b8*/ 	.word	0x00009650
        /*07bc*/ 	.word	0x000000ff
        /*07c0*/ 	.word	0x0002a830
        /*07c4*/ 	.short	0x010a
        /*07c6*/ 	.byte	0x06
	.zero		1


	//   ....[34]....
        /*07c8*/ 	.word	0x00009920
        /*07cc*/ 	.word	0x000000ff
        /*07d0*/ 	.word	0x0002a850
        /*07d4*/ 	.short	0x010a
        /*07d6*/ 	.byte	0x06
	.zero		1


	//   ....[35]....
        /*07d8*/ 	.word	0x00009960
        /*07dc*/ 	.word	0x000000ff
        /*07e0*/ 	.word	0x0002a850
        /*07e4*/ 	.short	0x010a
        /*07e6*/ 	.byte	0x06
	.zero		1


	//   ....[36]....
        /*07e8*/ 	.word	0x0000b310
        /*07ec*/ 	.word	0x00000003
        /*07f0*/ 	.word	0x00000000
        /*07f4*/ 	.short	0x0101
        /*07f6*/ 	.byte	0x3f
	.zero		1


	//   ....[37]....
        /*07f8*/ 	.word	0x0000b600
        /*07fc*/ 	.word	0x000000ff
        /*0800*/ 	.word	0x00000000
        /*0804*/ 	.short	0x0101
        /*0806*/ 	.byte	0x06
	.zero		1


	//   ....[38]....
        /*0808*/ 	.word	0x0000bf00
        /*080c*/ 	.word	0x000000ff
        /*0810*/ 	.word	0x0002a830
        /*0814*/ 	.short	0x010a
        /*0816*/ 	.byte	0x06
	.zero		1


	//   ....[39]....
        /*0818*/ 	.word	0x0000bf40
        /*081c*/ 	.word	0x000000ff
        /*0820*/ 	.word	0x0002a830
        /*0824*/ 	.short	0x010a
        /*0826*/ 	.byte	0x06
	.zero		1


	//   ....[40]....
        /*0828*/ 	.word	0x0000c210
        /*082c*/ 	.word	0x000000ff
        /*0830*/ 	.word	0x0002a850
        /*0834*/ 	.short	0x010a
        /*0836*/ 	.byte	0x06
	.zero		1


	//   ....[41]....
        /*0838*/ 	.word	0x0000c250
        /*083c*/ 	.word	0x000000ff
        /*0840*/ 	.word	0x0002a850
        /*0844*/ 	.short	0x010a
        /*0846*/ 	.byte	0x06
	.zero		1


	//   ....[42]....
        /*0848*/ 	.word	0x0000cd80
        /*084c*/ 	.word	0x0000007a
        /*0850*/ 	.word	0x00000000
        /*0854*/ 	.short	0x0101
        /*0856*/ 	.byte	0x3f
	.zero		1


	//   ....[43]....
        /*0858*/ 	.word	0x0000ef90
        /*085c*/ 	.word	0x000000ff
        /*0860*/ 	.word	0x00000000
        /*0864*/ 	.short	0x0101
        /*0866*/ 	.byte	0x06
	.zero		1


	//   ....[44]....
        /*0868*/ 	.word	0x0000f780
        /*086c*/ 	.word	0x000000ff
        /*0870*/ 	.word	0x0002a850
        /*0874*/ 	.short	0x010a
        /*0876*/ 	.byte	0x09
	.zero		1


	//   ....[45]....
        /*0878*/ 	.word	0x0000f7c0
        /*087c*/ 	.word	0x000000ff
        /*0880*/ 	.word	0x0002a850
        /*0884*/ 	.short	0x010a
        /*0886*/ 	.byte	0x09
	.zero		1


	//   ....[46]....
        /*0888*/ 	.word	0x0000feb0
        /*088c*/ 	.word	0x000000ff
        /*0890*/ 	.word	0x00000000
        /*0894*/ 	.short	0x0101
        /*0896*/ 	.byte	0x04
	.zero		1


	//   ....[47]....
        /*0898*/ 	.word	0x00012130
        /*089c*/ 	.word	0x00000003
        /*08a0*/ 	.word	0x00000000
        /*08a4*/ 	.short	0x0101
        /*08a6*/ 	.byte	0x3f
	.zero		1


	//   ....[48]....
        /*08a8*/ 	.word	0x00014760
        /*08ac*/ 	.word	0x00000004
        /*08b0*/ 	.word	0x0002a880
        /*08b4*/ 	.short	0x010a
        /*08b6*/ 	.byte	0x3f
	.zero		1


	//   ....[49]....
        /*08b8*/ 	.word	0x000149e0
        /*08bc*/ 	.word	0x00000004
        /*08c0*/ 	.word	0x0002a840
        /*08c4*/ 	.short	0x010a
        /*08c6*/ 	.byte	0x3f
	.zero		1


	//   ....[50]....
        /*08c8*/ 	.word	0x000154f0
        /*08cc*/ 	.word	0x00000011
        /*08d0*/ 	.word	0x0002a800
        /*08d4*/ 	.short	0x0107
        /*08d6*/ 	.byte	0x3f
	.zero		1


	//   ....[51]....
        /*08d8*/ 	.word	0x000155f0
        /*08dc*/ 	.word	0x00000011
        /*08e0*/ 	.word	0x0002a800
        /*08e4*/ 	.short	0x0101
        /*08e6*/ 	.byte	0x3f
	.zero		1


	//   ....[52]....
        /*08e8*/ 	.word	0x00015610
        /*08ec*/ 	.word	0x00000011
        /*08f0*/ 	.word	0x0002a820
        /*08f4*/ 	.short	0x010a
        /*08f6*/ 	.byte	0x3f
	.zero		1


	//   ....[53]....
        /*08f8*/ 	.word	0x00015900
        /*08fc*/ 	.word	0x00000006
        /*0900*/ 	.word	0x0002a880
        /*0904*/ 	.short	0x010a
        /*0906*/ 	.byte	0x3f
	.zero		1


	//   ....[54]....
        /*0908*/ 	.word	0x00015d40
        /*090c*/ 	.word	0x00000006
        /*0910*/ 	.word	0x0002a840
        /*0914*/ 	.short	0x010a
        /*0916*/ 	.byte	0x3f
	.zero		1


	//   ....[55]....
        /*0918*/ 	.word	0x000161f0
        /*091c*/ 	.word	0x0000000d
        /*0920*/ 	.word	0x0002a870
        /*0924*/ 	.short	0x010a
        /*0926*/ 	.byte	0x3f
	.zero		1


	//   ....[56]....
        /*0928*/ 	.word	0x00016260
        /*092c*/ 	.word	0x0000000d
        /*0930*/ 	.word	0x0002a860
        /*0934*/ 	.short	0x010a
        /*0936*/ 	.byte	0x3f
	.zero		1


	//   ....[57]....
        /*0938*/ 	.word	0x00016840
        /*093c*/ 	.word	0x0000000d
        /*0940*/ 	.word	0x0002a850
        /*0944*/ 	.short	0x0101
        /*0946*/ 	.byte	0x3f
	.zero		1


	//   ....[58]....
        /*0948*/ 	.word	0x000168c0
        /*094c*/ 	.word	0x0000000d
        /*0950*/ 	.word	0x00000000
        /*0954*/ 	.short	0x0101
        /*0956*/ 	.byte	0x3f
	.zero		1


	//   ....[59]....
        /*0958*/ 	.word	0x00016ac0
        /*095c*/ 	.word	0x0000000c
        /*0960*/ 	.word	0x0002a870
        /*0964*/ 	.short	0x010a
        /*0966*/ 	.byte	0x3f
	.zero		1


	//   ....[60]....
        /*0968*/ 	.word	0x00016b30
        /*096c*/ 	.word	0x0000000c
        /*0970*/ 	.word	0x0002a860
        /*0974*/ 	.short	0x010a
        /*0976*/ 	.byte	0x3f
	.zero		1


	//   ....[61]....
        /*0978*/ 	.word	0x00017110
        /*097c*/ 	.word	0x0000000c
        /*0980*/ 	.word	0x0002a850
        /*0984*/ 	.short	0x0101
        /*0986*/ 	.byte	0x3f
	.zero		1


	//   ....[62]....
        /*0988*/ 	.word	0x000171a0
        /*098c*/ 	.word	0x0000000c
        /*0990*/ 	.word	0x00000000
        /*0994*/ 	.short	0x0101
        /*0996*/ 	.byte	0x3f
	.zero		1


	//   ....[63]....
        /*0998*/ 	.word	0x000173f0
        /*099c*/ 	.word	0x00000003
        /*09a0*/ 	.word	0x0002a820
        /*09a4*/ 	.short	0x010a
        /*09a6*/ 	.byte	0x3f
	.zero		1


	//   ....[64]....
        /*09a8*/ 	.word	0x00017590
        /*09ac*/ 	.word	0x00000007
        /*09b0*/ 	.word	0x00000000
        /*09b4*/ 	.short	0x010a
        /*09b6*/ 	.byte	0x3f
	.zero		1


	//   ....[65]....
        /*09b8*/ 	.word	0x00017600
        /*09bc*/ 	.word	0x00000005
        /*09c0*/ 	.word	0x00000000
        /*09c4*/ 	.short	0x010a
        /*09c6*/ 	.byte	0x3f
	.zero		1


	//   ....[66]....
        /*09c8*/ 	.word	0x00017650
        /*09cc*/ 	.word	0x00000005
        /*09d0*/ 	.word	0x0002a860
        /*09d4*/ 	.short	0x010a
        /*09d6*/ 	.byte	0x3f
	.zero		1


	//   ....[67]....
        /*09d8*/ 	.word	0x000176a0
        /*09dc*/ 	.word	0x00000003
        /*09e0*/ 	.word	0x0002a860
        /*09e4*/ 	.short	0x010a
        /*09e6*/ 	.byte	0x3f
	.zero		1


	//   ....[68]....
        /*09e8*/ 	.word	0x000176e0
        /*09ec*/ 	.word	0x00000005
        /*09f0*/ 	.word	0x0002a880
        /*09f4*/ 	.short	0x010a
        /*09f6*/ 	.byte	0x3f
	.zero		1


	//   ....[69]....
        /*09f8*/ 	.word	0x00017700
        /*09fc*/ 	.word	0x00000003
        /*0a00*/ 	.word	0x0002a880
        /*0a04*/ 	.short	0x010a
        /*0a06*/ 	.byte	0x3f
	.zero		1


	//   ....[70]....
        /*0a08*/ 	.word	0x00017770
        /*0a0c*/ 	.word	0x00000003
        /*0a10*/ 	.word	0x0002a800
        /*0a14*/ 	.short	0x010a
        /*0a16*/ 	.byte	0x3f
	.zero		1


	//   ....[71]....
        /*0a18*/ 	.word	0x000177c0
        /*0a1c*/ 	.word	0x00000009
        /*0a20*/ 	.word	0x0002a830
        /*0a24*/ 	.short	0x010a
        /*0a26*/ 	.byte	0x3f
	.zero		1


	//   ....[72]....
        /*0a28*/ 	.word	0x00017820
        /*0a2c*/ 	.word	0x00000008
        /*0a30*/ 	.word	0x0002a830
        /*0a34*/ 	.short	0x010a
        /*0a36*/ 	.byte	0x3f
	.zero		1


	//   ....[73]....
        /*0a38*/ 	.word	0x00017880
        /*0a3c*/ 	.word	0x00000008
        /*0a40*/ 	.word	0x0002a850
        /*0a44*/ 	.short	0x010a
        /*0a46*/ 	.byte	0x3f
	.zero		1


	//   ....[74]....
        /*0a48*/ 	.word	0x000178e0
        /*0a4c*/ 	.word	0x00000006
        /*0a50*/ 	.word	0x0002a830
        /*0a54*/ 	.short	0x010a
        /*0a56*/ 	.byte	0x3f
	.zero		1


	//   ....[75]....
        /*0a58*/ 	.word	0x00017940
        /*0a5c*/ 	.word	0x00000006
        /*0a60*/ 	.word	0x0002a850
        /*0a64*/ 	.short	0x010a
        /*0a66*/ 	.byte	0x3f
	.zero		1


	//   ....[76]....
        /*0a68*/ 	.word	0x000179a0
        /*0a6c*/ 	.word	0x00000006
        /*0a70*/ 	.word	0x0002a830
        /*0a74*/ 	.short	0x010a
        /*0a76*/ 	.byte	0x3f
	.zero		1


	//   ....[77]....
        /*0a78*/ 	.word	0x00017a00
        /*0a7c*/ 	.word	0x00000006
        /*0a80*/ 	.word	0x0002a850
        /*0a84*/ 	.short	0x010a
        /*0a86*/ 	.byte	0x3f
	.zero		1


	//   ....[78]....
        /*0a88*/ 	.word	0x00017a60
        /*0a8c*/ 	.word	0x00000007
        /*0a90*/ 	.word	0x0002a850
        /*0a94*/ 	.short	0x010a
        /*0a96*/ 	.byte	0x3f
	.zero		1


	//   ....[79]....
        /*0a98*/ 	.word	0x00017bb0
        /*0a9c*/ 	.word	0x00000004
        /*0aa0*/ 	.word	0x0002a880
        /*0aa4*/ 	.short	0x010a
        /*0aa6*/ 	.byte	0x3f
	.zero		1


	//   ....[80]....
        /*0aa8*/ 	.word	0x00017c00
        /*0aac*/ 	.word	0x00000004
        /*0ab0*/ 	.word	0x0002a840
        /*0ab4*/ 	.short	0x010a
        /*0ab6*/ 	.byte	0x3f
	.zero		1


	//   ....[81]....
        /*0ab8*/ 	.word	0x00018190
        /*0abc*/ 	.word	0x00000011
        /*0ac0*/ 	.word	0x0002a820
        /*0ac4*/ 	.short	0x010a
        /*0ac6*/ 	.byte	0x3f
	.zero		1


	//   ....[82]....
        /*0ac8*/ 	.word	0x000181e0
        /*0acc*/ 	.word	0x00000006
        /*0ad0*/ 	.word	0x0002a880
        /*0ad4*/ 	.short	0x010a
        /*0ad6*/ 	.byte	0x3f
	.zero		1


	//   ....[83]....
        /*0ad8*/ 	.word	0x00018230
        /*0adc*/ 	.word	0x00000006
        /*0ae0*/ 	.word	0x0002a840
        /*0ae4*/ 	.short	0x010a
        /*0ae6*/ 	.byte	0x3f
	.zero		1


	//   ....[84]....
        /*0ae8*/ 	.word	0x00018280
        /*0aec*/ 	.word	0x0000000d
        /*0af0*/ 	.word	0x0002a870
        /*0af4*/ 	.short	0x010a
        /*0af6*/ 	.byte	0x3f
	.zero		1


	//   ....[85]....
        /*0af8*/ 	.word	0x000182d0
        /*0afc*/ 	.word	0x0000000d
        /*0b00*/ 	.word	0x0002a860
        /*0b04*/ 	.short	0x010a
        /*0b06*/ 	.byte	0x3f
	.zero		1


	//   ....[86]....
        /*0b08*/ 	.word	0x00018320
        /*0b0c*/ 	.word	0x0000000c
        /*0b10*/ 	.word	0x0002a870
        /*0b14*/ 	.short	0x010a
        /*0b16*/ 	.byte	0x3f
	.zero		1


	//   ....[87]....
        /*0b18*/ 	.word	0x00018370
        /*0b1c*/ 	.word	0x0000000c
        /*0b20*/ 	.word	0x0002a860
        /*0b24*/ 	.short	0x010a
        /*0b26*/ 	.byte	0x3f
	.zero		1


	//   ....[88]....
        /*0b28*/ 	.word	0x000183c0
        /*0b2c*/ 	.word	0x00000003
        /*0b30*/ 	.word	0x0002a820
        /*0b34*/ 	.short	0x010a
        /*0b36*/ 	.byte	0x3f
	.zero		1


	//   ....[89]....
        /*0b38*/ 	.word	0x00018560
        /*0b3c*/ 	.word	0x00000007
        /*0b40*/ 	.word	0x00000000
        /*0b44*/ 	.short	0x010a
        /*0b46*/ 	.byte	0x3f
	.zero		1


	//   ....[90]....
        /*0b48*/ 	.word	0x000185b0
        /*0b4c*/ 	.word	0x00000005
        /*0b50*/ 	.word	0x00000000
        /*0b54*/ 	.short	0x010a
        /*0b56*/ 	.byte	0x3f
	.zero		1


	//   ....[91]....
        /*0b58*/ 	.word	0x00018600
        /*0b5c*/ 	.word	0x00000005
        /*0b60*/ 	.word	0x0002a860
        /*0b64*/ 	.short	0x010a
        /*0b66*/ 	.byte	0x3f
	.zero		1


	//   ....[92]....
        /*0b68*/ 	.word	0x00018650
        /*0b6c*/ 	.word	0x00000003
        /*0b70*/ 	.word	0x0002a860
        /*0b74*/ 	.short	0x010a
        /*0b76*/ 	.byte	0x3f
	.zero		1


	//   ....[93]....
        /*0b78*/ 	.word	0x000186a0
        /*0b7c*/ 	.word	0x00000005
        /*0b80*/ 	.word	0x0002a880
        /*0b84*/ 	.short	0x010a
        /*0b86*/ 	.byte	0x3f
	.zero		1


	//----- nvinfo : EIATTR_NUM_MBARRIERS
	.align		4
.L_218:
        /*0b88*/ 	.byte	0x03, 0x38
        /*0b8a*/ 	.short	0x0016


	//----- nvinfo : EIATTR_EXIT_INSTR_OFFSETS
	.align		4
        /*0b8c*/ 	.byte	0x04, 0x1c
        /*0b8e*/ 	.short	(.L_220 - .L_219)


	//   ....[0]....
.L_219:
        /*0b90*/ 	.word	0x00000a40


	//   ....[1]....
        /*0b94*/ 	.word	0x00013060


	//   ....[2]....
        /*0b98*/ 	.word	0x00017750


	//----- nvinfo : EIATTR_MAX_THREADS
	.align		4
.L_220:
        /*0b9c*/ 	.byte	0x04, 0x05
        /*0b9e*/ 	.short	(.L_222 - .L_221)
.L_221:
        /*0ba0*/ 	.word	0x00000180
        /*0ba4*/ 	.word	0x00000001
        /*0ba8*/ 	.word	0x00000001


	//----- nvinfo : EIATTR_CRS_STACK_SIZE
	.align		4
.L_222:
        /*0bac*/ 	.byte	0x04, 0x1e
        /*0bae*/ 	.short	(.L_224 - .L_223)
.L_223:
        /*0bb0*/ 	.word	0x00000000


	//----- nvinfo : EIATTR_CBANK_PARAM_SIZE
	.align		4
.L_224:
        /*0bb4*/ 	.byte	0x03, 0x19
        /*0bb6*/ 	.short	0x0af0


	//----- nvinfo : EIATTR_PARAM_CBANK
	.align		4
        /*0bb8*/ 	.byte	0x04, 0x0a
        /*0bba*/ 	.short	(.L_226 - .L_225)
	.align		4
.L_225:
        /*0bbc*/ 	.word	index@(.nv.constant0._ZN7cutlass13device_kernelIN5flash11enable_sm90INS1_16FlashAttnFwdSm90INS1_25CollectiveMainloopFwdSm90ILi2EN4cute5tupleIJNS5_1CILi1EEES8_S8_EEENS6_IJNS7_ILi128EEESA_NS7_ILi192EEEEEELi192ENS_12float_e4m3_tEfNS_4arch4Sm90ELb0ELb1ELb1ELb0ELb0ELb0ELb0ELb1ELb1ELb1ELb0ELb0EEENS1_21CollectiveEpilogueFwdINS6_IJSA_SB_SA_EEES9_NS_10bfloat16_tESF_Li256ELb0ELb1ELb0ELb1EEENS1_30DynamicPersistentTileSchedulerILi256ELi128ELb0ELb1ELb1EEEEEEEEEvNT_6ParamsE)
        /*0bc0*/ 	.short	0x0210
        /*0bc2*/ 	.short	0x0af0


	//----- nvinfo : EIATTR_SW_WAR
	.align		4
.L_226:
        /*0bc4*/ 	.byte	0x04, 0x36
        /*0bc6*/ 	.short	(.L_228 - .L_227)
.L_227:
        /*0bc8*/ 	.word	0x00000008
.L_228:


//--------------------- .nv.info._ZN7cutlass13device_kernelIN5flash11enable_sm90INS1_16FlashAttnFwdSm90INS1_25CollectiveMainloopFwdSm90ILi2EN4cute5tupleIJNS5_1CILi1EEES8_S8_EEENS6_IJNS7_ILi128EEESA_NS7_ILi192EEEEEELi192ENS_12float_e4m3_tEfNS_4arch4Sm90ELb0ELb1ELb1ELb1ELb0ELb0ELb0ELb1ELb1ELb1ELb0ELb0EEENS1_21CollectiveEpilogueFwdINS6_IJSA_SB_SA_EEES9_NS_10bfloat16_tESF_Li256ELb1ELb1ELb0ELb1EEENS1_36VarlenDynamicPersistentTileSchedulerILi128ELi128ELi256ELi128ELb0ELb1ELb1ELb1ELb0ELb1EEEEEEEEEvNT_6ParamsE --------------------------
	.section	.nv.info._ZN7cutlass13device_kernelIN5flash11enable_sm90INS1_16FlashAttnFwdSm90INS1_25CollectiveMainloopFwdSm90ILi2EN4cute5tupleIJNS5_1CILi1EEES8_S8_EEENS6_IJNS7_ILi128EEESA_NS7_ILi192EEEEEELi192ENS_12float_e4m3_tEfNS_4arch4Sm90ELb0ELb1ELb1ELb1ELb0ELb0ELb0ELb1ELb1ELb1ELb0ELb0EEENS1_21CollectiveEpilogueFwdINS6_IJSA_SB_SA_EEES9_NS_10bfloat16_tESF_Li256ELb1ELb1ELb0ELb1EEENS1_36VarlenDynamicPersistentTileSchedulerILi128ELi128ELi256ELi128ELb0ELb1ELb1ELb1ELb0ELb1EEEEEEEEEvNT_6ParamsE,"",@"SHT_CUDA_INFO"
	.sectionflags	@""
	.align	4


	//----- nvinfo : EIATTR_CUDA_API_VERSION
	.align		4
        /*0000*/ 	.byte	0x04, 0x37
        /*0002*/ 	.short	(.L_230 - .L_229)
.L_229:
        /*0004*/ 	.word	0x00000082


	//----- nvinfo : EIATTR_KPARAM_INFO
	.align		4
.L_230:
        /*0008*/ 	.byte	0x04, 0x17
        /*000a*/ 	.short	(.L_232 - .L_231)
.L_231:
        /*000c*/ 	.word	0x00000000
        /*0010*/ 	.short	0x0000
        /*0012*/ 	.short	0x0070
        /*0014*/ 	.byte	0x00, 0xf0, 0x01, 0x2a


	//----- nvinfo : EIATTR_SPARSE_MMA_MASK
	.align		4
.L_232:
        /*0018*/ 	.byte	0x03, 0x50
        /*001a*/ 	.short	0x0000


	//----- nvinfo : EIATTR_MAXREG_COUNT
	.align		4
        /*001c*/ 	.byte	0x03, 0x1b
        /*001e*/ 	.short	0x00a8


	//----- nvinfo : EIATTR_NUM_BARRIERS
	.align		4
        /*0020*/ 	.byte	0x02, 0x4c
        /*0022*/ 	.byte	0x10
	.zero		1


	//----- nvinfo : EIATTR_EXTERNS
	.align		4
        /*0024*/ 	.byte	0x04, 0x0f
        /*0026*/ 	.short	(.L_234 - .L_233)


	//   ....[0]....
	.align		4
.L_233:
        /*0028*/ 	.word	index@(__assertfail)


	//----- nvinfo : EIATTR_ANNOTATIONS
	.align		4
.L_234:
        /*002c*/ 	.byte	0x04, 0x55
        /*002e*/ 	.short	(.L_236 - .L_235)


	//   ....[0]....
.L_235:
        /* <DEDUP_REMOVED lines=32> */


	//----- nvinfo : EIATTR_MERCURY_ISA_VERSION
	.align		4
.L_236:
        /*0218*/ 	.byte	0x03, 0x5f
        /*021a*/ 	.short	0x0101


	//----- nvinfo : EIATTR_UNUSED_LOAD_BYTE_OFFSET
	.align		4
        /*021c*/ 	.byte	0x04, 0x44
        /*021e*/ 	.short	(.L_238 - .L_237)


	//   ....[0]....
.L_237:
        /*0220*/ 	.word	0x00000a40
        /*0224*/ 	.word	0x0000fff0


	//   ....[1]....
        /*0228*/ 	.word	0x000105a0
        /*022c*/ 	.word	0x0000fff0


	//----- nvinfo : EIATTR_INT_WARP_WIDE_INSTR_OFFSETS
	.align		4
.L_238:
        /*0230*/ 	.byte	0x04, 0x31
        /*0232*/ 	.short	(.L_240 - .L_239)


	//   ....[0]....
.L_239:
        /*0234*/ 	.word	0x00000130


	//   ....[1]....
        /*0238*/ 	.word	0x00000170


	//   ....[2]....
        /*023c*/ 	.word	0x000001e0


	//   ....[3]....
        /*0240*/ 	.word	0x00015110


	//   ....[4]....
        /*0244*/ 	.word	0x000151a0


	//   ....[5]....
        /*0248*/ 	.word	0x00017e50


	//   ....[6]....
        /*024c*/ 	.word	0x00017ee0


	//----- nvinfo : EIATTR_COOP_GROUP_MASK_REGIDS
	.align		4
.L_240:
        /*0250*/ 	.byte	0x04, 0x29
        /*0252*/ 	.short	(.L_242 - .L_241)


	//   ....[0]....
.L_241:
        /*0254*/ 	.word	0xffffffff


	//   ....[1]....
        /*0258*/ 	.word	0xffffffff


	//   ....[2]....
        /*025c*/ 	.word	0xffffffff


	//   ....[3]....
        /*0260*/ 	.word	0xffffffff


	//   ....[4]....
        /*0264*/ 	.word	0xffffffff


	//   ....[5]....
        /*0268*/ 	.word	0xffffffff


	//   ....[6]....
        /*026c*/ 	.word	0xffffffff


	//   ....[7]....
        /*0270*/ 	.word	0xffffffff


	//   ....[8]....
        /*0274*/ 	.word	0xffffffff


	//   ....[9]....
        /*0278*/ 	.word	0xffffffff


	//   ....[10]....
        /*027c*/ 	.word	0xffffffff


	//   ....[11]....
        /*0280*/ 	.word	0xffffffff


	//   ....[12]....
        /*0284*/ 	.word	0xffffffff


	//   ....[13]....
        /*0288*/ 	.word	0xffffffff


	//   ....[14]....
        /*028c*/ 	.word	0xffffffff


	//   ....[15]....
        /*0290*/ 	.word	0xffffffff


	//   ....[16]....
        /*0294*/ 	.word	0xffffffff


	//   ....[17]....
        /*0298*/ 	.word	0xffffffff


	//   ....[18]....
        /*029c*/ 	.word	0xffffffff


	//   ....[19]....
        /*02a0*/ 	.word	0xffffffff


	//   ....[20]....
        /*02a4*/ 	.word	0xffffffff


	//   ....[21]....
        /*02a8*/ 	.word	0xffffffff


	//   ....[22]....
        /*02ac*/ 	.word	0xffffffff


	//   ....[23]....
        /*02b0*/ 	.word	0xffffffff


	//   ....[24]....
        /*02b4*/ 	.word	0xffffffff


	//   ....[25]....
        /*02b8*/ 	.word	0xffffffff


	//   ....[26]....
        /*02bc*/ 	.word	0xffffffff


	//   ....[27]....
        /*02c0*/ 	.word	0xffffffff


	//   ....[28]....
        /*02c4*/ 	.word	0xffffffff


	//   ....[29]....
        /*02c8*/ 	.word	0xffffffff


	//   ....[30]....
        /*02cc*/ 	.word	0xffffffff


	//   ....[31]....
        /*02d0*/ 	.word	0xffffffff


	//   ....[32]....
        /*02d4*/ 	.word	0xffffffff


	//   ....[33]....
        /*02d8*/ 	.word	0xffffffff


	//   ....[34]....
        /*02dc*/ 	.word	0xffffffff


	//   ....[35]....
        /*02e0*/ 	.word	0xffffffff


	//   ....[36]....
        /*02e4*/ 	.word	0xffffffff


	//   ....[37]....
        /*02e8*/ 	.word	0xffffffff


	//   ....[38]....
        /*02ec*/ 	.word	0xffffffff


	//   ....[39]....
        /*02f0*/ 	.word	0xffffffff


	//   ....[40]....
        /*02f4*/ 	.word	0xffffffff


	//   ....[41]....
        /*02f8*/ 	.word	0xffffffff


	//   ....[42]....
        /*02fc*/ 	.word	0xffffffff


	//   ....[43]....
        /*0300*/ 	.word	0xffffffff


	//   ....[44]....
        /*0304*/ 	.word	0xffffffff


	//   ....[45]....
        /*0308*/ 	.word	0xffffffff


	//   ....[46]....
        /*030c*/ 	.word	0xffffffff


	//   ....[47]....
        /*0310*/ 	.word	0xffffffff


	//   ....[48]....
        /*0314*/ 	.word	0xffffffff


	//   ....[49]....
        /*0318*/ 	.word	0xffffffff


	//   ....[50]....
        /*031c*/ 	.word	0xffffffff


	//   ....[51]....
        /*0320*/ 	.word	0xffffffff


	//   ....[52]....
        /*0324*/ 	.word	0xffffffff


	//   ....[53]....
        /*0328*/ 	.word	0xffffffff


	//   ....[54]....
        /*032c*/ 	.word	0xffffffff


	//   ....[55]....
        /*0330*/ 	.word	0xffffffff


	//   ....[56]....
        /*0334*/ 	.word	0xffffffff


	//   ....[57]....
        /*0338*/ 	.word	0xffffffff


	//   ....[58]....
        /*033c*/ 	.word	0xffffffff


	//   ....[59]....
        /*0340*/ 	.word	0xffffffff


	//   ....[60]....
        /*0344*/ 	.word	0xffffffff


	//   ....[61]....
        /*0348*/ 	.word	0xffffffff


	//   ....[62]....
        /*034c*/ 	.word	0xffffffff


	//   ....[63]....
        /*0350*/ 	.word	0xffffffff


	//   ....[64]....
        /*0354*/ 	.word	0xffffffff


	//   ....[65]....
        /*0358*/ 	.word	0xffffffff


	//   ....[66]....
        /*035c*/ 	.word	0xffffffff


	//   ....[67]....
        /*0360*/ 	.word	0xffffffff


	//   ....[68]....
        /*0364*/ 	.word	0xffffffff


	//   ....[69]....
        /*0368*/ 	.word	0xffffffff


	//   ....[70]....
        /*036c*/ 	.word	0xffffffff


	//   ....[71]....
        /*0370*/ 	.word	0xffffffff


	//   ....[72]....
        /*0374*/ 	.word	0xffffffff


	//   ....[73]....
        /*0378*/ 	.word	0xffffffff


	//   ....[74]....
        /*037c*/ 	.word	0xffffffff


	//   ....[75]....
        /*0380*/ 	.word	0xffffffff


	//   ....[76]....
        /*0384*/ 	.word	0xffffffff


	//   ....[77]....
        /*0388*/ 	.word	0xffffffff


	//   ....[78]....
        /*038c*/ 	.word	0xffffffff


	//   ....[79]....
        /*0390*/ 	.word	0xffffffff


	//   ....[80]....
        /*0394*/ 	.word	0xffffffff


	//   ....[81]....
        /*0398*/ 	.word	0xffffffff


	//   ....[82]....
        /*039c*/ 	.word	0xffffffff


	//   ....[83]....
        /*03a0*/ 	.word	0xffffffff


	//   ....[84]....
        /*03a4*/ 	.word	0xffffffff


	//   ....[85]....
        /*03a8*/ 	.word	0xffffffff


	//   ....[86]....
        /*03ac*/ 	.word	0xffffffff


	//   ....[87]....
        /*03b0*/ 	.word	0xffffffff


	//   ....[88]....
        /*03b4*/ 	.word	0xffffffff


	//   ....[89]....
        /*03b8*/ 	.word	0xffffffff


	//   ....[90]....
        /*03bc*/ 	.word	0xffffffff


	//   ....[91]....
        /*03c0*/ 	.word	0xffffffff


	//   ....[92]....
        /*03c4*/ 	.word	0xffffffff


	//   ....[93]....
        /*03c8*/ 	.word	0xffffffff


	//   ....[94]....
        /*03cc*/ 	.word	0xffffffff


	//   ....[95]....
        /*03d0*/ 	.word	0xffffffff


	//   ....[96]....
        /*03d4*/ 	.word	0xffffffff


	//   ....[97]....
        /*03d8*/ 	.word	0xffffffff


	//   ....[98]....
        /*03dc*/ 	.word	0xffffffff


	//   ....[99]....
        /*03e0*/ 	.word	0xffffffff


	//   ....[100]....
        /*03e4*/ 	.word	0xffffffff


	//   ....[101]....
        /*03e8*/ 	.word	0xffffffff


	//   ....[102]....
        /*03ec*/ 	.word	0xffffffff


	//   ....[103]....
        /*03f0*/ 	.word	0xffffffff


	//   ....[104]....
        /*03f4*/ 	.word	0xffffffff


	//   ....[105]....
        /*03f8*/ 	.word	0xffffffff


	//   ....[106]....
        /*03fc*/ 	.word	0xffffffff


	//   ....[107]....
        /*0400*/ 	.word	0xffffffff


	//   ....[108]....
        /*0404*/ 	.word	0xffffffff


	//   ....[109]....
        /*0408*/ 	.word	0xffffffff


	//   ....[110]....
        /*040c*/ 	.word	0xffffffff


	//   ....[111]....
        /*0410*/ 	.word	0xffffffff


	//   ....[112]....
        /*0414*/ 	.word	0xffffffff


	//   ....[113]....
        /*0418*/ 	.word	0xffffffff


	//   ....[114]....
        /*041c*/ 	.word	0xffffffff


	//   ....[115]....
        /*0420*/ 	.word	0xffffffff


	//   ....[116]....
        /*0424*/ 	.word	0xffffffff


	//   ....[117]....
        /*0428*/ 	.word	0xffffffff


	//   ....[118]....
        /*042c*/ 	.word	0xffffffff


	//   ....[119]....
        /*0430*/ 	.word	0xffffffff


	//   ....[120]....
        /*0434*/ 	.word	0xffffffff


	//   ....[121]....
        /*0438*/ 	.word	0xffffffff


	//   ....[122]....
        /*043c*/ 	.word	0xffffffff


	//   ....[123]....
        /*0440*/ 	.word	0xffffffff


	//   ....[124]....
        /*0444*/ 	.word	0xffffffff


	//   ....[125]....
        /*0448*/ 	.word	0xffffffff


	//   ....[126]....
        /*044c*/ 	.word	0xffffffff


	//   ....[127]....
        /*0450*/ 	.word	0xffffffff


	//   ....[128]....
        /*0454*/ 	.word	0xffffffff


	//   ....[129]....
        /*0458*/ 	.word	0xffffffff


	//   ....[130]....
        /*045c*/ 	.word	0xffffffff


	//   ....[131]....
        /*0460*/ 	.word	0xffffffff


	//   ....[132]....
        /*0464*/ 	.word	0xffffffff


	//   ....[133]....
        /*0468*/ 	.word	0xffffffff


	//   ....[134]....
        /*046c*/ 	.word	0xffffffff


	//   ....[135]....
        /*0470*/ 	.word	0xffffffff


	//   ....[136]....
        /*0474*/ 	.word	0xffffffff


	//   ....[137]....
        /*0478*/ 	.word	0xffffffff


	//   ....[138]....
        /*047c*/ 	.word	0xffffffff


	//   ....[139]....
        /*0480*/ 	.word	0xffffffff


	//   ....[140]....
        /*0484*/ 	.word	0xffffffff


	//   ....[141]....
        /*0488*/ 	.word	0xffffffff


	//   ....[142]....
        /*048c*/ 	.word	0xffffffff


	//   ....[143]....
        /*0490*/ 	.word	0xffffffff


	//   ....[144]....
        /*0494*/ 	.word	0xffffffff


	//   ....[145]....
        /*0498*/ 	.word	0x0500000f


	//   ....[146]....
        /*049c*/ 	.word	0x0500000f


	//   ....[147]....
        /*04a0*/ 	.word	0x0500000f


	//   ....[148]....
        /*04a4*/ 	.word	0x0500000f


	//   ....[149]....
        /*04a8*/ 	.word	0x0500000f


	//   ....[150]....
        /*04ac*/ 	.word	0x0500000f


	//   ....[151]....
        /*04b0*/ 	.word	0x0500000f


	//   ....[152]....
        /*04b4*/ 	.word	0x0500000f


	//   ....[153]....
        /*04b8*/ 	.word	0x0500000f


	//   ....[154]....
        /*04bc*/ 	.word	0x0500000f


	//----- nvinfo : EIATTR_COOP_GROUP_INSTR_OFFSETS
	.align		4
.L_242:
        /*04c0*/ 	.byte	0x04, 0x28
        /*04c2*/ 	.short	(.L_244 - .L_243)


	//   ....[0]....
.L_243:
        /*04c4*/ 	.word	0x00000070


	//   ....[1]....
        /*04c8*/ 	.word	0x00000140


	//   ....[2]....
        /*04cc*/ 	.word	0x00000190


	//   ....[3]....
        /*04d0*/ 	.word	0x000003c0


	//   ....[4]....
        /*04d4*/ 	.word	0x00000520


	//   ....[5]....
        /*04d8*/ 	.word	0x00000640


	//   ....[6]....
        /*04dc*/ 	.word	0x000007a0


	//   ....[7]....
        /*04e0*/ 	.word	0x00001a80


	//   ....[8]....
        /*04e4*/ 	.word	0x000023f0


	//   ....[9]....
        /*04e8*/ 	.word	0x000038e0


	//   ....[10]....
        /*04ec*/ 	.word	0x00004220


	//   ....[11]....
        /*04f0*/ 	.word	0x000042d0


	//   ....[12]....
        /*04f4*/ 	.word	0x00004a80


	//   ....[13]....
        /*04f8*/ 	.word	0x00004ae0


	//   ....[14]....
        /*04fc*/ 	.word	0x00006940


	//   ....[15]....
        /*0500*/ 	.word	0x00006ba0


	//   ....[16]....
        /*0504*/ 	.word	0x00007670


	//   ....[17]....
        /*0508*/ 	.word	0x000076b0


	//   ....[18]....
        /*050c*/ 	.word	0x00008130


	//   ....[19]....
        /*0510*/ 	.word	0x000081d0


	//   ....[20]....
        /*0514*/ 	.word	0x0000a890


	//   ....[21]....
        /*0518*/ 	.word	0x0000a8b0


	//   ....[22]....
        /*051c*/ 	.word	0x0000a8e0


	//   ....[23]....
        /*0520*/ 	.word	0x0000a900


	//   ....[24]....
        /*0524*/ 	.word	0x0000ce00


	//   ....[25]....
        /*0528*/ 	.word	0x0000d0b0


	//   ....[26]....
        /*052c*/ 	.word	0x0000dbb0


	//   ....[27]....
        /*0530*/ 	.word	0x0000dbd0


	//   ....[28]....
        /*0534*/ 	.word	0x0000e650


	//   ....[29]....
        /*0538*/ 	.word	0x0000e6b0


	//   ....[30]....
        /*053c*/ 	.word	0x0000fc50


	//   ....[31]....
        /*0540*/ 	.word	0x0000fc60


	//   ....[32]....
        /*0544*/ 	.word	0x0000fc90


	//   ....[33]....
        /*0548*/ 	.word	0x0000fca0


	//   ....[34]....
        /*054c*/ 	.word	0x00011110


	//   ....[35]....
        /*0550*/ 	.word	0x00011140


	//   ....[36]....
        /*0554*/ 	.word	0x00011170


	//   ....[37]....
        /*0558*/ 	.word	0x000111a0


	//   ....[38]....
        /*055c*/ 	.word	0x000111d0


	//   ....[39]....
        /*0560*/ 	.word	0x000111f0


	//   ....[40]....
        /*0564*/ 	.word	0x00011200


	//   ....[41]....
        /*0568*/ 	.word	0x00011210


	//   ....[42]....
        /*056c*/ 	.word	0x00011220


	//   ....[43]....
        /*0570*/ 	.word	0x00011230


	//   ....[44]....
        /*0574*/ 	.word	0x00011240


	//   ....[45]....
        /*0578*/ 	.word	0x00011270


	//   ....[46]....
        /*057c*/ 	.word	0x000112a0


	//   ....[47]....
        /*0580*/ 	.word	0x000112d0


	//   ....[48]....
        /*0584*/ 	.word	0x00011300


	//   ....[49]....
        /*0588*/ 	.word	0x00011310


	//   ....[50]....
        /*058c*/ 	.word	0x00011320


	//   ....[51]....
        /*0590*/ 	.word	0x00011350


	//   ....[52]....
        /*0594*/ 	.word	0x00011380


	//   ....[53]....
        /*0598*/ 	.word	0x00011390


	//   ....[54]....
        /*059c*/ 	.word	0x000113a0


	//   ....[55]....
        /*05a0*/ 	.word	0x000113d0


	//   ....[56]....
        /*05a4*/ 	.word	0x00011400


	//   ....[57]....
        /*05a8*/ 	.word	0x00011410


	//   ....[58]....
        /*05ac*/ 	.word	0x00011470


	//   ....[59]....
        /*05b0*/ 	.word	0x00011480


	//   ....[60]....
        /*05b4*/ 	.word	0x00011490


	//   ....[61]....
        /*05b8*/ 	.word	0x000114b0


	//   ....[62]....
        /*05bc*/ 	.word	0x000114e0


	//   ....[63]....
        /*05c0*/ 	.word	0x000114f0


	//   ....[64]....
        /*05c4*/ 	.word	0x00011500


	//   ....[65]....
        /*05c8*/ 	.word	0x00011510


	//   ....[66]....
        /*05cc*/ 	.word	0x00011520


	//   ....[67]....
        /*05d0*/ 	.word	0x00011530


	//   ....[68]....
        /*05d4*/ 	.word	0x00011550


	//   ....[69]....
        /*05d8*/ 	.word	0x00011560


	//   ....[70]....
        /*05dc*/ 	.word	0x00011570


	//   ....[71]....
        /*05e0*/ 	.word	0x00011580


	//   ....[72]....
        /*05e4*/ 	.word	0x00011590


	//   ....[73]....
        /*05e8*/ 	.word	0x000115c0


	//   ....[74]....
        /*05ec*/ 	.word	0x000115d0


	//   ....[75]....
        /*05f0*/ 	.word	0x000115e0


	//   ....[76]....
        /*05f4*/ 	.word	0x000115f0


	//   ....[77]....
        /*05f8*/ 	.word	0x00011620


	//   ....[78]....
        /*05fc*/ 	.word	0x00011650


	//   ....[79]....
        /*0600*/ 	.word	0x00011660


	//   ....[80]....
        /*0604*/ 	.word	0x00011690


	//   ....[81]....
        /*0608*/ 	.word	0x000116a0


	//   ....[82]....
        /*060c*/ 	.word	0x00011d30


	//   ....[83]....
        /*0610*/ 	.word	0x00011d60


	//   ....[84]....
        /*0614*/ 	.word	0x00011d90


	//   ....[85]....
        /*0618*/ 	.word	0x00011dc0


	//   ....[86]....
        /*061c*/ 	.word	0x000124f0


	//   ....[87]....
        /*0620*/ 	.word	0x00012530


	//   ....[88]....
        /*0624*/ 	.word	0x00012630


	//   ....[89]....
        /*0628*/ 	.word	0x00012650


	//   ....[90]....
        /*062c*/ 	.word	0x00012750


	//   ....[91]....
        /*0630*/ 	.word	0x00012770


	//   ....[92]....
        /*0634*/ 	.word	0x00012880


	//   ....[93]....
        /*0638*/ 	.word	0x000128a0


	//   ....[94]....
        /*063c*/ 	.word	0x000131b0


	//   ....[95]....
        /*0640*/ 	.word	0x000131d0


	//   ....[96]....
        /*0644*/ 	.word	0x000132d0


	//   ....[97]....
        /*0648*/ 	.word	0x000132f0


	//   ....[98]....
        /*064c*/ 	.word	0x000133f0


	//   ....[99]....
        /*0650*/ 	.word	0x00013410


	//   ....[100]....
        /*0654*/ 	.word	0x00013520


	//   ....[101]....
        /*0658*/ 	.word	0x00013540


	//   ....[102]....
        /*065c*/ 	.word	0x000136e0


	//   ....[103]....
        /*0660*/ 	.word	0x000138d0


	//   ....[104]....
        /*0664*/ 	.word	0x00013900


	//   ....[105]....
        /*0668*/ 	.word	0x00013930


	//   ....[106]....
        /*066c*/ 	.word	0x00013970


	//   ....[107]....
        /*0670*/ 	.word	0x000139a0


	//   ....[108]....
        /*0674*/ 	.word	0x000139e0


	//   ....[109]....
        /*0678*/ 	.word	0x00013b70


	//   ....[110]....
        /*067c*/ 	.word	0x00013ba0


	//   ....[111]....
        /*0680*/ 	.word	0x00013bd0


	//   ....[112]....
        /*0684*/ 	.word	0x00013c00


	//   ....[113]....
        /*0688*/ 	.word	0x00013c30


	//   ....[114]....
        /*068c*/ 	.word	0x00013c70


	//   ....[115]....
        /*0690*/ 	.word	0x00013d10


	//   ....[116]....
        /*0694*/ 	.word	0x00013da0


	//   ....[117]....
        /*0698*/ 	.word	0x00013e50


	//   ....[118]....
        /*069c*/ 	.word	0x000158c0


	//   ....[119]....
        /*06a0*/ 	.word	0x000166a0


	//   ....[120]....
        /*06a4*/ 	.word	0x000166d0


	//   ....[121]....
        /*06a8*/ 	.word	0x000167a0


	//   ....[122]....
        /*06ac*/ 	.word	0x000167b0


	//   ....[123]....
        /*06b0*/ 	.word	0x00016840


	//   ....[124]....
        /*06b4*/ 	.word	0x00016850


	//   ....[125]....
        /*06b8*/ 	.word	0x00016860


	//   ....[126]....
        /*06bc*/ 	.word	0x00016870


	//   ....[127]....
        /*06c0*/ 	.word	0x000188e0


	//   ....[128]....
        /*06c4*/ 	.word	0x000188f0


	//   ....[129]....
        /*06c8*/ 	.word	0x00018920


	//   ....[130]....
        /*06cc*/ 	.word	0x00018950


	//   ....[131]....
        /*06d0*/ 	.word	0x00018980


	//   ....[132]....
        /*06d4*/ 	.word	0x000189b0


	//   ....[133]....
        /*06d8*/ 	.word	0x000189e0


	//   ....[134]....
        /*06dc*/ 	.word	0x000189f0


	//   ....[135]....
        /*06e0*/ 	.word	0x00018b30


	//   ....[136]....
        /*06e4*/ 	.word	0x00018b70


	//   ....[137]....
        /*06e8*/ 	.word	0x00018ba0


	//   ....[138]....
        /*06ec*/ 	.word	0x00018bd0


	//   ....[139]....
        /*06f0*/ 	.word	0x00018c00


	//   ....[140]....
        /*06f4*/ 	.word	0x00018c30


	//   ....[141]....
        /*06f8*/ 	.word	0x00018cc0


	//   ....[142]....
        /*06fc*/ 	.word	0x00018d50


	//   ....[143]....
        /*0700*/ 	.word	0x00018dc0


	//   ....[144]....
        /*0704*/ 	.word	0x00019460


	//   ....[145]....
        /*0708*/ 	.word	0x00019af0


	//   ....[146]....
        /*070c*/ 	.word	0x00019ce0


	//   ....[147]....
        /*0710*/ 	.word	0x00019d40


	//   ....[148]....
        /*0714*/ 	.word	0x00019da0


	//   ....[149]....
        /*0718*/ 	.word	0x00019ea0


	//   ....[150]....
        /*071c*/ 	.word	0x00019f40


	//   ....[151]....
        /*0720*/ 	.word	0x0001a040


	//   ....[152]....
        /*0724*/ 	.word	0x0001a0a0


	//   ....[153]....
        /*0728*/ 	.word	0x0001a180


	//   ....[154]....
        /*072c*/ 	.word	0x0001a4d0


	//----- nvinfo : EIATTR_REG_RECONFIG
	.align		4
.L_244:
        /*0730*/ 	.byte	0x01, 0x54
	.zero		2


	//----- nvinfo : EIATTR_SYSCALL_OFFSETS
	.align		4
        /*0734*/ 	.byte	0x04, 0x46
        /*0736*/ 	.short	(.L_246 - .L_245)


	//   ....[0]....
.L_245:
        /*0738*/ 	.word	0x00001c60


	//   ....[1]....
        /*073c*/ 	.word	0x00015310


	//   ....[2]....
        /*0740*/ 	.word	0x000154a0


	//   ....[3]....
        /*0744*/ 	.word	0x000155f0


	//   ....[4]....
        /*0748*/ 	.word	0x00015730


	//   ....[5]....
        /*074c*/ 	.word	0x00016200


	//----- nvinfo : EIATTR_MBARRIER_INSTR_OFFSETS
	.align		4
.L_246:
        /*0750*/ 	.byte	0x04, 0x39
        /*0752*/ 	.short	(.L_248 - .L_247)


	//   ....[0]....
.L_247:
        /*0754*/ 	.word	0x00000270
        /*0758*/ 	.word	0x000000ff
        /*075c*/ 	.word	0x0002a800
        /*0760*/ 	.short	0x0100
        /*0762*/ 	.byte	0x08
	.zero		1


	//   ....[1]....
        /*0764*/ 	.word	0x00000280
        /*0768*/ 	.word	0x000000ff
        /*076c*/ 	.word	0x0002a820
        /*0770*/ 	.short	0x0100
        /*0772*/ 	.byte	0x08
	.zero		1


	//   ....[2]....
        /*0774*/ 	.word	0x00000370
        /*0778*/ 	.word	0x000000ff
        /*077c*/ 	.word	0x0002a830
        /*0780*/ 	.short	0x0100
        /*0782*/ 	.byte	0x08
	.zero		1


	//   ....[3]....
        /*0784*/ 	.word	0x00000380
        /*0788*/ 	.word	0x000000ff
        /*078c*/ 	.word	0x0002a840
        /*0790*/ 	.short	0x0100
        /*0792*/ 	.byte	0x08
	.zero		1


	//   ....[4]....
        /*0794*/ 	.word	0x00000390
        /*0798*/ 	.word	0x000000ff
        /*079c*/ 	.word	0x0002a838
        /*07a0*/ 	.short	0x0100
        /*07a2*/ 	.byte	0x08
	.zero		1


	//   ....[5]....
        /*07a4*/ 	.word	0x000003a0
        /*07a8*/ 	.word	0x000000ff
        /*07ac*/ 	.word	0x0002a848
        /*07b0*/ 	.short	0x0100
        /*07b2*/ 	.byte	0x08
	.zero		1


	//   ....[6]....
        /*07b4*/ 	.word	0x000004d0
        /*07b8*/ 	.word	0x000000ff
        /*07bc*/ 	.word	0x0002a850
        /*07c0*/ 	.short	0x0100
        /*07c2*/ 	.byte	0x08
	.zero		1


	//   ....[7]....
        /*07c4*/ 	.word	0x000004e0
        /*07c8*/ 	.word	0x000000ff
        /*07cc*/ 	.word	0x0002a860
        /*07d0*/ 	.short	0x0100
        /*07d2*/ 	.byte	0x08
	.zero		1


	//   ....[8]....
        /*07d4*/ 	.word	0x000004f0
        /*07d8*/ 	.word	0x000000ff
        /*07dc*/ 	.word	0x0002a858
        /*07e0*/ 	.short	0x0100
        /*07e2*/ 	.byte	0x08
	.zero		1


	//   ....[9]....
        /*07e4*/ 	.word	0x00000500
        /*07e8*/ 	.word	0x000000ff
        /*07ec*/ 	.word	0x0002a868
        /*07f0*/ 	.short	0x0100
        /*07f2*/ 	.byte	0x08
	.zero		1


	//   ....[10]....
        /*07f4*/ 	.word	0x000005f0
        /*07f8*/ 	.word	0x000000ff
        /*07fc*/ 	.word	0x0002a870
        /*0800*/ 	.short	0x0100
        /*0802*/ 	.byte	0x06
	.zero		1


	//   ....[11]....
        /*0804*/ 	.word	0x00000600
        /*0808*/ 	.word	0x000000ff
        /*080c*/ 	.word	0x0002a880
        /*0810*/ 	.short	0x0100
        /*0812*/ 	.byte	0x06
	.zero		1


	//   ....[12]....
        /*0814*/ 	.word	0x00000610
        /*0818*/ 	.word	0x000000ff
        /*081c*/ 	.word	0x0002a878
        /*0820*/ 	.short	0x0100
        /*0822*/ 	.byte	0x06
	.zero		1


	//   ....[13]....
        /*0824*/ 	.word	0x00000620
        /*0828*/ 	.word	0x000000ff
        /*082c*/ 	.word	0x0002a888
        /*0830*/ 	.short	0x0100
        /*0832*/ 	.byte	0x06
	.zero		1


	//   ....[14]....
        /*0834*/ 	.word	0x00000750
        /*0838*/ 	.word	0x000000ff
        /*083c*/ 	.word	0x0002a890
        /*0840*/ 	.short	0x0100
        /*0842*/ 	.byte	0x08
	.zero		1


	//   ....[15]....
        /*0844*/ 	.word	0x00000760
        /*0848*/ 	.word	0x000000ff
        /*084c*/ 	.word	0x0002a8a0
        /*0850*/ 	.short	0x0100
        /*0852*/ 	.byte	0x08
	.zero		1


	//   ....[16]....
        /*0854*/ 	.word	0x00000770
        /*0858*/ 	.word	0x000000ff
        /*085c*/ 	.word	0x0002a898
        /*0860*/ 	.short	0x0100
        /*0862*/ 	.byte	0x08
	.zero		1


	//   ....[17]....
        /*0864*/ 	.word	0x00000780
        /*0868*/ 	.word	0x000000ff
        /*086c*/ 	.word	0x0002a8a8
        /*0870*/ 	.short	0x0100
        /*0872*/ 	.byte	0x08
	.zero		1


	//   ....[18]....
        /*0874*/ 	.word	0x000008b0
        /*0878*/ 	.word	0x000000ff
        /*087c*/ 	.word	0x0002a8b0
        /*0880*/ 	.short	0x0100
        /*0882*/ 	.byte	0x08
	.zero		1


	//   ....[19]....
        /*0884*/ 	.word	0x000008c0
        /*0888*/ 	.word	0x000000ff
        /*088c*/ 	.word	0x0002a8c0
        /*0890*/ 	.short	0x0100
        /*0892*/ 	.byte	0x08
	.zero		1


	//   ....[20]....
        /*0894*/ 	.word	0x000008d0
        /*0898*/ 	.word	0x000000ff
        /*089c*/ 	.word	0x0002a8b8
        /*08a0*/ 	.short	0x0100
        /*08a2*/ 	.byte	0x08
	.zero		1


	//   ....[21]....
        /*08a4*/ 	.word	0x000008e0
        /*08a8*/ 	.word	0x000000ff
        /*08ac*/ 	.word	0x0002a8c8
        /*08b0*/ 	.short	0x0100
        /*08b2*/ 	.byte	0x08
	.zero		1


	//   ....[22]....
        /*08b4*/ 	.word	0x00001fb0
        /*08b8*/ 	.word	0x000000ff
        /*08bc*/ 	.word	0x0002a800
        /*08c0*/ 	.short	0x010a
        /*08c2*/ 	.byte	0x24
	.zero		1


	//   ....[23]....
        /*08c4*/ 	.word	0x00002050
        /*08c8*/ 	.word	0x00000007
        /*08cc*/ 	.word	0x0002a830
        /*08d0*/ 	.short	0x010a
        /*08d2*/ 	.byte	0x3f
	.zero		1


	//   ....[24]....
        /*08d4*/ 	.word	0x000020b0
        /*08d8*/ 	.word	0x00000007
        /*08dc*/ 	.word	0x0002a830
        /*08e0*/ 	.short	0x010a
        /*08e2*/ 	.byte	0x3f
	.zero		1


	//   ....[25]....
        /*08e4*/ 	.word	0x00002600
        /*08e8*/ 	.word	0x00000003
        /*08ec*/ 	.word	0x00000000
        /*08f0*/ 	.short	0x0101
        /*08f2*/ 	.byte	0x3f
	.zero		1


	//   ....[26]....
        /*08f4*/ 	.word	0x00005b90
        /*08f8*/ 	.word	0x000000ff
        /*08fc*/ 	.word	0x0002a830
        /*0900*/ 	.short	0x010a
        /*0902*/ 	.byte	0x06
	.zero		1


	//   ....[27]....
        /*0904*/ 	.word	0x00005bd0
        /*0908*/ 	.word	0x000000ff
        /*090c*/ 	.word	0x0002a830
        /*0910*/ 	.short	0x010a
        /*0912*/ 	.byte	0x06
	.zero		1


	//   ....[28]....
        /*0914*/ 	.word	0x00005e70
        /*0918*/ 	.word	0x000000ff
        /*091c*/ 	.word	0x0002a850
        /*0920*/ 	.short	0x010a
        /*0922*/ 	.byte	0x06
	.zero		1


	//   ....[29]....
        /*0924*/ 	.word	0x00005eb0
        /*0928*/ 	.word	0x000000ff
        /*092c*/ 	.word	0x0002a850
        /*0930*/ 	.short	0x010a
        /*0932*/ 	.byte	0x06
	.zero		1


	//   ....[30]....
        /*0934*/ 	.word	0x00006a00
        /*0938*/ 	.word	0x00000079
        /*093c*/ 	.word	0x00000000
        /*0940*/ 	.short	0x0101
        /*0942*/ 	.byte	0x3f
	.zero		1


	//   ....[31]....
        /*0944*/ 	.word	0x00008c30
        /*0948*/ 	.word	0x000000ff
        /*094c*/ 	.word	0x00000000
        /*0950*/ 	.short	0x0101
        /*0952*/ 	.byte	0x06
	.zero		1


	//   ....[32]....
        /*0954*/ 	.word	0x000097a0
        /*0958*/ 	.word	0x000000ff
        /*095c*/ 	.word	0x0002a830
        /*0960*/ 	.short	0x010a
        /*0962*/ 	.byte	0x06
	.zero		1


	//   ....[33]....
        /*0964*/ 	.word	0x000097e0
        /*0968*/ 	.word	0x000000ff
        /*096c*/ 	.word	0x0002a830
        /*0970*/ 	.short	0x010a
        /*0972*/ 	.byte	0x06
	.zero		1


	//   ....[34]....
        /*0974*/ 	.word	0x00009ab0
        /*0978*/ 	.word	0x000000ff
        /*097c*/ 	.word	0x0002a850
        /*0980*/ 	.short	0x010a
        /*0982*/ 	.byte	0x06
	.zero		1


	//   ....[35]....
        /*0984*/ 	.word	0x00009af0
        /*0988*/ 	.word	0x000000ff
        /*098c*/ 	.word	0x0002a850
        /*0990*/ 	.short	0x010a
        /*0992*/ 	.byte	0x06
	.zero		1


	//   ....[36]....
        /*0994*/ 	.word	0x0000b490
        /*0998*/ 	.word	0x00000003
        /*099c*/ 	.word	0x00000000
        /*09a0*/ 	.short	0x0101
        /*09a2*/ 	.byte	0x3f
	.zero		1


	//   ....[37]....
        /*09a4*/ 	.word	0x0000b7a0
        /*09a8*/ 	.word	0x000000ff
        /*09ac*/ 	.word	0x00000000
        /*09b0*/ 	.short	0x0101
        /*09b2*/ 	.byte	0x06
	.zero		1


	//   ....[38]....
        /*09b4*/ 	.word	0x0000c090
        /*09b8*/ 	.word	0x000000ff
        /*09bc*/ 	.word	0x0002a830
        /*09c0*/ 	.short	0x010a
        /*09c2*/ 	.byte	0x06
	.zero		1


	//   ....[39]....
        /*09c4*/ 	.word	0x0000c0d0
        /*09c8*/ 	.word	0x000000ff
        /*09cc*/ 	.word	0x0002a830
        /*09d0*/ 	.short	0x010a
        /*09d2*/ 	.byte	0x06
	.zero		1


	//   ....[40]....
        /*09d4*/ 	.word	0x0000c3a0
        /*09d8*/ 	.word	0x000000ff
        /*09dc*/ 	.word	0x0002a850
        /*09e0*/ 	.short	0x010a
        /*09e2*/ 	.byte	0x06
	.zero		1


	//   ....[41]....
        /*09e4*/ 	.word	0x0000c3e0
        /*09e8*/ 	.word	0x000000ff
        /*09ec*/ 	.word	0x0002a850
        /*09f0*/ 	.short	0x010a
        /*09f2*/ 	.byte	0x06
	.zero		1


	//   ....[42]....
        /*09f4*/ 	.word	0x0000ceb0
        /*09f8*/ 	.word	0x00000078
        /*09fc*/ 	.word	0x00000000
        /*0a00*/ 	.short	0x0101
        /*0a02*/ 	.byte	0x3f
	.zero		1


	//   ....[43]....
        /*0a04*/ 	.word	0x0000f130
        /*0a08*/ 	.word	0x000000ff
        /*0a0c*/ 	.word	0x00000000
        /*0a10*/ 	.short	0x0101
        /*0a12*/ 	.byte	0x06
	.zero		1


	//   ....[44]....
        /*0a14*/ 	.word	0x0000f920
        /*0a18*/ 	.word	0x000000ff
        /*0a1c*/ 	.word	0x0002a850
        /*0a20*/ 	.short	0x010a
        /*0a22*/ 	.byte	0x09
	.zero		1


	//   ....[45]....
        /*0a24*/ 	.word	0x0000f960
        /*0a28*/ 	.word	0x000000ff
        /*0a2c*/ 	.word	0x0002a850
        /*0a30*/ 	.short	0x010a
        /*0a32*/ 	.byte	0x09
	.zero		1


	//   ....[46]....
        /*0a34*/ 	.word	0x00010030
        /*0a38*/ 	.word	0x000000ff
        /*0a3c*/ 	.word	0x00000000
        /*0a40*/ 	.short	0x0101
        /*0a42*/ 	.byte	0x04
	.zero		1


	//   ....[47]....
        /*0a44*/ 	.word	0x00012520
        /*0a48*/ 	.word	0x00000003
        /*0a4c*/ 	.word	0x00000000
        /*0a50*/ 	.short	0x0101
        /*0a52*/ 	.byte	0x3f
	.zero		1


	//   ....[48]....
        /*0a54*/ 	.word	0x00015b10
        /*0a58*/ 	.word	0x00000004
        /*0a5c*/ 	.word	0x0002a880
        /*0a60*/ 	.short	0x010a
        /*0a62*/ 	.byte	0x3f
	.zero		1


	//   ....[49]....
        /*0a64*/ 	.word	0x00015da0
        /*0a68*/ 	.word	0x00000004
        /*0a6c*/ 	.word	0x0002a840
        /*0a70*/ 	.short	0x010a
        /*0a72*/ 	.byte	0x3f
	.zero		1


	//   ....[50]....
        /*0a74*/ 	.word	0x000169b0
        /*0a78*/ 	.word	0x00000011
        /*0a7c*/ 	.word	0x0002a800
        /*0a80*/ 	.short	0x0107
        /*0a82*/ 	.byte	0x3f
	.zero		1


	//   ....[51]....
        /*0a84*/ 	.word	0x00016ab0
        /*0a88*/ 	.word	0x00000011
        /*0a8c*/ 	.word	0x0002a800
        /*0a90*/ 	.short	0x0101
        /*0a92*/ 	.byte	0x3f
	.zero		1


	//   ....[52]....
        /*0a94*/ 	.word	0x00016ad0
        /*0a98*/ 	.word	0x00000011
        /*0a9c*/ 	.word	0x0002a820
        /*0aa0*/ 	.short	0x010a
        /*0aa2*/ 	.byte	0x3f
	.zero		1


	//   ....[53]....
        /*0aa4*/ 	.word	0x00016dd0
        /*0aa8*/ 	.word	0x00000006
        /*0aac*/ 	.word	0x0002a880
        /*0ab0*/ 	.short	0x010a
        /*0ab2*/ 	.byte	0x3f
	.zero		1


	//   ....[54]....
        /*0ab4*/ 	.word	0x00017220
        /*0ab8*/ 	.word	0x00000006
        /*0abc*/ 	.word	0x0002a840
        /*0ac0*/ 	.short	0x010a
        /*0ac2*/ 	.byte	0x3f
	.zero		1


	//   ....[55]....
        /*0ac4*/ 	.word	0x000176d0
        /*0ac8*/ 	.word	0x0000000d
        /*0acc*/ 	.word	0x0002a870
        /*0ad0*/ 	.short	0x010a
        /*0ad2*/ 	.byte	0x3f
	.zero		1


	//   ....[56]....
        /*0ad4*/ 	.word	0x00017740
        /*0ad8*/ 	.word	0x0000000d
        /*0adc*/ 	.word	0x0002a860
        /*0ae0*/ 	.short	0x010a
        /*0ae2*/ 	.byte	0x3f
	.zero		1


	//   ....[57]....
        /*0ae4*/ 	.word	0x00017d20
        /*0ae8*/ 	.word	0x0000000d
        /*0aec*/ 	.word	0x0002a850
        /*0af0*/ 	.short	0x0101
        /*0af2*/ 	.byte	0x3f
	.zero		1


	//   ....[58]....
        /*0af4*/ 	.word	0x00017da0
        /*0af8*/ 	.word	0x0000000d
        /*0afc*/ 	.word	0x00000000
        /*0b00*/ 	.short	0x0101
        /*0b02*/ 	.byte	0x3f
	.zero		1


	//   ....[59]....
        /*0b04*/ 	.word	0x00017fb0
        /*0b08*/ 	.word	0x0000000c
        /*0b0c*/ 	.word	0x0002a870
        /*0b10*/ 	.short	0x010a
        /*0b12*/ 	.byte	0x3f
	.zero		1


	//   ....[60]....
        /*0b14*/ 	.word	0x00018020
        /*0b18*/ 	.word	0x0000000c
        /*0b1c*/ 	.word	0x0002a860
        /*0b20*/ 	.short	0x010a
        /*0b22*/ 	.byte	0x3f
	.zero		1


	//   ....[61]....
        /*0b24*/ 	.word	0x00018600
        /*0b28*/ 	.word	0x0000000c
        /*0b2c*/ 	.word	0x0002a850
        /*0b30*/ 	.short	0x0101
        /*0b32*/ 	.byte	0x3f
	.zero		1


	//   ....[62]....
        /*0b34*/ 	.word	0x00018650
        /*0b38*/ 	.word	0x0000000c
        /*0b3c*/ 	.word	0x00000000
        /*0b40*/ 	.short	0x0101
        /*0b42*/ 	.byte	0x3f
	.zero		1


	//   ....[63]....
        /*0b44*/ 	.word	0x000193e0
        /*0b48*/ 	.word	0x00000003
        /*0b4c*/ 	.word	0x0002a820
        /*0b50*/ 	.short	0x010a
        /*0b52*/ 	.byte	0x3f
	.zero		1


	//   ....[64]....
        /*0b54*/ 	.word	0x00019580
        /*0b58*/ 	.word	0x00000007
        /*0b5c*/ 	.word	0x00000000
        /*0b60*/ 	.short	0x010a
        /*0b62*/ 	.byte	0x3f
	.zero		1


	//   ....[65]....
        /*0b64*/ 	.word	0x000195f0
        /*0b68*/ 	.word	0x00000005
        /*0b6c*/ 	.word	0x00000000
        /*0b70*/ 	.short	0x010a
        /*0b72*/ 	.byte	0x3f
	.zero		1


	//   ....[66]....
        /*0b74*/ 	.word	0x00019640
        /*0b78*/ 	.word	0x00000005
        /*0b7c*/ 	.word	0x0002a860
        /*0b80*/ 	.short	0x010a
        /*0b82*/ 	.byte	0x3f
	.zero		1


	//   ....[67]....
        /*0b84*/ 	.word	0x00019690
        /*0b88*/ 	.word	0x00000003
        /*0b8c*/ 	.word	0x0002a860
        /*0b90*/ 	.short	0x010a
        /*0b92*/ 	.byte	0x3f
	.zero		1


	//   ....[68]....
        /*0b94*/ 	.word	0x000196d0
        /*0b98*/ 	.word	0x00000005
        /*0b9c*/ 	.word	0x0002a880
        /*0ba0*/ 	.short	0x010a
        /*0ba2*/ 	.byte	0x3f
	.zero		1


	//   ....[69]....
        /*0ba4*/ 	.word	0x000196f0
        /*0ba8*/ 	.word	0x00000003
        /*0bac*/ 	.word	0x0002a880
        /*0bb0*/ 	.short	0x010a
        /*0bb2*/ 	.byte	0x3f
	.zero		1


	//   ....[70]....
        /*0bb4*/ 	.word	0x00019760
        /*0bb8*/ 	.word	0x00000003
        /*0bbc*/ 	.word	0x0002a800
        /*0bc0*/ 	.short	0x010a
        /*0bc2*/ 	.byte	0x3f
	.zero		1


	//   ....[71]....
        /*0bc4*/ 	.word	0x000197b0
        /*0bc8*/ 	.word	0x00000007
        /*0bcc*/ 	.word	0x0002a830
        /*0bd0*/ 	.short	0x010a
        /*0bd2*/ 	.byte	0x3f
	.zero		1


	//   ....[72]....
        /*0bd4*/ 	.word	0x00019810
        /*0bd8*/ 	.word	0x00000008
        /*0bdc*/ 	.word	0x0002a830
        /*0be0*/ 	.short	0x010a
        /*0be2*/ 	.byte	0x3f
	.zero		1


	//   ....[73]....
        /*0be4*/ 	.word	0x00019870
        /*0be8*/ 	.word	0x00000008
        /*0bec*/ 	.word	0x0002a850
        /*0bf0*/ 	.short	0x010a
        /*0bf2*/ 	.byte	0x3f
	.zero		1


	//   ....[74]....
        /*0bf4*/ 	.word	0x000198d0
        /*0bf8*/ 	.word	0x00000006
        /*0bfc*/ 	.word	0x0002a830
        /*0c00*/ 	.short	0x010a
        /*0c02*/ 	.byte	0x3f
	.zero		1


	//   ....[75]....
        /*0c04*/ 	.word	0x00019930
        /*0c08*/ 	.word	0x00000006
        /*0c0c*/ 	.word	0x0002a850
        /*0c10*/ 	.short	0x010a
        /*0c12*/ 	.byte	0x3f
	.zero		1


	//   ....[76]....
        /*0c14*/ 	.word	0x00019990
        /*0c18*/ 	.word	0x00000006
        /*0c1c*/ 	.word	0x0002a830
        /*0c20*/ 	.short	0x010a
        /*0c22*/ 	.byte	0x3f
	.zero		1


	//   ....[77]....
        /*0c24*/ 	.word	0x000199f0
        /*0c28*/ 	.word	0x00000006
        /*0c2c*/ 	.word	0x0002a850
        /*0c30*/ 	.short	0x010a
        /*0c32*/ 	.byte	0x3f
	.zero		1


	//   ....[78]....
        /*0c34*/ 	.word	0x00019a50
        /*0c38*/ 	.word	0x00000007
        /*0c3c*/ 	.word	0x0002a850
        /*0c40*/ 	.short	0x010a
        /*0c42*/ 	.byte	0x3f
	.zero		1


	//   ....[79]....
        /*0c44*/ 	.word	0x00019ba0
        /*0c48*/ 	.word	0x00000004
        /*0c4c*/ 	.word	0x0002a880
        /*0c50*/ 	.short	0x010a
        /*0c52*/ 	.byte	0x3f
	.zero		1


	//   ....[80]....
        /*0c54*/ 	.word	0x00019bf0
        /*0c58*/ 	.word	0x00000004
        /*0c5c*/ 	.word	0x0002a840
        /*0c60*/ 	.short	0x010a
        /*0c62*/ 	.byte	0x3f
	.zero		1


	//   ....[81]....
        /*0c64*/ 	.word	0x0001a1c0
        /*0c68*/ 	.word	0x00000011
        /*0c6c*/ 	.word	0x0002a820
        /*0c70*/ 	.short	0x010a
        /*0c72*/ 	.byte	0x3f
	.zero		1


	//   ....[82]....
        /*0c74*/ 	.word	0x0001a210
        /*0c78*/ 	.word	0x00000006
        /*0c7c*/ 	.word	0x0002a880
        /*0c80*/ 	.short	0x010a
        /*0c82*/ 	.byte	0x3f
	.zero		1


	//   ....[83]....
        /*0c84*/ 	.word	0x0001a260
        /*0c88*/ 	.word	0x00000006
        /*0c8c*/ 	.word	0x0002a840
        /*0c90*/ 	.short	0x010a
        /*0c92*/ 	.byte	0x3f
	.zero		1


	//   ....[84]....
        /*0c94*/ 	.word	0x0001a2b0
        /*0c98*/ 	.word	0x0000000d
        /*0c9c*/ 	.word	0x0002a870
        /*0ca0*/ 	.short	0x010a
        /*0ca2*/ 	.byte	0x3f
	.zero		1


	//   ....[85]....
        /*0ca4*/ 	.word	0x0001a300
        /*0ca8*/ 	.word	0x0000000d
        /*0cac*/ 	.word	0x0002a860
        /*0cb0*/ 	.short	0x010a
        /*0cb2*/ 	.byte	0x3f
	.zero		1


	//   ....[86]....
        /*0cb4*/ 	.word	0x0001a350
        /*0cb8*/ 	.word	0x0000000c
        /*0cbc*/ 	.word	0x0002a870
        /*0cc0*/ 	.short	0x010a
        /*0cc2*/ 	.byte	0x3f
	.zero		1


	//   ....[87]....
        /*0cc4*/ 	.word	0x0001a3a0
        /*0cc8*/ 	.word	0x0000000c
        /*0ccc*/ 	.word	0x0002a860
        /*0cd0*/ 	.short	0x010a
        /*0cd2*/ 	.byte	0x3f
	.zero		1


	//   ....[88]....
        /*0cd4*/ 	.word	0x0001a3f0
        /*0cd8*/ 	.word	0x00000003
        /*0cdc*/ 	.word	0x0002a820
        /*0ce0*/ 	.short	0x010a
        /*0ce2*/ 	.byte	0x3f
	.zero		1


	//   ....[89]....
        /*0ce4*/ 	.word	0x0001a590
        /*0ce8*/ 	.word	0x00000007
        /*0cec*/ 	.word	0x00000000
        /*0cf0*/ 	.short	0x010a
        /*0cf2*/ 	.byte	0x3f
	.zero		1


	//   ....[90]....
        /*0cf4*/ 	.word	0x0001a5e0
        /*0cf8*/ 	.word	0x00000005
        /*0cfc*/ 	.word	0x00000000
        /*0d00*/ 	.short	0x010a
        /*0d02*/ 	.byte	0x3f
	.zero		1


	//   ....[91]....
        /*0d04*/ 	.word	0x0001a630
        /*0d08*/ 	.word	0x00000005
        /*0d0c*/ 	.word	0x0002a860
        /*0d10*/ 	.short	0x010a
        /*0d12*/ 	.byte	0x3f
	.zero		1


	//   ....[92]....
        /*0d14*/ 	.word	0x0001a680
        /*0d18*/ 	.word	0x00000003
        /*0d1c*/ 	.word	0x0002a860
        /*0d20*/ 	.short	0x010a
        /*0d22*/ 	.byte	0x3f
	.zero		1


	//   ....[93]....
        /*0d24*/ 	.word	0x0001a6d0
        /*0d28*/ 	.word	0x00000005
        /*0d2c*/ 	.word	0x0002a880
        /*0d30*/ 	.short	0x010a
        /*0d32*/ 	.byte	0x3f
	.zero		1


	//----- nvinfo : EIATTR_NUM_MBARRIERS
	.align		4
.L_248:
        /*0d34*/ 	.byte	0x03, 0x38
        /*0d36*/ 	.short	0x0016


	//----- nvinfo : EIATTR_EXIT_INSTR_OFFSETS
	.align		4
        /*0d38*/ 	.byte	0x04, 0x1c
        /*0d3a*/ 	.short	(.L_250 - .L_249)


	//   ....[0]....
.L_249:
        /*0d3c*/ 	.word	0x00000a80


	//   ....[1]....
        /*0d40*/ 	.word	0x00013680


	//   ....[2]....
        /*0d44*/ 	.word	0x00019740


	//----- nvinfo : EIATTR_MAX_THREADS
	.align		4
.L_250:
        /*0d48*/ 	.byte	0x04, 0x05
        /*0d4a*/ 	.short	(.L_252 - .L_251)
.L_251:
        /*0d4c*/ 	.word	0x00000180
        /*0d50*/ 	.word	0x00000001
        /*0d54*/ 	.word	0x00000001


	//----- nvinfo : EIATTR_CRS_STACK_SIZE
	.align		4
.L_252:
        /*0d58*/ 	.byte	0x04, 0x1e
        /*0d5a*/ 	.short	(.L_254 - .L_253)
.L_253:
        /*0d5c*/ 	.word	0x00000000


	//----- nvinfo : EIATTR_CBANK_PARAM_SIZE
	.align		4
.L_254:
        /*0d60*/ 	.byte	0x03, 0x19
        /*0d62*/ 	.short	0x0af0


	//----- nvinfo : EIATTR_PARAM_CBANK
	.align		4
        /*0d64*/ 	.byte	0x04, 0x0a
        /*0d66*/ 	.short	(.L_256 - .L_255)
	.align		4
.L_255:
        /*0d68*/ 	.word	index@(.nv.constant0._ZN7cutlass13device_kernelIN5flash11enable_sm90INS1_16FlashAttnFwdSm90INS1_25CollectiveMainloopFwdSm90ILi2EN4cute5tupleIJNS5_1CILi1EEES8_S8_EEENS6_IJNS7_ILi128EEESA_NS7_ILi192EEEEEELi192ENS_12float_e4m3_tEfNS_4arch4Sm90ELb0ELb1ELb1ELb1ELb0ELb0ELb0ELb1ELb1ELb1ELb0ELb0EEENS1_21CollectiveEpilogueFwdINS6_IJSA_SB_SA_EEES9_NS_10bfloat16_tESF_Li256ELb1ELb1ELb0ELb1EEENS1_36VarlenDynamicPersistentTileSchedulerILi128ELi128ELi256ELi128ELb0ELb1ELb1ELb1ELb0ELb1EEEEEEEEEvNT_6ParamsE)
        /*0d6c*/ 	.short	0x0210
        /*0d6e*/ 	.short	0x0af0


	//----- nvinfo : EIATTR_SW_WAR
	.align		4
.L_256:
        /*0d70*/ 	.byte	0x04, 0x36
        /*0d72*/ 	.short	(.L_258 - .L_257)
.L_257:
        /*0d74*/ 	.word	0x00000008
.L_258:


//--------------------- .nv.info._ZN7cutlass13device_kernelIN5flash11enable_sm90INS1_16FlashAttnFwdSm90INS1_25CollectiveMainloopFwdSm90ILi2EN4cute5tupleIJNS5_1CILi1EEES8_S8_EEENS6_IJNS7_ILi128EEESA_NS7_ILi192EEEEEELi192ENS_12float_e4m3_tEfNS_4arch4Sm90ELb0ELb1ELb1ELb1ELb0ELb1ELb0ELb1ELb1ELb1ELb0ELb0EEENS1_21CollectiveEpilogueFwdINS6_IJSA_SB_SA_EEES9_NS_10bfloat16_tESF_Li256ELb1ELb1ELb0ELb1EEENS1_36VarlenDynamicPersistentTileSchedulerILi128ELi128ELi256ELi128ELb0ELb1ELb1ELb1ELb0ELb1EEEEEEEEEvNT_6ParamsE --------------------------
	.section	.nv.info._ZN7cutlass13device_kernelIN5flash11enable_sm90INS1_16FlashAttnFwdSm90INS1_25CollectiveMainloopFwdSm90ILi2EN4cute5tupleIJNS5_1CILi1EEES8_S8_EEENS6_IJNS7_ILi128EEESA_NS7_ILi192EEEEEELi192ENS_12float_e4m3_tEfNS_4arch4Sm90ELb0ELb1ELb1ELb1ELb0ELb1ELb0ELb1ELb1ELb1ELb0ELb0EEENS1_21CollectiveEpilogueFwdINS6_IJSA_SB_SA_EEES9_NS_10bfloat16_tESF_Li256ELb1ELb1ELb0ELb1EEENS1_36VarlenDynamicPersistentTileSchedulerILi128ELi128ELi256ELi128ELb0ELb1ELb1ELb1ELb0ELb1EEEEEEEEEvNT_6ParamsE,"",@"SHT_CUDA_INFO"
	.sectionflags	@""
	.align	4


	//----- nvinfo : EIATTR_CUDA_API_VERSION
	.align		4
        /*0000*/ 	.byte	0x04, 0x37
        /*0002*/ 	.short	(.L_260 - .L_259)
.L_259:
        /*0004*/ 	.word	0x00000082


	//----- nvinfo : EIATTR_KPARAM_INFO
	.align		4
.L_260:
        /*0008*/ 	.byte	0x04, 0x17
        /*000a*/ 	.short	(.L_262 - .L_261)
.L_261:
        /*000c*/ 	.word	0x00000000
        /*0010*/ 	.short	0x0000
        /*0012*/ 	.short	0x0070
        /*0014*/ 	.byte	0x00, 0xf0, 0x01, 0x2a


	//----- nvinfo : EIATTR_SPARSE_MMA_MASK
	.align		4
.L_262:
        /*0018*/ 	.byte	0x03, 0x50
        /*001a*/ 	.short	0x0000


	//----- nvinfo : EIATTR_MAXREG_COUNT
	.align		4
        /*001c*/ 	.byte	0x03, 0x1b
        /*001e*/ 	.short	0x00a8


	//----- nvinfo : EIATTR_NUM_BARRIERS
	.align		4
        /*0020*/ 	.byte	0x02, 0x4c
        /*0022*/ 	.byte	0x10
	.zero		1


	//----- nvinfo : EIATTR_EXTERNS
	.align		4
        /*0024*/ 	.byte	0x04, 0x0f
        /*0026*/ 	.short	(.L_264 - .L_263)


	//   ....[0]....
	.align		4
.L_263:
        /*0028*/ 	.word	index@(__assertfail)


	//----- nvinfo : EIATTR_ANNOTATIONS
	.align		4
.L_264:
        /*002c*/ 	.byte	0x04, 0x55
        /*002e*/ 	.short	(.L_266 - .L_265)


	//   ....[0]....
.L_265:
        /* <DEDUP_REMOVED lines=68> */


	//----- nvinfo : EIATTR_MERCURY_ISA_VERSION
	.align		4
.L_266:
        /*0458*/ 	.byte	0x03, 0x5f
        /*045a*/ 	.short	0x0101


	//----- nvinfo : EIATTR_UNUSED_LOAD_BYTE_OFFSET
	.align		4
        /*045c*/ 	.byte	0x04, 0x44
        /*045e*/ 	.short	(.L_268 - .L_267)


	//   ....[0]....
.L_267:
        /*0460*/ 	.word	0x00000ad0
        /*0464*/ 	.word	0x0000fff0


	//   ....[1]....
        /*0468*/ 	.word	0x0001fab0
        /*046c*/ 	.word	0x0000fff0


	//----- nvinfo : EIATTR_INT_WARP_WIDE_INSTR_OFFSETS
	.align		4
.L_268:
        /*0470*/ 	.byte	0x04, 0x31
        /*0472*/ 	.short	(.L_270 - .L_269)


	//   ....[0]....
.L_269:
        /*0474*/ 	.word	0x00000190


	//   ....[1]....
        /*0478*/ 	.word	0x000001d0


	//   ....[2]....
        /*047c*/ 	.word	0x00000240


	//   ....[3]....
        /*0480*/ 	.word	0x00025f40


	//   ....[4]....
        /*0484*/ 	.word	0x00025fa0


	//   ....[5]....
        /*0488*/ 	.word	0x00028d10


	//   ....[6]....
        /*048c*/ 	.word	0x00028d70


	//----- nvinfo : EIATTR_COOP_GROUP_MASK_REGIDS
	.align		4
.L_270:
        /*0490*/ 	.byte	0x04, 0x29
        /*0492*/ 	.short	(.L_272 - .L_271)


	//   ....[0]....
.L_271:
        /*0494*/ 	.word	0xffffffff


	//   ....[1]....
        /*0498*/ 	.word	0xffffffff


	//   ....[2]....
        /*049c*/ 	.word	0xffffffff


	//   ....[3]....
        /*04a0*/ 	.word	0xffffffff


	//   ....[4]....
        /*04a4*/ 	.word	0xffffffff


	//   ....[5]....
        /*04a8*/ 	.word	0xffffffff


	//   ....[6]....
        /*04ac*/ 	.word	0xffffffff


	//   ....[7]....
        /*04b0*/ 	.word	0xffffffff


	//   ....[8]....
        /*04b4*/ 	.word	0xffffffff


	//   ....[9]....
        /*04b8*/ 	.word	0xffffffff


	//   ....[10]....
        /*04bc*/ 	.word	0xffffffff


	//   ....[11]....
        /*04c0*/ 	.word	0xffffffff


	//   ....[12]....
        /*04c4*/ 	.word	0xffffffff


	//   ....[13]....
        /*04c8*/ 	.word	0xffffffff


	//   ....[14]....
        /*04cc*/ 	.word	0xffffffff


	//   ....[15]....
        /*04d0*/ 	.word	0xffffffff


	//   ....[16]....
        /*04d4*/ 	.word	0xffffffff


	//   ....[17]....
        /*04d8*/ 	.word	0xffffffff


	//   ....[18]....
        /*04dc*/ 	.word	0xffffffff


	//   ....[19]....
        /*04e0*/ 	.word	0xffffffff


	//   ....[20]....
        /*04e4*/ 	.word	0xffffffff


	//   ....[21]....
        /*04e8*/ 	.word	0xffffffff


	//   ....[22]....
        /*04ec*/ 	.word	0xffffffff


	//   ....[23]....
        /*04f0*/ 	.word	0xffffffff


	//   ....[24]....
        /*04f4*/ 	.word	0xffffffff


	//   ....[25]....
        /*04f8*/ 	.word	0xffffffff


	//   ....[26]....
        /*04fc*/ 	.word	0xffffffff


	//   ....[27]....
        /*0500*/ 	.word	0xffffffff


	//   ....[28]....
        /*0504*/ 	.word	0xffffffff


	//   ....[29]....
        /*0508*/ 	.word	0xffffffff


	//   ....[30]....
        /*050c*/ 	.word	0xffffffff


	//   ....[31]....
        /*0510*/ 	.word	0xffffffff


	//   ....[32]....
        /*0514*/ 	.word	0xffffffff


	//   ....[33]....
        /*0518*/ 	.word	0xffffffff


	//   ....[34]....
        /*051c*/ 	.word	0xffffffff


	//   ....[35]....
        /*0520*/ 	.word	0xffffffff


	//   ....[36]....
        /*0524*/ 	.word	0xffffffff


	//   ....[37]....
        /*0528*/ 	.word	0xffffffff


	//   ....[38]....
        /*052c*/ 	.word	0xffffffff


	//   ....[39]....
        /*0530*/ 	.word	0xffffffff


	//   ....[40]....
        /*0534*/ 	.word	0xffffffff


	//   ....[41]....
        /*0538*/ 	.word	0xffffffff


	//   ....[42]....
        /*053c*/ 	.word	0xffffffff


	//   ....[43]....
        /*0540*/ 	.word	0xffffffff


	//   ....[44]....
        /*0544*/ 	.word	0xffffffff


	//   ....[45]....
        /*0548*/ 	.word	0xffffffff


	//   ....[46]....
        /*054c*/ 	.word	0xffffffff


	//   ....[47]....
        /*0550*/ 	.word	0xffffffff


	//   ....[48]....
        /*0554*/ 	.word	0xffffffff


	//   ....[49]....
        /*0558*/ 	.word	0xffffffff


	//   ....[50]....
        /*055c*/ 	.word	0xffffffff


	//   ....[51]....
        /*0560*/ 	.word	0xffffffff


	//   ....[52]....
        /*0564*/ 	.word	0xffffffff


	//   ....[53]....
        /*0568*/ 	.word	0xffffffff


	//   ....[54]....
        /*056c*/ 	.word	0xffffffff


	//   ....[55]....
        /*0570*/ 	.word	0xffffffff


	//   ....[56]....
        /*0574*/ 	.word	0xffffffff


	//   ....[57]....
        /*0578*/ 	.word	0xffffffff


	//   ....[58]....
        /*057c*/ 	.word	0xffffffff


	//   ....[59]....
        /*0580*/ 	.word	0xffffffff


	//   ....[60]....
        /*0584*/ 	.word	0xffffffff


	//   ....[61]....
        /*0588*/ 	.word	0xffffffff


	//   ....[62]....
        /*058c*/ 	.word	0xffffffff


	//   ....[63]....
        /*0590*/ 	.word	0xffffffff


	//   ....[64]....
        /*0594*/ 	.word	0xffffffff


	//   ....[65]....
        /*0598*/ 	.word	0xffffffff


	//   ....[66]....
        /*059c*/ 	.word	0xffffffff


	//   ....[67]....
        /*05a0*/ 	.word	0xffffffff


	//   ....[68]....
        /*05a4*/ 	.word	0xffffffff


	//   ....[69]....
        /*05a8*/ 	.word	0xffffffff


	//   ....[70]....
        /*05ac*/ 	.word	0xffffffff


	//   ....[71]....
        /*05b0*/ 	.word	0xffffffff


	//   ....[72]....
        /*05b4*/ 	.word	0xffffffff


	//   ....[73]....
        /*05b8*/ 	.word	0xffffffff


	//   ....[74]....
        /*05bc*/ 	.word	0xffffffff


	//   ....[75]....
        /*05c0*/ 	.word	0xffffffff


	//   ....[76]....
        /*05c4*/ 	.word	0xffffffff


	//   ....[77]....
        /*05c8*/ 	.word	0xffffffff


	//   ....[78]....
        /*05cc*/ 	.word	0xffffffff


	//   ....[79]....
        /*05d0*/ 	.word	0xffffffff


	//   ....[80]....
        /*05d4*/ 	.word	0xffffffff


	//   ....[81]....
        /*05d8*/ 	.word	0xffffffff


	//   ....[82]....
        /*05dc*/ 	.word	0xffffffff


	//   ....[83]....
        /*05e0*/ 	.word	0xffffffff


	//   ....[84]....
        /*05e4*/ 	.word	0xffffffff


	//   ....[85]....
        /*05e8*/ 	.word	0xffffffff


	//   ....[86]....
        /*05ec*/ 	.word	0xffffffff


	//   ....[87]....
        /*05f0*/ 	.word	0xffffffff


	//   ....[88]....
        /*05f4*/ 	.word	0xffffffff


	//   ....[89]....
        /*05f8*/ 	.word	0xffffffff


	//   ....[90]....
        /*05fc*/ 	.word	0xffffffff


	//   ....[91]....
        /*0600*/ 	.word	0xffffffff


	//   ....[92]....
        /*0604*/ 	.word	0xffffffff


	//   ....[93]....
        /*0608*/ 	.word	0xffffffff


	//   ....[94]....
        /*060c*/ 	.word	0xffffffff


	//   ....[95]....
        /*0610*/ 	.word	0xffffffff


	//   ....[96]....
        /*0614*/ 	.word	0xffffffff


	//   ....[97]....
        /*0618*/ 	.word	0xffffffff


	//   ....[98]....
        /*061c*/ 	.word	0xffffffff


	//   ....[99]....
        /*0620*/ 	.word	0xffffffff


	//   ....[100]....
        /*0624*/ 	.word	0xffffffff


	//   ....[101]....
        /*0628*/ 	.word	0xffffffff


	//   ....[102]....
        /*062c*/ 	.word	0xffffffff


	//   ....[103]....
        /*0630*/ 	.word	0xffffffff


	//   ....[104]....
        /*0634*/ 	.word	0xffffffff


	//   ....[105]....
        /*0638*/ 	.word	0xffffffff


	//   ....[106]....
        /*063c*/ 	.word	0xffffffff


	//   ....[107]....
        /*0640*/ 	.word	0xffffffff


	//   ....[108]....
        /*0644*/ 	.word	0xffffffff


	//   ....[109]....
        /*0648*/ 	.word	0xffffffff


	//   ....[110]....
        /*064c*/ 	.word	0xffffffff


	//   ....[111]....
        /*0650*/ 	.word	0xffffffff


	//   ....[112]....
        /*0654*/ 	.word	0xffffffff


	//   ....[113]....
        /*0658*/ 	.word	0xffffffff


	//   ....[114]....
        /*065c*/ 	.word	0xffffffff


	//   ....[115]....
        /*0660*/ 	.word	0xffffffff


	//   ....[116]....
        /*0664*/ 	.word	0xffffffff


	//   ....[117]....
        /*0668*/ 	.word	0xffffffff


	//   ....[118]....
        /*066c*/ 	.word	0xffffffff


	//   ....[119]....
        /*0670*/ 	.word	0xffffffff


	//   ....[120]....
        /*0674*/ 	.word	0xffffffff


	//   ....[121]....
        /*0678*/ 	.word	0xffffffff


	//   ....[122]....
        /*067c*/ 	.word	0xffffffff


	//   ....[123]....
        /*0680*/ 	.word	0xffffffff


	//   ....[124]....
        /*0684*/ 	.word	0xffffffff


	//   ....[125]....
        /*0688*/ 	.word	0xffffffff


	//   ....[126]....
        /*068c*/ 	.word	0xffffffff


	//   ....[127]....
        /*0690*/ 	.word	0xffffffff


	//   ....[128]....
        /*0694*/ 	.word	0xffffffff


	//   ....[129]....
        /*0698*/ 	.word	0xffffffff


	//   ....[130]....
        /*069c*/ 	.word	0xffffffff


	//   ....[131]....
        /*06a0*/ 	.word	0xffffffff


	//   ....[132]....
        /*06a4*/ 	.word	0xffffffff


	//   ....[133]....
        /*06a8*/ 	.word	0xffffffff


	//   ....[134]....
        /*06ac*/ 	.word	0xffffffff


	//   ....[135]....
        /*06b0*/ 	.word	0xffffffff


	//   ....[136]....
        /*06b4*/ 	.word	0xffffffff


	//   ....[137]....
        /*06b8*/ 	.word	0xffffffff


	//   ....[138]....
        /*06bc*/ 	.word	0xffffffff


	//   ....[139]....
        /*06c0*/ 	.word	0xffffffff


	//   ....[140]....
        /*06c4*/ 	.word	0xffffffff


	//   ....[141]....
        /*06c8*/ 	.word	0xffffffff


	//   ....[142]....
        /*06cc*/ 	.word	0xffffffff


	//   ....[143]....
        /*06d0*/ 	.word	0xffffffff


	//   ....[144]....
        /*06d4*/ 	.word	0xffffffff


	//   ....[145]....
        /*06d8*/ 	.word	0xffffffff


	//   ....[146]....
        /*06dc*/ 	.word	0xffffffff


	//   ....[147]....
        /*06e0*/ 	.word	0xffffffff


	//   ....[148]....
        /*06e4*/ 	.word	0xffffffff


	//   ....[149]....
        /*06e8*/ 	.word	0xffffffff


	//   ....[150]....
        /*06ec*/ 	.word	0xffffffff


	//   ....[151]....
        /*06f0*/ 	.word	0xffffffff


	//   ....[152]....
        /*06f4*/ 	.word	0xffffffff


	//   ....[153]....
        /*06f8*/ 	.word	0xffffffff


	//   ....[154]....
        /*06fc*/ 	.word	0x0500000f


	//   ....[155]....
        /*0700*/ 	.word	0x0500000f


	//   ....[156]....
        /*0704*/ 	.word	0x0500000f


	//   ....[157]....
        /*0708*/ 	.word	0x0500000f


	//   ....[158]....
        /*070c*/ 	.word	0x0500000f


	//   ....[159]....
        /*0710*/ 	.word	0x0500000f


	//   ....[160]....
        /*0714*/ 	.word	0x0500000f


	//   ....[161]....
        /*0718*/ 	.word	0x0500000f


	//   ....[162]....
        /*071c*/ 	.word	0x0500000f


	//   ....[163]....
        /*0720*/ 	.word	0x0500000f


	//   ....[164]....
        /*0724*/ 	.word	0x0500000f


	//   ....[165]....
        /*0728*/ 	.word	0x0500000f


	//   ....[166]....
        /*072c*/ 	.word	0x0500000f


	//   ....[167]....
        /*0730*/ 	.word	0x0500000f


	//   ....[168]....
        /*0734*/ 	.word	0x0500000f


	//   ....[169]....
        /*0738*/ 	.word	0x0500000f


	//   ....[170]....
        /*073c*/ 	.word	0x0500000f


	//   ....[171]....
        /*0740*/ 	.word	0x0500000f


	//   ....[172]....
        /*0744*/ 	.word	0x0500000f


	//   ....[173]....
        /*0748*/ 	.word	0x0500000f


	//   ....[174]....
        /*074c*/ 	.word	0x0500000f


	//   ....[175]....
        /*0750*/ 	.word	0x0500000f


	//   ....[176]....
        /*0754*/ 	.word	0x0500000f


	//   ....[177]....
        /*0758*/ 	.word	0x0500000f


	//   ....[178]....
        /*075c*/ 	.word	0x0500000f


	//   ....[179]....
        /*0760*/ 	.word	0x0500000f


	//   ....[180]....
        /*0764*/ 	.word	0x0500000f


	//   ....[181]....
        /*0768*/ 	.word	0x0500000f


	//   ....[182]....
        /*076c*/ 	.word	0x0500000f


	//   ....[183]....
        /*0770*/ 	.word	0x0500000f


	//   ....[184]....
        /*0774*/ 	.word	0x0500000f


	//   ....[185]....
        /*0778*/ 	.word	0x0500000f


	//   ....[186]....
        /*077c*/ 	.word	0x0500000f


	//   ....[187]....
        /*0780*/ 	.word	0x0500000f


	//   ....[188]....
        /*0784*/ 	.word	0x0500000f


	//   ....[189]....
        /*0788*/ 	.word	0x0500000f


	//   ....[190]....
        /*078c*/ 	.word	0x0500000f


	//   ....[191]....
        /*0790*/ 	.word	0x0500000f


	//   ....[192]....
        /*0794*/ 	.word	0x0500000f


	//   ....[193]....
        /*0798*/ 	.word	0x0500000f


	//   ....[194]....
        /*079c*/ 	.word	0x0500000f


	//   ....[195]....
        /*07a0*/ 	.word	0x0500000f


	//   ....[196]....
        /*07a4*/ 	.word	0x0500000f


	//   ....[197]....
        /*07a8*/ 	.word	0x0500000f


	//   ....[198]....
        /*07ac*/ 	.word	0x0500000f


	//   ....[199]....
        /*07b0*/ 	.word	0x0500000f


	//   ....[200]....
        /*07b4*/ 	.word	0x0500000f


	//   ....[201]....
        /*07b8*/ 	.word	0x0500000f


	//   ....[202]....
        /*07bc*/ 	.word	0x0500000f


	//   ....[203]....
        /*07c0*/ 	.word	0x0500000f


	//   ....[204]....
        /*07c4*/ 	.word	0x0500000f


	//   ....[205]....
        /*07c8*/ 	.word	0x0500000f


	//   ....[206]....
        /*07cc*/ 	.word	0x0500000f


	//   ....[207]....
        /*07d0*/ 	.word	0x0500000f


	//   ....[208]....
        /*07d4*/ 	.word	0x0500000f


	//   ....[209]....
        /*07d8*/ 	.word	0x0500000f


	//   ....[210]....
        /*07dc*/ 	.word	0x0500000f


	//   ....[211]....
        /*07e0*/ 	.word	0x0500000f


	//   ....[212]....
        /*07e4*/ 	.word	0x0500000f


	//   ....[213]....
        /*07e8*/ 	.word	0x0500000f


	//   ....[214]....
        /*07ec*/ 	.word	0x0500000f


	//   ....[215]....
        /*07f0*/ 	.word	0x0500000f


	//   ....[216]....
        /*07f4*/ 	.word	0x0500000f


	//   ....[217]....
        /*07f8*/ 	.word	0x0500000f


	//   ....[218]....
        /*07fc*/ 	.word	0x0500000f


	//   ....[219]....
        /*0800*/ 	.word	0x0500000f


	//   ....[220]....
        /*0804*/ 	.word	0x0500000f


	//   ....[221]....
        /*0808*/ 	.word	0x0500000f


	//   ....[222]....
        /*080c*/ 	.word	0x0500000f


	//   ....[223]....
        /*0810*/ 	.word	0x0500000f


	//   ....[224]....
        /*0814*/ 	.word	0x0500000f


	//   ....[225]....
        /*0818*/ 	.word	0x0500000f


	//   ....[226]....
        /*081c*/ 	.word	0x0500000f


	//   ....[227]....
        /*0820*/ 	.word	0x0500000f


	//   ....[228]....
        /*0824*/ 	.word	0x0500000f


	//   ....[229]....
        /*0828*/ 	.word	0x0500000f


	//   ....[230]....
        /*082c*/ 	.word	0x0500000f


	//   ....[231]....
        /*0830*/ 	.word	0x0500000f


	//   ....[232]....
        /*0834*/ 	.word	0x0500000f


	//   ....[233]....
        /*0838*/ 	.word	0x0500000f


	//   ....[234]....
        /*083c*/ 	.word	0x0500000f


	//   ....[235]....
        /*0840*/ 	.word	0x0500000f


	//   ....[236]....
        /*0844*/ 	.word	0x0500000f


	//   ....[237]....
        /*0848*/ 	.word	0x0500000f


	//   ....[238]....
        /*084c*/ 	.word	0x0500000f


	//   ....[239]....
        /*0850*/ 	.word	0x0500000f


	//   ....[240]....
        /*0854*/ 	.word	0x0500000f


	//   ....[241]....
        /*0858*/ 	.word	0x0500000f


	//   ....[242]....
        /*085c*/ 	.word	0x0500000f


	//   ....[243]....
        /*0860*/ 	.word	0x0500000f


	//   ....[244]....
        /*0864*/ 	.word	0x0500000f


	//   ....[245]....
        /*0868*/ 	.word	0x0500000f


	//   ....[246]....
        /*086c*/ 	.word	0x0500000f


	//----- nvinfo : EIATTR_COOP_GROUP_INSTR_OFFSETS
	.align		4
.L_272:
        /*0870*/ 	.byte	0x04, 0x28
        /*0872*/ 	.short	(.L_274 - .L_273)


	//   ....[0]....
.L_273:
        /*0874*/ 	.word	0x00000070


	//   ....[1]....
        /*0878*/ 	.word	0x000001a0


	//   ....[2]....
        /*087c*/ 	.word	0x000001f0


	//   ....[3]....
        /*0880*/ 	.word	0x00000420


	//   ....[4]....
        /*0884*/ 	.word	0x00000580


	//   ....[5]....
        /*0888*/ 	.word	0x000006a0


	//   ....[6]....
        /*088c*/ 	.word	0x00000800


	//   ....[7]....
        /*0890*/ 	.word	0x00009d30


	//   ....[8]....
        /*0894*/ 	.word	0x0000a680


	//   ....[9]....
        /*0898*/ 	.word	0x0000a690


	//   ....[10]....
        /*089c*/ 	.word	0x0000a6a0


	//   ....[11]....
        /*08a0*/ 	.word	0x0000a6b0


	//   ....[12]....
        /*08a4*/ 	.word	0x0000dca0


	//   ....[13]....
        /*08a8*/ 	.word	0x0000dcb0


	//   ....[14]....
        /*08ac*/ 	.word	0x0000dcc0


	//   ....[15]....
        /*08b0*/ 	.word	0x0000dcd0


	//   ....[16]....
        /*08b4*/ 	.word	0x00011850


	//   ....[17]....
        /*08b8*/ 	.word	0x00012af0


	//   ....[18]....
        /*08bc*/ 	.word	0x00013230


	//   ....[19]....
        /*08c0*/ 	.word	0x000132d0


	//   ....[20]....
        /*08c4*/ 	.word	0x00013bd0


	//   ....[21]....
        /*08c8*/ 	.word	0x00013c30


	//   ....[22]....
        /*08cc*/ 	.word	0x00015ca0


	//   ....[23]....
        /*08d0*/ 	.word	0x00015e70


	//   ....[24]....
        /*08d4*/ 	.word	0x00016b30


	//   ....[25]....
        /*08d8*/ 	.word	0x00016bf0


	//   ....[26]....
        /*08dc*/ 	.word	0x000173c0


	//   ....[27]....
        /*08e0*/ 	.word	0x00017410


	//   ....[28]....
        /*08e4*/ 	.word	0x00019c40


	//   ....[29]....
        /*08e8*/ 	.word	0x00019c60


	//   ....[30]....
        /*08ec*/ 	.word	0x00019cb0


	//   ....[31]....
        /*08f0*/ 	.word	0x00019cc0


	//   ....[32]....
        /*08f4*/ 	.word	0x0001c110


	//   ....[33]....
        /*08f8*/ 	.word	0x0001c550


	//   ....[34]....
        /*08fc*/ 	.word	0x0001d240


	//   ....[35]....
        /*0900*/ 	.word	0x0001d2f0


	//   ....[36]....
        /*0904*/ 	.word	0x0001da80


	//   ....[37]....
        /*0908*/ 	.word	0x0001daf0


	//   ....[38]....
        /*090c*/ 	.word	0x0001f0e0


	//   ....[39]....
        /*0910*/ 	.word	0x0001f140


	//   ....[40]....
        /*0914*/ 	.word	0x0001f160


	//   ....[41]....
        /*0918*/ 	.word	0x0001f180


	//   ....[42]....
        /*091c*/ 	.word	0x00020380


	//   ....[43]....
        /*0920*/ 	.word	0x000203b0


	//   ....[44]....
        /*0924*/ 	.word	0x000203e0


	//   ....[45]....
        /*0928*/ 	.word	0x00020410


	//   ....[46]....
        /*092c*/ 	.word	0x00020440


	//   ....[47]....
        /*0930*/ 	.word	0x00020470


	//   ....[48]....
        /*0934*/ 	.word	0x000204a0


	//   ....[49]....
        /*0938*/ 	.word	0x000204d0


	//   ....[50]....
        /*093c*/ 	.word	0x00020500


	//   ....[51]....
        /*0940*/ 	.word	0x00020530


	//   ....[52]....
        /*0944*/ 	.word	0x00020560


	//   ....[53]....
        /*0948*/ 	.word	0x00020590


	//   ....[54]....
        /*094c*/ 	.word	0x000205c0


	//   ....[55]....
        /*0950*/ 	.word	0x000205f0


	//   ....[56]....
        /*0954*/ 	.word	0x00020620


	//   ....[57]....
        /*0958*/ 	.word	0x00020650


	//   ....[58]....
        /*095c*/ 	.word	0x00020680


	//   ....[59]....
        /*0960*/ 	.word	0x000206b0


	//   ....[60]....
        /*0964*/ 	.word	0x000206e0


	//   ....[61]....
        /*0968*/ 	.word	0x00020710


	//   ....[62]....
        /*096c*/ 	.word	0x00020740


	//   ....[63]....
        /*0970*/ 	.word	0x00020770


	//   ....[64]....
        /*0974*/ 	.word	0x000207a0


	//   ....[65]....
        /*0978*/ 	.word	0x000207d0


	//   ....[66]....
        /*097c*/ 	.word	0x00020800


	//   ....[67]....
        /*0980*/ 	.word	0x00020830


	//   ....[68]....
        /*0984*/ 	.word	0x00020860


	//   ....[69]....
        /*0988*/ 	.word	0x00020890


	//   ....[70]....
        /*098c*/ 	.word	0x000208c0


	//   ....[71]....
        /*0990*/ 	.word	0x000208f0


	//   ....[72]....
        /*0994*/ 	.word	0x00020920


	//   ....[73]....
        /*0998*/ 	.word	0x00020950


	//   ....[74]....
        /*099c*/ 	.word	0x00020980


	//   ....[75]....
        /*09a0*/ 	.word	0x000209b0


	//   ....[76]....
        /*09a4*/ 	.word	0x000209e0


	//   ....[77]....
        /*09a8*/ 	.word	0x00020a10


	//   ....[78]....
        /*09ac*/ 	.word	0x00020a30


	//   ....[79]....
        /*09b0*/ 	.word	0x00020a40


	//   ....[80]....
        /*09b4*/ 	.word	0x00020a50


	//   ....[81]....
        /*09b8*/ 	.word	0x00020a60


	//   ....[82]....
        /*09bc*/ 	.word	0x00020a90


	//   ....[83]....
        /*09c0*/ 	.word	0x00020ac0


	//   ....[84]....
        /*09c4*/ 	.word	0x00020af0


	//   ....[85]....
        /*09c8*/ 	.word	0x00020b20


	//   ....[86]....
        /*09cc*/ 	.word	0x00020b50


	//   ....[87]....
        /*09d0*/ 	.word	0x00020b80


	//   ....[88]....
        /*09d4*/ 	.word	0x00020bb0


	//   ....[89]....
        /*09d8*/ 	.word	0x00020bc0


	//   ....[90]....
        /*09dc*/ 	.word	0x00021190


	//   ....[91]....
        /*09e0*/ 	.word	0x000211d0


	//   ....[92]....
        /*09e4*/ 	.word	0x00021210


	//   ....[93]....
        /*09e8*/ 	.word	0x00021240


	//   ....[94]....
        /*09ec*/ 	.word	0x00021990


	//   ....[95]....
        /*09f0*/ 	.word	0x000219d0


	//   ....[96]....
        /*09f4*/ 	.word	0x00021ad0


	//   ....[97]....
        /*09f8*/ 	.word	0x00021af0


	//   ....[98]....
        /*09fc*/ 	.word	0x00021bf0


	//   ....[99]....
        /*0a00*/ 	.word	0x00021c10


	//   ....[100]....
        /*0a04*/ 	.word	0x00021d20


	//   ....[101]....
        /*0a08*/ 	.word	0x00021d40


	//   ....[102]....
        /*0a0c*/ 	.word	0x00022560


	//   ....[103]....
        /*0a10*/ 	.word	0x00022570


	//   ....[104]....
        /*0a14*/ 	.word	0x00022700


	//   ....[105]....
        /*0a18*/ 	.word	0x00022710


	//   ....[106]....
        /*0a1c*/ 	.word	0x00022890


	//   ....[107]....
        /*0a20*/ 	.word	0x000228a0


	//   ....[108]....
        /*0a24*/ 	.word	0x00022a20


	//   ....[109]....
        /*0a28*/ 	.word	0x00022a30


	//   ....[110]....
        /*0a2c*/ 	.word	0x00022c10


	//   ....[111]....
        /*0a30*/ 	.word	0x00022df0


	//   ....[112]....
        /*0a34*/ 	.word	0x00022e20


	//   ....[113]....
        /*0a38*/ 	.word	0x00022e50


	//   ....[114]....
        /*0a3c*/ 	.word	0x00022e80


	//   ....[115]....
        /*0a40*/ 	.word	0x00022eb0


	//   ....[116]....
        /*0a44*/ 	.word	0x00022ee0


	//   ....[117]....
        /*0a48*/ 	.word	0x00023050


	//   ....[118]....
        /*0a4c*/ 	.word	0x00023080


	//   ....[119]....
        /*0a50*/ 	.word	0x000230b0


	//   ....[120]....
        /*0a54*/ 	.word	0x000230e0


	//   ....[121]....
        /*0a58*/ 	.word	0x00023110


	//   ....[122]....
        /*0a5c*/ 	.word	0x00023140


	//   ....[123]....
        /*0a60*/ 	.word	0x000231e0


	//   ....[124]....
        /*0a64*/ 	.word	0x00023240


	//   ....[125]....
        /*0a68*/ 	.word	0x000232d0


	//   ....[126]....
        /*0a6c*/ 	.word	0x00024580


	//   ....[127]....
        /*0a70*/ 	.word	0x000266e0


	//   ....[128]....
        /*0a74*/ 	.word	0x000274d0


	//   ....[129]....
        /*0a78*/ 	.word	0x000274f0


	//   ....[130]....
        /*0a7c*/ 	.word	0x00027550


	//   ....[131]....
        /*0a80*/ 	.word	0x000275d0


	//   ....[132]....
        /*0a84*/ 	.word	0x00027660


	//   ....[133]....
        /*0a88*/ 	.word	0x00027670


	//   ....[134]....
        /*0a8c*/ 	.word	0x000276c0


	//   ....[135]....
        /*0a90*/ 	.word	0x00027700


	//   ....[136]....
        /*0a94*/ 	.word	0x00029780


	//   ....[137]....
        /*0a98*/ 	.word	0x000297b0


	//   ....[138]....
        /*0a9c*/ 	.word	0x000297f0


	//   ....[139]....
        /*0aa0*/ 	.word	0x00029820


	//   ....[140]....
        /*0aa4*/ 	.word	0x00029850


	//   ....[141]....
        /*0aa8*/ 	.word	0x00029880


	//   ....[142]....
        /*0aac*/ 	.word	0x000298b0


	//   ....[143]....
        /*0ab0*/ 	.word	0x000298e0


	//   ....[144]....
        /*0ab4*/ 	.word	0x00029a70


	//   ....[145]....
        /*0ab8*/ 	.word	0x00029aa0


	//   ....[146]....
        /*0abc*/ 	.word	0x00029ad0


	//   ....[147]....
        /*0ac0*/ 	.word	0x00029b00


	//   ....[148]....
        /*0ac4*/ 	.word	0x00029b30


	//   ....[149]....
        /*0ac8*/ 	.word	0x00029b60


	//   ....[150]....
        /*0acc*/ 	.word	0x00029c20


	//   ....[151]....
        /*0ad0*/ 	.word	0x00029c40


	//   ....[152]....
        /*0ad4*/ 	.word	0x00029cb0


	//   ....[153]....
        /*0ad8*/ 	.word	0x0002a390


	//   ....[154]....
        /*0adc*/ 	.word	0x0002a890


	//   ....[155]....
        /*0ae0*/ 	.word	0x0002a930


	//   ....[156]....
        /*0ae4*/ 	.word	0x0002a9c0


	//   ....[157]....
        /*0ae8*/ 	.word	0x0002aa10


	//   ....[158]....
        /*0aec*/ 	.word	0x0002aa60


	//   ....[159]....
        /*0af0*/ 	.word	0x0002ab30


	//   ....[160]....
        /*0af4*/ 	.word	0x0002abc0


	//   ....[161]....
        /*0af8*/ 	.word	0x0002ac10


	//   ....[162]....
        /*0afc*/ 	.word	0x0002ac60


	//   ....[163]....
        /*0b00*/ 	.word	0x0002b010


	//   ....[164]....
        /*0b04*/ 	.word	0x0002b140


	//   ....[165]....
        /*0b08*/ 	.word	0x0002b270


	//   ....[166]....
        /*0b0c*/ 	.word	0x0002b3a0


	//   ....[167]....
        /*0b10*/ 	.word	0x0002b430


	//   ....[168]....
        /*0b14*/ 	.word	0x0002b4b0


	//   ....[169]....
        /*0b18*/ 	.word	0x0002b510


	//   ....[170]....
        /*0b1c*/ 	.word	0x0002b570


	//   ....[171]....
        /*0b20*/ 	.word	0x0002b5d0


	//   ....[172]....
        /*0b24*/ 	.word	0x0002b650


	//   ....[173]....
        /*0b28*/ 	.word	0x0002b6b0


	//   ....[174]....
        /*0b2c*/ 	.word	0x0002b730


	//   ....[175]....
        /*0b30*/ 	.word	0x0002b790


	//   ....[176]....
        /*0b34*/ 	.word	0x0002b810


	//   ....[177]....
        /*0b38*/ 	.word	0x0002b870


	//   ....[178]....
        /*0b3c*/ 	.word	0x0002b8f0


	//   ....[179]....
        /*0b40*/ 	.word	0x0002b950


	//   ....[180]....
        /*0b44*/ 	.word	0x0002b9d0


	//   ....[181]....
        /*0b48*/ 	.word	0x0002ba30


	//   ....[182]....
        /*0b4c*/ 	.word	0x0002bab0


	//   ....[183]....
        /*0b50*/ 	.word	0x0002bb10


	//   ....[184]....
        /*0b54*/ 	.word	0x0002bb90


	//   ....[185]....
        /*0b58*/ 	.word	0x0002bbf0


	//   ....[186]....
        /*0b5c*/ 	.word	0x0002bc70


	//   ....[187]....
        /*0b60*/ 	.word	0x0002bcd0


	//   ....[188]....
        /*0b64*/ 	.word	0x0002bd50


	//   ....[189]....
        /*0b68*/ 	.word	0x0002bdb0


	//   ....[190]....
        /*0b6c*/ 	.word	0x0002be30


	//   ....[191]....
        /*0b70*/ 	.word	0x0002be90


	//   ....[192]....
        /*0b74*/ 	.word	0x0002bef0


	//   ....[193]....
        /*0b78*/ 	.word	0x0002bf50


	//   ....[194]....
        /*0b7c*/ 	.word	0x0002bfb0


	//   ....[195]....
        /*0b80*/ 	.word	0x0002c010


	//   ....[196]....
        /*0b84*/ 	.word	0x0002c090


	//   ....[197]....
        /*0b88*/ 	.word	0x0002c0f0


	//   ....[198]....
        /*0b8c*/ 	.word	0x0002c170


	//   ....[199]....
        /*0b90*/ 	.word	0x0002c1d0


	//   ....[200]....
        /*0b94*/ 	.word	0x0002c250


	//   ....[201]....
        /*0b98*/ 	.word	0x0002c2b0


	//   ....[202]....
        /*0b9c*/ 	.word	0x0002c330


	//   ....[203]....
        /*0ba0*/ 	.word	0x0002c390


	//   ....[204]....
        /*0ba4*/ 	.word	0x0002c400


	//   ....[205]....
        /*0ba8*/ 	.word	0x0002c460


	//   ....[206]....
        /*0bac*/ 	.word	0x0002c4d0


	//   ....[207]....
        /*0bb0*/ 	.word	0x0002c530


	//   ....[208]....
        /*0bb4*/ 	.word	0x0002c5b0


	//   ....[209]....
        /*0bb8*/ 	.word	0x0002c620


	//   ....[210]....
        /*0bbc*/ 	.word	0x0002c690


	//   ....[211]....
        /*0bc0*/ 	.word	0x0002c7b0


	//   ....[212]....
        /*0bc4*/ 	.word	0x0002c800


	//   ....[213]....
        /*0bc8*/ 	.word	0x0002c890


	//   ....[214]....
        /*0bcc*/ 	.word	0x0002c920


	//   ....[215]....
        /*0bd0*/ 	.word	0x0002c9b0


	//   ....[216]....
        /*0bd4*/ 	.word	0x0002ca40


	//   ....[217]....
        /*0bd8*/ 	.word	0x0002cad0


	//   ....[218]....
        /*0bdc*/ 	.word	0x0002cb60


	//   ....[219]....
        /*0be0*/ 	.word	0x0002cc20


	//   ....[220]....
        /*0be4*/ 	.word	0x0002cf10


	//   ....[221]....
        /*0be8*/ 	.word	0x0002d120


	//   ....[222]....
        /*0bec*/ 	.word	0x0002d170


	//   ....[223]....
        /*0bf0*/ 	.word	0x0002d1d0


	//   ....[224]....
        /*0bf4*/ 	.word	0x0002d2e0


	//   ....[225]....
        /*0bf8*/ 	.word	0x0002d340


	//   ....[226]....
        /*0bfc*/ 	.word	0x0002d450


	//   ....[227]....
        /*0c00*/ 	.word	0x0002d4b0


	//   ....[228]....
        /*0c04*/ 	.word	0x0002d590


	//   ....[229]....
        /*0c08*/ 	.word	0x0002d8b0


	//   ....[230]....
        /*0c0c*/ 	.word	0x0002d950


	//   ....[231]....
        /*0c10*/ 	.word	0x0002da70


	//   ....[232]....
        /*0c14*/ 	.word	0x0002daf0


	//   ....[233]....
        /*0c18*/ 	.word	0x0002db70


	//   ....[234]....
        /*0c1c*/ 	.word	0x0002dbf0


	//   ....[235]....
        /*0c20*/ 	.word	0x0002dc70


	//   ....[236]....
        /*0c24*/ 	.word	0x0002dd00


	//   ....[237]....
        /*0c28*/ 	.word	0x0002dda0


	//   ....[238]....
        /*0c2c*/ 	.word	0x0002de50


	//   ....[239]....
        /*0c30*/ 	.word	0x0002ded0


	//   ....[240]....
        /*0c34*/ 	.word	0x0002df50


	//   ....[241]....
        /*0c38*/ 	.word	0x0002dfd0


	//   ....[242]....
        /*0c3c*/ 	.word	0x0002e060


	//   ....[243]....
        /*0c40*/ 	.word	0x0002e0e0


	//   ....[244]....
        /*0c44*/ 	.word	0x0002e180


	//   ....[245]....
        /*0c48*/ 	.word	0x0002e210


	//   ....[246]....
        /*0c4c*/ 	.word	0x0002e340


	//----- nvinfo : EIATTR_REG_RECONFIG
	.align		4
.L_274:
        /*0c50*/ 	.byte	0x01, 0x54
	.zero		2


	//----- nvinfo : EIATTR_SYSCALL_OFFSETS
	.align		4
        /*0c54*/ 	.byte	0x04, 0x46
        /*0c56*/ 	.short	(.L_276 - .L_275)


	//   ....[0]....
.L_275:
        /*0c58*/ 	.word	0x00001e00


	//   ....[1]....
        /*0c5c*/ 	.word	0x00001f50


	//   ....[2]....
        /*0c60*/ 	.word	0x00009ec0


	//   ....[3]....
        /*0c64*/ 	.word	0x0000a460


	//   ....[4]....
        /*0c68*/ 	.word	0x00026140


	//   ....[5]....
        /*0c6c*/ 	.word	0x000262e0


	//   ....[6]....
        /*0c70*/ 	.word	0x00026440


	//   ....[7]....
        /*0c74*/ 	.word	0x00026580


	//   ....[8]....
        /*0c78*/ 	.word	0x00027040


	//----- nvinfo : EIATTR_MBARRIER_INSTR_OFFSETS
	.align		4
.L_276:
        /*0c7c*/ 	.byte	0x04, 0x39
        /*0c7e*/ 	.short	(.L_278 - .L_277)


	//   ....[0]....
.L_277:
        /*0c80*/ 	.word	0x000002d0
        /*0c84*/ 	.word	0x000000ff
        /*0c88*/ 	.word	0x0002a800
        /*0c8c*/ 	.short	0x0100
        /*0c8e*/ 	.byte	0x08
	.zero		1


	//   ....[1]....
        /*0c90*/ 	.word	0x000002e0
        /*0c94*/ 	.word	0x000000ff
        /*0c98*/ 	.word	0x0002a820
        /*0c9c*/ 	.short	0x0100
        /*0c9e*/ 	.byte	0x08
	.zero		1


	//   ....[2]....
        /*0ca0*/ 	.word	0x000003d0
        /*0ca4*/ 	.word	0x000000ff
        /*0ca8*/ 	.word	0x0002a830
        /*0cac*/ 	.short	0x0100
        /*0cae*/ 	.byte	0x08
	.zero		1


	//   ....[3]....
        /*0cb0*/ 	.word	0x000003e0
        /*0cb4*/ 	.word	0x000000ff
        /*0cb8*/ 	.word	0x0002a840
        /*0cbc*/ 	.short	0x0100
        /*0cbe*/ 	.byte	0x08
	.zero		1


	//   ....[4]....
        /*0cc0*/ 	.word	0x000003f0
        /*0cc4*/ 	.word	0x000000ff
        /*0cc8*/ 	.word	0x0002a838
        /*0ccc*/ 	.short	0x0100
        /*0cce*/ 	.byte	0x08
	.zero		1


	//   ....[5]....
        /*0cd0*/ 	.word	0x00000400
        /*0cd4*/ 	.word	0x000000ff
        /*0cd8*/ 	.word	0x0002a848
        /*0cdc*/ 	.short	0x0100
        /*0cde*/ 	.byte	0x08
	.zero		1


	//   ....[6]....
        /*0ce0*/ 	.word	0x00000530
        /*0ce4*/ 	.word	0x000000ff
        /*0ce8*/ 	.word	0x0002a850
        /*0cec*/ 	.short	0x0100
        /*0cee*/ 	.byte	0x08
	.zero		1


	//   ....[7]....
        /*0cf0*/ 	.word	0x00000540
        /*0cf4*/ 	.word	0x000000ff
        /*0cf8*/ 	.word	0x0002a860
        /*0cfc*/ 	.short	0x0100
        /*0cfe*/ 	.byte	0x08
	.zero		1


	//   ....[8]....
        /*0d00*/ 	.word	0x00000550
        /*0d04*/ 	.word	0x000000ff
        /*0d08*/ 	.word	0x0002a858
        /*0d0c*/ 	.short	0x0100
        /*0d0e*/ 	.byte	0x08
	.zero		1


	//   ....[9]....
        /*0d10*/ 	.word	0x00000560
        /*0d14*/ 	.word	0x000000ff
        /*0d18*/ 	.word	0x0002a868
        /*0d1c*/ 	.short	0x0100
        /*0d1e*/ 	.byte	0x08
	.zero		1


	//   ....[10]....
        /*0d20*/ 	.word	0x00000650
        /*0d24*/ 	.word	0x000000ff
        /*0d28*/ 	.word	0x0002a870
        /*0d2c*/ 	.short	0x0100
        /*0d2e*/ 	.byte	0x06
	.zero		1


	//   ....[11]....
        /*0d30*/ 	.word	0x00000660
        /*0d34*/ 	.word	0x000000ff
        /*0d38*/ 	.word	0x0002a880
        /*0d3c*/ 	.short	0x0100
        /*0d3e*/ 	.byte	0x06
	.zero		1


	//   ....[12]....
        /*0d40*/ 	.word	0x00000670
        /*0d44*/ 	.word	0x000000ff
        /*0d48*/ 	.word	0x0002a878
        /*0d4c*/ 	.short	0x0100
        /*0d4e*/ 	.byte	0x06
	.zero		1


	//   ....[13]....
        /*0d50*/ 	.word	0x00000680
        /*0d54*/ 	.word	0x000000ff
        /*0d58*/ 	.word	0x0002a888
        /*0d5c*/ 	.short	0x0100
        /*0d5e*/ 	.byte	0x06
	.zero		1


	//   ....[14]....
        /*0d60*/ 	.word	0x000007b0
        /*0d64*/ 	.word	0x000000ff
        /*0d68*/ 	.word	0x0002a890
        /*0d6c*/ 	.short	0x0100
        /*0d6e*/ 	.byte	0x08
	.zero		1


	//   ....[15]....
        /*0d70*/ 	.word	0x000007c0
        /*0d74*/ 	.word	0x000000ff
        /*0d78*/ 	.word	0x0002a8a0
        /*0d7c*/ 	.short	0x0100
        /*0d7e*/ 	.byte	0x08
	.zero		1


	//   ....[16]....
        /*0d80*/ 	.word	0x000007d0
        /*0d84*/ 	.word	0x000000ff
        /*0d88*/ 	.word	0x0002a898
        /*0d8c*/ 	.short	0x0100
        /*0d8e*/ 	.byte	0x08
	.zero		1


	//   ....[17]....
        /*0d90*/ 	.word	0x000007e0
        /*0d94*/ 	.word	0x000000ff
        /*0d98*/ 	.word	0x0002a8a8
        /*0d9c*/ 	.short	0x0100
        /*0d9e*/ 	.byte	0x08
	.zero		1


	//   ....[18]....
        /*0da0*/ 	.word	0x00000910
        /*0da4*/ 	.word	0x000000ff
        /*0da8*/ 	.word	0x0002a8b0
        /*0dac*/ 	.short	0x0100
        /*0dae*/ 	.byte	0x08
	.zero		1


	//   ....[19]....
        /*0db0*/ 	.word	0x00000920
        /*0db4*/ 	.word	0x000000ff
        /*0db8*/ 	.word	0x0002a8c0
        /*0dbc*/ 	.short	0x0100
        /*0dbe*/ 	.byte	0x08
	.zero		1


	//   ....[20]....
        /*0dc0*/ 	.word	0x00000930
        /*0dc4*/ 	.word	0x000000ff
        /*0dc8*/ 	.word	0x0002a8b8
        /*0dcc*/ 	.short	0x0100
        /*0dce*/ 	.byte	0x08
	.zero		1


	//   ....[21]....
        /*0dd0*/ 	.word	0x00000940
        /*0dd4*/ 	.word	0x000000ff
        /*0dd8*/ 	.word	0x0002a8c8
        /*0ddc*/ 	.short	0x0100
        /*0dde*/ 	.byte	0x08
	.zero		1


	//   ....[22]....
        /*0de0*/ 	.word	0x00003020
        /*0de4*/ 	.word	0x00000067
        /*0de8*/ 	.word	0x0002a890
        /*0dec*/ 	.short	0x010a
        /*0dee*/ 	.byte	0x3f
	.zero		1


	//   ....[23]....
        /*0df0*/ 	.word	0x00005f30
        /*0df4*/ 	.word	0x00000067
        /*0df8*/ 	.word	0x0002a890
        /*0dfc*/ 	.short	0x010a
        /*0dfe*/ 	.byte	0x3f
	.zero		1


	//   ....[24]....
        /*0e00*/ 	.word	0x00008e80
        /*0e04*/ 	.word	0x00000067
        /*0e08*/ 	.word	0x0002a890
        /*0e0c*/ 	.short	0x010a
        /*0e0e*/ 	.byte	0x3f
	.zero		1


	//   ....[25]....
        /*0e10*/ 	.word	0x000090f0
        /*0e14*/ 	.word	0x00000004
        /*0e18*/ 	.word	0x00000000
        /*0e1c*/ 	.short	0x0101
        /*0e1e*/ 	.byte	0x3f
	.zero		1


	//   ....[26]....
        /*0e20*/ 	.word	0x00009130
        /*0e24*/ 	.word	0x00000067
        /*0e28*/ 	.word	0x0002a8b0
        /*0e2c*/ 	.short	0x010a
        /*0e2e*/ 	.byte	0x3f
	.zero		1


	//   ....[27]....
        /*0e30*/ 	.word	0x00009460
        /*0e34*/ 	.word	0x00000067
        /*0e38*/ 	.word	0x00000000
        /*0e3c*/ 	.short	0x0101
        /*0e3e*/ 	.byte	0x3f
	.zero		1


	//   ....[28]....
        /*0e40*/ 	.word	0x0000a1e0
        /*0e44*/ 	.word	0x00000010
        /*0e48*/ 	.word	0x0002a800
        /*0e4c*/ 	.short	0x010a
        /*0e4e*/ 	.byte	0x3f
	.zero		1


	//   ....[29]....
        /*0e50*/ 	.word	0x0000a230
        /*0e54*/ 	.word	0x00000010
        /*0e58*/ 	.word	0x0002a800
        /*0e5c*/ 	.short	0x010a
        /*0e5e*/ 	.byte	0x3f
	.zero		1


	//   ....[30]....
        /*0e60*/ 	.word	0x0000abe0
        /*0e64*/ 	.word	0x00000010
        /*0e68*/ 	.word	0x0002a800
        /*0e6c*/ 	.short	0x010a
        /*0e6e*/ 	.byte	0x3f
	.zero		1


	//   ....[31]....
        /*0e70*/ 	.word	0x0000e100
        /*0e74*/ 	.word	0x00000010
        /*0e78*/ 	.word	0x0002a800
        /*0e7c*/ 	.short	0x010a
        /*0e7e*/ 	.byte	0x3f
	.zero		1


	//   ....[32]....
        /*0e80*/ 	.word	0x000111d0
        /*0e84*/ 	.word	0x00000008
        /*0e88*/ 	.word	0x0002a830
        /*0e8c*/ 	.short	0x010a
        /*0e8e*/ 	.byte	0x3f
	.zero		1


	//   ....[33]....
        /*0e90*/ 	.word	0x00011240
        /*0e94*/ 	.word	0x00000008
        /*0e98*/ 	.word	0x0002a830
        /*0e9c*/ 	.short	0x010a
        /*0e9e*/ 	.byte	0x3f
	.zero		1


	//   ....[34]....
        /*0ea0*/ 	.word	0x00011b60
        /*0ea4*/ 	.word	0x00000008
        /*0ea8*/ 	.word	0x00000000
        /*0eac*/ 	.short	0x0101
        /*0eae*/ 	.byte	0x3f
	.zero		1


	//   ....[35]....
        /*0eb0*/ 	.word	0x00014d80
        /*0eb4*/ 	.word	0x00000007
        /*0eb8*/ 	.word	0x0002a830
        /*0ebc*/ 	.short	0x010a
        /*0ebe*/ 	.byte	0x3f
	.zero		1


	//   ....[36]....
        /*0ec0*/ 	.word	0x00014dd0
        /*0ec4*/ 	.word	0x00000007
        /*0ec8*/ 	.word	0x0002a830
        /*0ecc*/ 	.short	0x010a
        /*0ece*/ 	.byte	0x3f
	.zero		1


	//   ....[37]....
        /*0ed0*/ 	.word	0x00015120
        /*0ed4*/ 	.word	0x00000007
        /*0ed8*/ 	.word	0x0002a850
        /*0edc*/ 	.short	0x010a
        /*0ede*/ 	.byte	0x3f
	.zero		1


	//   ....[38]....
        /*0ee0*/ 	.word	0x00015160
        /*0ee4*/ 	.word	0x00000007
        /*0ee8*/ 	.word	0x0002a850
        /*0eec*/ 	.short	0x010a
        /*0eee*/ 	.byte	0x3f
	.zero		1


	//   ....[39]....
        /*0ef0*/ 	.word	0x00015cc0
        /*0ef4*/ 	.word	0x00000079
        /*0ef8*/ 	.word	0x00000000
        /*0efc*/ 	.short	0x0101
        /*0efe*/ 	.byte	0x3f
	.zero		1


	//   ....[40]....
        /*0f00*/ 	.word	0x00017ef0
        /*0f04*/ 	.word	0x00000008
        /*0f08*/ 	.word	0x00000000
        /*0f0c*/ 	.short	0x0101
        /*0f0e*/ 	.byte	0x3f
	.zero		1


	//   ....[41]....
        /*0f10*/ 	.word	0x00018a30
        /*0f14*/ 	.word	0x00000007
        /*0f18*/ 	.word	0x0002a830
        /*0f1c*/ 	.short	0x010a
        /*0f1e*/ 	.byte	0x3f
	.zero		1


	//   ....[42]....
        /*0f20*/ 	.word	0x00018a80
        /*0f24*/ 	.word	0x00000007
        /*0f28*/ 	.word	0x0002a830
        /*0f2c*/ 	.short	0x010a
        /*0f2e*/ 	.byte	0x3f
	.zero		1


	//   ....[43]....
        /*0f30*/ 	.word	0x00018e00
        /*0f34*/ 	.word	0x00000007
        /*0f38*/ 	.word	0x0002a850
        /*0f3c*/ 	.short	0x010a
        /*0f3e*/ 	.byte	0x3f
	.zero		1


	//   ....[44]....
        /*0f40*/ 	.word	0x00018e40
        /*0f44*/ 	.word	0x00000007
        /*0f48*/ 	.word	0x0002a850
        /*0f4c*/ 	.short	0x010a
        /*0f4e*/ 	.byte	0x3f
	.zero		1


	//   ....[45]....
        /*0f50*/ 	.word	0x0001a3e0
        /*0f54*/ 	.word	0x000000b0
        /*0f58*/ 	.word	0x00000000
        /*0f5c*/ 	.short	0x0101
        /*0f5e*/ 	.byte	0x3f
	.zero		1


	//   ....[46]....
        /*0f60*/ 	.word	0x0001ab70
        /*0f64*/ 	.word	0x00000007
        /*0f68*/ 	.word	0x00000000
        /*0f6c*/ 	.short	0x0101
        /*0f6e*/ 	.byte	0x3f
	.zero		1


	//   ....[47]....
        /*0f70*/ 	.word	0x0001b430
        /*0f74*/ 	.word	0x00000007
        /*0f78*/ 	.word	0x0002a830
        /*0f7c*/ 	.short	0x010a
        /*0f7e*/ 	.byte	0x3f
	.zero		1


	//   ....[48]....
        /*0f80*/ 	.word	0x0001b480
        /*0f84*/ 	.word	0x00000007
        /*0f88*/ 	.word	0x0002a830
        /*0f8c*/ 	.short	0x010a
        /*0f8e*/ 	.byte	0x3f
	.zero		1


	//   ....[49]....
        /*0f90*/ 	.word	0x0001b800
        /*0f94*/ 	.word	0x00000007
        /*0f98*/ 	.word	0x0002a850
        /*0f9c*/ 	.short	0x010a
        /*0f9e*/ 	.byte	0x3f
	.zero		1


	//   ....[50]....
        /*0fa0*/ 	.word	0x0001b840
        /*0fa4*/ 	.word	0x00000007
        /*0fa8*/ 	.word	0x0002a850
        /*0fac*/ 	.short	0x010a
        /*0fae*/ 	.byte	0x3f
	.zero		1


	//   ....[51]....
        /*0fb0*/ 	.word	0x0001c3c0
        /*0fb4*/ 	.word	0x00000015
        /*0fb8*/ 	.word	0x00000000
        /*0fbc*/ 	.short	0x0101
        /*0fbe*/ 	.byte	0x3f
	.zero		1


	//   ....[52]....
        /*0fc0*/ 	.word	0x0001e5f0
        /*0fc4*/ 	.word	0x00000006
        /*0fc8*/ 	.word	0x00000000
        /*0fcc*/ 	.short	0x0101
        /*0fce*/ 	.byte	0x3f
	.zero		1


	//   ....[53]....
        /*0fd0*/ 	.word	0x0001edd0
        /*0fd4*/ 	.word	0x0000000f
        /*0fd8*/ 	.word	0x0002a850
        /*0fdc*/ 	.short	0x010a
        /*0fde*/ 	.byte	0x3f
	.zero		1


	//   ....[54]....
        /*0fe0*/ 	.word	0x0001ee50
        /*0fe4*/ 	.word	0x0000000f
        /*0fe8*/ 	.word	0x0002a850
        /*0fec*/ 	.short	0x010a
        /*0fee*/ 	.byte	0x3f
	.zero		1


	//   ....[55]....
        /*0ff0*/ 	.word	0x0001f440
        /*0ff4*/ 	.word	0x00000002
        /*0ff8*/ 	.word	0x00000000
        /*0ffc*/ 	.short	0x0101
        /*0ffe*/ 	.byte	0x3f
	.zero		1


	//   ....[56]....
        /*1000*/ 	.word	0x000219b0
        /*1004*/ 	.word	0x00000000
        /*1008*/ 	.word	0x00000000
        /*100c*/ 	.short	0x0101
        /*100e*/ 	.byte	0x3f
	.zero		1


	//   ....[57]....
        /*1010*/ 	.word	0x00024670
        /*1014*/ 	.word	0x00000006
        /*1018*/ 	.word	0x0002a820
        /*101c*/ 	.short	0x010a
        /*101e*/ 	.byte	0x3f
	.zero		1


	//   ....[58]....
        /*1020*/ 	.word	0x00024760
        /*1024*/ 	.word	0x00000007
        /*1028*/ 	.word	0x0002a8a0
        /*102c*/ 	.short	0x010a
        /*102e*/ 	.byte	0x3f
	.zero		1


	//   ....[59]....
        /*1030*/ 	.word	0x00024bb0
        /*1034*/ 	.word	0x00000007
        /*1038*/ 	.word	0x0002a8c0
        /*103c*/ 	.short	0x010a
        /*103e*/ 	.byte	0x3f
	.zero		1


	//   ....[60]....
        /*1040*/ 	.word	0x00025150
        /*1044*/ 	.word	0x00000008
        /*1048*/ 	.word	0x0002a8a0
        /*104c*/ 	.short	0x010a
        /*104e*/ 	.byte	0x3f
	.zero		1


	//   ....[61]....
        /*1050*/ 	.word	0x00025590
        /*1054*/ 	.word	0x00000008
        /*1058*/ 	.word	0x0002a8c0
        /*105c*/ 	.short	0x010a
        /*105e*/ 	.byte	0x3f
	.zero		1


	//   ....[62]....
        /*1060*/ 	.word	0x00026980
        /*1064*/ 	.word	0x00000002
        /*1068*/ 	.word	0x0002a880
        /*106c*/ 	.short	0x010a
        /*106e*/ 	.byte	0x3f
	.zero		1


	//   ....[63]....
        /*1070*/ 	.word	0x00026be0
        /*1074*/ 	.word	0x00000002
        /*1078*/ 	.word	0x0002a840
        /*107c*/ 	.short	0x010a
        /*107e*/ 	.byte	0x3f
	.zero		1


	//   ....[64]....
        /*1080*/ 	.word	0x00027800
        /*1084*/ 	.word	0x00000008
        /*1088*/ 	.word	0x0002a800
        /*108c*/ 	.short	0x0107
        /*108e*/ 	.byte	0x3f
	.zero		1


	//   ....[65]....
        /*1090*/ 	.word	0x00027900
        /*1094*/ 	.word	0x00000002
        /*1098*/ 	.word	0x0002a800
        /*109c*/ 	.short	0x0101
        /*109e*/ 	.byte	0x3f
	.zero		1


	//   ....[66]....
        /*10a0*/ 	.word	0x00027920
        /*10a4*/ 	.word	0x00000002
        /*10a8*/ 	.word	0x0002a820
        /*10ac*/ 	.short	0x010a
        /*10ae*/ 	.byte	0x3f
	.zero		1


	//   ....[67]....
        /*10b0*/ 	.word	0x00027c70
        /*10b4*/ 	.word	0x00000006
        /*10b8*/ 	.word	0x0002a880
        /*10bc*/ 	.short	0x010a
        /*10be*/ 	.byte	0x3f
	.zero		1


	//   ....[68]....
        /*10c0*/ 	.word	0x000280c0
        /*10c4*/ 	.word	0x00000006
        /*10c8*/ 	.word	0x0002a840
        /*10cc*/ 	.short	0x010a
        /*10ce*/ 	.byte	0x3f
	.zero		1


	//   ....[69]....
        /*10d0*/ 	.word	0x00028580
        /*10d4*/ 	.word	0x0000000d
        /*10d8*/ 	.word	0x0002a870
        /*10dc*/ 	.short	0x010a
        /*10de*/ 	.byte	0x3f
	.zero		1


	//   ....[70]....
        /*10e0*/ 	.word	0x000285f0
        /*10e4*/ 	.word	0x0000000d
        /*10e8*/ 	.word	0x0002a860
        /*10ec*/ 	.short	0x010a
        /*10ee*/ 	.byte	0x3f
	.zero		1


	//   ....[71]....
        /*10f0*/ 	.word	0x00028be0
        /*10f4*/ 	.word	0x0000000d
        /*10f8*/ 	.word	0x0002a850
        /*10fc*/ 	.short	0x0101
        /*10fe*/ 	.byte	0x3f
	.zero		1


	//   ....[72]....
        /*1100*/ 	.word	0x00028c60
        /*1104*/ 	.word	0x0000000d
        /*1108*/ 	.word	0x00000000
        /*110c*/ 	.short	0x0101
        /*110e*/ 	.byte	0x3f
	.zero		1


	//   ....[73]....
        /*1110*/ 	.word	0x00028ea0
        /*1114*/ 	.word	0x0000000c
        /*1118*/ 	.word	0x0002a870
        /*111c*/ 	.short	0x010a
        /*111e*/ 	.byte	0x3f
	.zero		1


	//   ....[74]....
        /*1120*/ 	.word	0x00028f10
        /*1124*/ 	.word	0x0000000c
        /*1128*/ 	.word	0x0002a860
        /*112c*/ 	.short	0x010a
        /*112e*/ 	.byte	0x3f
	.zero		1


	//   ....[75]....
        /*1130*/ 	.word	0x00029520
        /*1134*/ 	.word	0x0000000c
        /*1138*/ 	.word	0x0002a850
        /*113c*/ 	.short	0x0101
        /*113e*/ 	.byte	0x3f
	.zero		1


	//   ....[76]....
        /*1140*/ 	.word	0x00029570
        /*1144*/ 	.word	0x0000000c
        /*1148*/ 	.word	0x00000000
        /*114c*/ 	.short	0x0101
        /*114e*/ 	.byte	0x3f
	.zero		1


	//   ....[77]....
        /*1150*/ 	.word	0x0002a310
        /*1154*/ 	.word	0x00000000
        /*1158*/ 	.word	0x0002a820
        /*115c*/ 	.short	0x010a
        /*115e*/ 	.byte	0x3f
	.zero		1


	//   ....[78]....
        /*1160*/ 	.word	0x0002a4c0
        /*1164*/ 	.word	0x00000006
        /*1168*/ 	.word	0x00000000
        /*116c*/ 	.short	0x010a
        /*116e*/ 	.byte	0x3f
	.zero		1


	//   ....[79]....
        /*1170*/ 	.word	0x0002a530
        /*1174*/ 	.word	0x00000007
        /*1178*/ 	.word	0x00000000
        /*117c*/ 	.short	0x010a
        /*117e*/ 	.byte	0x3f
	.zero		1


	//   ....[80]....
        /*1180*/ 	.word	0x0002a590
        /*1184*/ 	.word	0x00000004
        /*1188*/ 	.word	0x0002a860
        /*118c*/ 	.short	0x010a
        /*118e*/ 	.byte	0x3f
	.zero		1


	//   ....[81]....
        /*1190*/ 	.word	0x0002a5e0
        /*1194*/ 	.word	0x00000003
        /*1198*/ 	.word	0x0002a860
        /*119c*/ 	.short	0x010a
        /*119e*/ 	.byte	0x3f
	.zero		1


	//   ....[82]....
        /*11a0*/ 	.word	0x0002a620
        /*11a4*/ 	.word	0x00000004
        /*11a8*/ 	.word	0x0002a880
        /*11ac*/ 	.short	0x010a
        /*11ae*/ 	.byte	0x3f
	.zero		1


	//   ....[83]....
        /*11b0*/ 	.word	0x0002a640
        /*11b4*/ 	.word	0x00000003
        /*11b8*/ 	.word	0x0002a880
        /*11bc*/ 	.short	0x010a
        /*11be*/ 	.byte	0x3f
	.zero		1


	//   ....[84]....
        /*11c0*/ 	.word	0x0002a6a0
        /*11c4*/ 	.word	0x00000067
        /*11c8*/ 	.word	0x0002a890
        /*11cc*/ 	.short	0x010a
        /*11ce*/ 	.byte	0x3f
	.zero		1


	//   ....[85]....
        /*11d0*/ 	.word	0x0002a6f0
        /*11d4*/ 	.word	0x00000067
        /*11d8*/ 	.word	0x0002a890
        /*11dc*/ 	.short	0x010a
        /*11de*/ 	.byte	0x3f
	.zero		1


	//   ....[86]....
        /*11e0*/ 	.word	0x0002a740
        /*11e4*/ 	.word	0x00000067
        /*11e8*/ 	.word	0x0002a890
        /*11ec*/ 	.short	0x010a
        /*11ee*/ 	.byte	0x3f
	.zero		1


	//   ....[87]....
        /*11f0*/ 	.word	0x0002a790
        /*11f4*/ 	.word	0x00000067
        /*11f8*/ 	.word	0x0002a8b0
        /*11fc*/ 	.short	0x010a
        /*11fe*/ 	.byte	0x3f
	.zero		1


	//   ....[88]....
        /*1200*/ 	.word	0x0002aa90
        /*1204*/ 	.word	0x00000010
        /*1208*/ 	.word	0x0002a800
        /*120c*/ 	.short	0x010a
        /*120e*/ 	.byte	0x3f
	.zero		1


	//   ....[89]....
        /*1210*/ 	.word	0x0002aca0
        /*1214*/ 	.word	0x00000010
        /*1218*/ 	.word	0x0002a800
        /*121c*/ 	.short	0x010a
        /*121e*/ 	.byte	0x3f
	.zero		1


	//   ....[90]....
        /*1220*/ 	.word	0x0002acf0
        /*1224*/ 	.word	0x00000008
        /*1228*/ 	.word	0x0002a830
        /*122c*/ 	.short	0x010a
        /*122e*/ 	.byte	0x3f
	.zero		1


	//   ....[91]....
        /*1230*/ 	.word	0x0002ad40
        /*1234*/ 	.word	0x00000007
        /*1238*/ 	.word	0x0002a830
        /*123c*/ 	.short	0x010a
        /*123e*/ 	.byte	0x3f
	.zero		1


	//   ....[92]....
        /*1240*/ 	.word	0x0002ad90
        /*1244*/ 	.word	0x00000007
        /*1248*/ 	.word	0x0002a850
        /*124c*/ 	.short	0x010a
        /*124e*/ 	.byte	0x3f
	.zero		1


	//   ....[93]....
        /*1250*/ 	.word	0x0002ade0
        /*1254*/ 	.word	0x00000007
        /*1258*/ 	.word	0x0002a830
        /*125c*/ 	.short	0x010a
        /*125e*/ 	.byte	0x3f
	.zero		1


	//   ....[94]....
        /*1260*/ 	.word	0x0002ae30
        /*1264*/ 	.word	0x00000007
        /*1268*/ 	.word	0x0002a850
        /*126c*/ 	.short	0x010a
        /*126e*/ 	.byte	0x3f
	.zero		1


	//   ....[95]....
        /*1270*/ 	.word	0x0002ae80
        /*1274*/ 	.word	0x00000007
        /*1278*/ 	.word	0x0002a830
        /*127c*/ 	.short	0x010a
        /*127e*/ 	.byte	0x3f
	.zero		1


	//   ....[96]....
        /*1280*/ 	.word	0x0002aed0
        /*1284*/ 	.word	0x00000007
        /*1288*/ 	.word	0x0002a850
        /*128c*/ 	.short	0x010a
        /*128e*/ 	.byte	0x3f
	.zero		1


	//   ....[97]....
        /*1290*/ 	.word	0x0002af20
        /*1294*/ 	.word	0x0000000f
        /*1298*/ 	.word	0x0002a850
        /*129c*/ 	.short	0x010a
        /*129e*/ 	.byte	0x3f
	.zero		1


	//   ....[98]....
        /*12a0*/ 	.word	0x0002ccf0
        /*12a4*/ 	.word	0x00000005
        /*12a8*/ 	.word	0x0002a820
        /*12ac*/ 	.short	0x010a
        /*12ae*/ 	.byte	0x3f
	.zero		1


	//   ....[99]....
        /*12b0*/ 	.word	0x0002cd40
        /*12b4*/ 	.word	0x00000007
        /*12b8*/ 	.word	0x0002a8a0
        /*12bc*/ 	.short	0x010a
        /*12be*/ 	.byte	0x3f
	.zero		1


	//   ....[100]....
        /*12c0*/ 	.word	0x0002cd90
        /*12c4*/ 	.word	0x00000007
        /*12c8*/ 	.word	0x0002a8c0
        /*12cc*/ 	.short	0x010a
        /*12ce*/ 	.byte	0x3f
	.zero		1


	//   ....[101]....
        /*12d0*/ 	.word	0x0002cde0
        /*12d4*/ 	.word	0x00000008
        /*12d8*/ 	.word	0x0002a8a0
        /*12dc*/ 	.short	0x010a
        /*12de*/ 	.byte	0x3f
	.zero		1


	//   ....[102]....
        /*12e0*/ 	.word	0x0002ce30
        /*12e4*/ 	.word	0x00000008
        /*12e8*/ 	.word	0x0002a8c0
        /*12ec*/ 	.short	0x010a
        /*12ee*/ 	.byte	0x3f
	.zero		1


	//   ....[103]....
        /*12f0*/ 	.word	0x0002cfd0
        /*12f4*/ 	.word	0x00000002
        /*12f8*/ 	.word	0x0002a880
        /*12fc*/ 	.short	0x010a
        /*12fe*/ 	.byte	0x3f
	.zero		1


	//   ....[104]....
        /*1300*/ 	.word	0x0002d020
        /*1304*/ 	.word	0x00000002
        /*1308*/ 	.word	0x0002a840
        /*130c*/ 	.short	0x010a
        /*130e*/ 	.byte	0x3f
	.zero		1


	//   ....[105]....
        /*1310*/ 	.word	0x0002d620
        /*1314*/ 	.word	0x00000002
        /*1318*/ 	.word	0x0002a820
        /*131c*/ 	.short	0x010a
        /*131e*/ 	.byte	0x3f
	.zero		1


	//   ....[106]....
        /*1320*/ 	.word	0x0002d670
        /*1324*/ 	.word	0x00000006
        /*1328*/ 	.word	0x0002a880
        /*132c*/ 	.short	0x010a
        /*132e*/ 	.byte	0x3f
	.zero		1


	//   ....[107]....
        /*1330*/ 	.word	0x0002d6c0
        /*1334*/ 	.word	0x00000006
        /*1338*/ 	.word	0x0002a840
        /*133c*/ 	.short	0x010a
        /*133e*/ 	.byte	0x3f
	.zero		1


	//   ....[108]....
        /*1340*/ 	.word	0x0002d710
        /*1344*/ 	.word	0x0000000d
        /*1348*/ 	.word	0x0002a870
        /*134c*/ 	.short	0x010a
        /*134e*/ 	.byte	0x3f
	.zero		1


	//   ....[109]....
        /*1350*/ 	.word	0x0002d760
        /*1354*/ 	.word	0x0000000d
        /*1358*/ 	.word	0x0002a860
        /*135c*/ 	.short	0x010a
        /*135e*/ 	.byte	0x3f
	.zero		1


	//   ....[110]....
        /*1360*/ 	.word	0x0002d7b0
        /*1364*/ 	.word	0x0000000c
        /*1368*/ 	.word	0x0002a870
        /*136c*/ 	.short	0x010a
        /*136e*/ 	.byte	0x3f
	.zero		1


	//   ....[111]....
        /*1370*/ 	.word	0x0002d800
        /*1374*/ 	.word	0x0000000c
        /*1378*/ 	.word	0x0002a860
        /*137c*/ 	.short	0x010a
        /*137e*/ 	.byte	0x3f
	.zero		1


	//   ....[112]....
        /*1380*/ 	.word	0x0002e260
        /*1384*/ 	.word	0x00000000
        /*1388*/ 	.word	0x0002a820
        /*138c*/ 	.short	0x010a
        /*138e*/ 	.byte	0x3f
	.zero		1


	//   ....[113]....
        /*1390*/ 	.word	0x0002e400
        /*1394*/ 	.word	0x00000006
        /*1398*/ 	.word	0x00000000
        /*139c*/ 	.short	0x010a
        /*139e*/ 	.byte	0x3f
	.zero		1


	//   ....[114]....
        /*13a0*/ 	.word	0x0002e450
        /*13a4*/ 	.word	0x00000007
        /*13a8*/ 	.word	0x00000000
        /*13ac*/ 	.short	0x010a
        /*13ae*/ 	.byte	0x3f
	.zero		1


	//   ....[115]....
        /*13b0*/ 	.word	0x0002e4a0
        /*13b4*/ 	.word	0x00000004
        /*13b8*/ 	.word	0x0002a860
        /*13bc*/ 	.short	0x010a
        /*13be*/ 	.byte	0x3f
	.zero		1


	//   ....[116]....
        /*13c0*/ 	.word	0x0002e4f0
        /*13c4*/ 	.word	0x00000003
        /*13c8*/ 	.word	0x0002a860
        /*13cc*/ 	.short	0x010a
        /*13ce*/ 	.byte	0x3f
	.zero		1


	//   ....[117]....
        /*13d0*/ 	.word	0x0002e540
        /*13d4*/ 	.word	0x00000004
        /*13d8*/ 	.word	0x0002a880
        /*13dc*/ 	.short	0x010a
        /*13de*/ 	.byte	0x3f
	.zero		1


	//----- nvinfo : EIATTR_NUM_MBARRIERS
	.align		4
.L_278:
        /*13e0*/ 	.byte	0x03, 0x38
        /*13e2*/ 	.short	0x0016


	//----- nvinfo : EIATTR_EXIT_INSTR_OFFSETS
	.align		4
        /*13e4*/ 	.byte	0x04, 0x1c
        /*13e6*/ 	.short	(.L_280 - .L_279)


	//   ....[0]....
.L_279:
        /*13e8*/ 	.word	0x0002a690


	//----- nvinfo : EIATTR_MAX_THREADS
	.align		4
.L_280:
        /*13ec*/ 	.byte	0x04, 0x05
        /*13ee*/ 	.short	(.L_282 - .L_281)
.L_281:
        /*13f0*/ 	.word	0x00000180
        /*13f4*/ 	.word	0x00000001
        /*13f8*/ 	.word	0x00000001


	//----- nvinfo : EIATTR_CRS_STACK_SIZE
	.align		4
.L_282:
        /*13fc*/ 	.byte	0x04, 0x1e
        /*13fe*/ 	.short	(.L_284 - .L_283)
.L_283:
        /*1400*/ 	.word	0x00000000


	//----- nvinfo : EIATTR_CBANK_PARAM_SIZE
	.align		4
.L_284:
        /*1404*/ 	.byte	0x03, 0x19
        /*1406*/ 	.short	0x0af0


	//----- nvinfo : EIATTR_PARAM_CBANK
	.align		4
        /*1408*/ 	.byte	0x04, 0x0a
        /*140a*/ 	.short	(.L_286 - .L_285)
	.align		4
.L_285:
        /*140c*/ 	.word	index@(.nv.constant0._ZN7cutlass13device_kernelIN5flash11enable_sm90INS1_16FlashAttnFwdSm90INS1_25CollectiveMainloopFwdSm90ILi2EN4cute5tupleIJNS5_1CILi1EEES8_S8_EEENS6_IJNS7_ILi128EEESA_NS7_ILi192EEEEEELi192ENS_12float_e4m3_tEfNS_4arch4Sm90ELb0ELb1ELb1ELb1ELb0ELb1ELb0ELb1ELb1ELb1ELb0ELb0EEENS1_21CollectiveEpilogueFwdINS6_IJSA_SB_SA_EEES9_NS_10bfloat16_tESF_Li256ELb1ELb1ELb0ELb1EEENS1_36VarlenDynamicPersistentTileSchedulerILi128ELi128ELi256ELi128ELb0ELb1ELb1ELb1ELb0ELb1EEEEEEEEEvNT_6ParamsE)
        /*1410*/ 	.short	0x0210
        /*1412*/ 	.short	0x0af0


	//----- nvinfo : EIATTR_SW_WAR
	.align		4
.L_286:
        /*1414*/ 	.byte	0x04, 0x36
        /*1416*/ 	.short	(.L_288 - .L_287)
.L_287:
        /*1418*/ 	.word	0x00000008
.L_288:


//--------------------- .nv.info._ZN7cutlass13device_kernelIN5flash11enable_sm90INS1_16FlashAttnFwdSm90INS1_25CollectiveMainloopFwdSm90ILi2EN4cute5tupleIJNS5_1CILi1EEES8_S8_EEENS6_IJNS7_ILi128EEENS7_ILi160EEENS7_ILi192EEEEEELi192ENS_12float_e4m3_tEfNS_4arch4Sm90ELb1ELb0ELb1ELb0ELb0ELb0ELb0ELb1ELb1ELb1ELb0ELb0EEENS1_21CollectiveEpilogueFwdINS6_IJSA_SC_SB_EEES9_NS_10bfloat16_tESG_Li256ELb0ELb1ELb0ELb1EEENS1_30DynamicPersistentTileSchedulerILi256ELi128ELb0ELb1ELb1EEEEEEEEEvNT_6ParamsE --------------------------
	.section	.nv.info._ZN7cutlass13device_kernelIN5flash11enable_sm90INS1_16FlashAttnFwdSm90INS1_25CollectiveMainloopFwdSm90ILi2EN4cute5tupleIJNS5_1CILi1EEES8_S8_EEENS6_IJNS7_ILi128EEENS7_ILi160EEENS7_ILi192EEEEEELi192ENS_12float_e4m3_tEfNS_4arch4Sm90ELb1ELb0ELb1ELb0ELb0ELb0ELb0ELb1ELb1ELb1ELb0ELb0EEENS1_21CollectiveEpilogueFwdINS6_IJSA_SC_SB_EEES9_NS_10bfloat16_tESG_Li256ELb0ELb1ELb0ELb1EEENS1_30DynamicPersistentTileSchedulerILi256ELi128ELb0ELb1ELb1EEEEEEEEEvNT_6ParamsE,"",@"SHT_CUDA_INFO"
	.sectionflags	@""
	.align	4


	//----- nvinfo : EIATTR_CUDA_API_VERSION
	.align		4
        /*0000*/ 	.byte	0x04, 0x37
        /*0002*/ 	.short	(.L_290 - .L_289)
.L_289:
        /*0004*/ 	.word	0x00000082


	//----- nvinfo : EIATTR_KPARAM_INFO
	.align		4
.L_290:
        /*0008*/ 	.byte	0x04, 0x17
        /*000a*/ 	.short	(.L_292 - .L_291)
.L_291:
        /*000c*/ 	.word	0x00000000
        /*0010*/ 	.short	0x0000
        /*0012*/ 	.short	0x0070
        /*0014*/ 	.byte	0x00, 0xf0, 0x01, 0x2a


	//----- nvinfo : EIATTR_SPARSE_MMA_MASK
	.align		4
.L_292:
        /*0018*/ 	.byte	0x03, 0x50
        /*001a*/ 	.short	0x0000


	//----- nvinfo : EIATTR_MAXREG_COUNT
	.align		4
        /*001c*/ 	.byte	0x03, 0x1b
        /*001e*/ 	.short	0x00a8


	//----- nvinfo : EIATTR_NUM_BARRIERS
	.align		4
        /*0020*/ 	.byte	0x02, 0x4c
        /*0022*/ 	.byte	0x10
	.zero		1


	//----- nvinfo : EIATTR_EXTERNS
	.align		4
        /*0024*/ 	.byte	0x04, 0x0f
        /*0026*/ 	.short	(.L_294 - .L_293)


	//   ....[0]....
	.align		4
.L_293:
        /*0028*/ 	.word	index@(__assertfail)


	//----- nvinfo : EIATTR_ANNOTATIONS
	.align		4
.L_294:
        /*002c*/ 	.byte	0x04, 0x55
        /*002e*/ 	.short	(.L_296 - .L_295)


	//   ....[0]....
.L_295:
        /* <DEDUP_REMOVED lines=19> */


	//----- nvinfo : EIATTR_MERCURY_ISA_VERSION
	.align		4
.L_296:
        /*0148*/ 	.byte	0x03, 0x5f
        /*014a*/ 	.short	0x0101


	//----- nvinfo : EIATTR_INT_WARP_WIDE_INSTR_OFFSETS
	.align		4
        /*014c*/ 	.byte	0x04, 0x31
        /*014e*/ 	.short	(.L_298 - .L_297)


	//   ....[0]....
.L_297:
        /*0150*/ 	.word	0x00000130


	//   ....[1]....
        /*0154*/ 	.word	0x00000170


	//   ....[2]....
        /*0158*/ 	.word	0x000001e0


	//   ....[3]....
        /*015c*/ 	.word	0x00011940


	//   ....[4]....
        /*0160*/ 	.word	0x000119d0


	//   ....[5]....
        /*0164*/ 	.word	0x000146b0


	//   ....[6]....
        /*0168*/ 	.word	0x00014740


	//----- nvinfo : EIATTR_COOP_GROUP_MASK_REGIDS
	.align		4
.L_298:
        /*016c*/ 	.byte	0x04, 0x29
        /*016e*/ 	.short	(.L_300 - .L_299)


	//   ....[0]....
.L_299:
        /*0170*/ 	.word	0xffffffff


	//   ....[1]....
        /*0174*/ 	.word	0xffffffff


	//   ....[2]....
        /*0178*/ 	.word	0xffffffff


	//   ....[3]....
        /*017c*/ 	.word	0xffffffff


	//   ....[4]....
        /*0180*/ 	.word	0xffffffff


	//   ....[5]....
        /*0184*/ 	.word	0xffffffff


	//   ....[6]....
        /*0188*/ 	.word	0xffffffff


	//   ....[7]....
        /*018c*/ 	.word	0xffffffff


	//   ....[8]....
        /*0190*/ 	.word	0xffffffff


	//   ....[9]....
        /*0194*/ 	.word	0xffffffff


	//   ....[10]....
        /*0198*/ 	.word	0xffffffff


	//   ....[11]....
        /*019c*/ 	.word	0xffffffff


	//   ....[12]....
        /*01a0*/ 	.word	0xffffffff


	//   ....[13]....
        /*01a4*/ 	.word	0xffffffff


	//   ....[14]....
        /*01a8*/ 	.word	0xffffffff


	//   ....[15]....
        /*01ac*/ 	.word	0xffffffff


	//   ....[16]....
        /*01b0*/ 	.word	0xffffffff


	//   ....[17]....
        /*01b4*/ 	.word	0xffffffff


	//   ....[18]....
        /*01b8*/ 	.word	0xffffffff


	//   ....[19]....
        /*01bc*/ 	.word	0xffffffff


	//   ....[20]....
        /*01c0*/ 	.word	0xffffffff


	//   ....[21]....
        /*01c4*/ 	.word	0xffffffff


	//   ....[22]....
        /*01c8*/ 	.word	0xffffffff


	//   ....[23]....
        /*01cc*/ 	.word	0xffffffff


	//   ....[24]....
        /*01d0*/ 	.word	0xffffffff


	//   ....[25]....
        /*01d4*/ 	.word	0xffffffff


	//   ....[26]....
        /*01d8*/ 	.word	0xffffffff


	//   ....[27]....
        /*01dc*/ 	.word	0xffffffff


	//   ....[28]....
        /*01e0*/ 	.word	0xffffffff


	//   ....[29]....
        /*01e4*/ 	.word	0xffffffff


	//   ....[30]....
        /*01e8*/ 	.word	0xffffffff


	//   ....[31]....
        /*01ec*/ 	.word	0xffffffff


	//   ....[32]....
        /*01f0*/ 	.word	0xffffffff


	//   ....[33]....
        /*01f4*/ 	.word	0xffffffff


	//   ....[34]....
        /*01f8*/ 	.word	0xffffffff


	//   ....[35]....
        /*01fc*/ 	.word	0xffffffff


	//   ....[36]....
        /*0200*/ 	.word	0xffffffff


	//   ....[37]....
        /*0204*/ 	.word	0xffffffff


	//   ....[38]....
        /*0208*/ 	.word	0xffffffff


	//   ....[39]....
        /*020c*/ 	.word	0xffffffff


	//   ....[40]....
        /*0210*/ 	.word	0xffffffff


	//   ....[41]....
        /*0214*/ 	.word	0xffffffff


	//   ....[42]....
        /*0218*/ 	.word	0xffffffff


	//   ....[43]....
        /*021c*/ 	.word	0xffffffff


	//   ....[44]....
        /*0220*/ 	.word	0xffffffff


	//   ....[45]....
        /*0224*/ 	.word	0xffffffff


	//   ....[46]....
        /*0228*/ 	.word	0xffffffff


	//   ....[47]....
        /*022c*/ 	.word	0xffffffff


	//   ....[48]....
        /*0230*/ 	.word	0xffffffff


	//   ....[49]....
        /*0234*/ 	.word	0xffffffff


	//   ....[50]....
        /*0238*/ 	.word	0xffffffff


	//   ....[51]....
        /*023c*/ 	.word	0xffffffff


	//   ....[52]....
        /*0240*/ 	.word	0xffffffff


	//   ....[53]....
        /*0244*/ 	.word	0xffffffff


	//   ....[54]....
        /*0248*/ 	.word	0xffffffff


	//   ....[55]....
        /*024c*/ 	.word	0xffffffff


	//   ....[56]....
        /*0250*/ 	.word	0xffffffff


	//   ....[57]....
        /*0254*/ 	.word	0xffffffff


	//   ....[58]....
        /*0258*/ 	.word	0xffffffff


	//   ....[59]....
        /*025c*/ 	.word	0xffffffff


	//   ....[60]....
        /*0260*/ 	.word	0xffffffff


	//   ....[61]....
        /*0264*/ 	.word	0xffffffff


	//   ....[62]....
        /*0268*/ 	.word	0xffffffff


	//   ....[63]....
        /*026c*/ 	.word	0xffffffff


	//   ....[64]....
        /*0270*/ 	.word	0xffffffff


	//   ....[65]....
        /*0274*/ 	.word	0xffffffff


	//   ....[66]....
        /*0278*/ 	.word	0xffffffff


	//   ....[67]....
        /*027c*/ 	.word	0xffffffff


	//   ....[68]....
        /*0280*/ 	.word	0xffffffff


	//   ....[69]....
        /*0284*/ 	.word	0xffffffff


	//   ....[70]....
        /*0288*/ 	.word	0xffffffff


	//   ....[71]....
        /*028c*/ 	.word	0xffffffff


	//   ....[72]....
        /*0290*/ 	.word	0xffffffff


	//   ....[73]....
        /*0294*/ 	.word	0xffffffff


	//   ....[74]....
        /*0298*/ 	.word	0xffffffff


	//   ....[75]....
        /*029c*/ 	.word	0xffffffff


	//   ....[76]....
        /*02a0*/ 	.word	0xffffffff


	//   ....[77]....
        /*02a4*/ 	.word	0xffffffff


	//   ....[78]....
        /*02a8*/ 	.word	0xffffffff


	//   ....[79]....
        /*02ac*/ 	.word	0xffffffff


	//   ....[80]....
        /*02b0*/ 	.word	0xffffffff


	//   ....[81]....
        /*02b4*/ 	.word	0xffffffff


	//   ....[82]....
        /*02b8*/ 	.word	0xffffffff


	//   ....[83]....
        /*02bc*/ 	.word	0xffffffff


	//   ....[84]....
        /*02c0*/ 	.word	0xffffffff


	//   ....[85]....
        /*02c4*/ 	.word	0xffffffff


	//   ....[86]....
        /*02c8*/ 	.word	0xffffffff


	//   ....[87]....
        /*02cc*/ 	.word	0xffffffff


	//   ....[88]....
        /*02d0*/ 	.word	0xffffffff


	//   ....[89]....
        /*02d4*/ 	.word	0xffffffff


	//   ....[90]....
        /*02d8*/ 	.word	0xffffffff


	//   ....[91]....
        /*02dc*/ 	.word	0xffffffff


	//   ....[92]....
        /*02e0*/ 	.word	0xffffffff


	//   ....[93]....
        /*02e4*/ 	.word	0xffffffff


	//   ....[94]....
        /*02e8*/ 	.word	0xffffffff


	//   ....[95]....
        /*02ec*/ 	.word	0xffffffff


	//   ....[96]....
        /*02f0*/ 	.word	0xffffffff


	//   ....[97]....
        /*02f4*/ 	.word	0xffffffff


	//   ....[98]....
        /*02f8*/ 	.word	0xffffffff


	//   ....[99]....
        /*02fc*/ 	.word	0xffffffff


	//   ....[100]....
        /*0300*/ 	.word	0xffffffff


	//   ....[101]....
        /*0304*/ 	.word	0xffffffff


	//   ....[102]....
        /*0308*/ 	.word	0xffffffff


	//   ....[103]....
        /*030c*/ 	.word	0xffffffff


	//   ....[104]....
        /*0310*/ 	.word	0xffffffff


	//   ....[105]....
        /*0314*/ 	.word	0xffffffff


	//   ....[106]....
        /*0318*/ 	.word	0xffffffff


	//   ....[107]....
        /*031c*/ 	.word	0xffffffff


	//   ....[108]....
        /*0320*/ 	.word	0x0500000f


	//   ....[109]....
        /*0324*/ 	.word	0x0500000f


	//   ....[110]....
        /*0328*/ 	.word	0x0500000f


	//   ....[111]....
        /*032c*/ 	.word	0x0500000f


	//   ....[112]....
        /*0330*/ 	.word	0x0500000f


	//   ....[113]....
        /*0334*/ 	.word	0x0500000f


	//   ....[114]....
        /*0338*/ 	.word	0x0500000f


	//   ....[115]....
        /*033c*/ 	.word	0x0500000f


	//   ....[116]....
        /*0340*/ 	.word	0x0500000f


	//   ....[117]....
        /*0344*/ 	.word	0x0500000f


	//----- nvinfo : EIATTR_COOP_GROUP_INSTR_OFFSETS
	.align		4
.L_300:
        /*0348*/ 	.byte	0x04, 0x28
        /*034a*/ 	.short	(.L_302 - .L_301)


	//   ....[0]....
.L_301:
        /*034c*/ 	.word	0x00000070


	//   ....[1]....
        /*0350*/ 	.word	0x00000140


	//   ....[2]....
        /*0354*/ 	.word	0x00000190


	//   ....[3]....
        /*0358*/ 	.word	0x000003c0


	//   ....[4]....
        /*035c*/ 	.word	0x00000520


	//   ....[5]....
        /*0360*/ 	.word	0x00000640


	//   ....[6]....
        /*0364*/ 	.word	0x000007a0


	//   ....[7]....
        /*0368*/ 	.word	0x00001590


	//   ....[8]....
        /*036c*/ 	.word	0x00002cc0


	//   ....[9]....
        /*0370*/ 	.word	0x00003520


	//   ....[10]....
        /*0374*/ 	.word	0x00003a40


	//   ....[11]....
        /*0378*/ 	.word	0x00003b10


	//   ....[12]....
        /*037c*/ 	.word	0x00004810


	//   ....[13]....
        /*0380*/ 	.word	0x00004890


	//   ....[14]....
        /*0384*/ 	.word	0x000069a0


	//   ....[15]....
        /*0388*/ 	.word	0x00007860


	//   ....[16]....
        /*038c*/ 	.word	0x00007890


	//   ....[17]....
        /*0390*/ 	.word	0x00007950


	//   ....[18]....
        /*0394*/ 	.word	0x00008650


	//   ....[19]....
        /*0398*/ 	.word	0x000086e0


	//   ....[20]....
        /*039c*/ 	.word	0x0000bc10


	//   ....[21]....
        /*03a0*/ 	.word	0x0000bc60


	//   ....[22]....
        /*03a4*/ 	.word	0x0000bcd0


	//   ....[23]....
        /*03a8*/ 	.word	0x0000bce0


	//   ....[24]....
        /*03ac*/ 	.word	0x0000da90


	//   ....[25]....
        /*03b0*/ 	.word	0x0000daa0


	//   ....[26]....
        /*03b4*/ 	.word	0x0000dad0


	//   ....[27]....
        /*03b8*/ 	.word	0x0000dae0


	//   ....[28]....
        /*03bc*/ 	.word	0x0000f360


	//   ....[29]....
        /*03c0*/ 	.word	0x0000f390


	//   ....[30]....
        /*03c4*/ 	.word	0x0000f3c0


	//   ....[31]....
        /*03c8*/ 	.word	0x0000f3f0


	//   ....[32]....
        /*03cc*/ 	.word	0x0000f420


	//   ....[33]....
        /*03d0*/ 	.word	0x0000f460


	//   ....[34]....
        /*03d4*/ 	.word	0x0000f4a0


	//   ....[35]....
        /*03d8*/ 	.word	0x0000f4c0


	//   ....[36]....
        /*03dc*/ 	.word	0x0000f4e0


	//   ....[37]....
        /*03e0*/ 	.word	0x0000f520


	//   ....[38]....
        /*03e4*/ 	.word	0x0000f550


	//   ....[39]....
        /*03e8*/ 	.word	0x0000f560


	//   ....[40]....
        /*03ec*/ 	.word	0x0000f590


	//   ....[41]....
        /*03f0*/ 	.word	0x0000f5a0


	//   ....[42]....
        /*03f4*/ 	.word	0x0000f5b0


	//   ....[43]....
        /*03f8*/ 	.word	0x0000f5c0


	//   ....[44]....
        /*03fc*/ 	.word	0x0000f5e0


	//   ....[45]....
        /*0400*/ 	.word	0x0000f5f0


	//   ....[46]....
        /*0404*/ 	.word	0x0000f600


	//   ....[47]....
        /*0408*/ 	.word	0x0000f630


	//   ....[48]....
        /*040c*/ 	.word	0x0000f660


	//   ....[49]....
        /*0410*/ 	.word	0x0000f670


	//   ....[50]....
        /*0414*/ 	.word	0x0000f680


	//   ....[51]....
        /*0418*/ 	.word	0x0000f690


	//   ....[52]....
        /*041c*/ 	.word	0x0000f6a0


	//   ....[53]....
        /*0420*/ 	.word	0x0000f6c0


	//   ....[54]....
        /*0424*/ 	.word	0x0000f6d0


	//   ....[55]....
        /*0428*/ 	.word	0x0000f6e0


	//   ....[56]....
        /*042c*/ 	.word	0x0000f6f0


	//   ....[57]....
        /*0430*/ 	.word	0x0000f700


	//   ....[58]....
        /*0434*/ 	.word	0x0000f710


	//   ....[59]....
        /*0438*/ 	.word	0x0000f720


	//   ....[60]....
        /*043c*/ 	.word	0x0000f730


	//   ....[61]....
        /*0440*/ 	.word	0x0000f740


	//   ....[62]....
        /*0444*/ 	.word	0x0000f750


	//   ....[63]....
        /*0448*/ 	.word	0x0000f760


	//   ....[64]....
        /*044c*/ 	.word	0x0000f770


	//   ....[65]....
        /*0450*/ 	.word	0x0000f780


	//   ....[66]....
        /*0454*/ 	.word	0x0000f790


	//   ....[67]....
        /*0458*/ 	.word	0x0000f7a0


	//   ....[68]....
        /*045c*/ 	.word	0x0000f7b0


	//   ....[69]....
        /*0460*/ 	.word	0x0000f7c0


	//   ....[70]....
        /*0464*/ 	.word	0x0000f7d0


	//   ....[71]....
        /*0468*/ 	.word	0x0000f7e0


	//   ....[72]....
        /*046c*/ 	.word	0x0000f7f0


	//   ....[73]....
        /*0470*/ 	.word	0x0000f800


	//   ....[74]....
        /*0474*/ 	.word	0x0000f810


	//   ....[75]....
        /*0478*/ 	.word	0x0000f820


	//   ....[76]....
        /*047c*/ 	.word	0x0000fb30


	//   ....[77]....
        /*0480*/ 	.word	0x0000fb60


	//   ....[78]....
        /*0484*/ 	.word	0x0000fb90


	//   ....[79]....
        /*0488*/ 	.word	0x0000fbc0


	//   ....[80]....
        /*048c*/ 	.word	0x000100d0


	//   ....[81]....
        /*0490*/ 	.word	0x00010110


	//   ....[82]....
        /*0494*/ 	.word	0x00010210


	//   ....[83]....
        /*0498*/ 	.word	0x00010230


	//   ....[84]....
        /*049c*/ 	.word	0x00010330


	//   ....[85]....
        /*04a0*/ 	.word	0x00010350


	//   ....[86]....
        /*04a4*/ 	.word	0x00010460


	//   ....[87]....
        /*04a8*/ 	.word	0x00010480


	//   ....[88]....
        /*04ac*/ 	.word	0x00010b60


	//   ....[89]....
        /*04b0*/ 	.word	0x00010b80


	//   ....[90]....
        /*04b4*/ 	.word	0x00010c80


	//   ....[91]....
        /*04b8*/ 	.word	0x00010ca0


	//   ....[92]....
        /*04bc*/ 	.word	0x00010da0


	//   ....[93]....
        /*04c0*/ 	.word	0x00010dc0


	//   ....[94]....
        /*04c4*/ 	.word	0x00010ed0


	//   ....[95]....
        /*04c8*/ 	.word	0x00010ef0


	//   ....[96]....
        /*04cc*/ 	.word	0x000110b0


	//   ....[97]....
        /*04d0*/ 	.word	0x00012120


	//   ....[98]....
        /*04d4*/ 	.word	0x00012df0


	//   ....[99]....
        /*04d8*/ 	.word	0x00012e20


	//   ....[100]....
        /*04dc*/ 	.word	0x00012f00


	//   ....[101]....
        /*04e0*/ 	.word	0x00012f20


	//   ....[102]....
        /*04e4*/ 	.word	0x00012fc0


	//   ....[103]....
        /*04e8*/ 	.word	0x00012fe0


	//   ....[104]....
        /*04ec*/ 	.word	0x00012ff0


	//   ....[105]....
        /*04f0*/ 	.word	0x00013080


	//   ....[106]....
        /*04f4*/ 	.word	0x00015100


	//   ....[107]....
        /*04f8*/ 	.word	0x000152a0


	//   ....[108]....
        /*04fc*/ 	.word	0x00015870


	//   ....[109]....
        /*0500*/ 	.word	0x00015a20


	//   ....[110]....
        /*0504*/ 	.word	0x00015a80


	//   ....[111]....
        /*0508*/ 	.word	0x00015b10


	//   ....[112]....
        /*050c*/ 	.word	0x00015c30


	//   ....[113]....
        /*0510*/ 	.word	0x00015c90


	//   ....[114]....
        /*0514*/ 	.word	0x00015db0


	//   ....[115]....
        /*0518*/ 	.word	0x00015e10


	//   ....[116]....
        /*051c*/ 	.word	0x00015eb0


	//   ....[117]....
        /*0520*/ 	.word	0x00016260


	//----- nvinfo : EIATTR_REG_RECONFIG
	.align		4
.L_302:
        /*0524*/ 	.byte	0x01, 0x54
	.zero		2


	//----- nvinfo : EIATTR_SYSCALL_OFFSETS
	.align		4
        /*0528*/ 	.byte	0x04, 0x46
        /*052a*/ 	.short	(.L_304 - .L_303)


	//   ....[0]....
.L_303:
        /*052c*/ 	.word	0x00001770


	//   ....[1]....
        /*0530*/ 	.word	0x00011b40


	//   ....[2]....
        /*0534*/ 	.word	0x00011cd0


	//   ....[3]....
        /*0538*/ 	.word	0x00011e20


	//   ....[4]....
        /*053c*/ 	.word	0x00011f60


	//   ....[5]....
        /*0540*/ 	.word	0x000129d0


	//----- nvinfo : EIATTR_MBARRIER_INSTR_OFFSETS
	.align		4
.L_304:
        /*0544*/ 	.byte	0x04, 0x39
        /*0546*/ 	.short	(.L_306 - .L_305)


	//   ....[0]....
.L_305:
        /*0548*/ 	.word	0x00000270
        /*054c*/ 	.word	0x000000ff
        /*0550*/ 	.word	0x00033400
        /*0554*/ 	.short	0x0100
        /*0556*/ 	.byte	0x08
	.zero		1


	//   ....[1]....
        /*0558*/ 	.word	0x00000280
        /*055c*/ 	.word	0x000000ff
        /*0560*/ 	.word	0x00033420
        /*0564*/ 	.short	0x0100
        /*0566*/ 	.byte	0x08
	.zero		1


	//   ....[2]....
        /*0568*/ 	.word	0x00000370
        /*056c*/ 	.word	0x000000ff
        /*0570*/ 	.word	0x00033430
        /*0574*/ 	.short	0x0100
        /*0576*/ 	.byte	0x08
	.zero		1


	//   ....[3]....
        /*0578*/ 	.word	0x00000380
        /*057c*/ 	.word	0x000000ff
        /*0580*/ 	.word	0x00033440
        /*0584*/ 	.short	0x0100
        /*0586*/ 	.byte	0x08
	.zero		1


	//   ....[4]....
        /*0588*/ 	.word	0x00000390
        /*058c*/ 	.word	0x000000ff
        /*0590*/ 	.word	0x00033438
        /*0594*/ 	.short	0x0100
        /*0596*/ 	.byte	0x08
	.zero		1


	//   ....[5]....
        /*0598*/ 	.word	0x000003a0
        /*059c*/ 	.word	0x000000ff
        /*05a0*/ 	.word	0x00033448
        /*05a4*/ 	.short	0x0100
        /*05a6*/ 	.byte	0x08
	.zero		1


	//   ....[6]....
        /*05a8*/ 	.word	0x000004d0
        /*05ac*/ 	.word	0x000000ff
        /*05b0*/ 	.word	0x00033450
        /*05b4*/ 	.short	0x0100
        /*05b6*/ 	.byte	0x08
	.zero		1


	//   ....[7]....
        /*05b8*/ 	.word	0x000004e0
        /*05bc*/ 	.word	0x000000ff
        /*05c0*/ 	.word	0x00033460
        /*05c4*/ 	.short	0x0100
        /*05c6*/ 	.byte	0x08
	.zero		1


	//   ....[8]....
        /*05c8*/ 	.word	0x000004f0
        /*05cc*/ 	.word	0x000000ff
        /*05d0*/ 	.word	0x00033458
        /*05d4*/ 	.short	0x0100
        /*05d6*/ 	.byte	0x08
	.zero		1


	//   ....[9]....
        /*05d8*/ 	.word	0x00000500
        /*05dc*/ 	.word	0x000000ff
        /*05e0*/ 	.word	0x00033468
        /*05e4*/ 	.short	0x0100
        /*05e6*/ 	.byte	0x08
	.zero		1


	//   ....[10]....
        /*05e8*/ 	.word	0x000005f0
        /*05ec*/ 	.word	0x000000ff
        /*05f0*/ 	.word	0x00033470
        /*05f4*/ 	.short	0x0100
        /*05f6*/ 	.byte	0x06
	.zero		1


	//   ....[11]....
        /*05f8*/ 	.word	0x00000600
        /*05fc*/ 	.word	0x000000ff
        /*0600*/ 	.word	0x00033480
        /*0604*/ 	.short	0x0100
        /*0606*/ 	.byte	0x06
	.zero		1


	//   ....[12]....
        /*0608*/ 	.word	0x00000610
        /*060c*/ 	.word	0x000000ff
        /*0610*/ 	.word	0x00033478
        /*0614*/ 	.short	0x0100
        /*0616*/ 	.byte	0x06
	.zero		1


	//   ....[13]....
        /*0618*/ 	.word	0x00000620
        /*061c*/ 	.word	0x000000ff
        /*0620*/ 	.word	0x00033488
        /*0624*/ 	.short	0x0100
        /*0626*/ 	.byte	0x06
	.zero		1


	//   ....[14]....
        /*0628*/ 	.word	0x00000750
        /*062c*/ 	.word	0x000000ff
        /*0630*/ 	.word	0x00033490
        /*0634*/ 	.short	0x0100
        /*0636*/ 	.byte	0x08
	.zero		1


	//   ....[15]....
        /*0638*/ 	.word	0x00000760
        /*063c*/ 	.word	0x000000ff
        /*0640*/ 	.word	0x000334a0
        /*0644*/ 	.short	0x0100
        /*0646*/ 	.byte	0x08
	.zero		1


	//   ....[16]....
        /*0648*/ 	.word	0x00000770
        /*064c*/ 	.word	0x000000ff
        /*0650*/ 	.word	0x00033498
        /*0654*/ 	.short	0x0100
        /*0656*/ 	.byte	0x08
	.zero		1


	//   ....[17]....
        /*0658*/ 	.word	0x00000780
        /*065c*/ 	.word	0x000000ff
        /*0660*/ 	.word	0x000334a8
        /*0664*/ 	.short	0x0100
        /*0666*/ 	.byte	0x08
	.zero		1


	//   ....[18]....
        /*0668*/ 	.word	0x000008b0
        /*066c*/ 	.word	0x000000ff
        /*0670*/ 	.word	0x000334b0
        /*0674*/ 	.short	0x0100
        /*0676*/ 	.byte	0x08
	.zero		1


	//   ....[19]....
        /*0678*/ 	.word	0x000008c0
        /*067c*/ 	.word	0x000000ff
        /*0680*/ 	.word	0x000334c0
        /*0684*/ 	.short	0x0100
        /*0686*/ 	.byte	0x08
	.zero		1


	//   ....[20]....
        /*0688*/ 	.word	0x000008d0
        /*068c*/ 	.word	0x000000ff
        /*0690*/ 	.word	0x000334b8
        /*0694*/ 	.short	0x0100
        /*0696*/ 	.byte	0x08
	.zero		1


	//   ....[21]....
        /*0698*/ 	.word	0x000008e0
        /*069c*/ 	.word	0x000000ff
        /*06a0*/ 	.word	0x000334c8
        /*06a4*/ 	.short	0x0100
        /*06a6*/ 	.byte	0x08
	.zero		1


	//   ....[22]....
        /*06a8*/ 	.word	0x00001ac0
        /*06ac*/ 	.word	0x000000ff
        /*06b0*/ 	.word	0x00033400
        /*06b4*/ 	.short	0x010a
        /*06b6*/ 	.byte	0x29
	.zero		1


	//   ....[23]....
        /*06b8*/ 	.word	0x00001b60
        /*06bc*/ 	.word	0x00000002
        /*06c0*/ 	.word	0x00033430
        /*06c4*/ 	.short	0x010a
        /*06c6*/ 	.byte	0x3f
	.zero		1


	//   ....[24]....
        /*06c8*/ 	.word	0x00001bc0
        /*06cc*/ 	.word	0x00000002
        /*06d0*/ 	.word	0x00033430
        /*06d4*/ 	.short	0x010a
        /*06d6*/ 	.byte	0x3f
	.zero		1


	//   ....[25]....
        /*06d8*/ 	.word	0x00003450
        /*06dc*/ 	.word	0x00000002
        /*06e0*/ 	.word	0x00000000
        /*06e4*/ 	.short	0x0101
        /*06e6*/ 	.byte	0x3f
	.zero		1


	//   ....[26]....
        /*06e8*/ 	.word	0x00005a60
        /*06ec*/ 	.word	0x000000ff
        /*06f0*/ 	.word	0x00033430
        /*06f4*/ 	.short	0x010a
        /*06f6*/ 	.byte	0x06
	.zero		1


	//   ....[27]....
        /*06f8*/ 	.word	0x00005aa0
        /*06fc*/ 	.word	0x000000ff
        /*0700*/ 	.word	0x00033430
        /*0704*/ 	.short	0x010a
        /*0706*/ 	.byte	0x06
	.zero		1


	//   ....[28]....
        /*0708*/ 	.word	0x000066e0
        /*070c*/ 	.word	0x000000ff
        /*0710*/ 	.word	0x00033450
        /*0714*/ 	.short	0x010a
        /*0716*/ 	.byte	0x06
	.zero		1


	//   ....[29]....
        /*0718*/ 	.word	0x00006720
        /*071c*/ 	.word	0x000000ff
        /*0720*/ 	.word	0x00033450
        /*0724*/ 	.short	0x010a
        /*0726*/ 	.byte	0x06
	.zero		1


	//   ....[30]....
        /*0728*/ 	.word	0x00009140
        /*072c*/ 	.word	0x00000002
        /*0730*/ 	.word	0x00000000
        /*0734*/ 	.short	0x0101
        /*0736*/ 	.byte	0x3f
	.zero		1


	//   ....[31]....
        /*0738*/ 	.word	0x000095a0
        /*073c*/ 	.word	0x000000ff
        /*0740*/ 	.word	0x00000000
        /*0744*/ 	.short	0x0101
        /*0746*/ 	.byte	0x06
	.zero		1


	//   ....[32]....
        /*0748*/ 	.word	0x00009ee0
        /*074c*/ 	.word	0x000000ff
        /*0750*/ 	.word	0x00033430
        /*0754*/ 	.short	0x010a
        /*0756*/ 	.byte	0x06
	.zero		1


	//   ....[33]....
        /*0758*/ 	.word	0x00009f20
        /*075c*/ 	.word	0x000000ff
        /*0760*/ 	.word	0x00033430
        /*0764*/ 	.short	0x010a
        /*0766*/ 	.byte	0x06
	.zero		1


	//   ....[34]....
        /*0768*/ 	.word	0x0000ab30
        /*076c*/ 	.word	0x000000ff
        /*0770*/ 	.word	0x00033450
        /*0774*/ 	.short	0x010a
        /*0776*/ 	.byte	0x06
	.zero		1


	//   ....[35]....
        /*0778*/ 	.word	0x0000ab70
        /*077c*/ 	.word	0x000000ff
        /*0780*/ 	.word	0x00033450
        /*0784*/ 	.short	0x010a
        /*0786*/ 	.byte	0x06
	.zero		1


	//   ....[36]....
        /*0788*/ 	.word	0x0000cb60
        /*078c*/ 	.word	0x00000002
        /*0790*/ 	.word	0x00000000
        /*0794*/ 	.short	0x0101
        /*0796*/ 	.byte	0x3f
	.zero		1


	//   ....[37]....
        /*0798*/ 	.word	0x0000ce70
        /*079c*/ 	.word	0x000000ff
        /*07a0*/ 	.word	0x00000000
        /*07a4*/ 	.short	0x0101
        /*07a6*/ 	.byte	0x06
	.zero		1


	//   ....[38]....
        /*07a8*/ 	.word	0x0000d6f0
        /*07ac*/ 	.word	0x000000ff
        /*07b0*/ 	.word	0x00033450
        /*07b4*/ 	.short	0x010a
        /*07b6*/ 	.byte	0x09
	.zero		1


	//   ....[39]....
        /*07b8*/ 	.word	0x0000d730
        /*07bc*/ 	.word	0x000000ff
        /*07c0*/ 	.word	0x00033450
        /*07c4*/ 	.short	0x010a
        /*07c6*/ 	.byte	0x09
	.zero		1


	//   ....[40]....
        /*07c8*/ 	.word	0x0000de70
        /*07cc*/ 	.word	0x000000ff
        /*07d0*/ 	.word	0x00000000
        /*07d4*/ 	.short	0x0101
        /*07d6*/ 	.byte	0x04
	.zero		1


	//   ....[41]....
        /*07d8*/ 	.word	0x00010100
        /*07dc*/ 	.word	0x00000003
        /*07e0*/ 	.word	0x00000000
        /*07e4*/ 	.short	0x0101
        /*07e6*/ 	.byte	0x3f
	.zero		1


	//   ....[42]....
        /*07e8*/ 	.word	0x00012350
        /*07ec*/ 	.word	0x00000004
        /*07f0*/ 	.word	0x00033480
        /*07f4*/ 	.short	0x010a
        /*07f6*/ 	.byte	0x3f
	.zero		1


	//   ....[43]....
        /*07f8*/ 	.word	0x000125d0
        /*07fc*/ 	.word	0x00000004
        /*0800*/ 	.word	0x00033440
        /*0804*/ 	.short	0x010a
        /*0806*/ 	.byte	0x3f
	.zero		1


	//   ....[44]....
        /*0808*/ 	.word	0x00013160
        /*080c*/ 	.word	0x00000011
        /*0810*/ 	.word	0x00033400
        /*0814*/ 	.short	0x0107
        /*0816*/ 	.byte	0x3f
	.zero		1


	//   ....[45]....
        /*0818*/ 	.word	0x00013260
        /*081c*/ 	.word	0x00000011
        /*0820*/ 	.word	0x00033400
        /*0824*/ 	.short	0x0101
        /*0826*/ 	.byte	0x3f
	.zero		1


	//   ....[46]....
        /*0828*/ 	.word	0x00013280
        /*082c*/ 	.word	0x00000011
        /*0830*/ 	.word	0x00033420
        /*0834*/ 	.short	0x010a
        /*0836*/ 	.byte	0x3f
	.zero		1


	//   ....[47]....
        /*0838*/ 	.word	0x00013590
        /*083c*/ 	.word	0x00000006
        /*0840*/ 	.word	0x00033480
        /*0844*/ 	.short	0x010a
        /*0846*/ 	.byte	0x3f
	.zero		1


	//   ....[48]....
        /*0848*/ 	.word	0x000139b0
        /*084c*/ 	.word	0x00000006
        /*0850*/ 	.word	0x00033440
        /*0854*/ 	.short	0x010a
        /*0856*/ 	.byte	0x3f
	.zero		1


	//   ....[49]....
        /*0858*/ 	.word	0x00013e60
        /*085c*/ 	.word	0x00000003
        /*0860*/ 	.word	0x00033470
        /*0864*/ 	.short	0x010a
        /*0866*/ 	.byte	0x3f
	.zero		1


	//   ....[50]....
        /*0868*/ 	.word	0x00013ed0
        /*086c*/ 	.word	0x00000003
        /*0870*/ 	.word	0x00033460
        /*0874*/ 	.short	0x010a
        /*0876*/ 	.byte	0x3f
	.zero		1


	//   ....[51]....
        /*0878*/ 	.word	0x00014590
        /*087c*/ 	.word	0x00000003
        /*0880*/ 	.word	0x00033450
        /*0884*/ 	.short	0x0101
        /*0886*/ 	.byte	0x3f
	.zero		1


	//   ....[52]....
        /*0888*/ 	.word	0x00014610
        /*088c*/ 	.word	0x00000003
        /*0890*/ 	.word	0x00000000
        /*0894*/ 	.short	0x0101
        /*0896*/ 	.byte	0x3f
	.zero		1


	//   ....[53]....
        /*0898*/ 	.word	0x00014820
        /*089c*/ 	.word	0x00000003
        /*08a0*/ 	.word	0x00033470
        /*08a4*/ 	.short	0x010a
        /*08a6*/ 	.byte	0x3f
	.zero		1


	//   ....[54]....
        /*08a8*/ 	.word	0x00014880
        /*08ac*/ 	.word	0x00000003
        /*08b0*/ 	.word	0x00033460
        /*08b4*/ 	.short	0x010a
        /*08b6*/ 	.byte	0x3f
	.zero		1


	//   ....[55]....
        /*08b8*/ 	.word	0x00014f40
        /*08bc*/ 	.word	0x00000003
        /*08c0*/ 	.word	0x00033450
        /*08c4*/ 	.short	0x0101
        /*08c6*/ 	.byte	0x3f
	.zero		1


	//   ....[56]....
        /*08c8*/ 	.word	0x00014fb0
        /*08cc*/ 	.word	0x00000000
        /*08d0*/ 	.word	0x00000000
        /*08d4*/ 	.short	0x0101
        /*08d6*/ 	.byte	0x3f
	.zero		1


	//   ....[57]....
        /*08d8*/ 	.word	0x00015220
        /*08dc*/ 	.word	0x00000003
        /*08e0*/ 	.word	0x00033420
        /*08e4*/ 	.short	0x010a
        /*08e6*/ 	.byte	0x3f
	.zero		1


	//   ....[58]....
        /*08e8*/ 	.word	0x000153c0
        /*08ec*/ 	.word	0x00000007
        /*08f0*/ 	.word	0x00000000
        /*08f4*/ 	.short	0x010a
        /*08f6*/ 	.byte	0x3f
	.zero		1


	//   ....[59]....
        /*08f8*/ 	.word	0x00015430
        /*08fc*/ 	.word	0x00000005
        /*0900*/ 	.word	0x00000000
        /*0904*/ 	.short	0x010a
        /*0906*/ 	.byte	0x3f
	.zero		1


	//   ....[60]....
        /*0908*/ 	.word	0x00015480
        /*090c*/ 	.word	0x00000005
        /*0910*/ 	.word	0x00033460
        /*0914*/ 	.short	0x010a
        /*0916*/ 	.byte	0x3f
	.zero		1


	//   ....[61]....
        /*0918*/ 	.word	0x000154d0
        /*091c*/ 	.word	0x00000003
        /*0920*/ 	.word	0x00033460
        /*0924*/ 	.short	0x010a
        /*0926*/ 	.byte	0x3f
	.zero		1


	//   ....[62]....
        /*0928*/ 	.word	0x00015510
        /*092c*/ 	.word	0x00000005
        /*0930*/ 	.word	0x00033480
        /*0934*/ 	.short	0x010a
        /*0936*/ 	.byte	0x3f
	.zero		1


	//   ....[63]....
        /*0938*/ 	.word	0x00015530
        /*093c*/ 	.word	0x00000003
        /*0940*/ 	.word	0x00033480
        /*0944*/ 	.short	0x010a
        /*0946*/ 	.byte	0x3f
	.zero		1


	//   ....[64]....
        /*0948*/ 	.word	0x000155a0
        /*094c*/ 	.word	0x00000003
        /*0950*/ 	.word	0x00033400
        /*0954*/ 	.short	0x010a
        /*0956*/ 	.byte	0x3f
	.zero		1


	//   ....[65]....
        /*0958*/ 	.word	0x000155f0
        /*095c*/ 	.word	0x00000002
        /*0960*/ 	.word	0x00033430
        /*0964*/ 	.short	0x010a
        /*0966*/ 	.byte	0x3f
	.zero		1


	//   ....[66]....
        /*0968*/ 	.word	0x00015650
        /*096c*/ 	.word	0x00000007
        /*0970*/ 	.word	0x00033430
        /*0974*/ 	.short	0x010a
        /*0976*/ 	.byte	0x3f
	.zero		1


	//   ....[67]....
        /*0978*/ 	.word	0x000156b0
        /*097c*/ 	.word	0x00000007
        /*0980*/ 	.word	0x00033450
        /*0984*/ 	.short	0x010a
        /*0986*/ 	.byte	0x3f
	.zero		1


	//   ....[68]....
        /*0988*/ 	.word	0x00015710
        /*098c*/ 	.word	0x00000007
        /*0990*/ 	.word	0x00033430
        /*0994*/ 	.short	0x010a
        /*0996*/ 	.byte	0x3f
	.zero		1


	//   ....[69]....
        /*0998*/ 	.word	0x00015770
        /*099c*/ 	.word	0x00000007
        /*09a0*/ 	.word	0x00033450
        /*09a4*/ 	.short	0x010a
        /*09a6*/ 	.byte	0x3f
	.zero		1


	//   ....[70]....
        /*09a8*/ 	.word	0x000157d0
        /*09ac*/ 	.word	0x00000005
        /*09b0*/ 	.word	0x00033450
        /*09b4*/ 	.short	0x010a
        /*09b6*/ 	.byte	0x3f
	.zero		1


	//   ....[71]....
        /*09b8*/ 	.word	0x00015920
        /*09bc*/ 	.word	0x00000004
        /*09c0*/ 	.word	0x00033480
        /*09c4*/ 	.short	0x010a
        /*09c6*/ 	.byte	0x3f
	.zero		1


	//   ....[72]....
        /*09c8*/ 	.word	0x00015970
        /*09cc*/ 	.word	0x00000004
        /*09d0*/ 	.word	0x00033440
        /*09d4*/ 	.short	0x010a
        /*09d6*/ 	.byte	0x3f
	.zero		1


	//   ....[73]....
        /*09d8*/ 	.word	0x00015f50
        /*09dc*/ 	.word	0x00000011
        /*09e0*/ 	.word	0x00033420
        /*09e4*/ 	.short	0x010a
        /*09e6*/ 	.byte	0x3f
	.zero		1


	//   ....[74]....
        /*09e8*/ 	.word	0x00015fa0
        /*09ec*/ 	.word	0x00000006
        /*09f0*/ 	.word	0x00033480
        /*09f4*/ 	.short	0x010a
        /*09f6*/ 	.byte	0x3f
	.zero		1


	//   ....[75]....
        /*09f8*/ 	.word	0x00015ff0
        /*09fc*/ 	.word	0x00000006
        /*0a00*/ 	.word	0x00033440
        /*0a04*/ 	.short	0x010a
        /*0a06*/ 	.byte	0x3f
	.zero		1


	//   ....[76]....
        /*0a08*/ 	.word	0x00016040
        /*0a0c*/ 	.word	0x00000003
        /*0a10*/ 	.word	0x00033470
        /*0a14*/ 	.short	0x010a
        /*0a16*/ 	.byte	0x3f
	.zero		1


	//   ....[77]....
        /*0a18*/ 	.word	0x00016090
        /*0a1c*/ 	.word	0x00000003
        /*0a20*/ 	.word	0x00033460
        /*0a24*/ 	.short	0x010a
        /*0a26*/ 	.byte	0x3f
	.zero		1


	//   ....[78]....
        /*0a28*/ 	.word	0x000160e0
        /*0a2c*/ 	.word	0x00000003
        /*0a30*/ 	.word	0x00033470
        /*0a34*/ 	.short	0x010a
        /*0a36*/ 	.byte	0x3f
	.zero		1


	//   ....[79]....
        /*0a38*/ 	.word	0x00016130
        /*0a3c*/ 	.word	0x00000003
        /*0a40*/ 	.word	0x00033460
        /*0a44*/ 	.short	0x010a
        /*0a46*/ 	.byte	0x3f
	.zero		1


	//   ....[80]....
        /*0a48*/ 	.word	0x00016180
        /*0a4c*/ 	.word	0x00000003
        /*0a50*/ 	.word	0x00033420
        /*0a54*/ 	.short	0x010a
        /*0a56*/ 	.byte	0x3f
	.zero		1


	//   ....[81]....
        /*0a58*/ 	.word	0x00016320
        /*0a5c*/ 	.word	0x00000007
        /*0a60*/ 	.word	0x00000000
        /*0a64*/ 	.short	0x010a
        /*0a66*/ 	.byte	0x3f
	.zero		1


	//   ....[82]....
        /*0a68*/ 	.word	0x00016370
        /*0a6c*/ 	.word	0x00000005
        /*0a70*/ 	.word	0x00000000
        /*0a74*/ 	.short	0x010a
        /*0a76*/ 	.byte	0x3f
	.zero		1


	//   ....[83]....
        /*0a78*/ 	.word	0x000163c0
        /*0a7c*/ 	.word	0x00000005
        /*0a80*/ 	.word	0x00033460
        /*0a84*/ 	.short	0x010a
        /*0a86*/ 	.byte	0x3f
	.zero		1


	//   ....[84]....
        /*0a88*/ 	.word	0x00016410
        /*0a8c*/ 	.word	0x00000003
        /*0a90*/ 	.word	0x00033460
        /*0a94*/ 	.short	0x010a
        /*0a96*/ 	.byte	0x3f
	.zero		1


	//   ....[85]....
        /*0a98*/ 	.word	0x00016460
        /*0a9c*/ 	.word	0x00000005
        /*0aa0*/ 	.word	0x00033480
        /*0aa4*/ 	.short	0x010a
        /*0aa6*/ 	.byte	0x3f
	.zero		1


	//----- nvinfo : EIATTR_NUM_MBARRIERS
	.align		4
.L_306:
        /*0aa8*/ 	.byte	0x03, 0x38
        /*0aaa*/ 	.short	0x0016


	//----- nvinfo : EIATTR_EXIT_INSTR_OFFSETS
	.align		4
        /*0aac*/ 	.byte	0x04, 0x1c
        /*0aae*/ 	.short	(.L_308 - .L_307)


	//   ....[0]....
.L_307:
        /*0ab0*/ 	.word	0x00000a40


	//   ....[1]....
        /*0ab4*/ 	.word	0x00011030


	//   ....[2]....
        /*0ab8*/ 	.word	0x00015580


	//----- nvinfo : EIATTR_MAX_THREADS
	.align		4
.L_308:
        /*0abc*/ 	.byte	0x04, 0x05
        /*0abe*/ 	.short	(.L_310 - .L_309)
.L_309:
        /*0ac0*/ 	.word	0x00000180
        /*0ac4*/ 	.word	0x00000001
        /*0ac8*/ 	.word	0x00000001


	//----- nvinfo : EIATTR_CRS_STACK_SIZE
	.align		4
.L_310:
        /*0acc*/ 	.byte	0x04, 0x1e
        /*0ace*/ 	.short	(.L_312 - .L_311)
.L_311:
        /*0ad0*/ 	.word	0x00000000


	//----- nvinfo : EIATTR_CBANK_PARAM_SIZE
	.align		4
.L_312:
        /*0ad4*/ 	.byte	0x03, 0x19
        /*0ad6*/ 	.short	0x0af0


	//----- nvinfo : EIATTR_PARAM_CBANK
	.align		4
        /*0ad8*/ 	.byte	0x04, 0x0a
        /*0ada*/ 	.short	(.L_314 - .L_313)
	.align		4
.L_313:
        /*0adc*/ 	.word	index@(.nv.constant0._ZN7cutlass13device_kernelIN5flash11enable_sm90INS1_16FlashAttnFwdSm90INS1_25CollectiveMainloopFwdSm90ILi2EN4cute5tupleIJNS5_1CILi1EEES8_S8_EEENS6_IJNS7_ILi128EEENS7_ILi160EEENS7_ILi192EEEEEELi192ENS_12float_e4m3_tEfNS_4arch4Sm90ELb1ELb0ELb1ELb0ELb0ELb0ELb0ELb1ELb1ELb1ELb0ELb0EEENS1_21CollectiveEpilogueFwdINS6_IJSA_SC_SB_EEES9_NS_10bfloat16_tESG_Li256ELb0ELb1ELb0ELb1EEENS1_30DynamicPersistentTileSchedulerILi256ELi128ELb0ELb1ELb1EEEEEEEEEvNT_6ParamsE)
        /*0ae0*/ 	.short	0x0210
        /*0ae2*/ 	.short	0x0af0


	//----- nvinfo : EIATTR_SW_WAR
	.align		4
.L_314:
        /*0ae4*/ 	.byte	0x04, 0x36
        /*0ae6*/ 	.short	(.L_316 - .L_315)
.L_315:
        /*0ae8*/ 	.word	0x00000008
.L_316:


//--------------------- .nv.info._ZN7cutlass13device_kernelIN5flash11enable_sm90INS1_16FlashAttnFwdSm90INS1_25CollectiveMainloopFwdSm90ILi2EN4cute5tupleIJNS5_1CILi1EEES8_S8_EEENS6_IJNS7_ILi128EEENS7_ILi160EEENS7_ILi192EEEEEELi192ENS_12float_e4m3_tEfNS_4arch4Sm90ELb1ELb0ELb1ELb1ELb0ELb0ELb0ELb1ELb1ELb1ELb0ELb0EEENS1_21CollectiveEpilogueFwdINS6_IJSA_SC_SB_EEES9_NS_10bfloat16_tESG_Li256ELb1ELb1ELb0ELb1EEENS1_36VarlenDynamicPersistentTileSchedulerILi128ELi160ELi256ELi128ELb0ELb1ELb1ELb1ELb1ELb1EEEEEEEEEvNT_6ParamsE --------------------------
	.section	.nv.info._ZN7cutlass13device_kernelIN5flash11enable_sm90INS1_16FlashAttnFwdSm90INS1_25CollectiveMainloopFwdSm90ILi2EN4cute5tupleIJNS5_1CILi1EEES8_S8_EEENS6_IJNS7_ILi128EEENS7_ILi160EEENS7_ILi192EEEEEELi192ENS_12float_e4m3_tEfNS_4arch4Sm90ELb1ELb0ELb1ELb1ELb0ELb0ELb0ELb1ELb1ELb1ELb0ELb0EEENS1_21CollectiveEpilogueFwdINS6_IJSA_SC_SB_EEES9_NS_10bfloat16_tESG_Li256ELb1ELb1ELb0ELb1EEENS1_36VarlenDynamicPersistentTileSchedulerILi128ELi160ELi256ELi128ELb0ELb1ELb1ELb1ELb1ELb1EEEEEEEEEvNT_6ParamsE,"",@"SHT_CUDA_INFO"
	.sectionflags	@""
	.align	4


	//----- nvinfo : EIATTR_CUDA_API_VERSION
	.align		4
        /*0000*/ 	.byte	0x04, 0x37
        /*0002*/ 	.short	(.L_318 - .L_317)
.L_317:
        /*0004*/ 	.word	0x00000082


	//----- nvinfo : EIATTR_KPARAM_INFO
	.align		4
.L_318:
        /*0008*/ 	.byte	0x04, 0x17
        /*000a*/ 	.short	(.L_320 - .L_319)
.L_319:
        /*000c*/ 	.word	0x00000000
        /*0010*/ 	.short	0x0000
        /*0012*/ 	.short	0x0070
        /*0014*/ 	.byte	0x00, 0xf0, 0x01, 0x2a


	//----- nvinfo : EIATTR_SPARSE_MMA_MASK
	.align		4
.L_320:
        /*0018*/ 	.byte	0x03, 0x50
        /*001a*/ 	.short	0x0000


	//----- nvinfo : EIATTR_MAXREG_COUNT
	.align		4
        /*001c*/ 	.byte	0x03, 0x1b
        /*001e*/ 	.short	0x00a8


	//----- nvinfo : EIATTR_NUM_BARRIERS
	.align		4
        /*0020*/ 	.byte	0x02, 0x4c
        /*0022*/ 	.byte	0x10
	.zero		1


	//----- nvinfo : EIATTR_EXTERNS
	.align		4
        /*0024*/ 	.byte	0x04, 0x0f
        /*0026*/ 	.short	(.L_322 - .L_321)


	//   ....[0]....
	.align		4
.L_321:
        /*0028*/ 	.word	index@(__assertfail)


	//----- nvinfo : EIATTR_ANNOTATIONS
	.align		4
.L_322:
        /*002c*/ 	.byte	0x04, 0x55
        /*002e*/ 	.short	(.L_324 - .L_323)


	//   ....[0]....
.L_323:
        /* <DEDUP_REMOVED lines=29> */


	//----- nvinfo : EIATTR_MERCURY_ISA_VERSION
	.align		4
.L_324:
        /*01f0*/ 	.byte	0x03, 0x5f
        /*01f2*/ 	.short	0x0101


	//----- nvinfo : EIATTR_UNUSED_LOAD_BYTE_OFFSET
	.align		4
        /*01f4*/ 	.byte	0x04, 0x44
        /*01f6*/ 	.short	(.L_326 - .L_325)


	//   ....[0]....
.L_325:
        /*01f8*/ 	.word	0x00000a40
        /*01fc*/ 	.word	0x0000fff0


	//   ....[1]....
        /*0200*/ 	.word	0x0000e500
        /*0204*/ 	.word	0x0000fff0


	//----- nvinfo : EIATTR_INT_WARP_WIDE_INSTR_OFFSETS
	.align		4
.L_326:
        /*0208*/ 	.byte	0x04, 0x31
        /*020a*/ 	.short	(.L_328 - .L_327)


	//   ....[0]....
.L_327:
        /*020c*/ 	.word	0x00000130


	//   ....[1]....
        /*0210*/ 	.word	0x00000170


	//   ....[2]....
        /*0214*/ 	.word	0x000001e0


	//   ....[3]....
        /*0218*/ 	.word	0x00012c30


	//   ....[4]....
        /*021c*/ 	.word	0x00012cc0


	//   ....[5]....
        /*0220*/ 	.word	0x00015970


	//   ....[6]....
        /*0224*/ 	.word	0x00015a00


	//----- nvinfo : EIATTR_COOP_GROUP_MASK_REGIDS
	.align		4
.L_328:
        /*0228*/ 	.byte	0x04, 0x29
        /*022a*/ 	.short	(.L_330 - .L_329)


	//   ....[0]....
.L_329:
        /*022c*/ 	.word	0xffffffff


	//   ....[1]....
        /*0230*/ 	.word	0xffffffff


	//   ....[2]....
        /*0234*/ 	.word	0xffffffff


	//   ....[3]....
        /*0238*/ 	.word	0xffffffff


	//   ....[4]....
        /*023c*/ 	.word	0xffffffff


	//   ....[5]....
        /*0240*/ 	.word	0xffffffff


	//   ....[6]....
        /*0244*/ 	.word	0xffffffff


	//   ....[7]....
        /*0248*/ 	.word	0xffffffff


	//   ....[8]....
        /*024c*/ 	.word	0xffffffff


	//   ....[9]....
        /*0250*/ 	.word	0xffffffff


	//   ....[10]....
        /*0254*/ 	.word	0xffffffff


	//   ....[11]....
        /*0258*/ 	.word	0xffffffff


	//   ....[12]....
        /*025c*/ 	.word	0xffffffff


	//   ....[13]....
        /*0260*/ 	.word	0xffffffff


	//   ....[14]....
        /*0264*/ 	.word	0xffffffff


	//   ....[15]....
        /*0268*/ 	.word	0xffffffff


	//   ....[16]....
        /*026c*/ 	.word	0xffffffff


	//   ....[17]....
        /*0270*/ 	.word	0xffffffff


	//   ....[18]....
        /*0274*/ 	.word	0xffffffff


	//   ....[19]....
        /*0278*/ 	.word	0xffffffff


	//   ....[20]....
        /*027c*/ 	.word	0xffffffff


	//   ....[21]....
        /*0280*/ 	.word	0xffffffff


	//   ....[22]....
        /*0284*/ 	.word	0xffffffff


	//   ....[23]....
        /*0288*/ 	.word	0xffffffff


	//   ....[24]....
        /*028c*/ 	.word	0xffffffff


	//   ....[25]....
        /*0290*/ 	.word	0xffffffff


	//   ....[26]....
        /*0294*/ 	.word	0xffffffff


	//   ....[27]....
        /*0298*/ 	.word	0xffffffff


	//   ....[28]....
        /*029c*/ 	.word	0xffffffff


	//   ....[29]....
        /*02a0*/ 	.word	0xffffffff


	//   ....[30]....
        /*02a4*/ 	.word	0xffffffff


	//   ....[31]....
        /*02a8*/ 	.word	0xffffffff


	//   ....[32]....
        /*02ac*/ 	.word	0xffffffff


	//   ....[33]....
        /*02b0*/ 	.word	0xffffffff


	//   ....[34]....
        /*02b4*/ 	.word	0xffffffff


	//   ....[35]....
        /*02b8*/ 	.word	0xffffffff


	//   ....[36]....
        /*02bc*/ 	.word	0xffffffff


	//   ....[37]....
        /*02c0*/ 	.word	0xffffffff


	//   ....[38]....
        /*02c4*/ 	.word	0xffffffff


	//   ....[39]....
        /*02c8*/ 	.word	0xffffffff


	//   ....[40]....
        /*02cc*/ 	.word	0xffffffff


	//   ....[41]....
        /*02d0*/ 	.word	0xffffffff


	//   ....[42]....
        /*02d4*/ 	.word	0xffffffff


	//   ....[43]....
        /*02d8*/ 	.word	0xffffffff


	//   ....[44]....
        /*02dc*/ 	.word	0xffffffff


	//   ....[45]....
        /*02e0*/ 	.word	0xffffffff


	//   ....[46]....
        /*02e4*/ 	.word	0xffffffff


	//   ....[47]....
        /*02e8*/ 	.word	0xffffffff


	//   ....[48]....
        /*02ec*/ 	.word	0xffffffff


	//   ....[49]....
        /*02f0*/ 	.word	0xffffffff


	//   ....[50]....
        /*02f4*/ 	.word	0xffffffff


	//   ....[51]....
        /*02f8*/ 	.word	0xffffffff


	//   ....[52]....
        /*02fc*/ 	.word	0xffffffff


	//   ....[53]....
        /*0300*/ 	.word	0xffffffff


	//   ....[54]....
        /*0304*/ 	.word	0xffffffff


	//   ....[55]....
        /*0308*/ 	.word	0xffffffff


	//   ....[56]....
        /*030c*/ 	.word	0xffffffff


	//   ....[57]....
        /*0310*/ 	.word	0xffffffff


	//   ....[58]....
        /*0314*/ 	.word	0xffffffff


	//   ....[59]....
        /*0318*/ 	.word	0xffffffff


	//   ....[60]....
        /*031c*/ 	.word	0xffffffff


	//   ....[61]....
        /*0320*/ 	.word	0xffffffff


	//   ....[62]....
        /*0324*/ 	.word	0xffffffff


	//   ....[63]....
        /*0328*/ 	.word	0xffffffff


	//   ....[64]....
        /*032c*/ 	.word	0xffffffff


	//   ....[65]....
        /*0330*/ 	.word	0xffffffff


	//   ....[66]....
        /*0334*/ 	.word	0xffffffff


	//   ....[67]....
        /*0338*/ 	.word	0xffffffff


	//   ....[68]....
        /*033c*/ 	.word	0xffffffff


	//   ....[69]....
        /*0340*/ 	.word	0xffffffff


	//   ....[70]....
        /*0344*/ 	.word	0xffffffff


	//   ....[71]....
        /*0348*/ 	.word	0xffffffff


	//   ....[72]....
        /*034c*/ 	.word	0xffffffff


	//   ....[73]....
        /*0350*/ 	.word	0xffffffff


	//   ....[74]....
        /*0354*/ 	.word	0xffffffff


	//   ....[75]....
        /*0358*/ 	.word	0xffffffff


	//   ....[76]....
        /*035c*/ 	.word	0xffffffff


	//   ....[77]....
        /*0360*/ 	.word	0xffffffff


	//   ....[78]....
        /*0364*/ 	.word	0xffffffff


	//   ....[79]....
        /*0368*/ 	.word	0xffffffff


	//   ....[80]....
        /*036c*/ 	.word	0xffffffff


	//   ....[81]....
        /*0370*/ 	.word	0xffffffff


	//   ....[82]....
        /*0374*/ 	.word	0xffffffff


	//   ....[83]....
        /*0378*/ 	.word	0xffffffff


	//   ....[84]....
        /*037c*/ 	.word	0xffffffff


	//   ....[85]....
        /*0380*/ 	.word	0xffffffff


	//   ....[86]....
        /*0384*/ 	.word	0xffffffff


	//   ....[87]....
        /*0388*/ 	.word	0xffffffff


	//   ....[88]....
        /*038c*/ 	.word	0xffffffff


	//   ....[89]....
        /*0390*/ 	.word	0xffffffff


	//   ....[90]....
        /*0394*/ 	.word	0xffffffff


	//   ....[91]....
        /*0398*/ 	.word	0xffffffff


	//   ....[92]....
        /*039c*/ 	.word	0xffffffff


	//   ....[93]....
        /*03a0*/ 	.word	0xffffffff


	//   ....[94]....
        /*03a4*/ 	.word	0xffffffff


	//   ....[95]....
        /*03a8*/ 	.word	0xffffffff


	//   ....[96]....
        /*03ac*/ 	.word	0xffffffff


	//   ....[97]....
        /*03b0*/ 	.word	0xffffffff


	//   ....[98]....
        /*03b4*/ 	.word	0xffffffff


	//   ....[99]....
        /*03b8*/ 	.word	0xffffffff


	//   ....[100]....
        /*03bc*/ 	.word	0xffffffff


	//   ....[101]....
        /*03c0*/ 	.word	0xffffffff


	//   ....[102]....
        /*03c4*/ 	.word	0xffffffff


	//   ....[103]....
        /*03c8*/ 	.word	0xffffffff


	//   ....[104]....
        /*03cc*/ 	.word	0xffffffff


	//   ....[105]....
        /*03d0*/ 	.word	0xffffffff


	//   ....[106]....
        /*03d4*/ 	.word	0xffffffff


	//   ....[107]....
        /*03d8*/ 	.word	0xffffffff


	//   ....[108]....
        /*03dc*/ 	.word	0xffffffff


	//   ....[109]....
        /*03e0*/ 	.word	0xffffffff


	//   ....[110]....
        /*03e4*/ 	.word	0xffffffff


	//   ....[111]....
        /*03e8*/ 	.word	0xffffffff


	//   ....[112]....
        /*03ec*/ 	.word	0xffffffff


	//   ....[113]....
        /*03f0*/ 	.word	0xffffffff


	//   ....[114]....
        /*03f4*/ 	.word	0xffffffff


	//   ....[115]....
        /*03f8*/ 	.word	0xffffffff


	//   ....[116]....
        /*03fc*/ 	.word	0xffffffff


	//   ....[117]....
        /*0400*/ 	.word	0xffffffff


	//   ....[118]....
        /*0404*/ 	.word	0xffffffff


	//   ....[119]....
        /*0408*/ 	.word	0xffffffff


	//   ....[120]....
        /*040c*/ 	.word	0xffffffff


	//   ....[121]....
        /*0410*/ 	.word	0xffffffff


	//   ....[122]....
        /*0414*/ 	.word	0xffffffff


	//   ....[123]....
        /*0418*/ 	.word	0xffffffff


	//   ....[124]....
        /*041c*/ 	.word	0xffffffff


	//   ....[125]....
        /*0420*/ 	.word	0xffffffff


	//   ....[126]....
        /*0424*/ 	.word	0xffffffff


	//   ....[127]....
        /*0428*/ 	.word	0xffffffff


	//   ....[128]....
        /*042c*/ 	.word	0xffffffff


	//   ....[129]....
        /*0430*/ 	.word	0xffffffff


	//   ....[130]....
        /*0434*/ 	.word	0xffffffff


	//   ....[131]....
        /*0438*/ 	.word	0xffffffff


	//   ....[132]....
        /*043c*/ 	.word	0xffffffff


	//   ....[133]....
        /*0440*/ 	.word	0xffffffff


	//   ....[134]....
        /*0444*/ 	.word	0xffffffff


	//   ....[135]....
        /*0448*/ 	.word	0xffffffff


	//   ....[136]....
        /*044c*/ 	.word	0xffffffff


	//   ....[137]....
        /*0450*/ 	.word	0xffffffff


	//   ....[138]....
        /*0454*/ 	.word	0xffffffff


	//   ....[139]....
        /*0458*/ 	.word	0x0500000f


	//   ....[140]....
        /*045c*/ 	.word	0x0500000f


	//   ....[141]....
        /*0460*/ 	.word	0x0500000f


	//   ....[142]....
        /*0464*/ 	.word	0x0500000f


	//   ....[143]....
        /*0468*/ 	.word	0x0500000f


	//   ....[144]....
        /*046c*/ 	.word	0x0500000f


	//   ....[145]....
        /*0470*/ 	.word	0x0500000f


	//   ....[146]....
        /*0474*/ 	.word	0x0500000f


	//   ....[147]....
        /*0478*/ 	.word	0x0500000f


	//   ....[148]....
        /*047c*/ 	.word	0x0500000f


	//----- nvinfo : EIATTR_COOP_GROUP_INSTR_OFFSETS
	.align		4
.L_330:
        /*0480*/ 	.byte	0x04, 0x28
        /*0482*/ 	.short	(.L_332 - .L_331)


	//   ....[0]....
.L_331:
        /*0484*/ 	.word	0x00000070


	//   ....[1]....
        /*0488*/ 	.word	0x00000140


	//   ....[2]....
        /*048c*/ 	.word	0x00000190


	//   ....[3]....
        /*0490*/ 	.word	0x000003c0


	//   ....[4]....
        /*0494*/ 	.word	0x00000520


	//   ....[5]....
        /*0498*/ 	.word	0x00000640


	//   ....[6]....
        /*049c*/ 	.word	0x000007a0


	//   ....[7]....
        /*04a0*/ 	.word	0x00001760


	//   ....[8]....
        /*04a4*/ 	.word	0x00002ea0


	//   ....[9]....
        /*04a8*/ 	.word	0x00002ec0


	//   ....[10]....
        /*04ac*/ 	.word	0x00003c10


	//   ....[11]....
        /*04b0*/ 	.word	0x00003c70


	//   ....[12]....
        /*04b4*/ 	.word	0x00004950


	//   ....[13]....
        /*04b8*/ 	.word	0x000049d0


	//   ....[14]....
        /*04bc*/ 	.word	0x00006af0


	//   ....[15]....
        /*04c0*/ 	.word	0x00006cb0


	//   ....[16]....
        /*04c4*/ 	.word	0x00007a30


	//   ....[17]....
        /*04c8*/ 	.word	0x00007b10


	//   ....[18]....
        /*04cc*/ 	.word	0x000087a0


	//   ....[19]....
        /*04d0*/ 	.word	0x00008830


	//   ....[20]....
        /*04d4*/ 	.word	0x0000bd60


	//   ....[21]....
        /*04d8*/ 	.word	0x0000bdb0


	//   ....[22]....
        /*04dc*/ 	.word	0x0000be20


	//   ....[23]....
        /*04e0*/ 	.word	0x0000be30


	//   ....[24]....
        /*04e4*/ 	.word	0x0000dbb0


	//   ....[25]....
        /*04e8*/ 	.word	0x0000dbc0


	//   ....[26]....
        /*04ec*/ 	.word	0x0000dbf0


	//   ....[27]....
        /*04f0*/ 	.word	0x0000dc00


	//   ....[28]....
        /*04f4*/ 	.word	0x0000f060


	//   ....[29]....
        /*04f8*/ 	.word	0x0000f090


	//   ....[30]....
        /*04fc*/ 	.word	0x0000f0c0


	//   ....[31]....
        /*0500*/ 	.word	0x0000f0f0


	//   ....[32]....
        /*0504*/ 	.word	0x0000f120


	//   ....[33]....
        /*0508*/ 	.word	0x0000f140


	//   ....[34]....
        /*050c*/ 	.word	0x0000f150


	//   ....[35]....
        /*0510*/ 	.word	0x0000f160


	//   ....[36]....
        /*0514*/ 	.word	0x0000f170


	//   ....[37]....
        /*0518*/ 	.word	0x0000f180


	//   ....[38]....
        /*051c*/ 	.word	0x0000f190


	//   ....[39]....
        /*0520*/ 	.word	0x0000f1c0


	//   ....[40]....
        /*0524*/ 	.word	0x0000f1f0


	//   ....[41]....
        /*0528*/ 	.word	0x0000f220


	//   ....[42]....
        /*052c*/ 	.word	0x0000f250


	//   ....[43]....
        /*0530*/ 	.word	0x0000f260


	//   ....[44]....
        /*0534*/ 	.word	0x0000f270


	//   ....[45]....
        /*0538*/ 	.word	0x0000f2a0


	//   ....[46]....
        /*053c*/ 	.word	0x0000f2d0


	//   ....[47]....
        /*0540*/ 	.word	0x0000f2e0


	//   ....[48]....
        /*0544*/ 	.word	0x0000f2f0


	//   ....[49]....
        /*0548*/ 	.word	0x0000f320


	//   ....[50]....
        /*054c*/ 	.word	0x0000f360


	//   ....[51]....
        /*0550*/ 	.word	0x0000f370


	//   ....[52]....
        /*0554*/ 	.word	0x0000f3a0


	//   ....[53]....
        /*0558*/ 	.word	0x0000f3d0


	//   ....[54]....
        /*055c*/ 	.word	0x0000f400


	//   ....[55]....
        /*0560*/ 	.word	0x0000f410


	//   ....[56]....
        /*0564*/ 	.word	0x0000f420


	//   ....[57]....
        /*0568*/ 	.word	0x0000f430


	//   ....[58]....
        /*056c*/ 	.word	0x0000f440


	//   ....[59]....
        /*0570*/ 	.word	0x0000f470


	//   ....[60]....
        /*0574*/ 	.word	0x0000f480


	//   ....[61]....
        /*0578*/ 	.word	0x0000f490


	//   ....[62]....
        /*057c*/ 	.word	0x0000f4a0


	//   ....[63]....
        /*0580*/ 	.word	0x0000f4b0


	//   ....[64]....
        /*0584*/ 	.word	0x0000f4c0


	//   ....[65]....
        /*0588*/ 	.word	0x0000f4d0


	//   ....[66]....
        /*058c*/ 	.word	0x0000f4e0


	//   ....[67]....
        /*0590*/ 	.word	0x0000f510


	//   ....[68]....
        /*0594*/ 	.word	0x0000f540


	//   ....[69]....
        /*0598*/ 	.word	0x0000f550


	//   ....[70]....
        /*059c*/ 	.word	0x0000f560


	//   ....[71]....
        /*05a0*/ 	.word	0x0000f570


	//   ....[72]....
        /*05a4*/ 	.word	0x0000f5a0


	//   ....[73]....
        /*05a8*/ 	.word	0x0000f5b0


	//   ....[74]....
        /*05ac*/ 	.word	0x0000f5c0


	//   ....[75]....
        /*05b0*/ 	.word	0x0000f5d0


	//   ....[76]....
        /*05b4*/ 	.word	0x0000fc70


	//   ....[77]....
        /*05b8*/ 	.word	0x0000fca0


	//   ....[78]....
        /*05bc*/ 	.word	0x0000fce0


	//   ....[79]....
        /*05c0*/ 	.word	0x0000fd20


	//   ....[80]....
        /*05c4*/ 	.word	0x00010430


	//   ....[81]....
        /*05c8*/ 	.word	0x00010470


	//   ....[82]....
        /*05cc*/ 	.word	0x00010570


	//   ....[83]....
        /*05d0*/ 	.word	0x00010590


	//   ....[84]....
        /*05d4*/ 	.word	0x00010690


	//   ....[85]....
        /*05d8*/ 	.word	0x000106b0


	//   ....[86]....
        /*05dc*/ 	.word	0x000107c0


	//   ....[87]....
        /*05e0*/ 	.word	0x000107e0


	//   ....[88]....
        /*05e4*/ 	.word	0x000110e0


	//   ....[89]....
        /*05e8*/ 	.word	0x00011100


	//   ....[90]....
        /*05ec*/ 	.word	0x00011200


	//   ....[91]....
        /*05f0*/ 	.word	0x00011220


	//   ....[92]....
        /*05f4*/ 	.word	0x00011320


	//   ....[93]....
        /*05f8*/ 	.word	0x00011340


	//   ....[94]....
        /*05fc*/ 	.word	0x00011450


	//   ....[95]....
        /*0600*/ 	.word	0x00011470


	//   ....[96]....
        /*0604*/ 	.word	0x000115f0


	//   ....[97]....
        /*0608*/ 	.word	0x000117d0


	//   ....[98]....
        /*060c*/ 	.word	0x00011800


	//   ....[99]....
        /*0610*/ 	.word	0x00011830


	//   ....[100]....
        /*0614*/ 	.word	0x00011870


	//   ....[101]....
        /*0618*/ 	.word	0x000118a0


	//   ....[102]....
        /*061c*/ 	.word	0x000118e0


	//   ....[103]....
        /*0620*/ 	.word	0x00011a70


	//   ....[104]....
        /*0624*/ 	.word	0x00011aa0


	//   ....[105]....
        /*0628*/ 	.word	0x00011ad0


	//   ....[106]....
        /*062c*/ 	.word	0x00011b00


	//   ....[107]....
        /*0630*/ 	.word	0x00011b30


	//   ....[108]....
        /*0634*/ 	.word	0x00011b70


	//   ....[109]....
        /*0638*/ 	.word	0x00011c10


	//   ....[110]....
        /*063c*/ 	.word	0x00011ca0


	//   ....[111]....
        /*0640*/ 	.word	0x00011d50


	//   ....[112]....
        /*0644*/ 	.word	0x000133b0


	//   ....[113]....
        /*0648*/ 	.word	0x00014130


	//   ....[114]....
        /*064c*/ 	.word	0x00014150


	//   ....[115]....
        /*0650*/ 	.word	0x00014200


	//   ....[116]....
        /*0654*/ 	.word	0x00014210


	//   ....[117]....
        /*0658*/ 	.word	0x000142a0


	//   ....[118]....
        /*065c*/ 	.word	0x000142b0


	//   ....[119]....
        /*0660*/ 	.word	0x000142c0


	//   ....[120]....
        /*0664*/ 	.word	0x000142d0


	//   ....[121]....
        /*0668*/ 	.word	0x000164d0


	//   ....[122]....
        /*066c*/ 	.word	0x00016500


	//   ....[123]....
        /*0670*/ 	.word	0x00016530


	//   ....[124]....
        /*0674*/ 	.word	0x00016570


	//   ....[125]....
        /*0678*/ 	.word	0x000165a0


	//   ....[126]....
        /*067c*/ 	.word	0x000165b0


	//   ....[127]....
        /*0680*/ 	.word	0x000165e0


	//   ....[128]....
        /*0684*/ 	.word	0x000165f0


	//   ....[129]....
        /*0688*/ 	.word	0x00016730


	//   ....[130]....
        /*068c*/ 	.word	0x00016760


	//   ....[131]....
        /*0690*/ 	.word	0x00016790


	//   ....[132]....
        /*0694*/ 	.word	0x000167c0


	//   ....[133]....
        /*0698*/ 	.word	0x000167f0


	//   ....[134]....
        /*069c*/ 	.word	0x00016830


	//   ....[135]....
        /*06a0*/ 	.word	0x000168c0


	//   ....[136]....
        /*06a4*/ 	.word	0x00016950


	//   ....[137]....
        /*06a8*/ 	.word	0x000169c0


	//   ....[138]....
        /*06ac*/ 	.word	0x00017050


	//   ....[139]....
        /*06b0*/ 	.word	0x00017620


	//   ....[140]....
        /*06b4*/ 	.word	0x00017800


	//   ....[141]....
        /*06b8*/ 	.word	0x00017860


	//   ....[142]....
        /*06bc*/ 	.word	0x000178e0


	//   ....[143]....
        /*06c0*/ 	.word	0x000179d0


	//   ....[144]....
        /*06c4*/ 	.word	0x00017a30


	//   ....[145]....
        /*06c8*/ 	.word	0x00017b30


	//   ....[146]....
        /*06cc*/ 	.word	0x00017b90


	//   ....[147]....
        /*06d0*/ 	.word	0x00017c70


	//   ....[148]....
        /*06d4*/ 	.word	0x00017fc0


	//----- nvinfo : EIATTR_REG_RECONFIG
	.align		4
.L_332:
        /*06d8*/ 	.byte	0x01, 0x54
	.zero		2


	//----- nvinfo : EIATTR_SYSCALL_OFFSETS
	.align		4
        /*06dc*/ 	.byte	0x04, 0x46
        /*06de*/ 	.short	(.L_334 - .L_333)


	//   ....[0]....
.L_333:
        /*06e0*/ 	.word	0x00001940


	//   ....[1]....
        /*06e4*/ 	.word	0x00012e30


	//   ....[2]....
        /*06e8*/ 	.word	0x00012f90


	//   ....[3]....
        /*06ec*/ 	.word	0x000130e0


	//   ....[4]....
        /*06f0*/ 	.word	0x00013220


	//   ....[5]....
        /*06f4*/ 	.word	0x00013d10


	//----- nvinfo : EIATTR_MBARRIER_INSTR_OFFSETS
	.align		4
.L_334:
        /*06f8*/ 	.byte	0x04, 0x39
        /*06fa*/ 	.short	(.L_336 - .L_335)


	//   ....[0]....
.L_335:
        /*06fc*/ 	.word	0x00000270
        /*0700*/ 	.word	0x000000ff
        /*0704*/ 	.word	0x00033400
        /*0708*/ 	.short	0x0100
        /*070a*/ 	.byte	0x08
	.zero		1


	//   ....[1]....
        /*070c*/ 	.word	0x00000280
        /*0710*/ 	.word	0x000000ff
        /*0714*/ 	.word	0x00033420
        /*0718*/ 	.short	0x0100
        /*071a*/ 	.byte	0x08
	.zero		1


	//   ....[2]....
        /*071c*/ 	.word	0x00000370
        /*0720*/ 	.word	0x000000ff
        /*0724*/ 	.word	0x00033430
        /*0728*/ 	.short	0x0100
        /*072a*/ 	.byte	0x08
	.zero		1


	//   ....[3]....
        /*072c*/ 	.word	0x00000380
        /*0730*/ 	.word	0x000000ff
        /*0734*/ 	.word	0x00033440
        /*0738*/ 	.short	0x0100
        /*073a*/ 	.byte	0x08
	.zero		1


	//   ....[4]....
        /*073c*/ 	.word	0x00000390
        /*0740*/ 	.word	0x000000ff
        /*0744*/ 	.word	0x00033438
        /*0748*/ 	.short	0x0100
        /*074a*/ 	.byte	0x08
	.zero		1


	//   ....[5]....
        /*074c*/ 	.word	0x000003a0
        /*0750*/ 	.word	0x000000ff
        /*0754*/ 	.word	0x00033448
        /*0758*/ 	.short	0x0100
        /*075a*/ 	.byte	0x08
	.zero		1


	//   ....[6]....
        /*075c*/ 	.word	0x000004d0
        /*0760*/ 	.word	0x000000ff
        /*0764*/ 	.word	0x00033450
        /*0768*/ 	.short	0x0100
        /*076a*/ 	.byte	0x08
	.zero		1


	//   ....[7]....
        /*076c*/ 	.word	0x000004e0
        /*0770*/ 	.word	0x000000ff
        /*0774*/ 	.word	0x00033460
        /*0778*/ 	.short	0x0100
        /*077a*/ 	.byte	0x08
	.zero		1


	//   ....[8]....
        /*077c*/ 	.word	0x000004f0
        /*0780*/ 	.word	0x000000ff
        /*0784*/ 	.word	0x00033458
        /*0788*/ 	.short	0x0100
        /*078a*/ 	.byte	0x08
	.zero		1


	//   ....[9]....
        /*078c*/ 	.word	0x00000500
        /*0790*/ 	.word	0x000000ff
        /*0794*/ 	.word	0x00033468
        /*0798*/ 	.short	0x0100
        /*079a*/ 	.byte	0x08
	.zero		1


	//   ....[10]....
        /*079c*/ 	.word	0x000005f0
        /*07a0*/ 	.word	0x000000ff
        /*07a4*/ 	.word	0x00033470
        /*07a8*/ 	.short	0x0100
        /*07aa*/ 	.byte	0x06
	.zero		1


	//   ....[11]....
        /*07ac*/ 	.word	0x00000600
        /*07b0*/ 	.word	0x000000ff
        /*07b4*/ 	.word	0x00033480
        /*07b8*/ 	.short	0x0100
        /*07ba*/ 	.byte	0x06
	.zero		1


	//   ....[12]....
        /*07bc*/ 	.word	0x00000610
        /*07c0*/ 	.word	0x000000ff
        /*07c4*/ 	.word	0x00033478
        /*07c8*/ 	.short	0x0100
        /*07ca*/ 	.byte	0x06
	.zero		1


	//   ....[13]....
        /*07cc*/ 	.word	0x00000620
        /*07d0*/ 	.word	0x000000ff
        /*07d4*/ 	.word	0x00033488
        /*07d8*/ 	.short	0x0100
        /*07da*/ 	.byte	0x06
	.zero		1


	//   ....[14]....
        /*07dc*/ 	.word	0x00000750
        /*07e0*/ 	.word	0x000000ff
        /*07e4*/ 	.word	0x00033490
        /*07e8*/ 	.short	0x0100
        /*07ea*/ 	.byte	0x08
	.zero		1


	//   ....[15]....
        /*07ec*/ 	.word	0x00000760
        /*07f0*/ 	.word	0x000000ff
        /*07f4*/ 	.word	0x000334a0
        /*07f8*/ 	.short	0x0100
        /*07fa*/ 	.byte	0x08
	.zero		1


	//   ....[16]....
        /*07fc*/ 	.word	0x00000770
        /*0800*/ 	.word	0x000000ff
        /*0804*/ 	.word	0x00033498
        /*0808*/ 	.short	0x0100
        /*080a*/ 	.byte	0x08
	.zero		1


	//   ....[17]....
        /*080c*/ 	.word	0x00000780
        /*0810*/ 	.word	0x000000ff
        /*0814*/ 	.word	0x000334a8
        /*0818*/ 	.short	0x0100
        /*081a*/ 	.byte	0x08
	.zero		1


	//   ....[18]....
        /*081c*/ 	.word	0x000008b0
        /*0820*/ 	.word	0x000000ff
        /*0824*/ 	.word	0x000334b0
        /*0828*/ 	.short	0x0100
        /*082a*/ 	.byte	0x08
	.zero		1


	//   ....[19]....
        /*082c*/ 	.word	0x000008c0
        /*0830*/ 	.word	0x000000ff
        /*0834*/ 	.word	0x000334c0
        /*0838*/ 	.short	0x0100
        /*083a*/ 	.byte	0x08
	.zero		1


	//   ....[20]....
        /*083c*/ 	.word	0x000008d0
        /*0840*/ 	.word	0x000000ff
        /*0844*/ 	.word	0x000334b8
        /*0848*/ 	.short	0x0100
        /*084a*/ 	.byte	0x08
	.zero		1


	//   ....[21]....
        /*084c*/ 	.word	0x000008e0
        /*0850*/ 	.word	0x000000ff
        /*0854*/ 	.word	0x000334c8
        /*0858*/ 	.short	0x0100
        /*085a*/ 	.byte	0x08
	.zero		1


	//   ....[22]....
        /*085c*/ 	.word	0x00001c70
        /*0860*/ 	.word	0x000000ff
        /*0864*/ 	.word	0x00033400
        /*0868*/ 	.short	0x010a
        /*086a*/ 	.byte	0x29
	.zero		1


	//   ....[23]....
        /*086c*/ 	.word	0x00001d10
        /*0870*/ 	.word	0x00000002
        /*0874*/ 	.word	0x00033430
        /*0878*/ 	.short	0x010a
        /*087a*/ 	.byte	0x3f
	.zero		1


	//   ....[24]....
        /*087c*/ 	.word	0x00001d70
        /*0880*/ 	.word	0x00000002
        /*0884*/ 	.word	0x00033430
        /*0888*/ 	.short	0x010a
        /*088a*/ 	.byte	0x3f
	.zero		1


	//   ....[25]....
        /*088c*/ 	.word	0x00003660
        /*0890*/ 	.word	0x00000002
        /*0894*/ 	.word	0x00000000
        /*0898*/ 	.short	0x0101
        /*089a*/ 	.byte	0x3f
	.zero		1


	//   ....[26]....
        /*089c*/ 	.word	0x00005bb0
        /*08a0*/ 	.word	0x000000ff
        /*08a4*/ 	.word	0x00033430
        /*08a8*/ 	.short	0x010a
        /*08aa*/ 	.byte	0x06
	.zero		1


	//   ....[27]....
        /*08ac*/ 	.word	0x00005bf0
        /*08b0*/ 	.word	0x000000ff
        /*08b4*/ 	.word	0x00033430
        /*08b8*/ 	.short	0x010a
        /*08ba*/ 	.byte	0x06
	.zero		1


	//   ....[28]....
        /*08bc*/ 	.word	0x00006830
        /*08c0*/ 	.word	0x000000ff
        /*08c4*/ 	.word	0x00033450
        /*08c8*/ 	.short	0x010a
        /*08ca*/ 	.byte	0x06
	.zero		1


	//   ....[29]....
        /*08cc*/ 	.word	0x00006870
        /*08d0*/ 	.word	0x000000ff
        /*08d4*/ 	.word	0x00033450
        /*08d8*/ 	.short	0x010a
        /*08da*/ 	.byte	0x06
	.zero		1


	//   ....[30]....
        /*08dc*/ 	.word	0x000093c0
        /*08e0*/ 	.word	0x00000002
        /*08e4*/ 	.word	0x00000000
        /*08e8*/ 	.short	0x0101
        /*08ea*/ 	.byte	0x3f
	.zero		1


	//   ....[31]....
        /*08ec*/ 	.word	0x000096f0
        /*08f0*/ 	.word	0x000000ff
        /*08f4*/ 	.word	0x00000000
        /*08f8*/ 	.short	0x0101
        /*08fa*/ 	.byte	0x06
	.zero		1


	//   ....[32]....
        /*08fc*/ 	.word	0x0000a030
        /*0900*/ 	.word	0x000000ff
        /*0904*/ 	.word	0x00033430
        /*0908*/ 	.short	0x010a
        /*090a*/ 	.byte	0x06
	.zero		1


	//   ....[33]....
        /*090c*/ 	.word	0x0000a070
        /*0910*/ 	.word	0x000000ff
        /*0914*/ 	.word	0x00033430
        /*0918*/ 	.short	0x010a
        /*091a*/ 	.byte	0x06
	.zero		1


	//   ....[34]....
        /*091c*/ 	.word	0x0000ac80
        /*0920*/ 	.word	0x000000ff
        /*0924*/ 	.word	0x00033450
        /*0928*/ 	.short	0x010a
        /*092a*/ 	.byte	0x06
	.zero		1


	//   ....[35]....
        /*092c*/ 	.word	0x0000acc0
        /*0930*/ 	.word	0x000000ff
        /*0934*/ 	.word	0x00033450
        /*0938*/ 	.short	0x010a
        /*093a*/ 	.byte	0x06
	.zero		1


	//   ....[36]....
        /*093c*/ 	.word	0x0000ccb0
        /*0940*/ 	.word	0x00000002
        /*0944*/ 	.word	0x00000000
        /*0948*/ 	.short	0x0101
        /*094a*/ 	.byte	0x3f
	.zero		1


	//   ....[37]....
        /*094c*/ 	.word	0x0000cfc0
        /*0950*/ 	.word	0x000000ff
        /*0954*/ 	.word	0x00000000
        /*0958*/ 	.short	0x0101
        /*095a*/ 	.byte	0x06
	.zero		1


	//   ....[38]....
        /*095c*/ 	.word	0x0000d840
        /*0960*/ 	.word	0x000000ff
        /*0964*/ 	.word	0x00033450
        /*0968*/ 	.short	0x010a
        /*096a*/ 	.byte	0x09
	.zero		1


	//   ....[39]....
        /*096c*/ 	.word	0x0000d880
        /*0970*/ 	.word	0x000000ff
        /*0974*/ 	.word	0x00033450
        /*0978*/ 	.short	0x010a
        /*097a*/ 	.byte	0x09
	.zero		1


	//   ....[40]....
        /*097c*/ 	.word	0x0000df80
        /*0980*/ 	.word	0x000000ff
        /*0984*/ 	.word	0x00000000
        /*0988*/ 	.short	0x0101
        /*098a*/ 	.byte	0x04
	.zero		1


	//   ....[41]....
        /*098c*/ 	.word	0x00010460
        /*0990*/ 	.word	0x00000003
        /*0994*/ 	.word	0x00000000
        /*0998*/ 	.short	0x0101
        /*099a*/ 	.byte	0x3f
	.zero		1


	//   ....[42]....
        /*099c*/ 	.word	0x000135e0
        /*09a0*/ 	.word	0x00000004
        /*09a4*/ 	.word	0x00033480
        /*09a8*/ 	.short	0x010a
        /*09aa*/ 	.byte	0x3f
	.zero		1


	//   ....[43]....
        /*09ac*/ 	.word	0x00013870
        /*09b0*/ 	.word	0x00000004
        /*09b4*/ 	.word	0x00033440
        /*09b8*/ 	.short	0x010a
        /*09ba*/ 	.byte	0x3f
	.zero		1


	//   ....[44]....
        /*09bc*/ 	.word	0x00014410
        /*09c0*/ 	.word	0x00000011
        /*09c4*/ 	.word	0x00033400
        /*09c8*/ 	.short	0x0107
        /*09ca*/ 	.byte	0x3f
	.zero		1


	//   ....[45]....
        /*09cc*/ 	.word	0x00014510
        /*09d0*/ 	.word	0x00000011
        /*09d4*/ 	.word	0x00033400
        /*09d8*/ 	.short	0x0101
        /*09da*/ 	.byte	0x3f
	.zero		1


	//   ....[46]....
        /*09dc*/ 	.word	0x00014530
        /*09e0*/ 	.word	0x00000011
        /*09e4*/ 	.word	0x00033420
        /*09e8*/ 	.short	0x010a
        /*09ea*/ 	.byte	0x3f
	.zero		1


	//   ....[47]....
        /*09ec*/ 	.word	0x00014820
        /*09f0*/ 	.word	0x00000006
        /*09f4*/ 	.word	0x00033480
        /*09f8*/ 	.short	0x010a
        /*09fa*/ 	.byte	0x3f
	.zero		1


	//   ....[48]....
        /*09fc*/ 	.word	0x00014c70
        /*0a00*/ 	.word	0x00000006
        /*0a04*/ 	.word	0x00033440
        /*0a08*/ 	.short	0x010a
        /*0a0a*/ 	.byte	0x3f
	.zero		1


	//   ....[49]....
        /*0a0c*/ 	.word	0x00015120
        /*0a10*/ 	.word	0x00000003
        /*0a14*/ 	.word	0x00033470
        /*0a18*/ 	.short	0x010a
        /*0a1a*/ 	.byte	0x3f
	.zero		1


	//   ....[50]....
        /*0a1c*/ 	.word	0x00015190
        /*0a20*/ 	.word	0x00000003
        /*0a24*/ 	.word	0x00033460
        /*0a28*/ 	.short	0x010a
        /*0a2a*/ 	.byte	0x3f
	.zero		1


	//   ....[51]....
        /*0a2c*/ 	.word	0x00015850
        /*0a30*/ 	.word	0x00000003
        /*0a34*/ 	.word	0x00033450
        /*0a38*/ 	.short	0x0101
        /*0a3a*/ 	.byte	0x3f
	.zero		1


	//   ....[52]....
        /*0a3c*/ 	.word	0x000158d0
        /*0a40*/ 	.word	0x00000003
        /*0a44*/ 	.word	0x00000000
        /*0a48*/ 	.short	0x0101
        /*0a4a*/ 	.byte	0x3f
	.zero		1


	//   ....[53]....
        /*0a4c*/ 	.word	0x00015ae0
        /*0a50*/ 	.word	0x00000003
        /*0a54*/ 	.word	0x00033470
        /*0a58*/ 	.short	0x010a
        /*0a5a*/ 	.byte	0x3f
	.zero		1


	//   ....[54]....
        /*0a5c*/ 	.word	0x00015b40
        /*0a60*/ 	.word	0x00000003
        /*0a64*/ 	.word	0x00033460
        /*0a68*/ 	.short	0x010a
        /*0a6a*/ 	.byte	0x3f
	.zero		1


	//   ....[55]....
        /*0a6c*/ 	.word	0x00016200
        /*0a70*/ 	.word	0x00000003
        /*0a74*/ 	.word	0x00033450
        /*0a78*/ 	.short	0x0101
        /*0a7a*/ 	.byte	0x3f
	.zero		1


	//   ....[56]....
        /*0a7c*/ 	.word	0x00016250
        /*0a80*/ 	.word	0x00000000
        /*0a84*/ 	.word	0x00000000
        /*0a88*/ 	.short	0x0101
        /*0a8a*/ 	.byte	0x3f
	.zero		1


	//   ....[57]....
        /*0a8c*/ 	.word	0x00016fd0
        /*0a90*/ 	.word	0x00000003
        /*0a94*/ 	.word	0x00033420
        /*0a98*/ 	.short	0x010a
        /*0a9a*/ 	.byte	0x3f
	.zero		1


	//   ....[58]....
        /*0a9c*/ 	.word	0x00017170
        /*0aa0*/ 	.word	0x00000007
        /*0aa4*/ 	.word	0x00000000
        /*0aa8*/ 	.short	0x010a
        /*0aaa*/ 	.byte	0x3f
	.zero		1


	//   ....[59]....
        /*0aac*/ 	.word	0x000171e0
        /*0ab0*/ 	.word	0x00000005
        /*0ab4*/ 	.word	0x00000000
        /*0ab8*/ 	.short	0x010a
        /*0aba*/ 	.byte	0x3f
	.zero		1


	//   ....[60]....
        /*0abc*/ 	.word	0x00017230
        /*0ac0*/ 	.word	0x00000005
        /*0ac4*/ 	.word	0x00033460
        /*0ac8*/ 	.short	0x010a
        /*0aca*/ 	.byte	0x3f
	.zero		1


	//   ....[61]....
        /*0acc*/ 	.word	0x00017280
        /*0ad0*/ 	.word	0x00000003
        /*0ad4*/ 	.word	0x00033460
        /*0ad8*/ 	.short	0x010a
        /*0ada*/ 	.byte	0x3f
	.zero		1


	//   ....[62]....
        /*0adc*/ 	.word	0x000172c0
        /*0ae0*/ 	.word	0x00000005
        /*0ae4*/ 	.word	0x00033480
        /*0ae8*/ 	.short	0x010a
        /*0aea*/ 	.byte	0x3f
	.zero		1


	//   ....[63]....
        /*0aec*/ 	.word	0x000172e0
        /*0af0*/ 	.word	0x00000003
        /*0af4*/ 	.word	0x00033480
        /*0af8*/ 	.short	0x010a
        /*0afa*/ 	.byte	0x3f
	.zero		1


	//   ....[64]....
        /*0afc*/ 	.word	0x00017350
        /*0b00*/ 	.word	0x00000003
        /*0b04*/ 	.word	0x00033400
        /*0b08*/ 	.short	0x010a
        /*0b0a*/ 	.byte	0x3f
	.zero		1


	//   ....[65]....
        /*0b0c*/ 	.word	0x000173a0
        /*0b10*/ 	.word	0x00000002
        /*0b14*/ 	.word	0x00033430
        /*0b18*/ 	.short	0x010a
        /*0b1a*/ 	.byte	0x3f
	.zero		1


	//   ....[66]....
        /*0b1c*/ 	.word	0x00017400
        /*0b20*/ 	.word	0x00000007
        /*0b24*/ 	.word	0x00033430
        /*0b28*/ 	.short	0x010a
        /*0b2a*/ 	.byte	0x3f
	.zero		1


	//   ....[67]....
        /*0b2c*/ 	.word	0x00017460
        /*0b30*/ 	.word	0x00000007
        /*0b34*/ 	.word	0x00033450
        /*0b38*/ 	.short	0x010a
        /*0b3a*/ 	.byte	0x3f
	.zero		1


	//   ....[68]....
        /*0b3c*/ 	.word	0x000174c0
        /*0b40*/ 	.word	0x00000007
        /*0b44*/ 	.word	0x00033430
        /*0b48*/ 	.short	0x010a
        /*0b4a*/ 	.byte	0x3f
	.zero		1


	//   ....[69]....
        /*0b4c*/ 	.word	0x00017520
        /*0b50*/ 	.word	0x00000007
        /*0b54*/ 	.word	0x00033450
        /*0b58*/ 	.short	0x010a
        /*0b5a*/ 	.byte	0x3f
	.zero		1


	//   ....[70]....
        /*0b5c*/ 	.word	0x00017580
        /*0b60*/ 	.word	0x00000005
        /*0b64*/ 	.word	0x00033450
        /*0b68*/ 	.short	0x010a
        /*0b6a*/ 	.byte	0x3f
	.zero		1


	//   ....[71]....
        /*0b6c*/ 	.word	0x000176d0
        /*0b70*/ 	.word	0x00000004
        /*0b74*/ 	.word	0x00033480
        /*0b78*/ 	.short	0x010a
        /*0b7a*/ 	.byte	0x3f
	.zero		1


	//   ....[72]....
        /*0b7c*/ 	.word	0x00017720
        /*0b80*/ 	.word	0x00000004
        /*0b84*/ 	.word	0x00033440
        /*0b88*/ 	.short	0x010a
        /*0b8a*/ 	.byte	0x3f
	.zero		1


	//   ....[73]....
        /*0b8c*/ 	.word	0x00017cb0
        /*0b90*/ 	.word	0x00000011
        /*0b94*/ 	.word	0x00033420
        /*0b98*/ 	.short	0x010a
        /*0b9a*/ 	.byte	0x3f
	.zero		1


	//   ....[74]....
        /*0b9c*/ 	.word	0x00017d00
        /*0ba0*/ 	.word	0x00000006
        /*0ba4*/ 	.word	0x00033480
        /*0ba8*/ 	.short	0x010a
        /*0baa*/ 	.byte	0x3f
	.zero		1


	//   ....[75]....
        /*0bac*/ 	.word	0x00017d50
        /*0bb0*/ 	.word	0x00000006
        /*0bb4*/ 	.word	0x00033440
        /*0bb8*/ 	.short	0x010a
        /*0bba*/ 	.byte	0x3f
	.zero		1


	//   ....[76]....
        /*0bbc*/ 	.word	0x00017da0
        /*0bc0*/ 	.word	0x00000003
        /*0bc4*/ 	.word	0x00033470
        /*0bc8*/ 	.short	0x010a
        /*0bca*/ 	.byte	0x3f
	.zero		1


	//   ....[77]....
        /*0bcc*/ 	.word	0x00017df0
        /*0bd0*/ 	.word	0x00000003
        /*0bd4*/ 	.word	0x00033460
        /*0bd8*/ 	.short	0x010a
        /*0bda*/ 	.byte	0x3f
	.zero		1


	//   ....[78]....
        /*0bdc*/ 	.word	0x00017e40
        /*0be0*/ 	.word	0x00000003
        /*0be4*/ 	.word	0x00033470
        /*0be8*/ 	.short	0x010a
        /*0bea*/ 	.byte	0x3f
	.zero		1


	//   ....[79]....
        /*0bec*/ 	.word	0x00017e90
        /*0bf0*/ 	.word	0x00000003
        /*0bf4*/ 	.word	0x00033460
        /*0bf8*/ 	.short	0x010a
        /*0bfa*/ 	.byte	0x3f
	.zero		1


	//   ....[80]....
        /*0bfc*/ 	.word	0x00017ee0
        /*0c00*/ 	.word	0x00000003
        /*0c04*/ 	.word	0x00033420
        /*0c08*/ 	.short	0x010a
        /*0c0a*/ 	.byte	0x3f
	.zero		1


	//   ....[81]....
        /*0c0c*/ 	.word	0x00018080
        /*0c10*/ 	.word	0x00000007
        /*0c14*/ 	.word	0x00000000
        /*0c18*/ 	.short	0x010a
        /*0c1a*/ 	.byte	0x3f
	.zero		1


	//   ....[82]....
        /*0c1c*/ 	.word	0x000180d0
        /*0c20*/ 	.word	0x00000005
        /*0c24*/ 	.word	0x00000000
        /*0c28*/ 	.short	0x010a
        /*0c2a*/ 	.byte	0x3f
	.zero		1


	//   ....[83]....
        /*0c2c*/ 	.word	0x00018120
        /*0c30*/ 	.word	0x00000005
        /*0c34*/ 	.word	0x00033460
        /*0c38*/ 	.short	0x010a
        /*0c3a*/ 	.byte	0x3f
	.zero		1


	//   ....[84]....
        /*0c3c*/ 	.word	0x00018170
        /*0c40*/ 	.word	0x00000003
        /*0c44*/ 	.word	0x00033460
        /*0c48*/ 	.short	0x010a
        /*0c4a*/ 	.byte	0x3f
	.zero		1


	//   ....[85]....
        /*0c4c*/ 	.word	0x000181c0
        /*0c50*/ 	.word	0x00000005
        /*0c54*/ 	.word	0x00033480
        /*0c58*/ 	.short	0x010a
        /*0c5a*/ 	.byte	0x3f
	.zero		1


	//----- nvinfo : EIATTR_NUM_MBARRIERS
	.align		4
.L_336:
        /*0c5c*/ 	.byte	0x03, 0x38
        /*0c5e*/ 	.short	0x0016


	//----- nvinfo : EIATTR_EXIT_INSTR_OFFSETS
	.align		4
        /*0c60*/ 	.byte	0x04, 0x1c
        /*0c62*/ 	.short	(.L_338 - .L_337)


	//   ....[0]....
.L_337:
        /*0c64*/ 	.word	0x00000a80


	//   ....[1]....
        /*0c68*/ 	.word	0x000115a0


	//   ....[2]....
        /*0c6c*/ 	.word	0x00017330


	//----- nvinfo : EIATTR_MAX_THREADS
	.align		4
.L_338:
        /*0c70*/ 	.byte	0x04, 0x05
        /*0c72*/ 	.short	(.L_340 - .L_339)
.L_339:
        /*0c74*/ 	.word	0x00000180
        /*0c78*/ 	.word	0x00000001
        /*0c7c*/ 	.word	0x00000001


	//----- nvinfo : EIATTR_CRS_STACK_SIZE
	.align		4
.L_340:
        /*0c80*/ 	.byte	0x04, 0x1e
        /*0c82*/ 	.short	(.L_342 - .L_341)
.L_341:
        /*0c84*/ 	.word	0x00000000


	//----- nvinfo : EIATTR_CBANK_PARAM_SIZE
	.align		4
.L_342:
        /*0c88*/ 	.byte	0x03, 0x19
        /*0c8a*/ 	.short	0x0af0


	//----- nvinfo : EIATTR_PARAM_CBANK
	.align		4
        /*0c8c*/ 	.byte	0x04, 0x0a
        /*0c8e*/ 	.short	(.L_344 - .L_343)
	.align		4
.L_343:
        /*0c90*/ 	.word	index@(.nv.constant0._ZN7cutlass13device_kernelIN5flash11enable_sm90INS1_16FlashAttnFwdSm90INS1_25CollectiveMainloopFwdSm90ILi2EN4cute5tupleIJNS5_1CILi1EEES8_S8_EEENS6_IJNS7_ILi128EEENS7_ILi160EEENS7_ILi192EEEEEELi192ENS_12float_e4m3_tEfNS_4arch4Sm90ELb1ELb0ELb1ELb1ELb0ELb0ELb0ELb1ELb1ELb1ELb0ELb0EEENS1_21CollectiveEpilogueFwdINS6_IJSA_SC_SB_EEES9_NS_10bfloat16_tESG_Li256ELb1ELb1ELb0ELb1EEENS1_36VarlenDynamicPersistentTileSchedulerILi128ELi160ELi256ELi128ELb0ELb1ELb1ELb1ELb1ELb1EEEEEEEEEvNT_6ParamsE)
        /*0c94*/ 	.short	0x0210
        /*0c96*/ 	.short	0x0af0


	//----- nvinfo : EIATTR_SW_WAR
	.align		4
.L_344:
        /*0c98*/ 	.byte	0x04, 0x36
        /*0c9a*/ 	.short	(.L_346 - .L_345)
.L_345:
        /*0c9c*/ 	.word	0x00000008
.L_346:


//--------------------- .nv.info._ZN7cutlass13device_kernelIN5flash11enable_sm90INS1_16FlashAttnFwdSm90INS1_25CollectiveMainloopFwdSm90ILi2EN4cute5tupleIJNS5_1CILi1EEES8_S8_EEENS6_IJNS7_ILi128EEENS7_ILi160EEENS7_ILi192EEEEEELi192ENS_12float_e4m3_tEfNS_4arch4Sm90ELb1ELb0ELb1ELb1ELb0ELb1ELb0ELb1ELb1ELb1ELb0ELb0EEENS1_21CollectiveEpilogueFwdINS6_IJSA_SC_SB_EEES9_NS_10bfloat16_tESG_Li256ELb1ELb1ELb0ELb1EEENS1_36VarlenDynamicPersistentTileSchedulerILi128ELi160ELi256ELi128ELb0ELb1ELb1ELb1ELb1ELb1EEEEEEEEEvNT_6ParamsE --------------------------
	.section	.nv.info._ZN7cutlass13device_kernelIN5flash11enable_sm90INS1_16FlashAttnFwdSm90INS1_25CollectiveMainloopFwdSm90ILi2EN4cute5tupleIJNS5_1CILi1EEES8_S8_EEENS6_IJNS7_ILi128EEENS7_ILi160EEENS7_ILi192EEEEEELi192ENS_12float_e4m3_tEfNS_4arch4Sm90ELb1ELb0ELb1ELb1ELb0ELb1ELb0ELb1ELb1ELb1ELb0ELb0EEENS1_21CollectiveEpilogueFwdINS6_IJSA_SC_SB_EEES9_NS_10bfloat16_tESG_Li256ELb1ELb1ELb0ELb1EEENS1_36VarlenDynamicPersistentTileSchedulerILi128ELi160ELi256ELi128ELb0ELb1ELb1ELb1ELb1ELb1EEEEEEEEEvNT_6ParamsE,"",@"SHT_CUDA_INFO"
	.sectionflags	@""
	.align	4


	//----- nvinfo : EIATTR_CUDA_API_VERSION
	.align		4
        /*0000*/ 	.byte	0x04, 0x37
        /*0002*/ 	.short	(.L_348 - .L_347)
.L_347:
        /*0004*/ 	.word	0x00000082


	//----- nvinfo : EIATTR_KPARAM_INFO
	.align		4
.L_348:
        /*0008*/ 	.byte	0x04, 0x17
        /*000a*/ 	.short	(.L_350 - .L_349)
.L_349:
        /*000c*/ 	.word	0x00000000
        /*0010*/ 	.short	0x0000
        /*0012*/ 	.short	0x0070
        /*0014*/ 	.byte	0x00, 0xf0, 0x01, 0x2a


	//----- nvinfo : EIATTR_SPARSE_MMA_MASK
	.align		4
.L_350:
        /*0018*/ 	.byte	0x03, 0x50
        /*001a*/ 	.short	0x0000


	//----- nvinfo : EIATTR_MAXREG_COUNT
	.align		4
        /*001c*/ 	.byte	0x03, 0x1b
        /*001e*/ 	.short	0x00a8


	//----- nvinfo : EIATTR_NUM_BARRIERS
	.align		4
        /*0020*/ 	.byte	0x02, 0x4c
        /*0022*/ 	.byte	0x10
	.zero		1


	//----- nvinfo : EIATTR_EXTERNS
	.align		4
        /*0024*/ 	.byte	0x04, 0x0f
        /*0026*/ 	.short	(.L_352 - .L_351)


	//   ....[0]....
	.align		4
.L_351:
        /*0028*/ 	.word	index@(__assertfail)


	//----- nvinfo : EIATTR_ANNOTATIONS
	.align		4
.L_352:
        /*002c*/ 	.byte	0x04, 0x55
        /*002e*/ 	.short	(.L_354 - .L_353)


	//   ....[0]....
.L_353:
        /* <DEDUP_REMOVED lines=107> */


	//----- nvinfo : EIATTR_MERCURY_ISA_VERSION
	.align		4
.L_354:
        /*06c8*/ 	.byte	0x03, 0x5f
        /*06ca*/ 	.short	0x0101


	//----- nvinfo : EIATTR_UNUSED_LOAD_BYTE_OFFSET
	.align		4
        /*06cc*/ 	.byte	0x04, 0x44
        /*06ce*/ 	.short	(.L_356 - .L_355)


	//   ....[0]....
.L_355:
        /*06d0*/ 	.word	0x00000ae0
        /*06d4*/ 	.word	0x0000fff0


	//   ....[1]....
        /*06d8*/ 	.word	0x00024e40
        /*06dc*/ 	.word	0x0000fff0


	//----- nvinfo : EIATTR_INT_WARP_WIDE_INSTR_OFFSETS
	.align		4
.L_356:
        /*06e0*/ 	.byte	0x04, 0x31
        /*06e2*/ 	.short	(.L_358 - .L_357)


	//   ....[0]....
.L_357:
        /*06e4*/ 	.word	0x00000190


	//   ....[1]....
        /*06e8*/ 	.word	0x000001d0


	//   ....[2]....
        /*06ec*/ 	.word	0x00000240


	//   ....[3]....
        /*06f0*/ 	.word	0x0002af60


	//   ....[4]....
        /*06f4*/ 	.word	0x0002aff0


	//   ....[5]....
        /*06f8*/ 	.word	0x0002df50


	//   ....[6]....
        /*06fc*/ 	.word	0x0002dfe0


	//----- nvinfo : EIATTR_COOP_GROUP_MASK_REGIDS
	.align		4
.L_358:
        /*0700*/ 	.byte	0x04, 0x29
        /*0702*/ 	.short	(.L_360 - .L_359)


	//   ....[0]....
.L_359:
        /*0704*/ 	.word	0xffffffff


	//   ....[1]....
        /*0708*/ 	.word	0xffffffff


	//   ....[2]....
        /*070c*/ 	.word	0xffffffff


	//   ....[3]....
        /*0710*/ 	.word	0xffffffff


	//   ....[4]....
        /*0714*/ 	.word	0xffffffff


	//   ....[5]....
        /*0718*/ 	.word	0xffffffff


	//   ....[6]....
        /*071c*/ 	.word	0xffffffff


	//   ....[7]....
        /*0720*/ 	.word	0xffffffff


	//   ....[8]....
        /*0724*/ 	.word	0xffffffff


	//   ....[9]....
        /*0728*/ 	.word	0xffffffff


	//   ....[10]....
        /*072c*/ 	.word	0xffffffff


	//   ....[11]....
        /*0730*/ 	.word	0xffffffff


	//   ....[12]....
        /*0734*/ 	.word	0xffffffff


	//   ....[13]....
        /*0738*/ 	.word	0xffffffff


	//   ....[14]....
        /*073c*/ 	.word	0xffffffff


	//   ....[15]....
        /*0740*/ 	.word	0xffffffff


	//   ....[16]....
        /*0744*/ 	.word	0xffffffff


	//   ....[17]....
        /*0748*/ 	.word	0xffffffff


	//   ....[18]....
        /*074c*/ 	.word	0xffffffff


	//   ....[19]....
        /*0750*/ 	.word	0xffffffff


	//   ....[20]....
        /*0754*/ 	.word	0xffffffff


	//   ....[21]....
        /*0758*/ 	.word	0xffffffff


	//   ....[22]....
        /*075c*/ 	.word	0xffffffff


	//   ....[23]....
        /*0760*/ 	.word	0xffffffff


	//   ....[24]....
        /*0764*/ 	.word	0xffffffff


	//   ....[25]....
        /*0768*/ 	.word	0xffffffff


	//   ....[26]....
        /*076c*/ 	.word	0xffffffff


	//   ....[27]....
        /*0770*/ 	.word	0xffffffff


	//   ....[28]....
        /*0774*/ 	.word	0xffffffff


	//   ....[29]....
        /*0778*/ 	.word	0xffffffff


	//   ....[30]....
        /*077c*/ 	.word	0xffffffff


	//   ....[31]....
        /*0780*/ 	.word	0xffffffff


	//   ....[32]....
        /*0784*/ 	.word	0xffffffff


	//   ....[33]....
        /*0788*/ 	.word	0xffffffff


	//   ....[34]....
        /*078c*/ 	.word	0xffffffff


	//   ....[35]....
        /*0790*/ 	.word	0xffffffff


	//   ....[36]....
        /*0794*/ 	.word	0xffffffff


	//   ....[37]....
        /*0798*/ 	.word	0xffffffff


	//   ....[38]....
        /*079c*/ 	.word	0xffffffff


	//   ....[39]....
        /*07a0*/ 	.word	0xffffffff


	//   ....[40]....
        /*07a4*/ 	.word	0xffffffff


	//   ....[41]....
        /*07a8*/ 	.word	0xffffffff


	//   ....[42]....
        /*07ac*/ 	.word	0xffffffff


	//   ....[43]....
        /*07b0*/ 	.word	0xffffffff


	//   ....[44]....
        /*07b4*/ 	.word	0xffffffff


	//   ....[45]....
        /*07b8*/ 	.word	0xffffffff


	//   ....[46]....
        /*07bc*/ 	.word	0xffffffff


	//   ....[47]....
        /*07c0*/ 	.word	0xffffffff


	//   ....[48]....
        /*07c4*/ 	.word	0xffffffff


	//   ....[49]....
        /*07c8*/ 	.word	0xffffffff


	//   ....[50]....
        /*07cc*/ 	.word	0xffffffff


	//   ....[51]....
        /*07d0*/ 	.word	0xffffffff


	//   ....[52]....
        /*07d4*/ 	.word	0xffffffff


	//   ....[53]....
        /*07d8*/ 	.word	0xffffffff


	//   ....[54]....
        /*07dc*/ 	.word	0xffffffff


	//   ....[55]....
        /*07e0*/ 	.word	0xffffffff


	//   ....[56]....
        /*07e4*/ 	.word	0xffffffff


	//   ....[57]....
        /*07e8*/ 	.word	0xffffffff


	//   ....[58]....
        /*07ec*/ 	.word	0xffffffff


	//   ....[59]....
        /*07f0*/ 	.word	0xffffffff


	//   ....[60]....
        /*07f4*/ 	.word	0xffffffff


	//   ....[61]....
        /*07f8*/ 	.word	0xffffffff


	//   ....[62]....
        /*07fc*/ 	.word	0xffffffff


	//   ....[63]....
        /*0800*/ 	.word	0xffffffff


	//   ....[64]....
        /*0804*/ 	.word	0xffffffff


	//   ....[65]....
        /*0808*/ 	.word	0xffffffff


	//   ....[66]....
        /*080c*/ 	.word	0xffffffff


	//   ....[67]....
        /*0810*/ 	.word	0xffffffff


	//   ....[68]....
        /*0814*/ 	.word	0xffffffff


	//   ....[69]....
        /*0818*/ 	.word	0xffffffff


	//   ....[70]....
        /*081c*/ 	.word	0xffffffff


	//   ....[71]....
        /*0820*/ 	.word	0xffffffff


	//   ....[72]....
        /*0824*/ 	.word	0xffffffff


	//   ....[73]....
        /*0828*/ 	.word	0xffffffff


	//   ....[74]....
        /*082c*/ 	.word	0xffffffff


	//   ....[75]....
        /*0830*/ 	.word	0xffffffff


	//   ....[76]....
        /*0834*/ 	.word	0xffffffff


	//   ....[77]....
        /*0838*/ 	.word	0xffffffff


	//   ....[78]....
        /*083c*/ 	.word	0xffffffff


	//   ....[79]....
        /*0840*/ 	.word	0xffffffff


	//   ....[80]....
        /*0844*/ 	.word	0xffffffff


	//   ....[81]....
        /*0848*/ 	.word	0xffffffff


	//   ....[82]....
        /*084c*/ 	.word	0xffffffff


	//   ....[83]....
        /*0850*/ 	.word	0xffffffff


	//   ....[84]....
        /*0854*/ 	.word	0xffffffff


	//   ....[85]....
        /*0858*/ 	.word	0xffffffff


	//   ....[86]....
        /*085c*/ 	.word	0xffffffff


	//   ....[87]....
        /*0860*/ 	.word	0xffffffff


	//   ....[88]....
        /*0864*/ 	.word	0xffffffff


	//   ....[89]....
        /*0868*/ 	.word	0xffffffff


	//   ....[90]....
        /*086c*/ 	.word	0xffffffff


	//   ....[91]....
        /*0870*/ 	.word	0xffffffff


	//   ....[92]....
        /*0874*/ 	.word	0xffffffff


	//   ....[93]....
        /*0878*/ 	.word	0xffffffff


	//   ....[94]....
        /*087c*/ 	.word	0xffffffff


	//   ....[95]....
        /*0880*/ 	.word	0xffffffff


	//   ....[96]....
        /*0884*/ 	.word	0xffffffff


	//   ....[97]....
        /*0888*/ 	.word	0xffffffff


	//   ....[98]....
        /*088c*/ 	.word	0xffffffff


	//   ....[99]....
        /*0890*/ 	.word	0xffffffff


	//   ....[100]....
        /*0894*/ 	.word	0xffffffff


	//   ....[101]....
        /*0898*/ 	.word	0xffffffff


	//   ....[102]....
        /*089c*/ 	.word	0xffffffff


	//   ....[103]....
        /*08a0*/ 	.word	0xffffffff


	//   ....[104]....
        /*08a4*/ 	.word	0xffffffff


	//   ....[105]....
        /*08a8*/ 	.word	0xffffffff


	//   ....[106]....
        /*08ac*/ 	.word	0xffffffff


	//   ....[107]....
        /*08b0*/ 	.word	0xffffffff


	//   ....[108]....
        /*08b4*/ 	.word	0xffffffff


	//   ....[109]....
        /*08b8*/ 	.word	0xffffffff


	//   ....[110]....
        /*08bc*/ 	.word	0xffffffff


	//   ....[111]....
        /*08c0*/ 	.word	0xffffffff


	//   ....[112]....
        /*08c4*/ 	.word	0xffffffff


	//   ....[113]....
        /*08c8*/ 	.word	0xffffffff


	//   ....[114]....
        /*08cc*/ 	.word	0xffffffff


	//   ....[115]....
        /*08d0*/ 	.word	0xffffffff


	//   ....[116]....
        /*08d4*/ 	.word	0xffffffff


	//   ....[117]....
        /*08d8*/ 	.word	0xffffffff


	//   ....[118]....
        /*08dc*/ 	.word	0xffffffff


	//   ....[119]....
        /*08e0*/ 	.word	0xffffffff


	//   ....[120]....
        /*08e4*/ 	.word	0xffffffff


	//   ....[121]....
        /*08e8*/ 	.word	0xffffffff


	//   ....[122]....
        /*08ec*/ 	.word	0xffffffff


	//   ....[123]....
        /*08f0*/ 	.word	0xffffffff


	//   ....[124]....
        /*08f4*/ 	.word	0xffffffff


	//   ....[125]....
        /*08f8*/ 	.word	0xffffffff


	//   ....[126]....
        /*08fc*/ 	.word	0xffffffff


	//   ....[127]....
        /*0900*/ 	.word	0xffffffff


	//   ....[128]....
        /*0904*/ 	.word	0xffffffff


	//   ....[129]....
        /*0908*/ 	.word	0xffffffff


	//   ....[130]....
        /*090c*/ 	.word	0xffffffff


	//   ....[131]....
        /*0910*/ 	.word	0xffffffff


	//   ....[132]....
        /*0914*/ 	.word	0xffffffff


	//   ....[133]....
        /*0918*/ 	.word	0xffffffff


	//   ....[134]....
        /*091c*/ 	.word	0xffffffff


	//   ....[135]....
        /*0920*/ 	.word	0xffffffff


	//   ....[136]....
        /*0924*/ 	.word	0xffffffff


	//   ....[137]....
        /*0928*/ 	.word	0xffffffff


	//   ....[138]....
        /*092c*/ 	.word	0xffffffff


	//   ....[139]....
        /*0930*/ 	.word	0xffffffff


	//   ....[140]....
        /*0934*/ 	.word	0xffffffff


	//   ....[141]....
        /*0938*/ 	.word	0xffffffff


	//   ....[142]....
        /*093c*/ 	.word	0xffffffff


	//   ....[143]....
        /*0940*/ 	.word	0xffffffff


	//   ....[144]....
        /*0944*/ 	.word	0xffffffff


	//   ....[145]....
        /*0948*/ 	.word	0xffffffff


	//   ....[146]....
        /*094c*/ 	.word	0xffffffff


	//   ....[147]....
        /*0950*/ 	.word	0xffffffff


	//   ....[148]....
        /*0954*/ 	.word	0x0500000f


	//   ....[149]....
        /*0958*/ 	.word	0x0500000f


	//   ....[150]....
        /*095c*/ 	.word	0x0500000f


	//   ....[151]....
        /*0960*/ 	.word	0x0500000f


	//   ....[152]....
        /*0964*/ 	.word	0x0500000f


	//   ....[153]....
        /*0968*/ 	.word	0x0500000f


	//   ....[154]....
        /*096c*/ 	.word	0x0500000f


	//   ....[155]....
        /*0970*/ 	.word	0x0500000f


	//   ....[156]....
        /*0974*/ 	.word	0x0500000f


	//   ....[157]....
        /*0978*/ 	.word	0x0500000f


	//   ....[158]....
        /*097c*/ 	.word	0x0500000f


	//   ....[159]....
        /*0980*/ 	.word	0x0500000f


	//   ....[160]....
        /*0984*/ 	.word	0x0500000f


	//   ....[161]....
        /*0988*/ 	.word	0x0500000f


	//   ....[162]....
        /*098c*/ 	.word	0x0500000f


	//   ....[163]....
        /*0990*/ 	.word	0x0500000f


	//   ....[164]....
        /*0994*/ 	.word	0x0500000f


	//   ....[165]....
        /*0998*/ 	.word	0x0500000f


	//   ....[166]....
        /*099c*/ 	.word	0x0500000f


	//   ....[167]....
        /*09a0*/ 	.word	0x0500000f


	//   ....[168]....
        /*09a4*/ 	.word	0x0500000f


	//   ....[169]....
        /*09a8*/ 	.word	0x0500000f


	//   ....[170]....
        /*09ac*/ 	.word	0x0500000f


	//   ....[171]....
        /*09b0*/ 	.word	0x0500000f


	//   ....[172]....
        /*09b4*/ 	.word	0x0500000f


	//   ....[173]....
        /*09b8*/ 	.word	0x0500000f


	//   ....[174]....
        /*09bc*/ 	.word	0x0500000f


	//   ....[175]....
        /*09c0*/ 	.word	0x0500000f


	//   ....[176]....
        /*09c4*/ 	.word	0x0500000f


	//   ....[177]....
        /*09c8*/ 	.word	0x0500000f


	//   ....[178]....
        /*09cc*/ 	.word	0x0500000f


	//   ....[179]....
        /*09d0*/ 	.word	0x0500000f


	//   ....[180]....
        /*09d4*/ 	.word	0x0500000f


	//   ....[181]....
        /*09d8*/ 	.word	0x0500000f


	//   ....[182]....
        /*09dc*/ 	.word	0x0500000f


	//   ....[183]....
        /*09e0*/ 	.word	0x0500000f


	//   ....[184]....
        /*09e4*/ 	.word	0x0500000f


	//   ....[185]....
        /*09e8*/ 	.word	0x0500000f


	//   ....[186]....
        /*09ec*/ 	.word	0x0500000f


	//   ....[187]....
        /*09f0*/ 	.word	0x0500000f


	//   ....[188]....
        /*09f4*/ 	.word	0x0500000f


	//   ....[189]....
        /*09f8*/ 	.word	0x0500000f


	//   ....[190]....
        /*09fc*/ 	.word	0x0500000f


	//   ....[191]....
        /*0a00*/ 	.word	0x0500000f


	//   ....[192]....
        /*0a04*/ 	.word	0x0500000f


	//   ....[193]....
        /*0a08*/ 	.word	0x0500000f


	//   ....[194]....
        /*0a0c*/ 	.word	0x0500000f


	//   ....[195]....
        /*0a10*/ 	.word	0x0500000f


	//   ....[196]....
        /*0a14*/ 	.word	0x0500000f


	//   ....[197]....
        /*0a18*/ 	.word	0x0500000f


	//   ....[198]....
        /*0a1c*/ 	.word	0x0500000f


	//   ....[199]....
        /*0a20*/ 	.word	0x0500000f


	//   ....[200]....
        /*0a24*/ 	.word	0x0500000f


	//   ....[201]....
        /*0a28*/ 	.word	0x0500000f


	//   ....[202]....
        /*0a2c*/ 	.word	0x0500000f


	//   ....[203]....
        /*0a30*/ 	.word	0x0500000f


	//   ....[204]....
        /*0a34*/ 	.word	0x0500000f


	//   ....[205]....
        /*0a38*/ 	.word	0x0500000f


	//   ....[206]....
        /*0a3c*/ 	.word	0x0500000f


	//   ....[207]....
        /*0a40*/ 	.word	0x0500000f


	//   ....[208]....
        /*0a44*/ 	.word	0x0500000f


	//   ....[209]....
        /*0a48*/ 	.word	0x0500000f


	//   ....[210]....
        /*0a4c*/ 	.word	0x0500000f


	//   ....[211]....
        /*0a50*/ 	.word	0x0500000f


	//   ....[212]....
        /*0a54*/ 	.word	0x0500000f


	//   ....[213]....
        /*0a58*/ 	.word	0x0500000f


	//   ....[214]....
        /*0a5c*/ 	.word	0x0500000f


	//   ....[215]....
        /*0a60*/ 	.word	0x0500000f


	//   ....[216]....
        /*0a64*/ 	.word	0x0500000f


	//   ....[217]....
        /*0a68*/ 	.word	0x0500000f


	//   ....[218]....
        /*0a6c*/ 	.word	0x0500000f


	//   ....[219]....
        /*0a70*/ 	.word	0x0500000f


	//   ....[220]....
        /*0a74*/ 	.word	0x0500000f


	//   ....[221]....
        /*0a78*/ 	.word	0x0500000f


	//   ....[222]....
        /*0a7c*/ 	.word	0x0500000f


	//   ....[223]....
        /*0a80*/ 	.word	0x0500000f


	//   ....[224]....
        /*0a84*/ 	.word	0x0500000f


	//   ....[225]....
        /*0a88*/ 	.word	0x0500000f


	//   ....[226]....
        /*0a8c*/ 	.word	0x0500000f


	//   ....[227]....
        /*0a90*/ 	.word	0x0500000f


	//   ....[228]....
        /*0a94*/ 	.word	0x0500000f


	//   ....[229]....
        /*0a98*/ 	.word	0x0500000f


	//   ....[230]....
        /*0a9c*/ 	.word	0x0500000f


	//   ....[231]....
        /*0aa0*/ 	.word	0x0500000f


	//   ....[232]....
        /*0aa4*/ 	.word	0x0500000f


	//   ....[233]....
        /*0aa8*/ 	.word	0x0500000f


	//   ....[234]....
        /*0aac*/ 	.word	0x0500000f


	//   ....[235]....
        /*0ab0*/ 	.word	0x0500000f


	//   ....[236]....
        /*0ab4*/ 	.word	0x0500000f


	//   ....[237]....
        /*0ab8*/ 	.word	0x0500000f


	//   ....[238]....
        /*0abc*/ 	.word	0x0500000f


	//   ....[239]....
        /*0ac0*/ 	.word	0x0500000f


	//   ....[240]....
        /*0ac4*/ 	.word	0x0500000f


	//----- nvinfo : EIATTR_COOP_GROUP_INSTR_OFFSETS
	.align		4
.L_360:
        /*0ac8*/ 	.byte	0x04, 0x28
        /*0aca*/ 	.short	(.L_362 - .L_361)


	//   ....[0]....
.L_361:
        /*0acc*/ 	.word	0x00000070


	//   ....[1]....
        /*0ad0*/ 	.word	0x000001a0


	//   ....[2]....
        /*0ad4*/ 	.word	0x000001f0


	//   ....[3]....
        /*0ad8*/ 	.word	0x00000420


	//   ....[4]....
        /*0adc*/ 	.word	0x00000580


	//   ....[5]....
        /*0ae0*/ 	.word	0x000006a0


	//   ....[6]....
        /*0ae4*/ 	.word	0x00000800


	//   ....[7]....
        /*0ae8*/ 	.word	0x00010160


	//   ....[8]....
        /*0aec*/ 	.word	0x00010ac0


	//   ....[9]....
        /*0af0*/ 	.word	0x00010ad0


	//   ....[10]....
        /*0af4*/ 	.word	0x00010ae0


	//   ....[11]....
        /*0af8*/ 	.word	0x00010af0


	//   ....[12]....
        /*0afc*/ 	.word	0x00014140


	//   ....[13]....
        /*0b00*/ 	.word	0x00014150


	//   ....[14]....
        /*0b04*/ 	.word	0x00014160


	//   ....[15]....
        /*0b08*/ 	.word	0x00014170


	//   ....[16]....
        /*0b0c*/ 	.word	0x00018950


	//   ....[17]....
        /*0b10*/ 	.word	0x000196e0


	//   ....[18]....
        /*0b14*/ 	.word	0x000196f0


	//   ....[19]....
        /*0b18*/ 	.word	0x00019710


	//   ....[20]....
        /*0b1c*/ 	.word	0x0001a420


	//   ....[21]....
        /*0b20*/ 	.word	0x0001a440


	//   ....[22]....
        /*0b24*/ 	.word	0x0001d590


	//   ....[23]....
        /*0b28*/ 	.word	0x0001d5b0


	//   ....[24]....
        /*0b2c*/ 	.word	0x0001e060


	//   ....[25]....
        /*0b30*/ 	.word	0x0001e190


	//   ....[26]....
        /*0b34*/ 	.word	0x0001ec60


	//   ....[27]....
        /*0b38*/ 	.word	0x0001ecc0


	//   ....[28]....
        /*0b3c*/ 	.word	0x00022600


	//   ....[29]....
        /*0b40*/ 	.word	0x00022650


	//   ....[30]....
        /*0b44*/ 	.word	0x00022680


	//   ....[31]....
        /*0b48*/ 	.word	0x000226c0


	//   ....[32]....
        /*0b4c*/ 	.word	0x00024490


	//   ....[33]....
        /*0b50*/ 	.word	0x000244f0


	//   ....[34]....
        /*0b54*/ 	.word	0x00024510


	//   ....[35]....
        /*0b58*/ 	.word	0x00024530


	//   ....[36]....
        /*0b5c*/ 	.word	0x00025730


	//   ....[37]....
        /*0b60*/ 	.word	0x00025760


	//   ....[38]....
        /*0b64*/ 	.word	0x00025790


	//   ....[39]....
        /*0b68*/ 	.word	0x000257c0


	//   ....[40]....
        /*0b6c*/ 	.word	0x00025800


	//   ....[41]....
        /*0b70*/ 	.word	0x00025830


	//   ....[42]....
        /*0b74*/ 	.word	0x00025860


	//   ....[43]....
        /*0b78*/ 	.word	0x00025890


	//   ....[44]....
        /*0b7c*/ 	.word	0x000258c0


	//   ....[45]....
        /*0b80*/ 	.word	0x000258f0


	//   ....[46]....
        /*0b84*/ 	.word	0x00025920


	//   ....[47]....
        /*0b88*/ 	.word	0x00025950


	//   ....[48]....
        /*0b8c*/ 	.word	0x00025980


	//   ....[49]....
        /*0b90*/ 	.word	0x000259b0


	//   ....[50]....
        /*0b94*/ 	.word	0x000259e0


	//   ....[51]....
        /*0b98*/ 	.word	0x00025a10


	//   ....[52]....
        /*0b9c*/ 	.word	0x00025a40


	//   ....[53]....
        /*0ba0*/ 	.word	0x00025a70


	//   ....[54]....
        /*0ba4*/ 	.word	0x00025aa0


	//   ....[55]....
        /*0ba8*/ 	.word	0x00025ad0


	//   ....[56]....
        /*0bac*/ 	.word	0x00025b00


	//   ....[57]....
        /*0bb0*/ 	.word	0x00025b30


	//   ....[58]....
        /*0bb4*/ 	.word	0x00025b60


	//   ....[59]....
        /*0bb8*/ 	.word	0x00025b90


	//   ....[60]....
        /*0bbc*/ 	.word	0x00025bc0


	//   ....[61]....
        /*0bc0*/ 	.word	0x00025bf0


	//   ....[62]....
        /*0bc4*/ 	.word	0x00025c20


	//   ....[63]....
        /*0bc8*/ 	.word	0x00025c50


	//   ....[64]....
        /*0bcc*/ 	.word	0x00025c80


	//   ....[65]....
        /*0bd0*/ 	.word	0x00025cb0


	//   ....[66]....
        /*0bd4*/ 	.word	0x00025ce0


	//   ....[67]....
        /*0bd8*/ 	.word	0x00025d10


	//   ....[68]....
        /*0bdc*/ 	.word	0x00025d40


	//   ....[69]....
        /*0be0*/ 	.word	0x00025d70


	//   ....[70]....
        /*0be4*/ 	.word	0x00025da0


	//   ....[71]....
        /*0be8*/ 	.word	0x00025dd0


	//   ....[72]....
        /*0bec*/ 	.word	0x00025df0


	//   ....[73]....
        /*0bf0*/ 	.word	0x00025e00


	//   ....[74]....
        /*0bf4*/ 	.word	0x00025e10


	//   ....[75]....
        /*0bf8*/ 	.word	0x00025e20


	//   ....[76]....
        /*0bfc*/ 	.word	0x00025e50


	//   ....[77]....
        /*0c00*/ 	.word	0x00025e80


	//   ....[78]....
        /*0c04*/ 	.word	0x00025eb0


	//   ....[79]....
        /*0c08*/ 	.word	0x00025ee0


	//   ....[80]....
        /*0c0c*/ 	.word	0x00025f10


	//   ....[81]....
        /*0c10*/ 	.word	0x00025f40


	//   ....[82]....
        /*0c14*/ 	.word	0x00025f70


	//   ....[83]....
        /*0c18*/ 	.word	0x00025f80


	//   ....[84]....
        /*0c1c*/ 	.word	0x000267f0


	//   ....[85]....
        /*0c20*/ 	.word	0x000268d0


	//   ....[86]....
        /*0c24*/ 	.word	0x00026900


	//   ....[87]....
        /*0c28*/ 	.word	0x00026920


	//   ....[88]....
        /*0c2c*/ 	.word	0x00026e80


	//   ....[89]....
        /*0c30*/ 	.word	0x00026ea0


	//   ....[90]....
        /*0c34*/ 	.word	0x00026fe0


	//   ....[91]....
        /*0c38*/ 	.word	0x00027000


	//   ....[92]....
        /*0c3c*/ 	.word	0x00027100


	//   ....[93]....
        /*0c40*/ 	.word	0x00027120


	//   ....[94]....
        /*0c44*/ 	.word	0x00027230


	//   ....[95]....
        /*0c48*/ 	.word	0x00027250


	//   ....[96]....
        /*0c4c*/ 	.word	0x00027b20


	//   ....[97]....
        /*0c50*/ 	.word	0x00027b30


	//   ....[98]....
        /*0c54*/ 	.word	0x00027cf0


	//   ....[99]....
        /*0c58*/ 	.word	0x00027d00


	//   ....[100]....
        /*0c5c*/ 	.word	0x00027eb0


	//   ....[101]....
        /*0c60*/ 	.word	0x00027ec0


	//   ....[102]....
        /*0c64*/ 	.word	0x00028070


	//   ....[103]....
        /*0c68*/ 	.word	0x00028080


	//   ....[104]....
        /*0c6c*/ 	.word	0x000282a0


	//   ....[105]....
        /*0c70*/ 	.word	0x00028480


	//   ....[106]....
        /*0c74*/ 	.word	0x000284b0


	//   ....[107]....
        /*0c78*/ 	.word	0x000284e0


	//   ....[108]....
        /*0c7c*/ 	.word	0x00028510


	//   ....[109]....
        /*0c80*/ 	.word	0x00028540


	//   ....[110]....
        /*0c84*/ 	.word	0x00028570


	//   ....[111]....
        /*0c88*/ 	.word	0x000286e0


	//   ....[112]....
        /*0c8c*/ 	.word	0x00028710


	//   ....[113]....
        /*0c90*/ 	.word	0x00028740


	//   ....[114]....
        /*0c94*/ 	.word	0x00028770


	//   ....[115]....
        /*0c98*/ 	.word	0x000287a0


	//   ....[116]....
        /*0c9c*/ 	.word	0x000287d0


	//   ....[117]....
        /*0ca0*/ 	.word	0x00028870


	//   ....[118]....
        /*0ca4*/ 	.word	0x000288d0


	//   ....[119]....
        /*0ca8*/ 	.word	0x00028960


	//   ....[120]....
        /*0cac*/ 	.word	0x00029910


	//   ....[121]....
        /*0cb0*/ 	.word	0x0002b730


	//   ....[122]....
        /*0cb4*/ 	.word	0x0002c5b0


	//   ....[123]....
        /*0cb8*/ 	.word	0x0002c5d0


	//   ....[124]....
        /*0cbc*/ 	.word	0x0002c5f0


	//   ....[125]....
        /*0cc0*/ 	.word	0x0002c6b0


	//   ....[126]....
        /*0cc4*/ 	.word	0x0002c6e0


	//   ....[127]....
        /*0cc8*/ 	.word	0x0002c770


	//   ....[128]....
        /*0ccc*/ 	.word	0x0002c780


	//   ....[129]....
        /*0cd0*/ 	.word	0x0002c810


	//   ....[130]....
        /*0cd4*/ 	.word	0x0002eaa0


	//   ....[131]....
        /*0cd8*/ 	.word	0x0002ead0


	//   ....[132]....
        /*0cdc*/ 	.word	0x0002eb10


	//   ....[133]....
        /*0ce0*/ 	.word	0x0002eb40


	//   ....[134]....
        /*0ce4*/ 	.word	0x0002eb70


	//   ....[135]....
        /*0ce8*/ 	.word	0x0002eba0


	//   ....[136]....
        /*0cec*/ 	.word	0x0002ebd0


	//   ....[137]....
        /*0cf0*/ 	.word	0x0002ec00


	//   ....[138]....
        /*0cf4*/ 	.word	0x0002ed80


	//   ....[139]....
        /*0cf8*/ 	.word	0x0002edb0


	//   ....[140]....
        /*0cfc*/ 	.word	0x0002ede0


	//   ....[141]....
        /*0d00*/ 	.word	0x0002ee10


	//   ....[142]....
        /*0d04*/ 	.word	0x0002ee40


	//   ....[143]....
        /*0d08*/ 	.word	0x0002ee70


	//   ....[144]....
        /*0d0c*/ 	.word	0x0002ef30


	//   ....[145]....
        /*0d10*/ 	.word	0x0002ef50


	//   ....[146]....
        /*0d14*/ 	.word	0x0002efc0


	//   ....[147]....
        /*0d18*/ 	.word	0x0002f690


	//   ....[148]....
        /*0d1c*/ 	.word	0x0002fb90


	//   ....[149]....
        /*0d20*/ 	.word	0x0002fc30


	//   ....[150]....
        /*0d24*/ 	.word	0x0002fcc0


	//   ....[151]....
        /*0d28*/ 	.word	0x0002fd10


	//   ....[152]....
        /*0d2c*/ 	.word	0x0002fd60


	//   ....[153]....
        /*0d30*/ 	.word	0x0002fe30


	//   ....[154]....
        /*0d34*/ 	.word	0x0002fec0


	//   ....[155]....
        /*0d38*/ 	.word	0x0002ff10


	//   ....[156]....
        /*0d3c*/ 	.word	0x0002ff60


	//   ....[157]....
        /*0d40*/ 	.word	0x00030250


	//   ....[158]....
        /*0d44*/ 	.word	0x00030380


	//   ....[159]....
        /*0d48*/ 	.word	0x000304b0


	//   ....[160]....
        /*0d4c*/ 	.word	0x000305d0


	//   ....[161]....
        /*0d50*/ 	.word	0x000306a0


	//   ....[162]....
        /*0d54*/ 	.word	0x00030720


	//   ....[163]....
        /*0d58*/ 	.word	0x00030780


	//   ....[164]....
        /*0d5c*/ 	.word	0x000307e0


	//   ....[165]....
        /*0d60*/ 	.word	0x00030840


	//   ....[166]....
        /*0d64*/ 	.word	0x000308c0


	//   ....[167]....
        /*0d68*/ 	.word	0x00030920


	//   ....[168]....
        /*0d6c*/ 	.word	0x000309a0


	//   ....[169]....
        /*0d70*/ 	.word	0x00030a00


	//   ....[170]....
        /*0d74*/ 	.word	0x00030a80


	//   ....[171]....
        /*0d78*/ 	.word	0x00030ae0


	//   ....[172]....
        /*0d7c*/ 	.word	0x00030b60


	//   ....[173]....
        /*0d80*/ 	.word	0x00030bc0


	//   ....[174]....
        /*0d84*/ 	.word	0x00030c40


	//   ....[175]....
        /*0d88*/ 	.word	0x00030ca0


	//   ....[176]....
        /*0d8c*/ 	.word	0x00030d20


	//   ....[177]....
        /*0d90*/ 	.word	0x00030d80


	//   ....[178]....
        /*0d94*/ 	.word	0x00030e00


	//   ....[179]....
        /*0d98*/ 	.word	0x00030e60


	//   ....[180]....
        /*0d9c*/ 	.word	0x00030ee0


	//   ....[181]....
        /*0da0*/ 	.word	0x00030f40


	//   ....[182]....
        /*0da4*/ 	.word	0x00030fc0


	//   ....[183]....
        /*0da8*/ 	.word	0x00031020


	//   ....[184]....
        /*0dac*/ 	.word	0x000310a0


	//   ....[185]....
        /*0db0*/ 	.word	0x00031100


	//   ....[186]....
        /*0db4*/ 	.word	0x00031160


	//   ....[187]....
        /*0db8*/ 	.word	0x000311c0


	//   ....[188]....
        /*0dbc*/ 	.word	0x00031220


	//   ....[189]....
        /*0dc0*/ 	.word	0x00031280


	//   ....[190]....
        /*0dc4*/ 	.word	0x00031300


	//   ....[191]....
        /*0dc8*/ 	.word	0x00031360


	//   ....[192]....
        /*0dcc*/ 	.word	0x000313e0


	//   ....[193]....
        /*0dd0*/ 	.word	0x00031440


	//   ....[194]....
        /*0dd4*/ 	.word	0x000314c0


	//   ....[195]....
        /*0dd8*/ 	.word	0x00031520


	//   ....[196]....
        /*0ddc*/ 	.word	0x000315a0


	//   ....[197]....
        /*0de0*/ 	.word	0x00031600


	//   ....[198]....
        /*0de4*/ 	.word	0x00031670


	//   ....[199]....
        /*0de8*/ 	.word	0x000316d0


	//   ....[200]....
        /*0dec*/ 	.word	0x00031740


	//   ....[201]....
        /*0df0*/ 	.word	0x000317a0


	//   ....[202]....
        /*0df4*/ 	.word	0x00031820


	//   ....[203]....
        /*0df8*/ 	.word	0x00031880


	//   ....[204]....
        /*0dfc*/ 	.word	0x000318f0


	//   ....[205]....
        /*0e00*/ 	.word	0x00031a10


	//   ....[206]....
        /*0e04*/ 	.word	0x00031a60


	//   ....[207]....
        /*0e08*/ 	.word	0x00031af0


	//   ....[208]....
        /*0e0c*/ 	.word	0x00031b80


	//   ....[209]....
        /*0e10*/ 	.word	0x00031c10


	//   ....[210]....
        /*0e14*/ 	.word	0x00031ca0


	//   ....[211]....
        /*0e18*/ 	.word	0x00031d30


	//   ....[212]....
        /*0e1c*/ 	.word	0x00031dc0


	//   ....[213]....
        /*0e20*/ 	.word	0x00031e80


	//   ....[214]....
        /*0e24*/ 	.word	0x00032170


	//   ....[215]....
        /*0e28*/ 	.word	0x00032390


	//   ....[216]....
        /*0e2c*/ 	.word	0x000323e0


	//   ....[217]....
        /*0e30*/ 	.word	0x00032440


	//   ....[218]....
        /*0e34*/ 	.word	0x000324f0


	//   ....[219]....
        /*0e38*/ 	.word	0x000325b0


	//   ....[220]....
        /*0e3c*/ 	.word	0x00032690


	//   ....[221]....
        /*0e40*/ 	.word	0x00032760


	//   ....[222]....
        /*0e44*/ 	.word	0x00032860


	//   ....[223]....
        /*0e48*/ 	.word	0x00032b40


	//   ....[224]....
        /*0e4c*/ 	.word	0x00032be0


	//   ....[225]....
        /*0e50*/ 	.word	0x00032d00


	//   ....[226]....
        /*0e54*/ 	.word	0x00032d80


	//   ....[227]....
        /*0e58*/ 	.word	0x00032e00


	//   ....[228]....
        /*0e5c*/ 	.word	0x00032e80


	//   ....[229]....
        /*0e60*/ 	.word	0x00032f00


	//   ....[230]....
        /*0e64*/ 	.word	0x00032f90


	//   ....[231]....
        /*0e68*/ 	.word	0x00033030


	//   ....[232]....
        /*0e6c*/ 	.word	0x000330e0


	//   ....[233]....
        /*0e70*/ 	.word	0x00033160


	//   ....[234]....
        /*0e74*/ 	.word	0x000331e0


	//   ....[235]....
        /*0e78*/ 	.word	0x00033260


	//   ....[236]....
        /*0e7c*/ 	.word	0x000332f0


	//   ....[237]....
        /*0e80*/ 	.word	0x00033370


	//   ....[238]....
        /*0e84*/ 	.word	0x00033410


	//   ....[239]....
        /*0e88*/ 	.word	0x000334a0


	//   ....[240]....
        /*0e8c*/ 	.word	0x000335d0


	//----- nvinfo : EIATTR_REG_RECONFIG
	.align		4
.L_362:
        /*0e90*/ 	.byte	0x01, 0x54
	.zero		2


	//----- nvinfo : EIATTR_SYSCALL_OFFSETS
	.align		4
        /*0e94*/ 	.byte	0x04, 0x46
        /*0e96*/ 	.short	(.L_364 - .L_363)


	//   ....[0]....
.L_363:
        /*0e98*/ 	.word	0x00001ca0


	//   ....[1]....
        /*0e9c*/ 	.word	0x00001df0


	//   ....[2]....
        /*0ea0*/ 	.word	0x000102f0


	//   ....[3]....
        /*0ea4*/ 	.word	0x000108a0


	//   ....[4]....
        /*0ea8*/ 	.word	0x0002b160


	//   ....[5]....
        /*0eac*/ 	.word	0x0002b300


	//   ....[6]....
        /*0eb0*/ 	.word	0x0002b460


	//   ....[7]....
        /*0eb4*/ 	.word	0x0002b5b0


	//   ....[8]....
        /*0eb8*/ 	.word	0x0002c180


	//----- nvinfo : EIATTR_MBARRIER_INSTR_OFFSETS
	.align		4
.L_364:
        /*0ebc*/ 	.byte	0x04, 0x39
        /*0ebe*/ 	.short	(.L_366 - .L_365)


	//   ....[0]....
.L_365:
        /*0ec0*/ 	.word	0x000002d0
        /*0ec4*/ 	.word	0x000000ff
        /*0ec8*/ 	.word	0x00033400
        /*0ecc*/ 	.short	0x0100
        /*0ece*/ 	.byte	0x08
	.zero		1


	//   ....[1]....
        /*0ed0*/ 	.word	0x000002e0
        /*0ed4*/ 	.word	0x000000ff
        /*0ed8*/ 	.word	0x00033420
        /*0edc*/ 	.short	0x0100
        /*0ede*/ 	.byte	0x08
	.zero		1


	//   ....[2]....
        /*0ee0*/ 	.word	0x000003d0
        /*0ee4*/ 	.word	0x000000ff
        /*0ee8*/ 	.word	0x00033430
        /*0eec*/ 	.short	0x0100
        /*0eee*/ 	.byte	0x08
	.zero		1


	//   ....[3]....
        /*0ef0*/ 	.word	0x000003e0
        /*0ef4*/ 	.word	0x000000ff
        /*0ef8*/ 	.word	0x00033440
        /*0efc*/ 	.short	0x0100
        /*0efe*/ 	.byte	0x08
	.zero		1


	//   ....[4]....
        /*0f00*/ 	.word	0x000003f0
        /*0f04*/ 	.word	0x000000ff
        /*0f08*/ 	.word	0x00033438
        /*0f0c*/ 	.short	0x0100
        /*0f0e*/ 	.byte	0x08
	.zero		1


	//   ....[5]....
        /*0f10*/ 	.word	0x00000400
        /*0f14*/ 	.word	0x000000ff
        /*0f18*/ 	.word	0x00033448
        /*0f1c*/ 	.short	0x0100
        /*0f1e*/ 	.byte	0x08
	.zero		1


	//   ....[6]....
        /*0f20*/ 	.word	0x00000530
        /*0f24*/ 	.word	0x000000ff
        /*0f28*/ 	.word	0x00033450
        /*0f2c*/ 	.short	0x0100
        /*0f2e*/ 	.byte	0x08
	.zero		1


	//   ....[7]....
        /*0f30*/ 	.word	0x00000540
        /*0f34*/ 	.word	0x000000ff
        /*0f38*/ 	.word	0x00033460
        /*0f3c*/ 	.short	0x0100
        /*0f3e*/ 	.byte	0x08
	.zero		1


	//   ....[8]....
        /*0f40*/ 	.word	0x00000550
        /*0f44*/ 	.word	0x000000ff
        /*0f48*/ 	.word	0x00033458
        /*0f4c*/ 	.short	0x0100
        /*0f4e*/ 	.byte	0x08
	.zero		1


	//   ....[9]....
        /*0f50*/ 	.word	0x00000560
        /*0f54*/ 	.word	0x000000ff
        /*0f58*/ 	.word	0x00033468
        /*0f5c*/ 	.short	0x0100
        /*0f5e*/ 	.byte	0x08
	.zero		1


	//   ....[10]....
        /*0f60*/ 	.word	0x00000650
        /*0f64*/ 	.word	0x000000ff
        /*0f68*/ 	.word	0x00033470
        /*0f6c*/ 	.short	0x0100
        /*0f6e*/ 	.byte	0x06
	.zero		1


	//   ....[11]....
        /*0f70*/ 	.word	0x00000660
        /*0f74*/ 	.word	0x000000ff
        /*0f78*/ 	.word	0x00033480
        /*0f7c*/ 	.short	0x0100
        /*0f7e*/ 	.byte	0x06
	.zero		1


	//   ....[12]....
        /*0f80*/ 	.word	0x00000670
        /*0f84*/ 	.word	0x000000ff
        /*0f88*/ 	.word	0x00033478
        /*0f8c*/ 	.short	0x0100
        /*0f8e*/ 	.byte	0x06
	.zero		1


	//   ....[13]....
        /*0f90*/ 	.word	0x00000680
        /*0f94*/ 	.word	0x000000ff
        /*0f98*/ 	.word	0x00033488
        /*0f9c*/ 	.short	0x0100
        /*0f9e*/ 	.byte	0x06
	.zero		1


	//   ....[14]....
        /*0fa0*/ 	.word	0x000007b0
        /*0fa4*/ 	.word	0x000000ff
        /*0fa8*/ 	.word	0x00033490
        /*0fac*/ 	.short	0x0100
        /*0fae*/ 	.byte	0x08
	.zero		1


	//   ....[15]....
        /*0fb0*/ 	.word	0x000007c0
        /*0fb4*/ 	.word	0x000000ff
        /*0fb8*/ 	.word	0x000334a0
        /*0fbc*/ 	.short	0x0100
        /*0fbe*/ 	.byte	0x08
	.zero		1


	//   ....[16]....
        /*0fc0*/ 	.word	0x000007d0
        /*0fc4*/ 	.word	0x000000ff
        /*0fc8*/ 	.word	0x00033498
        /*0fcc*/ 	.short	0x0100
        /*0fce*/ 	.byte	0x08
	.zero		1


	//   ....[17]....
        /*0fd0*/ 	.word	0x000007e0
        /*0fd4*/ 	.word	0x000000ff
        /*0fd8*/ 	.word	0x000334a8
        /*0fdc*/ 	.short	0x0100
        /*0fde*/ 	.byte	0x08
	.zero		1


	//   ....[18]....
        /*0fe0*/ 	.word	0x00000910
        /*0fe4*/ 	.word	0x000000ff
        /*0fe8*/ 	.word	0x000334b0
        /*0fec*/ 	.short	0x0100
        /*0fee*/ 	.byte	0x08
	.zero		1


	//   ....[19]....
        /*0ff0*/ 	.word	0x00000920
        /*0ff4*/ 	.word	0x000000ff
        /*0ff8*/ 	.word	0x000334c0
        /*0ffc*/ 	.short	0x0100
        /*0ffe*/ 	.byte	0x08
	.zero		1


	//   ....[20]....
        /*1000*/ 	.word	0x00000930
        /*1004*/ 	.word	0x000000ff
        /*1008*/ 	.word	0x000334b8
        /*100c*/ 	.short	0x0100
        /*100e*/ 	.byte	0x08
	.zero		1


	//   ....[21]....
        /*1010*/ 	.word	0x00000940
        /*1014*/ 	.word	0x000000ff
        /*1018*/ 	.word	0x000334c8
        /*101c*/ 	.short	0x0100
        /*101e*/ 	.byte	0x08
	.zero		1


	//   ....[22]....
        /*1020*/ 	.word	0x000035d0
        /*1024*/ 	.word	0x00000065
        /*1028*/ 	.word	0x00033490
        /*102c*/ 	.short	0x010a
        /*102e*/ 	.byte	0x3f
	.zero		1


	//   ....[23]....
        /*1030*/ 	.word	0x00009340
        /*1034*/ 	.word	0x00000065
        /*1038*/ 	.word	0x00033490
        /*103c*/ 	.short	0x010a
        /*103e*/ 	.byte	0x3f
	.zero		1


	//   ....[24]....
        /*1040*/ 	.word	0x0000f260
        /*1044*/ 	.word	0x00000065
        /*1048*/ 	.word	0x00033490
        /*104c*/ 	.short	0x010a
        /*104e*/ 	.byte	0x3f
	.zero		1


	//   ....[25]....
        /*1050*/ 	.word	0x0000f640
        /*1054*/ 	.word	0x0000002c
        /*1058*/ 	.word	0x00000000
        /*105c*/ 	.short	0x0101
        /*105e*/ 	.byte	0x3f
	.zero		1


	//   ....[26]....
        /*1060*/ 	.word	0x0000f680
        /*1064*/ 	.word	0x00000065
        /*1068*/ 	.word	0x000334b0
        /*106c*/ 	.short	0x010a
        /*106e*/ 	.byte	0x3f
	.zero		1


	//   ....[27]....
        /*1070*/ 	.word	0x0000fba0
        /*1074*/ 	.word	0x00000065
        /*1078*/ 	.word	0x00000000
        /*107c*/ 	.short	0x0101
        /*107e*/ 	.byte	0x3f
	.zero		1


	//   ....[28]....
        /*1080*/ 	.word	0x00010620
        /*1084*/ 	.word	0x00000010
        /*1088*/ 	.word	0x00033400
        /*108c*/ 	.short	0x010a
        /*108e*/ 	.byte	0x3f
	.zero		1


	//   ....[29]....
        /*1090*/ 	.word	0x00010670
        /*1094*/ 	.word	0x00000010
        /*1098*/ 	.word	0x00033400
        /*109c*/ 	.short	0x010a
        /*109e*/ 	.byte	0x3f
	.zero		1


	//   ....[30]....
        /*10a0*/ 	.word	0x00011060
        /*10a4*/ 	.word	0x00000010
        /*10a8*/ 	.word	0x00033400
        /*10ac*/ 	.short	0x010a
        /*10ae*/ 	.byte	0x3f
	.zero		1


	//   ....[31]....
        /*10b0*/ 	.word	0x000145c0
        /*10b4*/ 	.word	0x00000010
        /*10b8*/ 	.word	0x00033400
        /*10bc*/ 	.short	0x010a
        /*10be*/ 	.byte	0x3f
	.zero		1


	//   ....[32]....
        /*10c0*/ 	.word	0x00017700
        /*10c4*/ 	.word	0x00000000
        /*10c8*/ 	.word	0x00033430
        /*10cc*/ 	.short	0x010a
        /*10ce*/ 	.byte	0x3f
	.zero		1


	//   ....[33]....
        /*10d0*/ 	.word	0x00017770
        /*10d4*/ 	.word	0x00000000
        /*10d8*/ 	.word	0x00033430
        /*10dc*/ 	.short	0x010a
        /*10de*/ 	.byte	0x3f
	.zero		1


	//   ....[34]....
        /*10e0*/ 	.word	0x0001a930
        /*10e4*/ 	.word	0x00000000
        /*10e8*/ 	.word	0x00000000
        /*10ec*/ 	.short	0x0101
        /*10ee*/ 	.byte	0x3f
	.zero		1


	//   ....[35]....
        /*10f0*/ 	.word	0x0001b980
        /*10f4*/ 	.word	0x0000000b
        /*10f8*/ 	.word	0x00033430
        /*10fc*/ 	.short	0x010a
        /*10fe*/ 	.byte	0x3f
	.zero		1


	//   ....[36]....
        /*1100*/ 	.word	0x0001b9d0
        /*1104*/ 	.word	0x0000000b
        /*1108*/ 	.word	0x00033430
        /*110c*/ 	.short	0x010a
        /*110e*/ 	.byte	0x3f
	.zero		1


	//   ....[37]....
        /*1110*/ 	.word	0x0001cad0
        /*1114*/ 	.word	0x0000000a
        /*1118*/ 	.word	0x00033450
        /*111c*/ 	.short	0x010a
        /*111e*/ 	.byte	0x3f
	.zero		1


	//   ....[38]....
        /*1120*/ 	.word	0x0001cb10
        /*1124*/ 	.word	0x0000000a
        /*1128*/ 	.word	0x00033450
        /*112c*/ 	.short	0x010a
        /*112e*/ 	.byte	0x3f
	.zero		1


	//   ....[39]....
        /*1130*/ 	.word	0x0001f250
        /*1134*/ 	.word	0x000000c3
        /*1138*/ 	.word	0x00000000
        /*113c*/ 	.short	0x0101
        /*113e*/ 	.byte	0x3f
	.zero		1


	//   ....[40]....
        /*1140*/ 	.word	0x0001f9e0
        /*1144*/ 	.word	0x00000097
        /*1148*/ 	.word	0x00000000
        /*114c*/ 	.short	0x0101
        /*114e*/ 	.byte	0x3f
	.zero		1


	//   ....[41]....
        /*1150*/ 	.word	0x00020370
        /*1154*/ 	.word	0x0000000a
        /*1158*/ 	.word	0x00033430
        /*115c*/ 	.short	0x010a
        /*115e*/ 	.byte	0x3f
	.zero		1


	//   ....[42]....
        /*1160*/ 	.word	0x000203c0
        /*1164*/ 	.word	0x0000000a
        /*1168*/ 	.word	0x00033430
        /*116c*/ 	.short	0x010a
        /*116e*/ 	.byte	0x3f
	.zero		1


	//   ....[43]....
        /*1170*/ 	.word	0x00021490
        /*1174*/ 	.word	0x0000000a
        /*1178*/ 	.word	0x00033450
        /*117c*/ 	.short	0x010a
        /*117e*/ 	.byte	0x3f
	.zero		1


	//   ....[44]....
        /*1180*/ 	.word	0x000214d0
        /*1184*/ 	.word	0x0000000a
        /*1188*/ 	.word	0x00033450
        /*118c*/ 	.short	0x010a
        /*118e*/ 	.byte	0x3f
	.zero		1


	//   ....[45]....
        /*1190*/ 	.word	0x000231e0
        /*1194*/ 	.word	0x000000c2
        /*1198*/ 	.word	0x00000000
        /*119c*/ 	.short	0x0101
        /*119e*/ 	.byte	0x3f
	.zero		1


	//   ....[46]....
        /*11a0*/ 	.word	0x00023830
        /*11a4*/ 	.word	0x00000008
        /*11a8*/ 	.word	0x00000000
        /*11ac*/ 	.short	0x0101
        /*11ae*/ 	.byte	0x3f
	.zero		1


	//   ....[47]....
        /*11b0*/ 	.word	0x000240f0
        /*11b4*/ 	.word	0x0000000b
        /*11b8*/ 	.word	0x00033450
        /*11bc*/ 	.short	0x010a
        /*11be*/ 	.byte	0x3f
	.zero		1


	//   ....[48]....
        /*11c0*/ 	.word	0x00024170
        /*11c4*/ 	.word	0x0000000b
        /*11c8*/ 	.word	0x00033450
        /*11cc*/ 	.short	0x010a
        /*11ce*/ 	.byte	0x3f
	.zero		1


	//   ....[49]....
        /*11d0*/ 	.word	0x000247d0
        /*11d4*/ 	.word	0x00000002
        /*11d8*/ 	.word	0x00000000
        /*11dc*/ 	.short	0x0101
        /*11de*/ 	.byte	0x3f
	.zero		1


	//   ....[50]....
        /*11e0*/ 	.word	0x00026e90
        /*11e4*/ 	.word	0x00000000
        /*11e8*/ 	.word	0x00000000
        /*11ec*/ 	.short	0x0101
        /*11ee*/ 	.byte	0x3f
	.zero		1


	//   ....[51]....
        /*11f0*/ 	.word	0x00029a00
        /*11f4*/ 	.word	0x00000006
        /*11f8*/ 	.word	0x00033420
        /*11fc*/ 	.short	0x010a
        /*11fe*/ 	.byte	0x3f
	.zero		1


	//   ....[52]....
        /*1200*/ 	.word	0x00029af0
        /*1204*/ 	.word	0x00000006
        /*1208*/ 	.word	0x000334a0
        /*120c*/ 	.short	0x010a
        /*120e*/ 	.byte	0x3f
	.zero		1


	//   ....[53]....
        /*1210*/ 	.word	0x00029f40
        /*1214*/ 	.word	0x00000006
        /*1218*/ 	.word	0x000334c0
        /*121c*/ 	.short	0x010a
        /*121e*/ 	.byte	0x3f
	.zero		1


	//   ....[54]....
        /*1220*/ 	.word	0x0002a4e0
        /*1224*/ 	.word	0x00000008
        /*1228*/ 	.word	0x000334a0
        /*122c*/ 	.short	0x010a
        /*122e*/ 	.byte	0x3f
	.zero		1


	//   ....[55]....
        /*1230*/ 	.word	0x0002a920
        /*1234*/ 	.word	0x00000008
        /*1238*/ 	.word	0x000334c0
        /*123c*/ 	.short	0x010a
        /*123e*/ 	.byte	0x3f
	.zero		1


	//   ....[56]....
        /*1240*/ 	.word	0x0002b9f0
        /*1244*/ 	.word	0x00000002
        /*1248*/ 	.word	0x00033480
        /*124c*/ 	.short	0x010a
        /*124e*/ 	.byte	0x3f
	.zero		1


	//   ....[57]....
        /*1250*/ 	.word	0x0002bc60
        /*1254*/ 	.word	0x00000002
        /*1258*/ 	.word	0x00033440
        /*125c*/ 	.short	0x010a
        /*125e*/ 	.byte	0x3f
	.zero		1


	//   ....[58]....
        /*1260*/ 	.word	0x0002c910
        /*1264*/ 	.word	0x00000009
        /*1268*/ 	.word	0x00033400
        /*126c*/ 	.short	0x0107
        /*126e*/ 	.byte	0x3f
	.zero		1


	//   ....[59]....
        /*1270*/ 	.word	0x0002ca10
        /*1274*/ 	.word	0x00000002
        /*1278*/ 	.word	0x00033400
        /*127c*/ 	.short	0x0101
        /*127e*/ 	.byte	0x3f
	.zero		1


	//   ....[60]....
        /*1280*/ 	.word	0x0002ca30
        /*1284*/ 	.word	0x00000002
        /*1288*/ 	.word	0x00033420
        /*128c*/ 	.short	0x010a
        /*128e*/ 	.byte	0x3f
	.zero		1


	//   ....[61]....
        /*1290*/ 	.word	0x0002cd80
        /*1294*/ 	.word	0x00000006
        /*1298*/ 	.word	0x00033480
        /*129c*/ 	.short	0x010a
        /*129e*/ 	.byte	0x3f
	.zero		1


	//   ....[62]....
        /*12a0*/ 	.word	0x0002d200
        /*12a4*/ 	.word	0x00000006
        /*12a8*/ 	.word	0x00033440
        /*12ac*/ 	.short	0x010a
        /*12ae*/ 	.byte	0x3f
	.zero		1


	//   ....[63]....
        /*12b0*/ 	.word	0x0002d6f0
        /*12b4*/ 	.word	0x00000003
        /*12b8*/ 	.word	0x00033470
        /*12bc*/ 	.short	0x010a
        /*12be*/ 	.byte	0x3f
	.zero		1


	//   ....[64]....
        /*12c0*/ 	.word	0x0002d760
        /*12c4*/ 	.word	0x00000003
        /*12c8*/ 	.word	0x00033460
        /*12cc*/ 	.short	0x010a
        /*12ce*/ 	.byte	0x3f
	.zero		1


	//   ....[65]....
        /*12d0*/ 	.word	0x0002de30
        /*12d4*/ 	.word	0x00000003
        /*12d8*/ 	.word	0x00033450
        /*12dc*/ 	.short	0x0101
        /*12de*/ 	.byte	0x3f
	.zero		1


	//   ....[66]....
        /*12e0*/ 	.word	0x0002deb0
        /*12e4*/ 	.word	0x00000003
        /*12e8*/ 	.word	0x00000000
        /*12ec*/ 	.short	0x0101
        /*12ee*/ 	.byte	0x3f
	.zero		1


	//   ....[67]....
        /*12f0*/ 	.word	0x0002e0e0
        /*12f4*/ 	.word	0x00000003
        /*12f8*/ 	.word	0x00033470
        /*12fc*/ 	.short	0x010a
        /*12fe*/ 	.byte	0x3f
	.zero		1


	//   ....[68]....
        /*1300*/ 	.word	0x0002e150
        /*1304*/ 	.word	0x00000003
        /*1308*/ 	.word	0x00033460
        /*130c*/ 	.short	0x010a
        /*130e*/ 	.byte	0x3f
	.zero		1


	//   ....[69]....
        /*1310*/ 	.word	0x0002e840
        /*1314*/ 	.word	0x00000003
        /*1318*/ 	.word	0x00033450
        /*131c*/ 	.short	0x0101
        /*131e*/ 	.byte	0x3f
	.zero		1


	//   ....[70]....
        /*1320*/ 	.word	0x0002e890
        /*1324*/ 	.word	0x00000003
        /*1328*/ 	.word	0x00000000
        /*132c*/ 	.short	0x0101
        /*132e*/ 	.byte	0x3f
	.zero		1


	//   ....[71]....
        /*1330*/ 	.word	0x0002f610
        /*1334*/ 	.word	0x00000000
        /*1338*/ 	.word	0x00033420
        /*133c*/ 	.short	0x010a
        /*133e*/ 	.byte	0x3f
	.zero		1


	//   ....[72]....
        /*1340*/ 	.word	0x0002f7c0
        /*1344*/ 	.word	0x00000006
        /*1348*/ 	.word	0x00000000
        /*134c*/ 	.short	0x010a
        /*134e*/ 	.byte	0x3f
	.zero		1


	//   ....[73]....
        /*1350*/ 	.word	0x0002f830
        /*1354*/ 	.word	0x00000007
        /*1358*/ 	.word	0x00000000
        /*135c*/ 	.short	0x010a
        /*135e*/ 	.byte	0x3f
	.zero		1


	//   ....[74]....
        /*1360*/ 	.word	0x0002f890
        /*1364*/ 	.word	0x00000004
        /*1368*/ 	.word	0x00033460
        /*136c*/ 	.short	0x010a
        /*136e*/ 	.byte	0x3f
	.zero		1


	//   ....[75]....
        /*1370*/ 	.word	0x0002f8e0
        /*1374*/ 	.word	0x00000003
        /*1378*/ 	.word	0x00033460
        /*137c*/ 	.short	0x010a
        /*137e*/ 	.byte	0x3f
	.zero		1


	//   ....[76]....
        /*1380*/ 	.word	0x0002f920
        /*1384*/ 	.word	0x00000004
        /*1388*/ 	.word	0x00033480
        /*138c*/ 	.short	0x010a
        /*138e*/ 	.byte	0x3f
	.zero		1


	//   ....[77]....
        /*1390*/ 	.word	0x0002f940
        /*1394*/ 	.word	0x00000003
        /*1398*/ 	.word	0x00033480
        /*139c*/ 	.short	0x010a
        /*139e*/ 	.byte	0x3f
	.zero		1


	//   ....[78]....
        /*13a0*/ 	.word	0x0002f9a0
        /*13a4*/ 	.word	0x00000065
        /*13a8*/ 	.word	0x00033490
        /*13ac*/ 	.short	0x010a
        /*13ae*/ 	.byte	0x3f
	.zero		1


	//   ....[79]....
        /*13b0*/ 	.word	0x0002f9f0
        /*13b4*/ 	.word	0x00000065
        /*13b8*/ 	.word	0x00033490
        /*13bc*/ 	.short	0x010a
        /*13be*/ 	.byte	0x3f
	.zero		1


	//   ....[80]....
        /*13c0*/ 	.word	0x0002fa40
        /*13c4*/ 	.word	0x00000065
        /*13c8*/ 	.word	0x00033490
        /*13cc*/ 	.short	0x010a
        /*13ce*/ 	.byte	0x3f
	.zero		1


	//   ....[81]....
        /*13d0*/ 	.word	0x0002fa90
        /*13d4*/ 	.word	0x00000065
        /*13d8*/ 	.word	0x000334b0
        /*13dc*/ 	.short	0x010a
        /*13de*/ 	.byte	0x3f
	.zero		1


	//   ....[82]....
        /*13e0*/ 	.word	0x0002fd90
        /*13e4*/ 	.word	0x00000010
        /*13e8*/ 	.word	0x00033400
        /*13ec*/ 	.short	0x010a
        /*13ee*/ 	.byte	0x3f
	.zero		1


	//   ....[83]....
        /*13f0*/ 	.word	0x0002ffa0
        /*13f4*/ 	.word	0x00000010
        /*13f8*/ 	.word	0x00033400
        /*13fc*/ 	.short	0x010a
        /*13fe*/ 	.byte	0x3f
	.zero		1


	//   ....[84]....
        /*1400*/ 	.word	0x0002fff0
        /*1404*/ 	.word	0x00000000
        /*1408*/ 	.word	0x00033430
        /*140c*/ 	.short	0x010a
        /*140e*/ 	.byte	0x3f
	.zero		1


	//   ....[85]....
        /*1410*/ 	.word	0x00030040
        /*1414*/ 	.word	0x0000000b
        /*1418*/ 	.word	0x00033430
        /*141c*/ 	.short	0x010a
        /*141e*/ 	.byte	0x3f
	.zero		1


	//   ....[86]....
        /*1420*/ 	.word	0x00030090
        /*1424*/ 	.word	0x0000000a
        /*1428*/ 	.word	0x00033450
        /*142c*/ 	.short	0x010a
        /*142e*/ 	.byte	0x3f
	.zero		1


	//   ....[87]....
        /*1430*/ 	.word	0x000300e0
        /*1434*/ 	.word	0x0000000a
        /*1438*/ 	.word	0x00033430
        /*143c*/ 	.short	0x010a
        /*143e*/ 	.byte	0x3f
	.zero		1


	//   ....[88]....
        /*1440*/ 	.word	0x00030130
        /*1444*/ 	.word	0x0000000a
        /*1448*/ 	.word	0x00033450
        /*144c*/ 	.short	0x010a
        /*144e*/ 	.byte	0x3f
	.zero		1


	//   ....[89]....
        /*1450*/ 	.word	0x00030180
        /*1454*/ 	.word	0x0000000b
        /*1458*/ 	.word	0x00033450
        /*145c*/ 	.short	0x010a
        /*145e*/ 	.byte	0x3f
	.zero		1


	//   ....[90]....
        /*1460*/ 	.word	0x00031f50
        /*1464*/ 	.word	0x00000005
        /*1468*/ 	.word	0x00033420
        /*146c*/ 	.short	0x010a
        /*146e*/ 	.byte	0x3f
	.zero		1


	//   ....[91]....
        /*1470*/ 	.word	0x00031fa0
        /*1474*/ 	.word	0x00000006
        /*1478*/ 	.word	0x000334a0
        /*147c*/ 	.short	0x010a
        /*147e*/ 	.byte	0x3f
	.zero		1


	//   ....[92]....
        /*1480*/ 	.word	0x00031ff0
        /*1484*/ 	.word	0x00000006
        /*1488*/ 	.word	0x000334c0
        /*148c*/ 	.short	0x010a
        /*148e*/ 	.byte	0x3f
	.zero		1


	//   ....[93]....
        /*1490*/ 	.word	0x00032040
        /*1494*/ 	.word	0x00000008
        /*1498*/ 	.word	0x000334a0
        /*149c*/ 	.short	0x010a
        /*149e*/ 	.byte	0x3f
	.zero		1


	//   ....[94]....
        /*14a0*/ 	.word	0x00032090
        /*14a4*/ 	.word	0x00000008
        /*14a8*/ 	.word	0x000334c0
        /*14ac*/ 	.short	0x010a
        /*14ae*/ 	.byte	0x3f
	.zero		1


	//   ....[95]....
        /*14b0*/ 	.word	0x00032230
        /*14b4*/ 	.word	0x00000002
        /*14b8*/ 	.word	0x00033480
        /*14bc*/ 	.short	0x010a
        /*14be*/ 	.byte	0x3f
	.zero		1


	//   ....[96]....
        /*14c0*/ 	.word	0x00032280
        /*14c4*/ 	.word	0x00000002
        /*14c8*/ 	.word	0x00033440
        /*14cc*/ 	.short	0x010a
        /*14ce*/ 	.byte	0x3f
	.zero		1


	//   ....[97]....
        /*14d0*/ 	.word	0x000328b0
        /*14d4*/ 	.word	0x00000002
        /*14d8*/ 	.word	0x00033420
        /*14dc*/ 	.short	0x010a
        /*14de*/ 	.byte	0x3f
	.zero		1


	//   ....[98]....
        /*14e0*/ 	.word	0x00032900
        /*14e4*/ 	.word	0x00000006
        /*14e8*/ 	.word	0x00033480
        /*14ec*/ 	.short	0x010a
        /*14ee*/ 	.byte	0x3f
	.zero		1


	//   ....[99]....
        /*14f0*/ 	.word	0x00032950
        /*14f4*/ 	.word	0x00000006
        /*14f8*/ 	.word	0x00033440
        /*14fc*/ 	.short	0x010a
        /*14fe*/ 	.byte	0x3f
	.zero		1


	//   ....[100]....
        /*1500*/ 	.word	0x000329a0
        /*1504*/ 	.word	0x00000003
        /*1508*/ 	.word	0x00033470
        /*150c*/ 	.short	0x010a
        /*150e*/ 	.byte	0x3f
	.zero		1


	//   ....[101]....
        /*1510*/ 	.word	0x000329f0
        /*1514*/ 	.word	0x00000003
        /*1518*/ 	.word	0x00033460
        /*151c*/ 	.short	0x010a
        /*151e*/ 	.byte	0x3f
	.zero		1


	//   ....[102]....
        /*1520*/ 	.word	0x00032a40
        /*1524*/ 	.word	0x00000003
        /*1528*/ 	.word	0x00033470
        /*152c*/ 	.short	0x010a
        /*152e*/ 	.byte	0x3f
	.zero		1


	//   ....[103]....
        /*1530*/ 	.word	0x00032a90
        /*1534*/ 	.word	0x00000003
        /*1538*/ 	.word	0x00033460
        /*153c*/ 	.short	0x010a
        /*153e*/ 	.byte	0x3f
	.zero		1


	//   ....[104]....
        /*1540*/ 	.word	0x000334f0
        /*1544*/ 	.word	0x00000000
        /*1548*/ 	.word	0x00033420
        /*154c*/ 	.short	0x010a
        /*154e*/ 	.byte	0x3f
	.zero		1


	//   ....[105]....
        /*1550*/ 	.word	0x00033690
        /*1554*/ 	.word	0x00000006
        /*1558*/ 	.word	0x00000000
        /*155c*/ 	.short	0x010a
        /*155e*/ 	.byte	0x3f
	.zero		1


	//   ....[106]....
        /*1560*/ 	.word	0x000336e0
        /*1564*/ 	.word	0x00000007
        /*1568*/ 	.word	0x00000000
        /*156c*/ 	.short	0x010a
        /*156e*/ 	.byte	0x3f
	.zero		1


	//   ....[107]....
        /*1570*/ 	.word	0x00033730
        /*1574*/ 	.word	0x00000004
        /*1578*/ 	.word	0x00033460
        /*157c*/ 	.short	0x010a
        /*157e*/ 	.byte	0x3f
	.zero		1


	//   ....[108]....
        /*1580*/ 	.word	0x00033780
        /*1584*/ 	.word	0x00000003
        /*1588*/ 	.word	0x00033460
        /*158c*/ 	.short	0x010a
        /*158e*/ 	.byte	0x3f
	.zero		1


	//   ....[109]....
        /*1590*/ 	.word	0x000337d0
        /*1594*/ 	.word	0x00000004
        /*1598*/ 	.word	0x00033480
        /*159c*/ 	.short	0x010a
        /*159e*/ 	.byte	0x3f
	.zero		1


	//----- nvinfo : EIATTR_NUM_MBARRIERS
	.align		4
.L_366:
        /*15a0*/ 	.byte	0x03, 0x38
        /*15a2*/ 	.short	0x0016


	//----- nvinfo : EIATTR_EXIT_INSTR_OFFSETS
	.align		4
        /*15a4*/ 	.byte	0x04, 0x1c
        /*15a6*/ 	.short	(.L_368 - .L_367)


	//   ....[0]....
.L_367:
        /*15a8*/ 	.word	0x0002f990


	//----- nvinfo : EIATTR_MAX_THREADS
	.align		4
.L_368:
        /*15ac*/ 	.byte	0x04, 0x05
        /*15ae*/ 	.short	(.L_370 - .L_369)
.L_369:
        /*15b0*/ 	.word	0x00000180
        /*15b4*/ 	.word	0x00000001
        /*15b8*/ 	.word	0x00000001


	//----- nvinfo : EIATTR_CRS_STACK_SIZE
	.align		4
.L_370:
        /*15bc*/ 	.byte	0x04, 0x1e
        /*15be*/ 	.short	(.L_372 - .L_371)
.L_371:
        /*15c0*/ 	.word	0x00000000


	//----- nvinfo : EIATTR_CBANK_PARAM_SIZE
	.align		4
.L_372:
        /*15c4*/ 	.byte	0x03, 0x19
        /*15c6*/ 	.short	0x0af0


	//----- nvinfo : EIATTR_PARAM_CBANK
	.align		4
        /*15c8*/ 	.byte	0x04, 0x0a
        /*15ca*/ 	.short	(.L_374 - .L_373)
	.align		4
.L_373:
        /*15cc*/ 	.word	index@(.nv.constant0._ZN7cutlass13device_kernelIN5flash11enable_sm90INS1_16FlashAttnFwdSm90INS1_25CollectiveMainloopFwdSm90ILi2EN4cute5tupleIJNS5_1CILi1EEES8_S8_EEENS6_IJNS7_ILi128EEENS7_ILi160EEENS7_ILi192EEEEEELi192ENS_12float_e4m3_tEfNS_4arch4Sm90ELb1ELb0ELb1ELb1ELb0ELb1ELb0ELb1ELb1ELb1ELb0ELb0EEENS1_21CollectiveEpilogueFwdINS6_IJSA_SC_SB_EEES9_NS_10bfloat16_tESG_Li256ELb1ELb1ELb0ELb1EEENS1_36VarlenDynamicPersistentTileSchedulerILi128ELi160ELi256ELi128ELb0ELb1ELb1ELb1ELb1ELb1EEEEEEEEEvNT_6ParamsE)
        /*15d0*/ 	.short	0x0210
        /*15d2*/ 	.short	0x0af0


	//----- nvinfo : EIATTR_SW_WAR
	.align		4
.L_374:
        /*15d4*/ 	.byte	0x04, 0x36
        /*15d6*/ 	.short	(.L_376 - .L_375)
.L_375:
        /*15d8*/ 	.word	0x00000008
.L_376:


//--------------------- .nv.callgraph             --------------------------
	.section	.nv.callgraph,"",@"SHT_CUDA_CALLGRAPH"
	.align	4
	.sectionentsize	8
	.align		4
        /*0000*/ 	.word	0x00000000
	.align		4
        /*0004*/ 	.word	0xffffffff
	.align		4
        /*0008*/ 	.word	index@(_ZN7cutlass13device_kernelIN5flash11enable_sm90INS1_16FlashAttnFwdSm90INS1_25CollectiveMainloopFwdSm90ILi2EN4cute5tupleIJNS5_1CILi1EEES8_S8_EEENS6_IJNS7_ILi128EEENS7_ILi160EEENS7_ILi192EEEEEELi192ENS_12float_e4m3_tEfNS_4arch4Sm90ELb0ELb0ELb1ELb0ELb0ELb0ELb0ELb1ELb1ELb1ELb0ELb0EEENS1_21CollectiveEpilogueFwdINS6_IJSA_SC_SB_EEES9_NS_10bfloat16_tESG_Li256ELb0ELb1ELb0ELb1EEENS1_29StaticPersistentTileSchedulerILb0EEEEEEEEEvNT_6ParamsE)
	.align		4
        /*000c*/ 	.word	index@(__assertfail)
	.align		4
        /*0010*/ 	.word	index@(_ZN7cutlass13device_kernelIN5flash11enable_sm90INS1_16FlashAttnFwdSm90INS1_25CollectiveMainloopFwdSm90ILi2EN4cute5tupleIJNS5_1CILi2EEENS7_ILi1EEES9_EEENS6_IJNS7_ILi128EEENS7_ILi160EEENS7_ILi192EEEEEELi192ENS_12float_e4m3_tEfNS_4arch4Sm90ELb0ELb0ELb1ELb0ELb0ELb0ELb0ELb1ELb1ELb1ELb0ELb0EEENS1_21CollectiveEpilogueFwdINS6_IJSB_SD_SC_EEESA_NS_10bfloat16_tESH_Li256ELb0ELb1ELb0ELb1EEENS1_29StaticPersistentTileSchedulerILb0EEEEEEEEEvNT_6ParamsE)
	.align		4
        /*0014*/ 	.word	index@(__assertfail)
	.align		4
        /*0018*/ 	.word	index@(_ZN7cutlass13device_kernelIN5flash11enable_sm90INS1_16FlashAttnFwdSm90INS1_25CollectiveMainloopFwdSm90ILi2EN4cute5tupleIJNS5_1CILi1EEES8_S8_EEENS6_IJNS7_ILi128EEENS7_ILi160EEENS7_ILi192EEEEEELi192ENS_12float_e4m3_tEfNS_4arch4Sm90ELb0ELb0ELb1ELb1ELb0ELb0ELb0ELb1ELb1ELb1ELb0ELb0EEENS1_21CollectiveEpilogueFwdINS6_IJSA_SC_SB_EEES9_NS_10bfloat16_tESG_Li256ELb1ELb1ELb0ELb1EEENS1_36VarlenDynamicPersistentTileSchedulerILi128ELi160ELi256ELi128ELb0ELb1ELb1ELb0ELb1ELb1EEEEEEEEEvNT_6ParamsE)
	.align		4
        /*001c*/ 	.word	index@(__assertfail)
	.align		4
        /*0020*/ 	.word	index@(_ZN7cutlass13device_kernelIN5flash11enable_sm90INS1_16FlashAttnFwdSm90INS1_25CollectiveMainloopFwdSm90ILi2EN4cute5tupleIJNS5_1CILi1EEES8_S8_EEENS6_IJNS7_ILi128EEENS7_ILi160EEENS7_ILi192EEEEEELi192ENS_12float_e4m3_tEfNS_4arch4Sm90ELb0ELb0ELb1ELb1ELb0ELb1ELb0ELb1ELb1ELb1ELb0ELb0EEENS1_21CollectiveEpilogueFwdINS6_IJSA_SC_SB_EEES9_NS_10bfloat16_tESG_Li256ELb1ELb1ELb0ELb1EEENS1_36VarlenDynamicPersistentTileSchedulerILi128ELi160ELi256ELi128ELb0ELb1ELb1ELb0ELb1ELb1EEEEEEEEEvNT_6ParamsE)
	.align		4
        /*0024*/ 	.word	index@(__assertfail)
	.align		4
        /*0028*/ 	.word	index@(_ZN7cutlass13device_kernelIN5flash11enable_sm90INS1_16FlashAttnFwdSm90INS1_25CollectiveMainloopFwdSm90ILi2EN4cute5tupleIJNS5_1CILi1EEES8_S8_EEENS6_IJNS7_ILi128EEESA_NS7_ILi192EEEEEELi192ENS_12float_e4m3_tEfNS_4arch4Sm90ELb0ELb1ELb1ELb0ELb0ELb0ELb0ELb1ELb1ELb1ELb0ELb0EEENS1_21CollectiveEpilogueFwdINS6_IJSA_SB_SA_EEES9_NS_10bfloat16_tESF_Li256ELb0ELb1ELb0ELb1EEENS1_30DynamicPersistentTileSchedulerILi256ELi128ELb0ELb1ELb1EEEEEEEEEvNT_6ParamsE)
	.align		4
        /*002c*/ 	.word	index@(__assertfail)
	.align		4
        /*0030*/ 	.word	index@(_ZN7cutlass13device_kernelIN5flash11enable_sm90INS1_16FlashAttnFwdSm90INS1_25CollectiveMainloopFwdSm90ILi2EN4cute5tupleIJNS5_1CILi1EEES8_S8_EEENS6_IJNS7_ILi128EEESA_NS7_ILi192EEEEEELi192ENS_12float_e4m3_tEfNS_4arch4Sm90ELb0ELb1ELb1ELb1ELb0ELb0ELb0ELb1ELb1ELb1ELb0ELb0EEENS1_21CollectiveEpilogueFwdINS6_IJSA_SB_SA_EEES9_NS_10bfloat16_tESF_Li256ELb1ELb1ELb0ELb1EEENS1_36VarlenDynamicPersistentTileSchedulerILi128ELi128ELi256ELi128ELb0ELb1ELb1ELb1ELb0ELb1EEEEEEEEEvNT_6ParamsE)
	.align		4
        /*0034*/ 	.word	index@(__assertfail)
	.align		4
        /*0038*/ 	.word	index@(_ZN7cutlass13device_kernelIN5flash11enable_sm90INS1_16FlashAttnFwdSm90INS1_25CollectiveMainloopFwdSm90ILi2EN4cute5tupleIJNS5_1CILi1EEES8_S8_EEENS6_IJNS7_ILi128EEESA_NS7_ILi192EEEEEELi192ENS_12float_e4m3_tEfNS_4arch4Sm90ELb0ELb1ELb1ELb1ELb0ELb1ELb0ELb1ELb1ELb1ELb0ELb0EEENS1_21CollectiveEpilogueFwdINS6_IJSA_SB_SA_EEES9_NS_10bfloat16_tESF_Li256ELb1ELb1ELb0ELb1EEENS1_36VarlenDynamicPersistentTileSchedulerILi128ELi128ELi256ELi128ELb0ELb1ELb1ELb1ELb0ELb1EEEEEEEEEvNT_6ParamsE)
	.align		4
        /*003c*/ 	.word	index@(__assertfail)
	.align		4
        /*0040*/ 	.word	index@(_ZN7cutlass13device_kernelIN5flash11enable_sm90INS1_16FlashAttnFwdSm90INS1_25CollectiveMainloopFwdSm90ILi2EN4cute5tupleIJNS5_1CILi1EEES8_S8_EEENS6_IJNS7_ILi128EEENS7_ILi160EEENS7_ILi192EEEEEELi192ENS_12float_e4m3_tEfNS_4arch4Sm90ELb1ELb0ELb1ELb0ELb0ELb0ELb0ELb1ELb1ELb1ELb0ELb0EEENS1_21CollectiveEpilogueFwdINS6_IJSA_SC_SB_EEES9_NS_10bfloat16_tESG_Li256ELb0ELb1ELb0ELb1EEENS1_30DynamicPersistentTileSchedulerILi256ELi128ELb0ELb1ELb1EEEEEEEEEvNT_6ParamsE)
	.align		4
        /*0044*/ 	.word	index@(__assertfail)
	.align		4
        /*0048*/ 	.word	index@(_ZN7cutlass13device_kernelIN5flash11enable_sm90INS1_16FlashAttnFwdSm90INS1_25CollectiveMainloopFwdSm90ILi2EN4cute5tupleIJNS5_1CILi1EEES8_S8_EEENS6_IJNS7_ILi128EEENS7_ILi160EEENS7_ILi192EEEEEELi192ENS_12float_e4m3_tEfNS_4arch4Sm90ELb1ELb0ELb1ELb1ELb0ELb0ELb0ELb1ELb1ELb1ELb0ELb0EEENS1_21CollectiveEpilogueFwdINS6_IJSA_SC_SB_EEES9_NS_10bfloat16_tESG_Li256ELb1ELb1ELb0ELb1EEENS1_36VarlenDynamicPersistentTileSchedulerILi128ELi160ELi256ELi128ELb0ELb1ELb1ELb1ELb1ELb1EEEEEEEEEvNT_6ParamsE)
	.align		4
        /*004c*/ 	.word	index@(__assertfail)
	.align		4
        /*0050*/ 	.word	index@(_ZN7cutlass13device_kernelIN5flash11enable_sm90INS1_16FlashAttnFwdSm90INS1_25CollectiveMainloopFwdSm90ILi2EN4cute5tupleIJNS5_1CILi1EEES8_S8_EEENS6_IJNS7_ILi128EEENS7_ILi160EEENS7_ILi192EEEEEELi192ENS_12float_e4m3_tEfNS_4arch4Sm90ELb1ELb0ELb1ELb1ELb0ELb1ELb0ELb1ELb1ELb1ELb0ELb0EEENS1_21CollectiveEpilogueFwdINS6_IJSA_SC_SB_EEES9_NS_10bfloat16_tESG_Li256ELb1ELb1ELb0ELb1EEENS1_36VarlenDynamicPersistentTileSchedulerILi128ELi160ELi256ELi128ELb0ELb1ELb1ELb1ELb1ELb1EEEEEEEEEvNT_6ParamsE)
	.align		4
        /*0054*/ 	.word	index@(__assertfail)
	.align		4
        /*0058*/ 	.word	0x00000000
	.align		4
        /*005c*/ 	.word	0xfffffffe
	.align		4
        /*0060*/ 	.word	0x00000000
	.align		4
        /*0064*/ 	.word	0xfffffffd
	.align		4
        /*0068*/ 	.word	0x00000000
	.align		4
        /*006c*/ 	.word	0xfffffffc


//--------------------- .nv.constant4             --------------------------
	.section	.nv.constant4,"a",@progbits
	.align	8
	.align		8
.nv.constant4:
        /*0000*/ 	.dword	__assertfail
	.align		8
        /*0008*/ 	.dword	__unnamed_1
	.align		8
        /*0010*/ 	.dword	__unnamed_2
	.align		8
        /*0018*/ 	.dword	__unnamed_3
	.align		8
        /*0020*/ 	.dword	__unnamed_4
	.align		8
        /*0028*/ 	.dword	__unnamed_5
	.align		8
        /*0030*/ 	.dword	__unnamed_6
	.align		8
        /*0038*/ 	.dword	_ZZN5flash28permute_output_fp8_VcolmajorIN4cute6TensorINS1_11ArrayEngineIN7cutlass10bfloat16_tELm96EEENS1_6LayoutINS1_5tupleIJNS8_IJNS1_1CILi2EEESA_NS9_ILi24EEEEEENS9_ILi1EEESD_EEENS8_IJNS8_IJSD_SA_NS9_ILi4EEEEEENS9_ILi0EEESH_EEEEEEEEEvRT_E9upper_map
	.align		8
        /*0040*/ 	.dword	__unnamed_7
	.align		8
        /*0048*/ 	.dword	__unnamed_8
	.align		8
        /*0050*/ 	.dword	__unnamed_9
	.align		8
        /*0058*/ 	.dword	__unnamed_10
	.align		8
        /*0060*/ 	.dword	__unnamed_11
	.align		8
        /*0068*/ 	.dword	_ZN82_INTERNAL_c0a4e693_46_flash_fwd_hdim192_e4m3_softcap_packgqa_sm90_cu_21e1f8cb_30984cuda3std3__45__cpo5beginE
	.align		8
        /*0070*/ 	.dword	_ZN82_INTERNAL_c0a4e693_46_flash_fwd_hdim192_e4m3_softcap_packgqa_sm90_cu_21e1f8cb_30984cuda3std3__45__cpo3endE
	.align		8
        /*0078*/ 	.dword	_ZN82_INTERNAL_c0a4e693_46_flash_fwd_hdim192_e4m3_softcap_packgqa_sm90_cu_21e1f8cb_30984cuda3std3__45__cpo6cbeginE
	.align		8
        /*0080*/ 	.dword	_ZN82_INTERNAL_c0a4e693_46_flash_fwd_hdim192_e4m3_softcap_packgqa_sm90_cu_21e1f8cb_30984cuda3std3__45__cpo4cendE
	.align		8
        /*0088*/ 	.dword	_ZN82_INTERNAL_c0a4e693_46_flash_fwd_hdim192_e4m3_softcap_packgqa_sm90_cu_21e1f8cb_30984cuda3std3__484_GLOBAL__N__c0a4e693_46_flash_fwd_hdim192_e4m3_softcap_packgqa_sm90_cu_21e1f8cb_30986ignoreE
	.align		8
        /*0090*/ 	.dword	_ZN82_INTERNAL_c0a4e693_46_flash_fwd_hdim192_e4m3_softcap_packgqa_sm90_cu_21e1f8cb_30984cuda3std3__419piecewise_constructE
	.align		8
        /*0098*/ 	.dword	_ZN82_INTERNAL_c0a4e693_46_flash_fwd_hdim192_e4m3_softcap_packgqa_sm90_cu_21e1f8cb_30984cuda3std3__48in_placeE
	.align		8
        /*00a0*/ 	.dword	_ZN82_INTERNAL_c0a4e693_46_flash_fwd_hdim192_e4m3_softcap_packgqa_sm90_cu_21e1f8cb_30984cuda3std6ranges3__45__cpo4swapE
	.align		8
        /*00a8*/ 	.dword	_ZN82_INTERNAL_c0a4e693_46_flash_fwd_hdim192_e4m3_softcap_packgqa_sm90_cu_21e1f8cb_30984cuda3std6ranges3__45__cpo9iter_moveE
	.align		8
        /*00b0*/ 	.dword	_ZN82_INTERNAL_c0a4e693_46_flash_fwd_hdim192_e4m3_softcap_packgqa_sm90_cu_21e1f8cb_30984cute7productE
	.align		8
        /*00b8*/ 	.dword	_ZN82_INTERNAL_c0a4e693_46_flash_fwd_hdim192_e4m3_softcap_packgqa_sm90_cu_21e1f8cb_30984cute1_E
	.align		8
        /*00c0*/ 	.dword	$str$25
	.align		8
        /*00c8*/ 	.dword	$str$26


//--------------------- .text._ZN7cutlass13device_kernelIN5flash11enable_sm90INS1_16FlashAttnFwdSm90INS1_25CollectiveMainloopFwdSm90ILi2EN4cute5tupleIJNS5_1CILi1EEES8_S8_EEENS6_IJNS7_ILi128EEENS7_ILi160EEENS7_ILi192EEEEEELi192ENS_12float_e4m3_tEfNS_4arch4Sm90ELb0ELb0ELb1ELb0ELb0ELb0ELb0ELb1ELb1ELb1ELb0ELb0EEENS1_21CollectiveEpilogueFwdINS6_IJSA_SC_SB_EEES9_NS_10bfloat16_tESG_Li256ELb0ELb1ELb0ELb1EEENS1_29StaticPersistentTileSchedulerILb0EEEEEEEEEvNT_6ParamsE --------------------------
	.section	.text._ZN7cutlass13device_kernelIN5flash11enable_sm90INS1_16FlashAttnFwdSm90INS1_25CollectiveMainloopFwdSm90ILi2EN4cute5tupleIJNS5_1CILi1EEES8_S8_EEENS6_IJNS7_ILi128EEENS7_ILi160EEENS7_ILi192EEEEEELi192ENS_12float_e4m3_tEfNS_4arch4Sm90ELb0ELb0ELb1ELb0ELb0ELb0ELb0ELb1ELb1ELb1ELb0ELb0EEENS1_21CollectiveEpilogueFwdINS6_IJSA_SC_SB_EEES9_NS_10bfloat16_tESG_Li256ELb0ELb1ELb0ELb1EEENS1_29StaticPersistentTileSchedulerILb0EEEEEEEEEvNT_6ParamsE,"ax",@progbits
	.align	128
.text._ZN7cutlass13device_kernelIN5flash11enable_sm90INS1_16FlashAttnFwdSm90INS1_25CollectiveMainloopFwdSm90ILi2EN4cute5tupleIJNS5_1CILi1EEES8_S8_EEENS6_IJNS7_ILi128EEENS7_ILi160EEENS7_ILi192EEEEEELi192ENS_12float_e4m3_tEfNS_4arch4Sm90ELb0ELb0ELb1ELb0ELb0ELb0ELb0ELb1ELb1ELb1ELb0ELb0EEENS1_21CollectiveEpilogueFwdINS6_IJSA_SC_SB_EEES9_NS_10bfloat16_tESG_Li256ELb0ELb1ELb0ELb1EEENS1_29StaticPersistentTileSchedulerILb0EEEEEEEEEvNT_6ParamsE:
        .type           _ZN7cutlass13device_kernelIN5flash11enable_sm90INS1_16FlashAttnFwdSm90INS1_25CollectiveMainloopFwdSm90ILi2EN4cute5tupleIJNS5_1CILi1EEES8_S8_EEENS6_IJNS7_ILi128EEENS7_ILi160EEENS7_ILi192EEEEEELi192ENS_12float_e4m3_tEfNS_4arch4Sm90ELb0ELb0ELb1ELb0ELb0ELb0ELb0ELb1ELb1ELb1ELb0ELb0EEENS1_21CollectiveEpilogueFwdINS6_IJSA_SC_SB_EEES9_NS_10bfloat16_tESG_Li256ELb0ELb1ELb0ELb1EEENS1_29StaticPersistentTileSchedulerILb0EEEEEEEEEvNT_6ParamsE,@function
        .size           _ZN7cutlass13device_kernelIN5flash11enable_sm90INS1_16FlashAttnFwdSm90INS1_25CollectiveMainloopFwdSm90ILi2EN4cute5tupleIJNS5_1CILi1EEES8_S8_EEENS6_IJNS7_ILi128EEENS7_ILi160EEENS7_ILi192EEEEEELi192ENS_12float_e4m3_tEfNS_4arch4Sm90ELb0ELb0ELb1ELb0ELb0ELb0ELb0ELb1ELb1ELb1ELb0ELb0EEENS1_21CollectiveEpilogueFwdINS6_IJSA_SC_SB_EEES9_NS_10bfloat16_tESG_Li256ELb0ELb1ELb0ELb1EEENS1_29StaticPersistentTileSchedulerILb0EEEEEEEEEvNT_6ParamsE,(.L_x_2884 - _ZN7cutlass13device_kernelIN5flash11enable_sm90INS1_16FlashAttnFwdSm90INS1_25CollectiveMainloopFwdSm90ILi2EN4cute5tupleIJNS5_1CILi1EEES8_S8_EEENS6_IJNS7_ILi128EEENS7_ILi160EEENS7_ILi192EEEEEELi192ENS_12float_e4m3_tEfNS_4arch4Sm90ELb0ELb0ELb1ELb0ELb0ELb0ELb0ELb1ELb1ELb1ELb0ELb0EEENS1_21CollectiveEpilogueFwdINS6_IJSA_SC_SB_EEES9_NS_10bfloat16_tESG_Li256ELb0ELb1ELb0ELb1EEENS1_29StaticPersistentTileSchedulerILb0EEEEEEEEEvNT_6ParamsE)
        .other          _ZN7cutlass13device_kernelIN5flash11enable_sm90INS1_16FlashAttnFwdSm90INS1_25CollectiveMainloopFwdSm90ILi2EN4cute5tupleIJNS5_1CILi1EEES8_S8_EEENS6_IJNS7_ILi128EEENS7_ILi160EEENS7_ILi192EEEEEELi192ENS_12float_e4m3_tEfNS_4arch4Sm90ELb0ELb0ELb1ELb0ELb0ELb0ELb0ELb1ELb1ELb1ELb0ELb0EEENS1_21CollectiveEpilogueFwdINS6_IJSA_SC_SB_EEES9_NS_10bfloat16_tESG_Li256ELb0ELb1ELb0ELb1EEENS1_29StaticPersistentTileSchedulerILb0EEEEEEEEEvNT_6ParamsE,@"STO_CUDA_ENTRY STV_DEFAULT"
_ZN7cutlass13device_kernelIN5flash11enable_sm90INS1_16FlashAttnFwdSm90INS1_25CollectiveMainloopFwdSm90ILi2EN4cute5tupleIJNS5_1CILi1EEES8_S8_EEENS6_IJNS7_ILi128EEENS7_ILi160EEENS7_ILi192EEEEEELi192ENS_12float_e4m3_tEfNS_4arch4Sm90ELb0ELb0ELb1ELb0ELb0ELb0ELb0ELb1ELb1ELb1ELb0ELb0EEENS1_21CollectiveEpilogueFwdINS6_IJSA_SC_SB_EEES9_NS_10bfloat16_tESG_Li256ELb0ELb1ELb0ELb1EEENS1_29StaticPersistentTileSchedulerILb0EEEEEEEEEvNT_6ParamsE:
[----:B------:R-:W0:Y:S02]  /*0000*/  LDC R1, c[0x0][0x28] ;  /* 0x00000a00ff017b82 */ /* 0x000e240000000800 */
[----:B0-----:R-:W-:Y:S01]  /*0010*/  VIADD R1, R1, 0xffffffe8 ;  /* 0xffffffe801017836 */ /* 0x001fe20000000000 */
[----:B------:R-:W0:Y:S01]  /*0020*/  S2R R3, SR_TID.X ;  /* 0x0000000000037919 */ /* 0x000e220000002100 */
[----:B------:R-:W-:Y:S01]  /*0030*/  ELECT P0, URZ, PT ;  /* 0x00000000003f782f */ /* 0x000fe20003800000 */
[----:B------:R-:W-:Y:S01]  /*0040*/  BSSY B0, `(.L_x_0) ;  /* 0x000000e000007945 */ /* 0x000fe20003800000 */
[--C-:B0-----:R-:W-:Y:S02]  /*0050*/  SHF.R.U32.HI R0, RZ, 0x5, R3.reuse ;  /* 0x00000005ff007819 */ /* 0x101fe40000011603 */
[----:B------:R-:W-:-:S03]  /*0060*/  SHF.R.U32.HI R23, RZ, 0x7, R3 ;  /* 0x00000007ff177819 */ /* 0x000fc60000011603 */
[----:B------:R-:W0:Y:S02]  /*0070*/  SHFL.IDX PT, R2, R0, RZ, 0x1f ;  /* 0x00001fff00027589 */ /* 0x000e2400000e0000 */
[----:B0-----:R-:W-:-:S13]  /*0080*/  ISETP.EQ.AND P0, PT, R2, RZ, P0 ;  /* 0x000000ff0200720c */ /* 0x001fda0000702270 */
[----:B------:R-:W-:Y:S05]  /*0090*/  @!P0 BRA `(.L_x_1) ;  /* 0x0000000000208947 */ /* 0x000fea0003800000 */
[----:B------:R-:W-:Y:S02]  /*00a0*/  ULDC.64 UR4, c[0x0][0x198] ;  /* 0x0000660000047ab9 */ /* 0x000fe40000000a00 */
[----:B------:R-:W-:Y:S02]  /*00b0*/  UIADD3 UR6, UP0, UR4, 0x370, URZ ;  /* 0x0000037004067890 */ /* 0x000fe4000ff1e03f */
[----:B------:R-:W-:Y:S02]  /*00c0*/  UIADD3 UR4, UP1, UR4, 0x470, URZ ;  /* 0x0000047004047890 */ /* 0x000fe4000ff3e03f */
[----:B------:R-:W-:Y:S02]  /*00d0*/  UIADD3.X UR7, URZ, UR5, URZ, UP0, !UPT ;  /* 0x000000053f077290 */ /* 0x000fe400087fe43f */
[----:B------:R-:W-:-:S07]  /*00e0*/  UIADD3.X UR5, URZ, UR5, URZ, UP1, !UPT ;  /* 0x000000053f057290 */ /* 0x000fce0008ffe43f */
[----:B------:R0:W-:Y:S02]  /*00f0*/  UTMACCTL.PF [UR6] ;  /* 0x00000000060079b9 */ /* 0x0001e40008040000 */
[----:B------:R0:W-:Y:S02]  /*0100*/  UTMACCTL.PF [UR4] ;  /* 0x00000000040079b9 */ /* 0x0001e40008040000 */
[----:B0-----:R-:W-:Y:S01]  /*0110*/  NOP ;  /* 0x0000000000007918 */ /* 0x001fe20000000000 */
.L_x_1:
[----:B------:R-:W-:Y:S05]  /*0120*/  BSYNC B0 ;  /* 0x0000000000007941 */ /* 0x000fea0003800000 */
.L_x_0:
[----:B------:R-:W-:Y:S01]  /*0130*/  VOTEU.ANY UP0, P0 ;  /* 0x00000000003f7886 */ /* 0x000fe20000000100 */
[----:B------:R-:W0:Y:S01]  /*0140*/  SHFL.IDX PT, R3, R23, RZ, 0x1f ;  /* 0x00001fff17037589 */ /* 0x000e2200000e0000 */
[----:B------:R-:W-:Y:S01]  /*0150*/  UMOV UR4, 0x80 ;  /* 0x0000008000047882 */ /* 0x000fe20000000000 */
[----:B------:R-:W-:Y:S01]  /*0160*/  UMOV UR7, 0x100 ;  /* 0x0000010000077882 */ /* 0x000fe20000000000 */
[----:B------:R-:W-:Y:S01]  /*0170*/  VOTEU.ANY UP1, P0 ;  /* 0x00000000003f7886 */ /* 0x000fe20000020100 */
[----:B------:R-:W1:Y:S01]  /*0180*/  @UP0 S2UR UR8, SR_CgaCtaId ;  /* 0x00000000000809c3 */ /* 0x000e620000008800 */
[----:B------:R-:W2:Y:S01]  /*0190*/  SHFL.IDX PT, R2, R0, RZ, 0x1f ;  /* 0x00001fff00027589 */ /* 0x000ea200000e0000 */
[----:B------:R-:W-:Y:S01]  /*01a0*/  @UP0 UMOV UR6, 0x400 ;  /* 0x0000040000060882 */ /* 0x000fe20000000000 */
[----:B------:R-:W-:-:S04]  /*01b0*/  @UP0 UIADD3 UR4, -UR4, 0x100000, URZ ;  /* 0x0010000004040890 */ /* 0x000fc8000fffe13f */
[----:B------:R-:W-:Y:S02]  /*01c0*/  @UP0 USHF.L.U32 UR5, UR4, 0xb, URZ ;  /* 0x0000000b04050899 */ /* 0x000fe4000800063f */
[----:B------:R-:W-:Y:S01]  /*01d0*/  @UP0 USHF.L.U32 UR4, UR4, 0x1, URZ ;  /* 0x0000000104040899 */ /* 0x000fe2000800063f */
[----:B------:R-:W-:Y:S01]  /*01e0*/  VOTEU.ANY UP2, P0 ;  /* 0x00000000003f7886 */ /* 0x000fe20000040100 */
[----:B0-----:R-:W-:Y:S01]  /*01f0*/  R2UR UR9, R3 ;  /* 0x00000000030972ca */ /* 0x001fe200000e0000 */
[----:B-1----:R-:W-:Y:S01]  /*0200*/  @UP0 ULEA UR8, UR8, UR6, 0x18 ;  /* 0x0000000608080291 */ /* 0x002fe2000f8ec03f */
[----:B--2---:R-:W-:Y:S01]  /*0210*/  ISETP.NE.AND P1, PT, R2, RZ, PT ;  /* 0x000000ff0200720c */ /* 0x004fe20003f25270 */
[----:B------:R-:W-:-:S04]  /*0220*/  @UP0 UIADD3 UR6, -UR7, 0x100000, URZ ;  /* 0x0010000007060890 */ /* 0x000fc8000fffe13f */
[----:B------:R-:W-:Y:S02]  /*0230*/  @UP0 USHF.L.U32 UR7, UR6, 0xb, URZ ;  /* 0x0000000b06070899 */ /* 0x000fe4000800063f */
[----:B------:R-:W-:-:S04]  /*0240*/  @UP0 USHF.L.U32 UR6, UR6, 0x1, URZ ;  /* 0x0000000106060899 */ /* 0x000fc8000800063f */
[----:B------:R-:W-:Y:S01]  /*0250*/  UISETP.NE.AND UP0, UPT, UR9, URZ, UPT ;  /* 0x0000003f0900728c */ /* 0x000fe2000bf05270 */
[----:B------:R-:W0:Y:S02]  /*0260*/  FENCE.VIEW.ASYNC.S ;  /* 0x00000000000073c6 */ /* 0x000e240000000000 */
[----:B0-----:R0:W1:Y:S05]  /*0270*/  @UP1 SYNCS.EXCH.64 URZ, [UR8+0x33400], UR4 ;  /* 0x03340004083f15b2 */ /* 0x00106a0008000100 */
[----:B------:R0:W2:Y:S01]  /*0280*/  @UP2 SYNCS.EXCH.64 URZ, [UR8+0x33420], UR6 ;  /* 0x03342006083f25b2 */ /* 0x0000a20008000100 */
[----:B------:R-:W-:Y:S05]  /*0290*/  @P1 BRA `(.L_x_2) ;  /* 0x0000000000481947 */ /* 0x000fea0003800000 */
[----:B0-----:R-:W0:Y:S01]  /*02a0*/  S2UR UR5, SR_CgaCtaId ;  /* 0x00000000000579c3 */ /* 0x001e220000008800 */
[----:B------:R-:W-:Y:S01]  /*02b0*/  UMOV UR4, 0x400 ;  /* 0x0000040000047882 */ /* 0x000fe20000000000 */
[----:B------:R-:W-:Y:S01]  /*02c0*/  UMOV UR6, 0x1 ;  /* 0x0000000100067882 */ /* 0x000fe20000000000 */
[----:B------:R-:W-:Y:S01]  /*02d0*/  UMOV UR7, 0x2 ;  /* 0x0000000200077882 */ /* 0x000fe20000000000 */
[----:B------:R-:W-:Y:S01]  /*02e0*/  ELECT P0, URZ, PT ;  /* 0x00000000003f782f */ /* 0x000fe20003800000 */
[----:B0-----:R-:W-:Y:S02]  /*02f0*/  ULEA UR8, UR5, UR4, 0x18 ;  /* 0x0000000405087291 */ /* 0x001fe4000f8ec03f */
[----:B------:R-:W-:-:S04]  /*0300*/  UIADD3 UR4, -UR6, 0x100000, URZ ;  /* 0x0010000006047890 */ /* 0x000fc8000fffe13f */
[----:B------:R-:W-:Y:S02]  /*0310*/  USHF.L.U32 UR5, UR4, 0xb, URZ ;  /* 0x0000000b04057899 */ /* 0x000fe4000800063f */
[----:B------:R-:W-:Y:S02]  /*0320*/  USHF.L.U32 UR4, UR4, 0x1, URZ ;  /* 0x0000000104047899 */ /* 0x000fe4000800063f */
[----:B------:R-:W-:-:S04]  /*0330*/  UIADD3 UR6, -UR7, 0x100000, URZ ;  /* 0x0010000007067890 */ /* 0x000fc8000fffe13f */
[----:B------:R-:W-:Y:S02]  /*0340*/  USHF.L.U32 UR7, UR6, 0xb, URZ ;  /* 0x0000000b06077899 */ /* 0x000fe4000800063f */
[----:B------:R-:W-:Y:S01]  /*0350*/  USHF.L.U32 UR6, UR6, 0x1, URZ ;  /* 0x0000000106067899 */ /* 0x000fe2000800063f */
[----:B------:R-:W0:Y:S03]  /*0360*/  FENCE.VIEW.ASYNC.S ;  /* 0x00000000000073c6 */ /* 0x000e260000000000 */
[----:B0-----:R3:W4:Y:S08]  /*0370*/  SYNCS.EXCH.64 URZ, [UR8+0x33430], UR4 ;  /* 0x03343004083f75b2 */ /* 0x0017300008000100 */
[----:B------:R3:W0:Y:S01]  /*0380*/  SYNCS.EXCH.64 URZ, [UR8+0x33440], UR6 ;  /* 0x03344006083f75b2 */ /* 0x0006220008000100 */
[----:B------:R3:W0:Y:S01]  /*0390*/  SYNCS.EXCH.64 URZ, [UR8+0x33438], UR4 ;  /* 0x03343804083f75b2 */ /* 0x0006220008000100 */
[----:B------:R3:W0:Y:S02]  /*03a0*/  SYNCS.EXCH.64 URZ, [UR8+0x33448], UR6 ;  /* 0x03344806083f75b2 */ /* 0x0006240008000100 */
[----:B---3--:R-:W-:Y:S01]  /*03b0*/  NOP ;  /* 0x0000000000007918 */ /* 0x008fe20000000000 */
.L_x_2:
[----:B------:R-:W3:Y:S01]  /*03c0*/  SHFL.IDX PT, R2, R0, RZ, 0x1f ;  /* 0x00001fff00027589 */ /* 0x000ee200000e0000 */
[----:B------:R-:W-:Y:S01]  /*03d0*/  NOP ;  /* 0x0000000000007918 */ /* 0x000fe20000000000 */
[----:B---3--:R-:W-:-:S13]  /*03e0*/  ISETP.NE.AND P0, PT, R2, RZ, PT ;  /* 0x000000ff0200720c */ /* 0x008fda0003f05270 */
        /* <DEDUP_REMOVED lines=14> */
[----:B0-----:R3:W0:Y:S08]  /*04d0*/  SYNCS.EXCH.64 URZ, [UR8+0x33450], UR4 ;  /* 0x03345004083f75b2 */ /* 0x0016300008000100 */
[----:B------:R3:W0:Y:S01]  /*04e0*/  SYNCS.EXCH.64 URZ, [UR8+0x33460], UR6 ;  /* 0x03346006083f75b2 */ /* 0x0006220008000100 */
[----:B------:R3:W0:Y:S01]  /*04f0*/  SYNCS.EXCH.64 URZ, [UR8+0x33458], UR4 ;  /* 0x03345804083f75b2 */ /* 0x0006220008000100 */
[----:B------:R3:W0:Y:S02]  /*0500*/  SYNCS.EXCH.64 URZ, [UR8+0x33468], UR6 ;  /* 0x03346806083f75b2 */ /* 0x0006240008000100 */
[----:B---3--:R-:W-:Y:S01]  /*0510*/  NOP ;  /* 0x0000000000007918 */ /* 0x008fe20000000000 */
.L_x_3:
[----:B------:R-:W3:Y:S01]  /*0520*/  SHFL.IDX PT, R2, R0, RZ, 0x1f ;  /* 0x00001fff00027589 */ /* 0x000ee200000e0000 */
[----:B------:R-:W-:Y:S01]  /*0530*/  NOP ;  /* 0x0000000000007918 */ /* 0x000fe20000000000 */
[----:B---3--:R-:W-:-:S13]  /*0540*/  ISETP.NE.AND P0, PT, R2, RZ, PT ;  /* 0x000000ff0200720c */ /* 0x008fda0003f05270 */
[----:B------:R-:W-:Y:S05]  /*0550*/  @P0 BRA `(.L_x_4) ;  /* 0x0000000000380947 */ /* 0x000fea0003800000 */
[----:B0-----:R-:W0:Y:S01]  /*0560*/  S2UR UR5, SR_CgaCtaId ;  /* 0x00000000000579c3 */ /* 0x001e220000008800 */
[----:B------:R-:W-:Y:S01]  /*0570*/  UMOV UR4, 0x400 ;  /* 0x0000040000047882 */ /* 0x000fe20000000000 */
[----:B------:R-:W-:Y:S01]  /*0580*/  UMOV UR7, 0x1 ;  /* 0x0000000100077882 */ /* 0x000fe20000000000 */
[----:B------:R-:W-:Y:S01]  /*0590*/  ELECT P0, URZ, PT ;  /* 0x00000000003f782f */ /* 0x000fe20003800000 */
[----:B0-----:R-:W-:Y:S02]  /*05a0*/  ULEA UR6, UR5, UR4, 0x18 ;  /* 0x0000000405067291 */ /* 0x001fe4000f8ec03f */
[----:B------:R-:W-:-:S04]  /*05b0*/  UIADD3 UR4, -UR7, 0x100000, URZ ;  /* 0x0010000007047890 */ /* 0x000fc8000fffe13f */
[----:B------:R-:W-:Y:S02]  /*05c0*/  USHF.L.U32 UR5, UR4, 0xb, URZ ;  /* 0x0000000b04057899 */ /* 0x000fe4000800063f */
[----:B------:R-:W-:Y:S01]  /*05d0*/  USHF.L.U32 UR4, UR4, 0x1, URZ ;  /* 0x0000000104047899 */ /* 0x000fe2000800063f */
[----:B------:R-:W0:Y:S11]  /*05e0*/  FENCE.VIEW.ASYNC.S ;  /* 0x00000000000073c6 */ /* 0x000e360000000000 */
[----:B0-----:R3:W0:Y:S01]  /*05f0*/  SYNCS.EXCH.64 URZ, [UR6+0x33470], UR4 ;  /* 0x03347004063f75b2 */ /* 0x0016220008000100 */
[----:B------:R3:W0:Y:S01]  /*0600*/  SYNCS.EXCH.64 URZ, [UR6+0x33480], UR4 ;  /* 0x03348004063f75b2 */ /* 0x0006220008000100 */
[----:B------:R3:W0:Y:S01]  /*0610*/  SYNCS.EXCH.64 URZ, [UR6+0x33478], UR4 ;  /* 0x03347804063f75b2 */ /* 0x0006220008000100 */
[----:B------:R3:W0:Y:S02]  /*0620*/  SYNCS.EXCH.64 URZ, [UR6+0x33488], UR4 ;  /* 0x03348804063f75b2 */ /* 0x0006240008000100 */
[----:B---3--:R-:W-:Y:S01]  /*0630*/  NOP ;  /* 0x0000000000007918 */ /* 0x008fe20000000000 */
.L_x_4:
        /* <DEDUP_REMOVED lines=22> */
.L_x_5:
        /* <DEDUP_REMOVED lines=22> */
.L_x_6:
[----:B------:R-:W-:Y:S01]  /*0900*/  PLOP3.LUT P0, PT, PT, PT, UP0, 0x80, 0x0 ;  /* 0x000000000000781c */ /* 0x000fe20003f0f008 */
[----:B------:R-:W-:Y:S01]  /*0910*/  UMOV UR38, 0x1 ;  /* 0x0000000100267882 */ /* 0x000fe20000000000 */
[----:B------:R-:W-:Y:S01]  /*0920*/  NOP ;  /* 0x0000000000007918 */ /* 0x000fe20000000000 */
[----:B------:R-:W-:Y:S01]  /*0930*/  USEL UR38, UR38, 0x2, !UP0 ;  /* 0x0000000226267887 */ /* 0x000fe2000c000000 */
[----:B------:R-:W-:Y:S01]  /*0940*/  ULDC.64 UR48, c[0x0][0x208] ;  /* 0x0000820000307ab9 */ /* 0x000fe20000000a00 */
[----:B012-4-:R-:W-:Y:S08]  /*0950*/  BAR.SYNC.DEFER_BLOCKING 0x0 ;  /* 0x0000000000007b1d */ /* 0x017ff00000010000 */
[----:B------:R-:W-:Y:S05]  /*0960*/  @!P0 BRA `(.L_x_7) ;  /* 0x000000b000bc8947 */ /* 0x000fea0003800000 */
.L_x_8:
[----:B------:R-:W-:-:S08]  /*0970*/  NOP ;  /* 0x0000000000007918 */ /* 0x000fd00000000000 */
[----:B------:R-:W0:Y:S02]  /*0980*/  USETMAXREG.TRY_ALLOC.CTAPOOL UP0, 0xf0 ;  /* 0x000000f0000079c8 */ /* 0x000e240008000600 */
[----:B0-----:R-:W-:-:S13]  /*0990*/  PLOP3.LUT P0, PT, PT, PT, UP0, 0x80, 0x0 ;  /* 0x000000000000781c */ /* 0x001fda0003f0f008 */
[----:B------:R-:W-:Y:S05]  /*09a0*/  @!P0 BRA `(.L_x_8) ;  /* 0xfffffffc00f08947 */ /* 0x000fea000383ffff */
[----:B------:R-:W0:Y:S01]  /*09b0*/  S2R R2, SR_TID.X ;  /* 0x0000000000027919 */ /* 0x000e220000002100 */
[----:B------:R-:W1:Y:S08]  /*09c0*/  S2UR UR41, SR_CTAID.X ;  /* 0x00000000002979c3 */ /* 0x000e700000002500 */
[----:B------:R-:W-:Y:S06]  /*09d0*/  BAR.ARV 0x8, 0x180 ;  /* 0x0206000000007b1d */ /* 0x000fec0000002000 */
[----:B0-----:R-:W-:-:S04]  /*09e0*/  LOP3.LUT R0, R2, 0xffffff80, RZ, 0xc0, !PT ;  /* 0xffffff8002007812 */ /* 0x001fc800078ec0ff */
[----:B------:R-:W-:Y:S02]  /*09f0*/  ISETP.NE.AND P0, PT, R0, 0x80, PT ;  /* 0x000000800000780c */ /* 0x000fe40003f05270 */
[----:B------:R-:W1:Y:S11]  /*0a00*/  LDC R0, c[0x0][0xc34] ;  /* 0x00030d00ff007b82 */ /* 0x000e760000000800 */
[----:B------:R-:W-:Y:S06]  /*0a10*/  @!P0 BAR.ARV 0x9, 0x100 ;  /* 0x0244000000008b1d */ /* 0x000fec0000002000 */
[----:B-1----:R-:W-:-:S13]  /*0a20*/  ISETP.LE.AND P0, PT, R0, UR41, PT ;  /* 0x0000002900007c0c */ /* 0x002fda000bf03270 */
[----:B------:R-:W-:Y:S05]  /*0a30*/  @P0 EXIT ;  /* 0x000000000000094d */ /* 0x000fea0003800000 */
[----:B------:R-:W-:Y:S01]  /*0a40*/  VIADD R18, R2, 0xffffff80 ;  /* 0xffffff8002127836 */ /* 0x000fe20000000000 */
[----:B------:R-:W-:Y:S01]  /*0a50*/  ULOP3.LUT UR45, UR38, 0x1, URZ, 0xfc, !UPT ;  /* 0x00000001262d7892 */ /* 0x000fe2000f8efc3f */
[----:B------:R-:W-:Y:S01]  /*0a60*/  IMAD.MOV.U32 R224, RZ, RZ, -0x2 ;  /* 0xfffffffeffe07424 */ /* 0x000fe200078e00ff */
[----:B------:R-:W-:Y:S01]  /*0a70*/  UMOV UR44, URZ ;  /* 0x0000003f002c7c82 */ /* 0x000fe20008000000 */
[----:B------:R-:W-:Y:S01]  /*0a80*/  UMOV UR43, URZ ;  /* 0x0000003f002b7c82 */ /* 0x000fe20008000000 */
[----:B------:R-:W-:Y:S01]  /*0a90*/  SHF.R.S32.HI R3, RZ, 0x1f, R18 ;  /* 0x0000001fff037819 */ /* 0x000fe20000011412 */
[----:B------:R-:W-:-:S03]  /*0aa0*/  UMOV UR51, URZ ;  /* 0x0000003f00337c82 */ /* 0x000fc60008000000 */
[CC--:B------:R-:W-:Y:S02]  /*0ab0*/  LEA.HI R5, R3.reuse, R18.reuse, RZ, 0x7 ;  /* 0x0000001203057211 */ /* 0x0c0fe400078f38ff */
[-C--:B------:R-:W-:Y:S02]  /*0ac0*/  LEA.HI R0, R3, R18.reuse, RZ, 0x5 ;  /* 0x0000001203007211 */ /* 0x080fe400078f28ff */
[----:B------:R-:W-:Y:S02]  /*0ad0*/  LOP3.LUT R7, R5, 0xffffff80, RZ, 0xc0, !PT ;  /* 0xffffff8005077812 */ /* 0x000fe400078ec0ff */
[CC--:B------:R-:W-:Y:S01]  /*0ae0*/  LEA.HI R2, R3.reuse, R18.reuse, RZ, 0x4 ;  /* 0x0000001203027211 */ /* 0x0c0fe200078f20ff */
[----:B------:R-:W-:Y:S01]  /*0af0*/  IMAD.SHL.U32 R4, R0, 0x20, RZ ;  /* 0x0000002000047824 */ /* 0x000fe200078e00ff */
[----:B------:R-:W-:Y:S01]  /*0b00*/  LEA.HI R6, R3, R18, RZ, 0x2 ;  /* 0x0000001203067211 */ /* 0x000fe200078f10ff */
[----:B------:R-:W-:Y:S01]  /*0b10*/  IMAD.IADD R22, R18, 0x1, -R7 ;  /* 0x0000000112167824 */ /* 0x000fe200078e0a07 */
[----:B------:R-:W-:-:S02]  /*0b20*/  SHF.R.S32.HI R9, RZ, 0x4, R2 ;  /* 0x00000004ff097819 */ /* 0x000fc40000011402 */
[----:B------:R-:W-:Y:S02]  /*0b30*/  LOP3.LUT R13, R6, 0xfffffffc, RZ, 0xc0, !PT ;  /* 0xfffffffc060d7812 */ /* 0x000fe400078ec0ff */
[----:B------:R-:W-:Y:S02]  /*0b40*/  SHF.R.S32.HI R7, RZ, 0x1f, R22 ;  /* 0x0000001fff077819 */ /* 0x000fe40000011416 */
[----:B------:R-:W-:Y:S01]  /*0b50*/  LEA.HI R19, R3, R18, RZ, 0x3 ;  /* 0x0000001203137211 */ /* 0x000fe200078f18ff */
[----:B------:R-:W-:Y:S01]  /*0b60*/  IMAD.IADD R13, R18, 0x1, -R13 ;  /* 0x00000001120d7824 */ /* 0x000fe200078e0a0d */
[----:B------:R-:W-:Y:S02]  /*0b70*/  LEA.HI R0, R7, R22, RZ, 0x2 ;  /* 0x0000001607007211 */ /* 0x000fe400078f10ff */
[----:B------:R-:W-:Y:S02]  /*0b80*/  LOP3.LUT R3, R2, 0x3fffff0, RZ, 0xc0, !PT ;  /* 0x03fffff002037812 */ /* 0x000fe400078ec0ff */
[----:B------:R-:W-:-:S02]  /*0b90*/  SHF.R.S32.HI R6, RZ, 0x2, R0 ;  /* 0x00000002ff067819 */ /* 0x000fc40000011400 */
[----:B------:R-:W-:Y:S01]  /*0ba0*/  SHF.R.S32.HI R11, RZ, 0x1f, R0 ;  /* 0x0000001fff0b7819 */ /* 0x000fe20000011400 */
[----:B------:R-:W-:Y:S01]  /*0bb0*/  IMAD.IADD R3, R18, 0x1, -R3 ;  /* 0x0000000112037824 */ /* 0x000fe200078e0a03 */
[----:B------:R-:W-:Y:S02]  /*0bc0*/  LEA.HI R2, R2, R9, RZ, 0x1 ;  /* 0x0000000902027211 */ /* 0x000fe400078f08ff */
[----:B------:R-:W-:Y:S02]  /*0bd0*/  LEA.HI R11, R11, R6, RZ, 0x3 ;  /* 0x000000060b0b7211 */ /* 0x000fe400078f18ff */
[----:B------:R-:W-:Y:S02]  /*0be0*/  SHF.R.S32.HI R220, RZ, 0x7, R5 ;  /* 0x00000007ffdc7819 */ /* 0x000fe40000011405 */
[----:B------:R-:W-:Y:S02]  /*0bf0*/  LOP3.LUT R4, R4, 0xfffffc00, RZ, 0xc0, !PT ;  /* 0xfffffc0004047812 */ /* 0x000fe400078ec0ff */
[----:B------:R-:W-:-:S02]  /*0c00*/  LOP3.LUT R2, R2, 0x1ffffffe, RZ, 0xc0, !PT ;  /* 0x1ffffffe02027812 */ /* 0x000fc400078ec0ff */
[----:B------:R-:W-:Y:S01]  /*0c10*/  LOP3.LUT R15, R19, 0xfffffff8, RZ, 0xc0, !PT ;  /* 0xfffffff8130f7812 */ /* 0x000fe200078ec0ff */
[----:B------:R-:W-:Y:S01]  /*0c20*/  IMAD R223, R3, 0x40, R4 ;  /* 0x0000004003df7824 */ /* 0x000fe200078e0204 */
[----:B------:R-:W-:Y:S01]  /*0c30*/  LOP3.LUT R11, R11, 0xfffffff8, RZ, 0xc0, !PT ;  /* 0xfffffff80b0b7812 */ /* 0x000fe200078ec0ff */
[----:B------:R-:W-:Y:S01]  /*0c40*/  IMAD.IADD R2, R9, 0x1, -R2 ;  /* 0x0000000109027824 */ /* 0x000fe200078e0a02 */
[----:B------:R-:W-:Y:S01]  /*0c50*/  LEA.HI R5, R5, R220, RZ, 0x1 ;  /* 0x000000dc05057211 */ /* 0x000fe200078f08ff */
[----:B------:R-:W-:Y:S01]  /*0c60*/  IMAD.IADD R18, R18, 0x1, -R15 ;  /* 0x0000000112127824 */ /* 0x000fe200078e0a0f */
[----:B------:R-:W-:Y:S01]  /*0c70*/  LEA.HI R7, R7, R22, RZ, 0x5 ;  /* 0x0000001607077211 */ /* 0x000fe200078f28ff */
[----:B------:R-:W-:Y:S01]  /*0c80*/  IMAD.IADD R6, R6, 0x1, -R11 ;  /* 0x0000000106067824 */ /* 0x000fe200078e0a0b */
[----:B------:R-:W-:Y:S01]  /*0c90*/  LEA.HI R4, R13, R13, RZ, 0x1 ;  /* 0x0000000d0d047211 */ /* 0x000fe200078f08ff */
[----:B------:R-:W-:Y:S01]  /*0ca0*/  IMAD R223, R2, 0x8, R223 ;  /* 0x0000000802df7824 */ /* 0x000fe200078e02df */
[----:B------:R-:W-:Y:S01]  /*0cb0*/  LOP3.LUT R5, R5, 0x3fffffe, RZ, 0xc0, !PT ;  /* 0x03fffffe05057812 */ /* 0x000fe200078ec0ff */
[----:B------:R-:W-:Y:S01]  /*0cc0*/  IMAD.SHL.U32 R2, R18, 0x8, RZ ;  /* 0x0000000812027824 */ /* 0x000fe200078e00ff */
[----:B------:R-:W-:-:S02]  /*0cd0*/  SHF.R.S32.HI R7, RZ, 0x5, R7 ;  /* 0x00000005ff077819 */ /* 0x000fc40000011407 */
[----:B------:R-:W-:Y:S01]  /*0ce0*/  LOP3.LUT R3, R0, 0x7ffffffc, RZ, 0xc0, !PT ;  /* 0x7ffffffc00037812 */ /* 0x000fe200078ec0ff */
[----:B------:R-:W-:Y:S01]  /*0cf0*/  IMAD.IADD R5, R220, 0x1, -R5 ;  /* 0x00000001dc057824 */ /* 0x000fe200078e0a05 */
[----:B------:R-:W-:Y:S01]  /*0d00*/  LOP3.LUT R4, R4, 0x1ffffffe, RZ, 0xc0, !PT ;  /* 0x1ffffffe04047812 */ /* 0x000fe200078ec0ff */
[----:B------:R-:W-:Y:S01]  /*0d10*/  IMAD R6, R7, 0x10, R6 ;  /* 0x0000001007067824 */ /* 0x000fe200078e0206 */
[----:B------:R-:W-:Y:S01]  /*0d20*/  SHF.R.S32.HI R19, RZ, 0x3, R19 ;  /* 0x00000003ff137819 */ /* 0x000fe20000011413 */
[C---:B------:R-:W-:Y:S02]  /*0d30*/  VIADD R17, R2.reuse, 0x40 ;  /* 0x0000004002117836 */ /* 0x040fe40000000000 */
[----:B------:R-:W-:Y:S02]  /*0d40*/  VIADD R16, R2, 0x80 ;  /* 0x0000008002107836 */ /* 0x000fe40000000000 */
[----:B------:R-:W-:Y:S01]  /*0d50*/  IMAD.IADD R3, R22, 0x1, -R3 ;  /* 0x0000000116037824 */ /* 0x000fe200078e0a03 */
[----:B------:R-:W-:Y:S01]  /*0d60*/  SHF.R.S32.HI R226, RZ, 0x1f, R17 ;  /* 0x0000001fffe27819 */ /* 0x000fe20000011411 */
[----:B------:R-:W-:Y:S01]  /*0d70*/  IMAD.IADD R4, R13, 0x1, -R4 ;  /* 0x000000010d047824 */ /* 0x000fe200078e0a04 */
[----:B------:R-:W-:Y:S01]  /*0d80*/  SHF.R.S32.HI R225, RZ, 0x1f, R16 ;  /* 0x0000001fffe17819 */ /* 0x000fe20000011410 */
[----:B------:R-:W-:-:S02]  /*0d90*/  IMAD R221, R5, 0x40, R6 ;  /* 0x0000004005dd7824 */ /* 0x000fc400078e0206 */
[----:B------:R-:W-:Y:S02]  /*0da0*/  IMAD R224, R3, R224, 0xa0 ;  /* 0x000000a003e07424 */ /* 0x000fe400078e02e0 */
[----:B------:R-:W-:-:S07]  /*0db0*/  IMAD R222, R4, 0x8, R221 ;  /* 0x0000000804de7824 */ /* 0x000fce00078e02dd */
.L_x_39:
[----:B------:R-:W0:Y:S01]  /*0dc0*/  SHFL.IDX PT, R0, R220, RZ, 0x1f ;  /* 0x00001fffdc007589 */ /* 0x000e2200000e0000 */
[----:B-1----:R-:W1:Y:S01]  /*0dd0*/  S2UR UR36, SR_CgaCtaId ;  /* 0x00000000002479c3 */ /* 0x002e620000008800 */
[----:B------:R-:W-:Y:S01]  /*0de0*/  ULDC UR4, c[0x0][0xc38] ;  /* 0x00030e0000047ab9 */ /* 0x000fe20000000800 */
[----:B------:R-:W-:Y:S01]  /*0df0*/  ULDC.64 UR6, c[0x0][0x418] ;  /* 0x0001060000067ab9 */ /* 0x000fe20000000a00 */
[----:B------:R-:W-:Y:S02]  /*0e00*/  UISETP.NE.AND UP1, UPT, UR4, 0x1, UPT ;  /* 0x000000010400788c */ /* 0x000fe4000bf25270 */
[----:B------:R-:W-:Y:S01]  /*0e10*/  UISETP.NE.U32.AND UP0, UPT, UR6, URZ, UPT ;  /* 0x0000003f0600728c */ /* 0x000fe2000bf05070 */
[----:B------:R-:W-:Y:S01]  /*0e20*/  UMOV UR39, 0x400 ;  /* 0x0000040000277882 */ /* 0x000fe20000000000 */
[----:B------:R-:W-:Y:S02]  /*0e30*/  ULDC UR4, c[0x0][0xc44] ;  /* 0x0003110000047ab9 */ /* 0x000fe40000000800 */
[----:B------:R-:W-:-:S02]  /*0e40*/  UISETP.NE.AND.EX UP0, UPT, UR7, URZ, UPT, UP0 ;  /* 0x0000003f0700728c */ /* 0x000fc4000bf05300 */
[----:B------:R-:W-:Y:S01]  /*0e50*/  UISETP.NE.AND UP2, UPT, UR4, 0x1, UPT ;  /* 0x000000010400788c */ /* 0x000fe2000bf45270 */
[----:B------:R-:W-:Y:S02]  /*0e60*/  ULDC UR50, c[0x0][0x424] ;  /* 0x0001090000327ab9 */ /* 0x000fe40000000800 */
[----:B------:R-:W-:Y:S01]  /*0e70*/  @UP1 ULDC UR4, c[0x0][0xc3c] ;  /* 0x00030f0000041ab9 */ /* 0x000fe20000000800 */
[----:B------:R-:W-:Y:S01]  /*0e80*/  USEL UR50, UR50, 0x1, UP0 ;  /* 0x0000000132327887 */ /* 0x000fe20008000000 */
[----:B------:R-:W-:Y:S01]  /*0e90*/  ULDC UR7, c[0x0][0x2f0] ;  /* 0x0000bc0000077ab9 */ /* 0x000fe20000000800 */
[----:B------:R-:W-:Y:S01]  /*0ea0*/  UIMAD.WIDE.U32 UR4, UR41, UR4, URZ ;  /* 0x00000004290472a5 */ /* 0x000fe2000f8e003f */
[----:B------:R-:W-:Y:S01]  /*0eb0*/  @UP1 ULDC UR11, c[0x0][0xc40] ;  /* 0x00031000000b1ab9 */ /* 0x000fe20000000800 */
[----:B------:R-:W-:Y:S01]  /*0ec0*/  UIMAD UR50, UR50, UR7, URZ ;  /* 0x00000007323272a4 */ /* 0x000fe2000f8e023f */
[----:B0-----:R-:W-:Y:S01]  /*0ed0*/  R2UR UR37, R0 ;  /* 0x00000000002572ca */ /* 0x001fe200000e0000 */
[----:B-1----:R-:W-:Y:S01]  /*0ee0*/  ULEA UR39, UR36, UR39, 0x18 ;  /* 0x0000002724277291 */ /* 0x002fe2000f8ec03f */
[----:B------:R-:W-:Y:S01]  /*0ef0*/  UMOV UR42, UR41 ;  /* 0x00000029002a7c82 */ /* 0x000fe20008000000 */
[----:B------:R-:W-:-:S02]  /*0f00*/  @UP1 USHF.R.U32.HI UR42, URZ, UR11, UR5 ;  /* 0x0000000b3f2a1299 */ /* 0x000fc40008011605 */
[----:B------:R-:W-:Y:S01]  /*0f10*/  UIADD3 UR10, UR39, 0x1e200, URZ ;  /* 0x0001e200270a7890 */ /* 0x000fe2000fffe03f */
[----:B------:R-:W-:Y:S01]  /*0f20*/  @UP2 ULDC.64 UR8, c[0x0][0xc48] ;  /* 0x0003120000082ab9 */ /* 0x000fe20000000a00 */
[----:B------:R-:W-:Y:S02]  /*0f30*/  UIADD3 UR7, UR50, 0x9f, URZ ;  /* 0x0000009f32077890 */ /* 0x000fe4000fffe03f */
[----:B------:R-:W-:-:S04]  /*0f40*/  ULOP3.LUT UP0, URZ, UR10, 0x9f, URZ, 0xc0, !UPT ;  /* 0x0000009f0a3f7892 */ /* 0x000fc8000f80c03f */
[----:B------:R-:W-:Y:S02]  /*0f50*/  ULEA.HI UR6, UR37, UR37, URZ, 0x1 ;  /* 0x0000002525067291 */ /* 0x000fe4000f8f083f */
[----:B------:R-:W-:Y:S02]  /*0f60*/  UIMAD.WIDE.U32 UR4, UR42, UR8, URZ ;  /* 0x000000082a0472a5 */ /* 0x000fe4000f8e003f */
[----:B------:R-:W-:Y:S01]  /*0f70*/  ULOP3.LUT UR6, UR6, 0x3e, URZ, 0xc0, !UPT ;  /* 0x0000003e06067892 */ /* 0x000fe2000f8ec03f */
[----:B------:R-:W-:Y:S01]  /*0f80*/  PLOP3.LUT P0, PT, PT, PT, UP0, 0x80, 0x0 ;  /* 0x000000000000781c */ /* 0x000fe20003f0f008 */
[----:B------:R-:W-:Y:S01]  /*0f90*/  UMOV UR40, UR42 ;  /* 0x0000002a00287c82 */ /* 0x000fe20008000000 */
[----:B------:R-:W-:Y:S02]  /*0fa0*/  @UP2 USHF.R.U32.HI UR40, URZ, UR9, UR5 ;  /* 0x000000093f282299 */ /* 0x000fe40008011605 */
[----:B------:R-:W-:-:S04]  /*0fb0*/  UIADD3 UR6, UR37, -UR6, URZ ;  /* 0x8000000625067290 */ /* 0x000fc8000fffe03f */
[----:B------:R-:W-:Y:S02]  /*0fc0*/  ULEA UR8, UR6, UR10, 0xc ;  /* 0x0000000a06087291 */ /* 0x000fe4000f8e603f */
[----:B------:R-:W-:Y:S02]  /*0fd0*/  UIMAD.WIDE UR6, UR7, 0x66666667, URZ ;  /* 0x66666667070678a5 */ /* 0x000fe4000f8e023f */
[----:B------:R-:W-:Y:S02]  /*0fe0*/  USHF.R.U32.HI UR8, URZ, 0x4, UR8 ;  /* 0x000000043f087899 */ /* 0x000fe40008011608 */
[----:B------:R-:W-:Y:S02]  /*0ff0*/  USHF.R.U32.HI UR47, URZ, 0x1f, UR7 ;  /* 0x0000001f3f2f7899 */ /* 0x000fe40008011607 */
[----:B------:R-:W-:Y:S02]  /*1000*/  ULOP3.LUT UR52, UR8, 0x3fff, URZ, 0xc0, !UPT ;  /* 0x00003fff08347892 */ /* 0x000fe4000f8ec03f */
[----:B------:R-:W-:Y:S01]  /*1010*/  ULEA.HI.SX32 UR47, UR7, UR47, 0x1a ;  /* 0x0000002f072f7291 */ /* 0x000fe2000f8fd23f */
[----:B---3-5:R-:W-:Y:S11]  /*1020*/  @!P0 BRA `(.L_x_9) ;  /* 0x0000000000408947 */ /* 0x028ff60003800000 */
[----:B------:R-:W-:Y:S01]  /*1030*/  MOV R0, 0x0 ;  /* 0x0000000000007802 */ /* 0x000fe20000000f00 */
[----:B------:R-:W-:Y:S01]  /*1040*/  ULDC.64 UR4, c[0x4][0xc0] ;  /* 0x0100300000047ab9 */ /* 0x000fe20000000a00 */
[----:B------:R-:W-:Y:S01]  /*1050*/  ULDC.64 UR6, c[0x4][0x30] ;  /* 0x01000c0000067ab9 */ /* 0x000fe20000000a00 */
[----:B------:R-:W-:Y:S01]  /*1060*/  IMAD.U32 R4, RZ, RZ, UR4 ;  /* 0x00000004ff047e24 */ /* 0x000fe2000f8e00ff */
[----:B------:R0:W1:Y:S01]  /*1070*/  LDC.64 R14, c[0x4][R0] ;  /* 0x01000000000e7b82 */ /* 0x0000620000000a00 */
[----:B------:R-:W-:Y:S01]  /*1080*/  IMAD.U32 R5, RZ, RZ, UR5 ;  /* 0x00000005ff057e24 */ /* 0x000fe2000f8e00ff */
[----:B------:R-:W-:Y:S01]  /*1090*/  ULDC.64 UR4, c[0x4][0xc8] ;  /* 0x0100320000047ab9 */ /* 0x000fe20000000a00 */
[----:B------:R-:W-:Y:S02]  /*10a0*/  IMAD.U32 R10, RZ, RZ, UR6 ;  /* 0x00000006ff0a7e24 */ /* 0x000fe4000f8e00ff */
[----:B------:R-:W-:Y:S02]  /*10b0*/  IMAD.U32 R6, RZ, RZ, UR4 ;  /* 0x00000004ff067e24 */ /* 0x000fe4000f8e00ff */
[----:B------:R-:W-:-:S02]  /*10c0*/  IMAD.U32 R7, RZ, RZ, UR5 ;  /* 0x00000005ff077e24 */ /* 0x000fc4000f8e00ff */
[----:B------:R-:W-:Y:S02]  /*10d0*/  IMAD.U32 R11, RZ, RZ, UR7 ;  /* 0x00000007ff0b7e24 */ /* 0x000fe4000f8e00ff */
[----:B------:R-:W-:Y:S02]  /*10e0*/  IMAD.MOV.U32 R8, RZ, RZ, 0x70 ;  /* 0x00000070ff087424 */ /* 0x000fe400078e00ff */
[----:B------:R-:W-:Y:S02]  /*10f0*/  IMAD.MOV.U32 R12, RZ, RZ, 0x1 ;  /* 0x00000001ff0c7424 */ /* 0x000fe400078e00ff */
[----:B0-----:R-:W-:-:S07]  /*1100*/  IMAD.MOV.U32 R13, RZ, RZ, RZ ;  /* 0x000000ffff0d7224 */ /* 0x001fce00078e00ff */
[----:B------:R-:W-:-:S07]  /*1110*/  LEPC R20, `(.L_x_9) ;  /* 0x000000001014794e */ /* 0x000fce0000000000 */
[----:B-1----:R-:W-:Y:S05]  /*1120*/  CALL.ABS.NOINC R14 ;  /* 0x000000000e007343 */ /* 0x002fea0003c00000 */
.L_x_9:
[----:B------:R-:W-:Y:S01]  /*1130*/  ULDC.64 UR4, c[0x0][0x990] ;  /* 0x0002640000047ab9 */ /* 0x000fe20000000a00 */
[----:B------:R-:W-:Y:S01]  /*1140*/  ULDC.64 UR6, c[0x0][0x998] ;  /* 0x0002660000067ab9 */ /* 0x000fe20000000a00 */
[----:B------:R-:W-:Y:S01]  /*1150*/  UISETP.NE.U32.AND UP0, UPT, UR4, URZ, UPT ;  /* 0x0000003f0400728c */ /* 0x000fe2000bf05070 */
[----:B------:R-:W-:Y:S01]  /*1160*/  IMAD.MOV.U32 R3, RZ, RZ, 0x3f800000 ;  /* 0x3f800000ff037424 */ /* 0x000fe200078e00ff */
[----:B------:R-:W-:Y:S01]  /*1170*/  UISETP.NE.U32.AND UP1, UPT, UR6, URZ, UPT ;  /* 0x0000003f0600728c */ /* 0x000fe2000bf25070 */
[----:B------:R-:W-:Y:S01]  /*1180*/  IMAD.MOV.U32 R0, RZ, RZ, 0x3f800000 ;  /* 0x3f800000ff007424 */ /* 0x000fe200078e00ff */
[----:B------:R-:W-:Y:S02]  /*1190*/  UISETP.NE.AND.EX UP0, UPT, UR5, URZ, UPT, UP0 ;  /* 0x0000003f0500728c */ /* 0x000fe4000bf05300 */
[----:B------:R-:W-:-:S04]  /*11a0*/  UISETP.NE.AND.EX UP1, UPT, UR7, URZ, UPT, UP1 ;  /* 0x0000003f0700728c */ /* 0x000fc8000bf25310 */
[----:B------:R-:W-:Y:S02]  /*11b0*/  PLOP3.LUT P0, PT, PT, PT, UP0, 0x80, 0x0 ;  /* 0x000000000000781c */ /* 0x000fe40003f0f008 */
[----:B------:R-:W-:-:S03]  /*11c0*/  PLOP3.LUT P1, PT, PT, PT, UP1, 0x80, 0x0 ;  /* 0x000000000000781c */ /* 0x000fc60003f2f018 */
[----:B------:R-:W-:Y:S02]  /*11d0*/  @UP0 USHF.R.S32.HI UR8, URZ, 0x1f, UR40 ;  /* 0x0000001f3f080899 */ /* 0x000fe40008011428 */
[----:B------:R-:W-:Y:S02]  /*11e0*/  @UP1 USHF.R.S32.HI UR9, URZ, 0x1f, UR40 ;  /* 0x0000001f3f091899 */ /* 0x000fe40008011428 */
[----:B------:R-:W-:Y:S02]  /*11f0*/  @UP0 UIADD3 UR16, -UR40, URZ, URZ ;  /* 0x0000003f28100290 */ /* 0x000fe4000fffe13f */
[----:B------:R-:W-:Y:S01]  /*1200*/  @UP1 UIADD3 UR20, -UR40, URZ, URZ ;  /* 0x0000003f28141290 */ /* 0x000fe2000fffe13f */
[----:B------:R-:W-:Y:S01]  /*1210*/  @UP0 ULDC.64 UR12, c[0x0][0x9a8] ;  /* 0x00026a00000c0ab9 */ /* 0x000fe20000000a00 */
[----:B------:R-:W-:Y:S01]  /*1220*/  @UP1 ULDC.64 UR14, c[0x0][0x9b8] ;  /* 0x00026e00000e1ab9 */ /* 0x000fe20000000a00 */
[----:B------:R-:W-:Y:S01]  /*1230*/  @UP0 ULDC UR17, c[0x0][0xc44] ;  /* 0x0003110000110ab9 */ /* 0x000fe20000000800 */
[----:B------:R-:W-:Y:S01]  /*1240*/  @UP1 ULDC UR21, c[0x0][0xc44] ;  /* 0x0003110000151ab9 */ /* 0x000fe20000000800 */
[----:B------:R-:W-:-:S02]  /*1250*/  @UP0 UIMAD UR8, UR8, UR12, URZ ;  /* 0x0000000c080802a4 */ /* 0x000fc4000f8e023f */
[----:B------:R-:W-:Y:S02]  /*1260*/  @UP1 UIMAD UR9, UR9, UR14, URZ ;  /* 0x0000000e090912a4 */ /* 0x000fe4000f8e023f */
[----:B------:R-:W-:Y:S02]  /*1270*/  @UP0 UIMAD UR16, UR17, UR16, UR42 ;  /* 0x00000010111002a4 */ /* 0x000fe4000f8e022a */
[----:B------:R-:W-:Y:S02]  /*1280*/  @UP1 UIMAD UR20, UR21, UR20, UR42 ;  /* 0x00000014151412a4 */ /* 0x000fe4000f8e022a */
[----:B------:R-:W-:Y:S02]  /*1290*/  @UP0 UIMAD.WIDE.U32 UR10, UR40, UR12, URZ ;  /* 0x0000000c280a02a5 */ /* 0x000fe4000f8e003f */
[----:B------:R-:W-:Y:S02]  /*12a0*/  @UP0 UIMAD UR18, UR40, UR13, UR8 ;  /* 0x0000000d281202a4 */ /* 0x000fe4000f8e0208 */
[----:B------:R-:W-:-:S02]  /*12b0*/  @UP0 USHF.R.S32.HI UR17, URZ, 0x1f, UR16 ;  /* 0x0000001f3f110899 */ /* 0x000fc40008011410 */
[----:B------:R-:W-:Y:S02]  /*12c0*/  @UP1 USHF.R.S32.HI UR21, URZ, 0x1f, UR20 ;  /* 0x0000001f3f151899 */ /* 0x000fe40008011414 */
[----:B------:R-:W-:Y:S02]  /*12d0*/  @UP1 UIMAD.WIDE.U32 UR12, UR40, UR14, URZ ;  /* 0x0000000e280c12a5 */ /* 0x000fe4000f8e003f */
[----:B------:R-:W-:Y:S02]  /*12e0*/  @UP1 UIMAD UR19, UR40, UR15, UR9 ;  /* 0x0000000f281312a4 */ /* 0x000fe4000f8e0209 */
[----:B------:R-:W-:Y:S01]  /*12f0*/  @UP0 UIADD3 UR11, UR11, UR18, URZ ;  /* 0x000000120b0b0290 */ /* 0x000fe2000fffe03f */
[----:B------:R-:W-:Y:S01]  /*1300*/  @UP0 ULDC.64 UR14, c[0x0][0x9b0] ;  /* 0x00026c00000e0ab9 */ /* 0x000fe20000000a00 */
[----:B------:R-:W-:Y:S01]  /*1310*/  @UP1 ULDC.64 UR8, c[0x0][0x9c0] ;  /* 0x0002700000081ab9 */ /* 0x000fe20000000a00 */
[----:B------:R-:W-:Y:S02]  /*1320*/  @UP0 UIMAD UR17, UR17, UR14, URZ ;  /* 0x0000000e111102a4 */ /* 0x000fe4000f8e023f */
[----:B------:R-:W-:-:S02]  /*1330*/  @UP1 UIMAD UR18, UR21, UR8, URZ ;  /* 0x00000008151212a4 */ /* 0x000fc4000f8e023f */
[----:B------:R-:W-:Y:S02]  /*1340*/  @UP1 UIADD3 UR13, UR13, UR19, URZ ;  /* 0x000000130d0d1290 */ /* 0x000fe4000fffe03f */
[----:B------:R-:W-:Y:S02]  /*1350*/  @UP0 UIMAD UR17, UR16, UR15, UR17 ;  /* 0x0000000f101102a4 */ /* 0x000fe4000f8e0211 */
[----:B------:R-:W-:Y:S02]  /*1360*/  @UP1 UIMAD UR18, UR20, UR9, UR18 ;  /* 0x00000009141212a4 */ /* 0x000fe4000f8e0212 */
[----:B------:R-:W-:Y:S02]  /*1370*/  @UP0 UIMAD.WIDE.U32 UR14, UR16, UR14, UR10 ;  /* 0x0000000e100e02a5 */ /* 0x000fe4000f8e000a */
[----:B------:R-:W-:Y:S02]  /*1380*/  @UP1 UIMAD.WIDE.U32 UR8, UR20, UR8, UR12 ;  /* 0x00000008140812a5 */ /* 0x000fe4000f8e000c */
[----:B------:R-:W-:-:S02]  /*1390*/  @UP0 UIADD3 UR10, UR15, UR17, URZ ;  /* 0x000000110f0a0290 */ /* 0x000fc4000fffe03f */
[----:B------:R-:W-:Y:S02]  /*13a0*/  @UP0 ULEA UR4, UP2, UR14, UR4, 0x2 ;  /* 0x000000040e040291 */ /* 0x000fe4000f84103f */
[----:B------:R-:W-:Y:S02]  /*13b0*/  @UP1 UIADD3 UR9, UR9, UR18, URZ ;  /* 0x0000001209091290 */ /* 0x000fe4000fffe03f */
[----:B------:R-:W-:Y:S02]  /*13c0*/  @UP1 ULEA UR6, UP3, UR8, UR6, 0x2 ;  /* 0x0000000608061291 */ /* 0x000fe4000f86103f */
[----:B------:R-:W-:Y:S01]  /*13d0*/  @UP0 ULEA.HI.X UR5, UR14, UR5, UR10, 0x2, UP2 ;  /* 0x000000050e050291 */ /* 0x000fe200090f140a */
[----:B------:R-:W-:Y:S01]  /*13e0*/  IMAD.U32 R4, RZ, RZ, UR4 ;  /* 0x00000004ff047e24 */ /* 0x000fe2000f8e00ff */
[----:B------:R-:W-:Y:S02]  /*13f0*/  @UP1 ULEA.HI.X UR7, UR8, UR7, UR9, 0x2, UP3 ;  /* 0x0000000708071291 */ /* 0x000fe400098f1409 */
[----:B------:R-:W-:-:S02]  /*1400*/  IMAD.U32 R6, RZ, RZ, UR6 ;  /* 0x00000006ff067e24 */ /* 0x000fc4000f8e00ff */
[----:B------:R-:W-:Y:S02]  /*1410*/  IMAD.U32 R5, RZ, RZ, UR5 ;  /* 0x00000005ff057e24 */ /* 0x000fe4000f8e00ff */
[----:B------:R-:W-:-:S03]  /*1420*/  IMAD.U32 R7, RZ, RZ, UR7 ;  /* 0x00000007ff077e24 */ /* 0x000fc6000f8e00ff */
[----:B------:R-:W2:Y:S04]  /*1430*/  @P0 LDG.E R3, desc[UR48][R4.64] ;  /* 0x0000003004030981 */ /* 0x000ea8000c1e1900 */
[----:B------:R-:W2:Y:S01]  /*1440*/  @P1 LDG.E R0, desc[UR48][R6.64] ;  /* 0x0000003006001981 */ /* 0x000ea2000c1e1900 */
[----:B------:R-:W-:Y:S01]  /*1450*/  ULOP3.LUT UR4, UR44, 0x1, URZ, 0xc0, !UPT ;  /* 0x000000012c047892 */ /* 0x000fe2000f8ec03f */
[----:B------:R-:W-:-:S05]  /*1460*/  IMAD.U32 R9, RZ, RZ, UR45 ;  /* 0x0000002dff097e24 */ /* 0x000fca000f8e00ff */
[----:B------:R-:W-:Y:S01]  /*1470*/  IMAD.U32 R8, RZ, RZ, UR4 ;  /* 0x00000004ff087e24 */ /* 0x000fe2000f8e00ff */
[----:B------:R-:W-:Y:S01]  /*1480*/  ULDC UR4, c[0x0][0x9d8] ;  /* 0x0002760000047ab9 */ /* 0x000fe20000000800 */
[----:B------:R-:W-:-:S03]  /*1490*/  ISETP.NE.AND P0, PT, R9, 0x3, PT ;  /* 0x000000030900780c */ /* 0x000fc60003f05270 */
[----:B------:R-:W-:-:S04]  /*14a0*/  SHF.L.U32 R8, R8, 0x1f, RZ ;  /* 0x0000001f08087819 */ /* 0x000fc800000006ff */
[----:B------:R-:W0:Y:S01]  /*14b0*/  SYNCS.PHASECHK.TRANS64.TRYWAIT P1, [UR39+0x33400], R8 ;  /* 0x03340008ff0075a7 */ /* 0x000e220008020167 */
[----:B--2---:R-:W-:-:S04]  /*14c0*/  FMUL.FTZ R0, R3, R0 ;  /* 0x0000000003007220 */ /* 0x004fc80000410000 */
[----:B------:R-:W-:Y:S01]  /*14d0*/  FMUL.FTZ R0, R0, UR4 ;  /* 0x0000000400007c20 */ /* 0x000fe20008410000 */
[----:B0-----:R-:W-:Y:S06]  /*14e0*/  @!P1 BRA `(.L_x_10) ;  /* 0x000000e000e49947 */ /* 0x001fec0003800000 */
.L_x_103:
[----:B------:R-:W-:Y:S05]  /*14f0*/  @!P0 BRA `(.L_x_11) ;  /* 0x0000000000048947 */ /* 0x000fea0003800000 */
[----:B------:R-:W-:Y:S01]  /*1500*/  BPT.TRAP 0x1 ;  /* 0x000000040000795c */ /* 0x000fe20000300000 */
.L_x_11:
[----:B0-----:R-:W-:Y:S02]  /*1510*/  IMAD.U32 R3, RZ, RZ, UR51 ;  /* 0x00000033ff037e24 */ /* 0x001fe4000f8e00ff */
[----:B------:R-:W-:-:S03]  /*1520*/  IMAD.U32 R4, RZ, RZ, UR43 ;  /* 0x0000002bff047e24 */ /* 0x000fc6000f8e00ff */
[----:B------:R-:W-:Y:S02]  /*1530*/  LEA R3, R3, UR39, 0x3 ;  /* 0x0000002703037c11 */ /* 0x000fe4000f8e18ff */
[----:B------:R-:W-:-:S04]  /*1540*/  SHF.L.U32 R4, R4, 0x1f, RZ ;  /* 0x0000001f04047819 */ /* 0x000fc800000006ff */
[----:B------:R0:W1:Y:S01]  /*1550*/  SYNCS.PHASECHK.TRANS64.TRYWAIT P1, [R3+URZ+0x33430], R4 ;  /* 0x03343004030075a7 */ /* 0x000062000802017f */
[----:B------:R-:W-:Y:S05]  /*1560*/  @!P0 BRA `(.L_x_12) ;  /* 0x0000000000048947 */ /* 0x000fea0003800000 */
[----:B------:R-:W-:Y:S01]  /*1570*/  BPT.TRAP 0x1 ;  /* 0x000000040000795c */ /* 0x000fe20000300000 */
.L_x_12:
[----:B------:R-:W2:Y:S01]  /*1580*/  S2R R5, SR_TID.X ;  /* 0x0000000000057919 */ /* 0x000ea20000002100 */
[----:B------:R-:W-:Y:S01]  /*1590*/  IMAD.MOV.U32 R119, RZ, RZ, RZ ;  /* 0x000000ffff777224 */ /* 0x000fe200078e00ff */
[----:B--2---:R-:W-:Y:S01]  /*15a0*/  LOP3.LUT P2, RZ, R5, 0x7f, RZ, 0xc0, !PT ;  /* 0x0000007f05ff7812 */ /* 0x004fe2000784c0ff */
[----:B-1----:R-:W-:-:S12]  /*15b0*/  @P1 BRA `(.L_x_13) ;  /* 0x0000000000081947 */ /* 0x002fd80003800000 */
[----:B------:R-:W1:Y:S02]  /*15c0*/  SYNCS.PHASECHK.TRANS64.TRYWAIT P1, [R3+URZ+0x33430], R4 ;  /* 0x03343004030075a7 */ /* 0x000e64000802017f */
[----:B-1----:R-:W-:Y:S05]  /*15d0*/  @!P1 BRA `(.L_x_14) ;  /* 0x000000e000c09947 */ /* 0x002fea0003800000 */
.L_x_13:
[----:B------:R-:W-:Y:S05]  /*15e0*/  WARPSYNC.ALL ;  /* 0x0000000000007948 */ /* 0x000fea0003800000 */
[----:B------:R-:W-:Y:S01]  /*15f0*/  UIADD3 UR4, UR39, 0x24200, URZ ;  /* 0x0002420027047890 */ /* 0x000fe2000fffe03f */
[----:B------:R-:W-:Y:S01]  /*1600*/  WARPGROUP.ARRIVE ;  /* 0x00000000000079c5 */ /* 0x000fe20000000000 */
[----:B------:R-:W-:-:S05]  /*1610*/  ULOP3.LUT UR28, UR52, 0x10000, URZ, 0xfc, !UPT ;  /* 0x00010000341c7892 */ /* 0x000fca000f8efc3f */
[----:B------:R-:W2:Y:S01]  /*1620*/  S2R R110, SR_TID.X ;  /* 0x00000000006e7919 */ /* 0x000ea20000002100 */
[----:B------:R-:W-:Y:S01]  /*1630*/  USHF.R.U32.HI UR4, URZ, 0x4, UR4 ;  /* 0x000000043f047899 */ /* 0x000fe20008011604 */
[--C-:B------:R-:W-:Y:S01]  /*1640*/  IMAD.MOV.U32 R118, RZ, RZ, R119.reuse ;  /* 0x000000ffff767224 */ /* 0x100fe200078e0077 */
[----:B------:R-:W-:Y:S01]  /*1650*/  UMOV UR25, 0x80000020 ;  /* 0x8000002000197882 */ /* 0x000fe20000000000 */
[----:B------:R-:W-:Y:S01]  /*1660*/  UMOV UR27, 0x80000020 ;  /* 0x80000020001b7882 */ /* 0x000fe20000000000 */
[----:B------:R-:W-:Y:S01]  /*1670*/  ULOP3.LUT UR4, UR4, 0x3fff, URZ, 0xc0, !UPT ;  /* 0x00003fff04047892 */ /* 0x000fe2000f8ec03f */
[--C-:B------:R-:W-:Y:S01]  /*1680*/  IMAD.MOV.U32 R117, RZ, RZ, R119.reuse ;  /* 0x000000ffff757224 */ /* 0x100fe200078e0077 */
[----:B------:R-:W-:Y:S01]  /*1690*/  UMOV UR24, UR28 ;  /* 0x0000001c00187c82 */ /* 0x000fe20008000000 */
[----:B------:R-:W-:Y:S01]  /*16a0*/  UMOV UR5, UR25 ;  /* 0x0000001900057c82 */ /* 0x000fe20008000000 */
[----:B------:R-:W-:Y:S01]  /*16b0*/  ULOP3.LUT UR46, UR4, 0x10000, URZ, 0xfc, !UPT ;  /* 0x00010000042e7892 */ /* 0x000fe2000f8efc3f */
[--C-:B------:R-:W-:Y:S01]  /*16c0*/  IMAD.MOV.U32 R116, RZ, RZ, R119.reuse ;  /* 0x000000ffff747224 */ /* 0x100fe200078e0077 */
[----:B------:R-:W-:Y:S01]  /*16d0*/  UMOV UR7, 0x80000020 ;  /* 0x8000002000077882 */ /* 0x000fe20000000000 */
[----:B------:R-:W-:Y:S01]  /*16e0*/  UMOV UR4, UR24 ;  /* 0x0000001800047c82 */ /* 0x000fe20008000000 */
[----:B------:R-:W-:Y:S01]  /*16f0*/  UIMAD UR32, UR51, 0x780, UR46 ;  /* 0x00000780332078a4 */ /* 0x000fe2000f8e022e */
[--C-:B------:R-:W-:Y:S01]  /*1700*/  IMAD.MOV.U32 R115, RZ, RZ, R119.reuse ;  /* 0x000000ffff737224 */ /* 0x100fe200078e0077 */
[----:B------:R-:W-:Y:S01]  /*1710*/  UMOV UR8, UR24 ;  /* 0x0000001800087c82 */ /* 0x000fe20008000000 */
[----:B------:R-:W-:Y:S01]  /*1720*/  UMOV UR9, UR25 ;  /* 0x0000001900097c82 */ /* 0x000fe20008000000 */
[----:B------:R-:W-:Y:S01]  /*1730*/  UIADD3 UR6, UR32, 0x100, URZ ;  /* 0x0000010020067890 */ /* 0x000fe2000fffe03f */
[--C-:B------:R-:W-:Y:S01]  /*1740*/  IMAD.MOV.U32 R114, RZ, RZ, R119.reuse ;  /* 0x000000ffff727224 */ /* 0x100fe200078e0077 */
[----:B------:R-:W-:Y:S01]  /*1750*/  UIADD3 UR10, UR32, 0x180, URZ ;  /* 0x00000180200a7890 */ /* 0x000fe2000fffe03f */
[--C-:B------:R-:W-:Y:S01]  /*1760*/  IMAD.MOV.U32 R113, RZ, RZ, R119.reuse ;  /* 0x000000ffff717224 */ /* 0x100fe200078e0077 */
[----:B------:R-:W-:Y:S01]  /*1770*/  UMOV UR26, UR32 ;  /* 0x00000020001a7c82 */ /* 0x000fe20008000000 */
[----:B------:R-:W-:Y:S01]  /*1780*/  UMOV UR11, 0x80000020 ;  /* 0x80000020000b7882 */ /* 0x000fe20000000000 */
[----:B------:R-:W-:Y:S01]  /*1790*/  QGMMA.64x32x32.F32.E4M3.E4M3 R88, gdesc[UR24], RZ, !UPT, gsb0 ;  /* 0x00600000185879f3 */ /* 0x000fe2000c0008ff */
[----:B------:R-:W-:Y:S01]  /*17a0*/  UIADD3 UR26, UR32, 0x80, URZ ;  /* 0x00000080201a7890 */ /* 0x000fe2000fffe03f */
[--C-:B------:R-:W-:Y:S01]  /*17b0*/  IMAD.MOV.U32 R112, RZ, RZ, R119.reuse ;  /* 0x000000ffff707224 */ /* 0x100fe200078e0077 */
[----:B------:R-:W-:Y:S01]  /*17c0*/  UMOV UR27, 0x80000020 ;  /* 0x80000020001b7882 */ /* 0x000fe20000000000 */
[----:B------:R-:W-:Y:S01]  /*17d0*/  UIADD3 UR12, UR28, 0x2, URZ ;  /* 0x000000021c0c7890 */ /* 0x000fe2000fffe03f */
[----:B------:R-:W-:Y:S01]  /*17e0*/  IMAD.MOV.U32 R111, RZ, RZ, R119 ;  /* 0x000000ffff6f7224 */ /* 0x000fe200078e0077 */
[----:B------:R-:W-:Y:S01]  /*17f0*/  UIADD3 UR14, UR32, 0x182, URZ ;  /* 0x00000182200e7890 */ /* 0x000fe2000fffe03f */
[----:B------:R-:W-:Y:S01]  /*1800*/  UMOV UR15, 0x80000020 ;  /* 0x80000020000f7882 */ /* 0x000fe20000000000 */
[----:B------:R-:W-:-:S02]  /*1810*/  UIADD3 UR16, UR28, 0x200, URZ ;  /* 0x000002001c107890 */ /* 0x000fc4000fffe03f */
[----:B------:R-:W-:Y:S01]  /*1820*/  UIADD3 UR18, UR32, 0x400, URZ ;  /* 0x0000040020127890 */ /* 0x000fe2000fffe03f */
[----:B------:R-:W-:Y:S01]  /*1830*/  UMOV UR19, 0x80000020 ;  /* 0x8000002000137882 */ /* 0x000fe20000000000 */
[----:B------:R-:W-:Y:S01]  /*1840*/  UIADD3 UR22, UR32, 0x402, URZ ;  /* 0x0000040220167890 */ /* 0x000fe2000fffe03f */
[----:B------:R-:W-:Y:S01]  /*1850*/  UMOV UR23, 0x80000020 ;  /* 0x8000002000177882 */ /* 0x000fe20000000000 */
[----:B------:R-:W-:Y:S01]  /*1860*/  UIADD3 UR30, UR32, 0x680, URZ ;  /* 0x00000680201e7890 */ /* 0x000fe2000fffe03f */
[----:B------:R-:W-:Y:S01]  /*1870*/  UMOV UR31, 0x80000020 ;  /* 0x80000020001f7882 */ /* 0x000fe20000000000 */
[----:B------:R-:W-:Y:S01]  /*1880*/  UISETP.GE.AND UP0, UPT, UR50, 0xa1, UPT ;  /* 0x000000a13200788c */ /* 0x000fe2000bf06270 */
[----:B------:R-:W-:Y:S02]  /*1890*/  WARPGROUP.DEPBAR.LE gsb0, 0x0 ;  /* 0x00008000000079c5 */ /* 0x000fe40000010000 */
[----:B------:R-:W-:-:S06]  /*18a0*/  WARPGROUP.ARRIVE ;  /* 0x00000000000079c5 */ /* 0x000fcc0000000000 */
[----:B------:R-:W-:Y:S01]  /*18b0*/  QGMMA.64x32x32.F32.E4M3.E4M3 R72, gdesc[UR24], RZ, !UPT, gsb0 ;  /* 0x00600000184879f3 */ /* 0x000fe2000c0008ff */
[----:B------:R-:W-:Y:S01]  /*18c0*/  UIADD3 UR26, UR32, 0x200, URZ ;  /* 0x00000200201a7890 */ /* 0x000fe2000fffe03f */
[----:B------:R-:W-:Y:S01]  /*18d0*/  UMOV UR27, 0x80000020 ;  /* 0x80000020001b7882 */ /* 0x000fe20000000000 */
[----:B------:R-:W-:Y:S02]  /*18e0*/  WARPGROUP.DEPBAR.LE gsb0, 0x0 ;  /* 0x00008000000079c5 */ /* 0x000fe40000010000 */
[----:B------:R-:W-:-:S06]  /*18f0*/  WARPGROUP.ARRIVE ;  /* 0x00000000000079c5 */ /* 0x000fcc0000000000 */
[----:B------:R-:W-:Y:S01]  /*1900*/  QGMMA.64x32x32.F32.E4M3.E4M3 R56, gdesc[UR4], RZ, !UPT, gsb0 ;  /* 0x00600000043879f3 */ /* 0x000fe2000c0008ff */
[----:B------:R-:W-:Y:S01]  /*1910*/  UIADD3 UR6, UR32, 0x2, URZ ;  /* 0x0000000220067890 */ /* 0x000fe2000fffe03f */
[----:B------:R-:W-:Y:S01]  /*1920*/  UMOV UR4, UR12 ;  /* 0x0000000c00047c82 */ /* 0x000fe20008000000 */
[----:B------:R-:W-:Y:S01]  /*1930*/  UMOV UR5, 0x80000020 ;  /* 0x8000002000057882 */ /* 0x000fe20000000000 */
[----:B------:R-:W-:Y:S01]  /*1940*/  UMOV UR7, 0x80000020 ;  /* 0x8000002000077882 */ /* 0x000fe20000000000 */
[----:B------:R-:W-:Y:S01]  /*1950*/  UMOV UR12, UR4 ;  /* 0x00000004000c7c82 */ /* 0x000fe20008000000 */
[----:B------:R-:W-:Y:S01]  /*1960*/  UMOV UR13, UR5 ;  /* 0x00000005000d7c82 */ /* 0x000fe20008000000 */
[----:B------:R-:W-:Y:S02]  /*1970*/  WARPGROUP.DEPBAR.LE gsb0, 0x0 ;  /* 0x00008000000079c5 */ /* 0x000fe40000010000 */
[----:B------:R-:W-:-:S06]  /*1980*/  WARPGROUP.ARRIVE ;  /* 0x00000000000079c5 */ /* 0x000fcc0000000000 */
[----:B------:R-:W-:Y:S01]  /*1990*/  QGMMA.64x32x32.F32.E4M3.E4M3 R40, gdesc[UR8], RZ, !UPT, gsb0 ;  /* 0x00600000082879f3 */ /* 0x000fe2000c0008ff */
[----:B------:R-:W-:Y:S01]  /*19a0*/  UIADD3 UR10, UR32, 0x102, URZ ;  /* 0x00000102200a7890 */ /* 0x000fe2000fffe03f */
[----:B------:R-:W-:Y:S01]  /*19b0*/  UMOV UR8, UR4 ;  /* 0x0000000400087c82 */ /* 0x000fe20008000000 */
[----:B------:R-:W-:Y:S01]  /*19c0*/  UMOV UR9, UR5 ;  /* 0x0000000500097c82 */ /* 0x000fe20008000000 */
[----:B------:R-:W-:Y:S01]  /*19d0*/  UMOV UR11, 0x80000020 ;  /* 0x80000020000b7882 */ /* 0x000fe20000000000 */
[----:B------:R-:W-:Y:S02]  /*19e0*/  WARPGROUP.DEPBAR.LE gsb0, 0x0 ;  /* 0x00008000000079c5 */ /* 0x000fe40000010000 */
[----:B------:R-:W-:-:S06]  /*19f0*/  WARPGROUP.ARRIVE ;  /* 0x00000000000079c5 */ /* 0x000fcc0000000000 */
[----:B------:R-:W-:Y:S03]  /*1a00*/  QGMMA.64x32x32.F32.E4M3.E4M3 R24, gdesc[UR24], RZ, !UPT, gsb0 ;  /* 0x00600000181879f3 */ /* 0x000fe6000c0008ff */
[----:B------:R-:W-:Y:S02]  /*1a10*/  WARPGROUP.DEPBAR.LE gsb0, 0x0 ;  /* 0x00008000000079c5 */ /* 0x000fe40000010000 */
[----:B------:R-:W-:-:S06]  /*1a20*/  WARPGROUP.ARRIVE ;  /* 0x00000000000079c5 */ /* 0x000fcc0000000000 */
[----:B------:R-:W-:Y:S01]  /*1a30*/  QGMMA.64x32x32.F32.E4M3.E4M3 R88, gdesc[UR4], R88, gsb0 ;  /* 0x00600000045879f3 */ /* 0x000fe20008000858 */
[----:B------:R-:W-:Y:S01]  /*1a40*/  UIADD3 UR6, UR32, 0x82, URZ ;  /* 0x0000008220067890 */ /* 0x000fe2000fffe03f */
[----:B------:R-:W-:Y:S01]  /*1a50*/  UMOV UR7, 0x80000020 ;  /* 0x8000002000077882 */ /* 0x000fe20000000000 */
        /* <DEDUP_REMOVED lines=16> */
[----:B------:R-:W-:Y:S01]  /*1b60*/  QGMMA.64x32x32.F32.E4M3.E4M3 R40, gdesc[UR12], R40, gsb0 ;  /* 0x006000000c2879f3 */ /* 0x000fe20008000828 */
[----:B------:R-:W-:Y:S01]  /*1b70*/  UIADD3 UR14, UR32, 0x380, URZ ;  /* 0x00000380200e7890 */ /* 0x000fe2000fffe03f */
[----:B------:R-:W-:Y:S01]  /*1b80*/  UMOV UR12, UR8 ;  /* 0x00000008000c7c82 */ /* 0x000fe20008000000 */
[----:B------:R-:W-:Y:S01]  /*1b90*/  UMOV UR13, UR9 ;  /* 0x00000009000d7c82 */ /* 0x000fe20008000000 */
[----:B------:R-:W-:Y:S01]  /*1ba0*/  UMOV UR15, 0x80000020 ;  /* 0x80000020000f7882 */ /* 0x000fe20000000000 */
[----:B------:R-:W-:Y:S02]  /*1bb0*/  WARPGROUP.DEPBAR.LE gsb0, 0x0 ;  /* 0x00008000000079c5 */ /* 0x000fe40000010000 */
[----:B------:R-:W-:-:S06]  /*1bc0*/  WARPGROUP.ARRIVE ;  /* 0x00000000000079c5 */ /* 0x000fcc0000000000 */
[----:B------:R-:W-:Y:S01]  /*1bd0*/  QGMMA.64x32x32.F32.E4M3.E4M3 R24, gdesc[UR4], R24, gsb0 ;  /* 0x00600000041879f3 */ /* 0x000fe20008000818 */
[----:B------:R-:W-:Y:S02]  /*1be0*/  UIADD3 UR6, UR28, 0x202, URZ ;  /* 0x000002021c067890 */ /* 0x000fe4000fffe03f */
        /* <DEDUP_REMOVED lines=19> */
[----:B------:R-:W-:Y:S01]  /*1d20*/  UIADD3 UR6, UR28, 0x400, URZ ;  /* 0x000004001c067890 */ /* 0x000fe2000fffe03f */
        /* <DEDUP_REMOVED lines=10> */
[----:B------:R-:W-:Y:S02]  /*1dd0*/  ULDC UR10, c[0x0][0x988] ;  /* 0x00026200000a7ab9 */ /* 0x000fe40000000800 */
        /* <DEDUP_REMOVED lines=17> */
[----:B------:R-:W-:Y:S01]  /*1ef0*/  UIADD3 UR6, UR28, 0x402, URZ ;  /* 0x000004021c067890 */ /* 0x000fe2000fffe03f */
[----:B------:R-:W-:Y:S02]  /*1f00*/  UMOV UR29, UR17 ;  /* 0x00000011001d7c82 */ /* 0x000fe40008000000 */
        /* <DEDUP_REMOVED lines=10> */
[----:B------:R-:W-:Y:S03]  /*1fb0*/  QGMMA.64x32x32.F32.E4M3.E4M3 R24, gdesc[UR12], R24, gsb0 ;  /* 0x006000000c1879f3 */ /* 0x000fe60008000818 */
        /* <DEDUP_REMOVED lines=17> */
[----:B------:R-:W-:Y:S02]  /*20d0*/  WARPGROUP.DEPBAR.LE gsb0, 0x0 ;  /* 0x00008000000079c5 */ /* 0x000fe40000010000 */
[----:B------:R-:W-:-:S06]  /*20e0*/  WARPGROUP.ARRIVE ;  /* 0x00000000000079c5 */ /* 0x000fcc0000000000 */
[----:B------:R-:W-:Y:S03]  /*20f0*/  QGMMA.64x32x32.F32.E4M3.E4M3 R40, gdesc[UR28], R40, gsb0 ;  /* 0x006000001c2879f3 */ /* 0x000fe60008000828 */
        /* <DEDUP_REMOVED lines=9> */
[----:B------:R-:W-:Y:S01]  /*2190*/  WARPGROUP.ARRIVE ;  /* 0x00000000000079c5 */ /* 0x000fe20000000000 */
[C---:B------:R-:W-:Y:S01]  /*21a0*/  FMUL.FTZ R88, R0.reuse, R88 ;  /* 0x0000005800587220 */ /* 0x040fe20000410000 */
[C---:B------:R-:W-:Y:S01]  /*21b0*/  FMUL.FTZ R89, R0.reuse, R89 ;  /* 0x0000005900597220 */ /* 0x040fe20000410000 */
[C---:B------:R-:W-:Y:S01]  /*21c0*/  FMUL.FTZ R92, R0.reuse, R92 ;  /* 0x0000005c005c7220 */ /* 0x040fe20000410000 */
[C---:B------:R-:W-:Y:S01]  /*21d0*/  FMUL.FTZ R93, R0.reuse, R93 ;  /* 0x0000005d005d7220 */ /* 0x040fe20000410000 */
[C---:B------:R-:W-:Y:S01]  /*21e0*/  FMUL.FTZ R96, R0.reuse, R96 ;  /* 0x0000006000607220 */ /* 0x040fe20000410000 */
[----:B------:R-:W-:Y:S01]  /*21f0*/  QGMMA.64x32x32.F32.E4M3.E4M3 R72, gdesc[UR20], R72, gsb0 ;  /* 0x00600000144879f3 */ /* 0x000fe20008000848 */
[----:B------:R-:W-:Y:S01]  /*2200*/  UIADD3 UR22, UR32, 0x602, URZ ;  /* 0x0000060220167890 */ /* 0x000fe2000fffe03f */
[----:B------:R-:W-:Y:S01]  /*2210*/  MUFU.TANH R88, R88 ;  /* 0x0000005800587308 */ /* 0x000fe20000002400 */
[----:B------:R-:W-:Y:S01]  /*2220*/  UMOV UR23, 0x80000020 ;  /* 0x8000002000177882 */ /* 0x000fe20000000000 */
[C---:B------:R-:W-:Y:S01]  /*2230*/  FMUL.FTZ R90, R0.reuse, R90 ;  /* 0x0000005a005a7220 */ /* 0x040fe20000410000 */
[C---:B------:R-:W-:Y:S01]  /*2240*/  FMUL.FTZ R97, R0.reuse, R97 ;  /* 0x0000006100617220 */ /* 0x040fe20000410000 */
[C---:B------:R-:W-:Y:S01]  /*2250*/  FMUL.FTZ R91, R0.reuse, R91 ;  /* 0x0000005b005b7220 */ /* 0x040fe20000410000 */
[C---:B------:R-:W-:Y:S01]  /*2260*/  FMUL.FTZ R100, R0.reuse, R100 ;  /* 0x0000006400647220 */ /* 0x040fe20000410000 */
[C---:B------:R-:W-:Y:S01]  /*2270*/  FMUL.FTZ R94, R0.reuse, R94 ;  /* 0x0000005e005e7220 */ /* 0x040fe20000410000 */
[C---:B------:R-:W-:Y:S01]  /*2280*/  FMUL.FTZ R101, R0.reuse, R101 ;  /* 0x0000006500657220 */ /* 0x040fe20000410000 */
[----:B------:R-:W-:Y:S01]  /*2290*/  MUFU.TANH R89, R89 ;  /* 0x0000005900597308 */ /* 0x000fe20000002400 */
[C---:B------:R-:W-:Y:S01]  /*22a0*/  FMUL.FTZ R95, R0.reuse, R95 ;  /* 0x0000005f005f7220 */ /* 0x040fe20000410000 */
[C---:B------:R-:W-:Y:S01]  /*22b0*/  FMUL.FTZ R102, R0.reuse, R102 ;  /* 0x0000006600667220 */ /* 0x040fe20000410000 */
[C---:B------:R-:W-:Y:S01]  /*22c0*/  FMUL.FTZ R98, R0.reuse, R98 ;  /* 0x0000006200627220 */ /* 0x040fe20000410000 */
[C---:B------:R-:W-:Y:S01]  /*22d0*/  FMUL.FTZ R99, R0.reuse, R99 ;  /* 0x0000006300637220 */ /* 0x040fe20000410000 */
[----:B------:R-:W-:-:S03]  /*22e0*/  FMUL.FTZ R103, R0, R103 ;  /* 0x0000006700677220 */ /* 0x000fc60000410000 */
[----:B------:R-:W-:Y:S08]  /*22f0*/  MUFU.TANH R92, R92 ;  /* 0x0000005c005c7308 */ /* 0x000ff00000002400 */
[----:B------:R-:W-:Y:S08]  /*2300*/  MUFU.TANH R93, R93 ;  /* 0x0000005d005d7308 */ /* 0x000ff00000002400 */
[----:B01----:R-:W0:Y:S08]  /*2310*/  MUFU.TANH R4, R90 ;  /* 0x0000005a00047308 */ /* 0x003e300000002400 */
[----:B------:R-:W-:Y:S08]  /*2320*/  MUFU.TANH R96, R96 ;  /* 0x0000006000607308 */ /* 0x000ff00000002400 */
[----:B------:R-:W1:Y:S08]  /*2330*/  MUFU.TANH R5, R91 ;  /* 0x0000005b00057308 */ /* 0x000e700000002400 */
[----:B------:R-:W-:Y:S01]  /*2340*/  MUFU.TANH R97, R97 ;  /* 0x0000006100617308 */ /* 0x000fe20000002400 */
[----:B------:R-:W-:-:S02]  /*2350*/  WARPGROUP.DEPBAR.LE gsb0, 0x0 ;  /* 0x00008000000079c5 */ /* 0x000fc40000010000 */
[----:B------:R-:W-:Y:S01]  /*2360*/  WARPGROUP.ARRIVE ;  /* 0x00000000000079c5 */ /* 0x000fe20000000000 */
[C---:B------:R-:W-:Y:S01]  /*2370*/  FMUL.FTZ R74, R0.reuse, R74 ;  /* 0x0000004a004a7220 */ /* 0x040fe20000410000 */
[C---:B------:R-:W-:Y:S01]  /*2380*/  FMUL.FTZ R75, R0.reuse, R75 ;  /* 0x0000004b004b7220 */ /* 0x040fe20000410000 */
[C---:B------:R-:W-:Y:S02]  /*2390*/  FMUL.FTZ R79, R0.reuse, R79 ;  /* 0x0000004f004f7220 */ /* 0x040fe40000410000 */
[----:B------:R-:W3:Y:S01]  /*23a0*/  MUFU.TANH R6, R94 ;  /* 0x0000005e00067308 */ /* 0x000ee20000002400 */
[C---:B------:R-:W-:Y:S01]  /*23b0*/  FMUL.FTZ R72, R0.reuse, R72 ;  /* 0x0000004800487220 */ /* 0x040fe20000410000 */
[----:B------:R-:W-:Y:S01]  /*23c0*/  QGMMA.64x32x32.F32.E4M3.E4M3 R56, gdesc[UR20], R56, gsb0 ;  /* 0x00600000143879f3 */ /* 0x000fe20008000838 */
[----:B------:R-:W-:Y:S01]  /*23d0*/  UIADD3 UR22, UR32, 0x682, URZ ;  /* 0x0000068220167890 */ /* 0x000fe2000fffe03f */
[C---:B------:R-:W-:Y:S01]  /*23e0*/  FMUL.FTZ R77, R0.reuse, R77 ;  /* 0x0000004d004d7220 */ /* 0x040fe20000410000 */
[----:B------:R-:W-:Y:S01]  /*23f0*/  UMOV UR23, 0x80000020 ;  /* 0x8000002000177882 */ /* 0x000fe20000000000 */
[C---:B------:R-:W-:Y:S01]  /*2400*/  FMUL.FTZ R82, R0.reuse, R82 ;  /* 0x0000005200527220 */ /* 0x040fe20000410000 */
[C---:B------:R-:W-:Y:S01]  /*2410*/  FMUL.FTZ R73, R0.reuse, R73 ;  /* 0x0000004900497220 */ /* 0x040fe20000410000 */
[----:B------:R-:W-:Y:S01]  /*2420*/  MUFU.TANH R12, R74 ;  /* 0x0000004a000c7308 */ /* 0x000fe20000002400 */
[C---:B------:R-:W-:Y:S01]  /*2430*/  FMUL.FTZ R76, R0.reuse, R76 ;  /* 0x0000004c004c7220 */ /* 0x040fe20000410000 */
        /* <DEDUP_REMOVED lines=8> */
[----:B------:R-:W-:-:S06]  /*24c0*/  FMUL.FTZ R87, R0, R87 ;  /* 0x0000005700577220 */ /* 0x000fcc0000410000 */
[----:B------:R-:W-:Y:S08]  /*24d0*/  MUFU.TANH R100, R100 ;  /* 0x0000006400647308 */ /* 0x000ff00000002400 */
[----:B------:R-:W-:Y:S08]  /*24e0*/  MUFU.TANH R15, R79 ;  /* 0x0000004f000f7308 */ /* 0x000ff00000002400 */
[----:B------:R-:W4:Y:S08]  /*24f0*/  MUFU.TANH R7, R95 ;  /* 0x0000005f00077308 */ /* 0x000f300000002400 */
[----:B------:R-:W-:Y:S08]  /*2500*/  MUFU.TANH R101, R101 ;  /* 0x0000006500657308 */ /* 0x000ff00000002400 */
[----:B------:R-:W-:Y:S01]  /*2510*/  MUFU.TANH R10, R102 ;  /* 0x00000066000a7308 */ /* 0x000fe20000002400 */
[----:B------:R-:W-:-:S02]  /*2520*/  WARPGROUP.DEPBAR.LE gsb0, 0x0 ;  /* 0x00008000000079c5 */ /* 0x000fc40000010000 */
[----:B------:R-:W-:Y:S01]  /*2530*/  WARPGROUP.ARRIVE ;  /* 0x00000000000079c5 */ /* 0x000fe20000000000 */
[C---:B------:R-:W-:Y:S01]  /*2540*/  FMUL.FTZ R56, R0.reuse, R56 ;  /* 0x0000003800387220 */ /* 0x040fe20000410000 */
[C---:B------:R-:W-:Y:S01]  /*2550*/  FMUL.FTZ R57, R0.reuse, R57 ;  /* 0x0000003900397220 */ /* 0x040fe20000410000 */
[C---:B------:R-:W-:Y:S02]  /*2560*/  FMUL.FTZ R59, R0.reuse, R59 ;  /* 0x0000003b003b7220 */ /* 0x040fe40000410000 */
[----:B------:R-:W5:Y:S01]  /*2570*/  MUFU.TANH R8, R98 ;  /* 0x0000006200087308 */ /* 0x000f620000002400 */
[C---:B------:R-:W-:Y:S01]  /*2580*/  FMUL.FTZ R60, R0.reuse, R60 ;  /* 0x0000003c003c7220 */ /* 0x040fe20000410000 */
[----:B------:R-:W-:Y:S01]  /*2590*/  QGMMA.64x32x32.F32.E4M3.E4M3 R40, gdesc[UR20], R40, gsb0 ;  /* 0x00600000142879f3 */ /* 0x000fe20008000828 */
[----:B------:R-:W-:Y:S01]  /*25a0*/  UIADD3 UR22, UR32, 0x702, URZ ;  /* 0x0000070220167890 */ /* 0x000fe2000fffe03f */
[C---:B------:R-:W-:Y:S01]  /*25b0*/  FMUL.FTZ R58, R0.reuse, R58 ;  /* 0x0000003a003a7220 */ /* 0x040fe20000410000 */
[----:B------:R-:W-:Y:S01]  /*25c0*/  UMOV UR23, 0x80000020 ;  /* 0x8000002000177882 */ /* 0x000fe20000000000 */
[C---:B------:R-:W-:Y:S01]  /*25d0*/  FMUL.FTZ R66, R0.reuse, R66 ;  /* 0x0000004200427220 */ /* 0x040fe20000410000 */
[C---:B------:R-:W-:Y:S01]  /*25e0*/  FMUL.FTZ R64, R0.reuse, R64 ;  /* 0x0000004000407220 */ /* 0x040fe20000410000 */
[----:B------:R2:W-:Y:S01]  /*25f0*/  MUFU.TANH R74, R56 ;  /* 0x00000038004a7308 */ /* 0x0005e20000002400 */
[C---:B------:R-:W-:Y:S01]  /*2600*/  FMUL.FTZ R68, R0.reuse, R68 ;  /* 0x0000004400447220 */ /* 0x040fe20000410000 */
[C---:B------:R-:W-:Y:S01]  /*2610*/  FMUL.FTZ R70, R0.reuse, R70 ;  /* 0x0000004600467220 */ /* 0x040fe20000410000 */
[C---:B------:R-:W-:Y:S01]  /*2620*/  FMUL.FTZ R61, R0.reuse, R61 ;  /* 0x0000003d003d7220 */ /* 0x040fe20000410000 */
[C---:B------:R-:W-:Y:S01]  /*2630*/  FMUL.FTZ R62, R0.reuse, R62 ;  /* 0x0000003e003e7220 */ /* 0x040fe20000410000 */
[C---:B------:R-:W-:Y:S01]  /*2640*/  FMUL.FTZ R69, R0.reuse, R69 ;  /* 0x0000004500457220 */ /* 0x040fe20000410000 */
[C---:B------:R-:W-:Y:S01]  /*2650*/  FMUL.FTZ R65, R0.reuse, R65 ;  /* 0x0000004100417220 */ /* 0x040fe20000410000 */
[----:B------:R-:W-:Y:S01]  /*2660*/  FMUL.FTZ R63, R0, R63 ;  /* 0x0000003f003f7220 */ /* 0x000fe20000410000 */
[----:B------:R0:W-:Y:S01]  /*2670*/  MUFU.TANH R75, R57 ;  /* 0x00000039004b7308 */ /* 0x0001e20000002400 */
[----:B--2---:R-:W-:-:S02]  /*2680*/  VIADD R56, R224, UR50 ;  /* 0x00000032e0387c36 */ /* 0x004fc40008000000 */
[C---:B------:R-:W-:Y:S01]  /*2690*/  FMUL.FTZ R67, R0.reuse, R67 ;  /* 0x0000004300437220 */ /* 0x040fe20000410000 */
[----:B------:R-:W-:-:S04]  /*26a0*/  FMUL.FTZ R71, R0, R71 ;  /* 0x0000004700477220 */ /* 0x000fc80000410000 */
[----:B------:R2:W-:Y:S01]  /*26b0*/  MUFU.TANH R79, R59 ;  /* 0x0000003b004f7308 */ /* 0x0005e20000002400 */
[----:B0-----:R-:W-:-:S04]  /*26c0*/  IMAD.U32 R57, RZ, RZ, UR47 ;  /* 0x0000002fff397e24 */ /* 0x001fc8000f8e00ff */
[----:B------:R-:W-:-:S03]  /*26d0*/  IMAD R56, R57, -0xa0, R56 ;  /* 0xffffff6039387824 */ /* 0x000fc600078e0238 */
[----:B------:R-:W-:Y:S02]  /*26e0*/  MUFU.TANH R72, R72 ;  /* 0x0000004800487308 */ /* 0x000fe40000002400 */
[C---:B------:R-:W-:Y:S02]  /*26f0*/  ISETP.GT.AND P1, PT, R56.reuse, RZ, PT ;  /* 0x000000ff3800720c */ /* 0x040fe40003f24270 */
[C---:B------:R-:W-:Y:S02]  /*2700*/  ISETP.GT.AND P2, PT, R56.reuse, 0x1, PT ;  /* 0x000000013800780c */ /* 0x040fe40003f44270 */
[C---:B------:R-:W-:Y:S02]  /*2710*/  ISETP.GT.AND P3, PT, R56.reuse, 0x8, PT ;  /* 0x000000083800780c */ /* 0x040fe40003f64270 */
[C---:B------:R-:W-:Y:S01]  /*2720*/  ISETP.GT.AND P4, PT, R56.reuse, 0x9, PT ;  /* 0x000000093800780c */ /* 0x040fe20003f84270 */
[----:B------:R-:W-:Y:S01]  /*2730*/  MUFU.TANH R77, R77 ;  /* 0x0000004d004d7308 */ /* 0x000fe20000002400 */
[----:B------:R-:W-:-:S02]  /*2740*/  ISETP.GT.AND P5, PT, R56, 0x10, PT ;  /* 0x000000103800780c */ /* 0x000fc40003fa4270 */
[----:B------:R-:W-:Y:S02]  /*2750*/  FSEL R4, R4, -INF , P1 ;  /* 0xff80000004047808 */ /* 0x000fe40000800000 */
[----:B-1----:R-:W-:Y:S02]  /*2760*/  FSEL R5, R5, -INF , P2 ;  /* 0xff80000005057808 */ /* 0x002fe40001000000 */
[----:B---3--:R-:W-:Y:S01]  /*2770*/  FSEL R6, R6, -INF , P3 ;  /* 0xff80000006067808 */ /* 0x008fe20001800000 */
[----:B------:R-:W-:Y:S01]  /*2780*/  MUFU.TANH R20, R82 ;  /* 0x0000005200147308 */ /* 0x000fe20000002400 */
[----:B----4-:R-:W-:Y:S02]  /*2790*/  FSEL R7, R7, -INF , P4 ;  /* 0xff80000007077808 */ /* 0x010fe40002000000 */
[----:B-----5:R-:W-:-:S05]  /*27a0*/  FSEL R8, R8, -INF , P5 ;  /* 0xff80000008087808 */ /* 0x020fca0002800000 */
[----:B------:R-:W0:Y:S01]  /*27b0*/  MUFU.TANH R9, R99 ;  /* 0x0000006300097308 */ /* 0x000e220000002400 */
[----:B------:R-:W-:Y:S02]  /*27c0*/  WARPGROUP.DEPBAR.LE gsb0, 0x0 ;  /* 0x00008000000079c5 */ /* 0x000fe40000010000 */
[C---:B------:R-:W-:Y:S01]  /*27d0*/  FMUL.FTZ R40, R0.reuse, R40 ;  /* 0x0000002800287220 */ /* 0x040fe20000410000 */
[C---:B------:R-:W-:Y:S01]  /*27e0*/  FMUL.FTZ R41, R0.reuse, R41 ;  /* 0x0000002900297220 */ /* 0x040fe20000410000 */
[C---:B------:R-:W-:Y:S01]  /*27f0*/  FMUL.FTZ R57, R0.reuse, R46 ;  /* 0x0000002e00397220 */ /* 0x040fe20000410000 */
[----:B------:R-:W-:Y:S02]  /*2800*/  FSEL R46, R89, -INF , P2 ;  /* 0xff800000592e7808 */ /* 0x000fe40001000000 */
[----:B------:R1:W-:Y:S01]  /*2810*/  MUFU.TANH R104, R40 ;  /* 0x0000002800687308 */ /* 0x0003e20000002400 */
[----:B------:R-:W-:Y:S01]  /*2820*/  WARPGROUP.ARRIVE ;  /* 0x00000000000079c5 */ /* 0x000fe20000000000 */
[C---:B------:R-:W-:Y:S01]  /*2830*/  FMUL.FTZ R42, R0.reuse, R42 ;  /* 0x0000002a002a7220 */ /* 0x040fe20000410000 */
[C---:B--2---:R-:W-:Y:S01]  /*2840*/  FMUL.FTZ R59, R0.reuse, R48 ;  /* 0x00000030003b7220 */ /* 0x044fe20000410000 */
[----:B------:R-:W-:Y:S01]  /*2850*/  FSEL R48, R93, -INF , P4 ;  /* 0xff8000005d307808 */ /* 0x000fe20002000000 */
[----:B------:R-:W-:Y:S01]  /*2860*/  FMUL.FTZ R43, R0, R43 ;  /* 0x0000002b002b7220 */ /* 0x000fe20000410000 */
[----:B------:R-:W-:Y:S01]  /*2870*/  ISETP.GT.AND P2, PT, R56, 0x18, PT ;  /* 0x000000183800780c */ /* 0x000fe20003f44270 */
[----:B------:R-:W-:Y:S01]  /*2880*/  QGMMA.64x32x32.F32.E4M3.E4M3 R24, gdesc[UR20], R24, gsb0 ;  /* 0x00600000141879f3 */ /* 0x000fe20008000818 */
[----:B------:R2:W-:Y:S01]  /*2890*/  MUFU.TANH R105, R41 ;  /* 0x0000002900697308 */ /* 0x0005e20000002400 */
[----:B-1----:R-:W-:Y:S01]  /*28a0*/  FMUL.FTZ R40, R0, R45 ;  /* 0x0000002d00287220 */ /* 0x002fe20000410000 */
[----:B------:R-:W-:Y:S01]  /*28b0*/  FSEL R45, R88, -INF , P1 ;  /* 0xff800000582d7808 */ /* 0x000fe20000800000 */
[----:B------:R-:W-:Y:S01]  /*28c0*/  FMUL.FTZ R44, R0, R44 ;  /* 0x0000002c002c7220 */ /* 0x000fe20000410000 */
[----:B------:R-:W-:Y:S01]  /*28d0*/  ISETP.GT.AND P1, PT, R56, 0x11, PT ;  /* 0x000000113800780c */ /* 0x000fe20003f24270 */
[----:B------:R-:W-:Y:S01]  /*28e0*/  FMUL.FTZ R49, R0, R49 ;  /* 0x0000003100317220 */ /* 0x000fe20000410000 */
[----:B------:R-:W-:-:S02]  /*28f0*/  ISETP.GT.AND P4, PT, R56, 0x20, PT ;  /* 0x000000203800780c */ /* 0x000fc40003f84270 */
[----:B------:R1:W-:Y:S01]  /*2900*/  MUFU.TANH R109, R40 ;  /* 0x00000028006d7308 */ /* 0x0003e20000002400 */
[----:B--2---:R-:W-:Y:S01]  /*2910*/  FMUL.FTZ R41, R0, R47 ;  /* 0x0000002f00297220 */ /* 0x004fe20000410000 */
[----:B------:R-:W-:Y:S02]  /*2920*/  FSEL R47, R92, -INF , P3 ;  /* 0xff8000005c2f7808 */ /* 0x000fe40001800000 */
[----:B------:R-:W-:Y:S02]  /*2930*/  ISETP.GT.AND P3, PT, R56, 0x19, PT ;  /* 0x000000193800780c */ /* 0x000fe40003f64270 */
[----:B------:R-:W-:Y:S02]  /*2940*/  FSEL R10, R10, -INF , P2 ;  /* 0xff8000000a0a7808 */ /* 0x000fe40001000000 */
[----:B------:R2:W-:Y:S01]  /*2950*/  MUFU.TANH R88, R41 ;  /* 0x0000002900587308 */ /* 0x0005e20000002400 */
[----:B-1----:R-:W-:Y:S02]  /*2960*/  FMNMX.FTZ R40, R45, R46, !PT ;  /* 0x0000002e2d287209 */ /* 0x002fe40007810000 */
[----:B0-----:R-:W-:-:S02]  /*2970*/  FSEL R9, R9, -INF , P1 ;  /* 0xff80000009097808 */ /* 0x001fc40000800000 */
[----:B------:R-:W-:-:S03]  /*2980*/  FSEL R12, R12, -INF , P4 ;  /* 0xff8000000c0c7808 */ /* 0x000fc60002000000 */
[----:B------:R0:W-:Y:S01]  /*2990*/  MUFU.TANH R106, R42 ;  /* 0x0000002a006a7308 */ /* 0x0001e20000002400 */
[----:B--2---:R-:W-:-:S04]  /*29a0*/  FMNMX.FTZ R41, R47, R40, !PT ;  /* 0x000000282f297209 */ /* 0x004fc80007810000 */
[----:B------:R-:W-:-:S03]  /*29b0*/  FMNMX.FTZ R41, R48, R41, !PT ;  /* 0x0000002930297209 */ /* 0x000fc60007810000 */
[----:B------:R1:W-:Y:S01]  /*29c0*/  MUFU.TANH R82, R60 ;  /* 0x0000003c00527308 */ /* 0x0003e20000002400 */
[----:B0-----:R-:W-:Y:S01]  /*29d0*/  FMUL.FTZ R42, R0, R50 ;  /* 0x00000032002a7220 */ /* 0x001fe20000410000 */
[----:B------:R-:W-:Y:S02]  /*29e0*/  FSEL R50, R96, -INF , P5 ;  /* 0xff80000060327808 */ /* 0x000fe40002800000 */
[----:B------:R-:W-:Y:S02]  /*29f0*/  ISETP.GT.AND P5, PT, R56, 0x21, PT ;  /* 0x000000213800780c */ /* 0x000fe40003fa4270 */
[----:B------:R-:W-:Y:S02]  /*2a00*/  FMNMX.FTZ R40, R50, R41, !PT ;  /* 0x0000002932287209 */ /* 0x000fe40007810000 */
[----:B------:R-:W-:Y:S01]  /*2a10*/  MUFU.TANH R73, R73 ;  /* 0x0000004900497308 */ /* 0x000fe20000002400 */
[----:B-1----:R-:W-:Y:S01]  /*2a20*/  FMUL.FTZ R60, R0, R51 ;  /* 0x00000033003c7220 */ /* 0x002fe20000410000 */
[----:B------:R-:W-:-:S02]  /*2a30*/  FSEL R51, R97, -INF , P1 ;  /* 0xff80000061337808 */ /* 0x000fc40000800000 */
[----:B------:R-:W-:Y:S02]  /*2a40*/  ISETP.GT.AND P1, PT, R56, 0x28, PT ;  /* 0x000000283800780c */ /* 0x000fe40003f24270 */
[----:B------:R-:W-:Y:S02]  /*2a50*/  FMNMX.FTZ R41, R51, R40, !PT ;  /* 0x0000002833297209 */ /* 0x000fe40007810000 */
[----:B------:R-:W0:Y:S01]  /*2a60*/  MUFU.TANH R14, R78 ;  /* 0x0000004e000e7308 */ /* 0x000e220000002400 */
[----:B------:R-:W-:-:S07]  /*2a70*/  FSEL R13, R13, -INF , P5 ;  /* 0xff8000000d0d7808 */ /* 0x000fce0002800000 */
[----:B------:R-:W-:Y:S01]  /*2a80*/  MUFU.TANH R76, R76 ;  /* 0x0000004c004c7308 */ /* 0x000fe20000002400 */
[----:B------:R-:W-:-:S07]  /*2a90*/  WARPGROUP.DEPBAR.LE gsb0, 0x0 ;  /* 0x00008000000079c5 */ /* 0x000fce0000010000 */
[----:B------:R1:W-:Y:S01]  /*2aa0*/  MUFU.TANH R78, R58 ;  /* 0x0000003a004e7308 */ /* 0x0003e20000002400 */
[----:B0-----:R-:W-:-:S07]  /*2ab0*/  FSEL R14, R14, -INF , P1 ;  /* 0xff8000000e0e7808 */ /* 0x001fce0000800000 */
[----:B------:R-:W0:Y:S01]  /*2ac0*/  MUFU.TANH R11, R103 ;  /* 0x00000067000b7308 */ /* 0x000e220000002400 */
[----:B-1----:R-:W-:Y:S01]  /*2ad0*/  FSEL R58, R100, -INF , P2 ;  /* 0xff800000643a7808 */ /* 0x002fe20001000000 */
[--C-:B------:R-:W-:Y:S01]  /*2ae0*/  IMAD.MOV.U32 R100, RZ, RZ, R119.reuse ;  /* 0x000000ffff647224 */ /* 0x100fe200078e0077 */
[----:B------:R-:W-:Y:S02]  /*2af0*/  ISETP.GT.AND P2, PT, R56, 0x29, PT ;  /* 0x000000293800780c */ /* 0x000fe40003f44270 */
[----:B------:R-:W-:Y:S02]  /*2b00*/  FMNMX.FTZ R41, R58, R41, !PT ;  /* 0x000000293a297209 */ /* 0x000fe40007810000 */
[----:B------:R-:W-:Y:S01]  /*2b10*/  FSEL R15, R15, -INF , P2 ;  /* 0xff8000000f0f7808 */ /* 0x000fe20001000000 */
[----:B------:R1:W-:Y:S08]  /*2b20*/  MUFU.TANH R95, R66 ;  /* 0x00000042005f7308 */ /* 0x0003f00000002400 */
[----:B------:R2:W-:Y:S01]  /*2b30*/  MUFU.TANH R91, R64 ;  /* 0x00000040005b7308 */ /* 0x0005e20000002400 */
[----:B-1----:R-:W-:Y:S01]  /*2b40*/  FMUL.FTZ R66, R0, R54 ;  /* 0x0000003600427220 */ /* 0x002fe20000410000 */
[----:B------:R-:W-:Y:S01]  /*2b50*/  FSEL R54, R101, -INF , P3 ;  /* 0xff80000065367808 */ /* 0x000fe20001800000 */
[----:B------:R-:W-:Y:S01]  /*2b60*/  IMAD.MOV.U32 R101, RZ, RZ, R119 ;  /* 0x000000ffff657224 */ /* 0x000fe200078e0077 */
[----:B0-----:R-:W-:-:S02]  /*2b70*/  FSEL R11, R11, -INF , P3 ;  /* 0xff8000000b0b7808 */ /* 0x001fc40001800000 */
[----:B------:R-:W-:Y:S02]  /*2b80*/  ISETP.GT.AND P3, PT, R56, 0x30, PT ;  /* 0x000000303800780c */ /* 0x000fe40003f64270 */
[----:B------:R0:W-:Y:S01]  /*2b90*/  MUFU.TANH R107, R43 ;  /* 0x0000002b006b7308 */ /* 0x0001e20000002400 */
[----:B--2---:R-:W-:Y:S01]  /*2ba0*/  FMUL.FTZ R64, R0, R53 ;  /* 0x0000003500407220 */ /* 0x004fe20000410000 */
[----:B------:R-:W-:Y:S02]  /*2bb0*/  FSEL R53, R72, -INF , P4 ;  /* 0xff80000048357808 */ /* 0x000fe40002000000 */
[----:B------:R-:W-:Y:S02]  /*2bc0*/  ISETP.GT.AND P4, PT, R56, 0x31, PT ;  /* 0x000000313800780c */ /* 0x000fe40003f84270 */
[----:B------:R-:W-:Y:S02]  /*2bd0*/  FSEL R20, R20, -INF , P3 ;  /* 0xff80000014147808 */ /* 0x000fe40001800000 */
[----:B------:R-:W1:Y:S01]  /*2be0*/  MUFU.TANH R80, R80 ;  /* 0x0000005000507308 */ /* 0x000e620000002400 */
[----:B0-----:R-:W-:Y:S01]  /*2bf0*/  FMUL.FTZ R43, R0, R52 ;  /* 0x00000034002b7220 */ /* 0x001fe20000410000 */
[----:B------:R-:W-:-:S02]  /*2c00*/  FSEL R52, R73, -INF , P5 ;  /* 0xff80000049347808 */ /* 0x000fc40002800000 */
[----:B------:R-:W-:-:S04]  /*2c10*/  ISETP.GT.AND P5, PT, R56, 0x38, PT ;  /* 0x000000383800780c */ /* 0x000fc80003fa4270 */
[----:B------:R0:W-:Y:S08]  /*2c20*/  MUFU.TANH R93, R42 ;  /* 0x0000002a005d7308 */ /* 0x0001f00000002400 */
[----:B------:R2:W-:Y:S01]  /*2c30*/  MUFU.TANH R89, R59 ;  /* 0x0000003b00597308 */ /* 0x0005e20000002400 */
[----:B0-----:R-:W-:-:S07]  /*2c40*/  FMNMX.FTZ R42, R54, R41, !PT ;  /* 0x00000029362a7209 */ /* 0x001fce0007810000 */
[----:B------:R-:W-:Y:S01]  /*2c50*/  MUFU.TANH R81, R81 ;  /* 0x0000005100517308 */ /* 0x000fe20000002400 */
[----:B--2---:R-:W-:Y:S02]  /*2c60*/  FSEL R59, R77, -INF , P2 ;  /* 0xff8000004d3b7808 */ /* 0x004fe40001000000 */
[----:B------:R-:W-:-:S05]  /*2c70*/  ISETP.GT.AND P2, PT, R56, 0x40, PT ;  /* 0x000000403800780c */ /* 0x000fca0003f44270 */
[----:B------:R0:W-:Y:S08]  /*2c80*/  MUFU.TANH R77, R43 ;  /* 0x0000002b004d7308 */ /* 0x0001f00000002400 */
[----:B------:R2:W-:Y:S01]  /*2c90*/  MUFU.TANH R99, R68 ;  /* 0x0000004400637308 */ /* 0x0005e20000002400 */
[----:B0-----:R-:W-:Y:S02]  /*2ca0*/  FMNMX.FTZ R43, R53, R42, !PT ;  /* 0x0000002a352b7209 */ /* 0x001fe40007810000 */
[----:B------:R-:W-:-:S05]  /*2cb0*/  FSEL R42, R78, -INF , P2 ;  /* 0xff8000004e2a7808 */ /* 0x000fca0001000000 */
[----:B------:R-:W-:Y:S01]  /*2cc0*/  MUFU.TANH R84, R84 ;  /* 0x0000005400547308 */ /* 0x000fe20000002400 */
[----:B--2---:R-:W-:-:S07]  /*2cd0*/  FMUL.FTZ R68, R0, R55 ;  /* 0x0000003700447220 */ /* 0x004fce0000410000 */
[----:B------:R0:W-:Y:S08]  /*2ce0*/  MUFU.TANH R108, R44 ;  /* 0x0000002c006c7308 */ /* 0x0001f00000002400 */
[----:B------:R2:W-:Y:S01]  /*2cf0*/  MUFU.TANH R55, R57 ;  /* 0x0000003900377308 */ /* 0x0005e20000002400 */
[----:B0-----:R-:W-:-:S07]  /*2d00*/  FMNMX.FTZ R44, R52, R43, !PT ;  /* 0x0000002b342c7209 */ /* 0x001fce0007810000 */
[----:B------:R-:W-:Y:S01]  /*2d10*/  MUFU.TANH R85, R85 ;  /* 0x0000005500557308 */ /* 0x000fe20000002400 */
[----:B--2---:R-:W-:Y:S01]  /*2d20*/  FSEL R57, R76, -INF , P1 ;  /* 0xff8000004c397808 */ /* 0x004fe20000800000 */
[----:B------:R-:W-:Y:S01]  /*2d30*/  FMUL.FTZ R76, R0, R29 ;  /* 0x0000001d004c7220 */ /* 0x000fe20000410000 */
[----:B------:R-:W-:-:S05]  /*2d40*/  ISETP.GT.AND P1, PT, R56, 0x39, PT ;  /* 0x000000393800780c */ /* 0x000fca0003f24270 */
[----:B------:R0:W-:Y:S08]  /*2d50*/  MUFU.TANH R103, R70 ;  /* 0x0000004600677308 */ /* 0x0001f00000002400 */
[----:B------:R-:W2:Y:S01]  /*2d60*/  MUFU.TANH R21, R83 ;  /* 0x0000005300157308 */ /* 0x000ea20000002400 */
[----:B0-----:R-:W-:Y:S01]  /*2d70*/  FMNMX.FTZ R70, R57, R44, !PT ;  /* 0x0000002c39467209 */ /* 0x001fe20007810000 */
[----:B------:R-:W-:-:S03]  /*2d80*/  FMUL.FTZ R44, R0, R24 ;  /* 0x00000018002c7220 */ /* 0x000fc60000410000 */
[----:B------:R-:W-:-:S03]  /*2d90*/  FMNMX.FTZ R70, R59, R70, !PT ;  /* 0x000000463b467209 */ /* 0x000fc60007810000 */
[----:B------:R1:W-:Y:S08]  /*2da0*/  MUFU.TANH R83, R61 ;  /* 0x0000003d00537308 */ /* 0x0003f00000002400 */
[----:B------:R0:W-:Y:S01]  /*2db0*/  MUFU.TANH R92, R49 ;  /* 0x00000031005c7308 */ /* 0x0001e20000002400 */
[----:B-1----:R-:W-:Y:S02]  /*2dc0*/  FSEL R61, R80, -INF , P3 ;  /* 0xff800000503d7808 */ /* 0x002fe40001800000 */
[----:B------:R-:W-:-:S02]  /*2dd0*/  ISETP.GT.AND P3, PT, R56, 0x41, PT ;  /* 0x000000413800780c */ /* 0x000fc40003f64270 */
[----:B--2---:R-:W-:Y:S02]  /*2de0*/  FSEL R21, R21, -INF , P4 ;  /* 0xff80000015157808 */ /* 0x004fe40002000000 */
[----:B------:R-:W-:Y:S01]  /*2df0*/  FSEL R24, R79, -INF , P3 ;  /* 0xff8000004f187808 */ /* 0x000fe20001800000 */
[----:B------:R1:W-:Y:S01]  /*2e00*/  MUFU.TANH R96, R60 ;  /* 0x0000003c00607308 */ /* 0x0003e20000002400 */
[----:B0-----:R-:W-:-:S07]  /*2e10*/  FMNMX.FTZ R49, R61, R70, !PT ;  /* 0x000000463d317209 */ /* 0x001fce0007810000 */
[----:B------:R-:W0:Y:S01]  /*2e20*/  MUFU.TANH R86, R86 ;  /* 0x0000005600567308 */ /* 0x000e220000002400 */
[----:B-1----:R-:W-:Y:S02]  /*2e30*/  FSEL R60, R81, -INF , P4 ;  /* 0xff800000513c7808 */ /* 0x002fe40002000000 */
[----:B------:R-:W-:-:S05]  /*2e40*/  ISETP.GT.AND P4, PT, R56, 0x48, PT ;  /* 0x000000483800780c */ /* 0x000fca0003f84270 */
[----:B------:R1:W2:Y:S08]  /*2e50*/  MUFU.TANH R90, R62 ;  /* 0x0000003e005a7308 */ /* 0x0002b00000002400 */
[----:B------:R3:W-:Y:S01]  /*2e60*/  MUFU.TANH R102, R69 ;  /* 0x0000004500667308 */ /* 0x0007e20000002400 */
[----:B-1----:R-:W-:Y:S02]  /*2e70*/  FSEL R62, R84, -INF , P5 ;  /* 0xff800000543e7808 */ /* 0x002fe40002800000 */
[----:B0-----:R-:W-:-:S02]  /*2e80*/  FSEL R40, R86, -INF , P5 ;  /* 0xff80000056287808 */ /* 0x001fc40002800000 */
[----:B------:R-:W-:-:S03]  /*2e90*/  ISETP.GT.AND P5, PT, R56, 0x49, PT ;  /* 0x000000493800780c */ /* 0x000fc60003fa4270 */
[----:B------:R-:W0:Y:S01]  /*2ea0*/  MUFU.TANH R87, R87 ;  /* 0x0000005700577308 */ /* 0x000e220000002400 */
[----:B---3--:R-:W-:Y:S01]  /*2eb0*/  FMNMX.FTZ R69, R60, R49, !PT ;  /* 0x000000313c457209 */ /* 0x008fe20007810000 */
[----:B------:R-:W-:Y:S01]  /*2ec0*/  FMUL.FTZ R49, R0, R25 ;  /* 0x0000001900317220 */ /* 0x000fe20000410000 */
[----:B--2---:R-:W-:Y:S02]  /*2ed0*/  FSEL R43, R90, -INF , P4 ;  /* 0xff8000005a2b7808 */ /* 0x004fe40002000000 */
[----:B------:R-:W-:-:S03]  /*2ee0*/  FMNMX.FTZ R70, R62, R69, !PT ;  /* 0x000000453e467209 */ /* 0x000fc60007810000 */
[----:B------:R1:W2:Y:S08]  /*2ef0*/  MUFU.TANH R94, R65 ;  /* 0x00000041005e7308 */ /* 0x0002b00000002400 */
[----:B------:R3:W-:Y:S01]  /*2f00*/  MUFU.TANH R97, R64 ;  /* 0x0000004000617308 */ /* 0x0007e20000002400 */
[----:B-1----:R-:W-:Y:S02]  /*2f10*/  FSEL R65, R85, -INF , P1 ;  /* 0xff80000055417808 */ /* 0x002fe40000800000 */
[----:B0-----:R-:W-:-:S02]  /*2f20*/  FSEL R41, R87, -INF , P1 ;  /* 0xff80000057297808 */ /* 0x001fc40000800000 */
[----:B------:R-:W-:Y:S02]  /*2f30*/  FMNMX.FTZ R73, R65, R70, !PT ;  /* 0x0000004641497209 */ /* 0x000fe40007810000 */
[----:B------:R-:W-:Y:S01]  /*2f40*/  ISETP.GT.AND P1, PT, R56, 0x50, PT ;  /* 0x000000503800780c */ /* 0x000fe20003f24270 */
[----:B------:R0:W-:Y:S01]  /*2f50*/  MUFU.TANH R84, R66 ;  /* 0x0000004200547308 */ /* 0x0001e20000002400 */
[----:B---3--:R-:W-:Y:S02]  /*2f60*/  FSEL R64, R74, -INF , P2 ;  /* 0xff8000004a407808 */ /* 0x008fe40001000000 */
[----:B------:R-:W-:Y:S02]  /*2f70*/  ISETP.GT.AND P2, PT, R56, 0x51, PT ;  /* 0x000000513800780c */ /* 0x000fe40003f44270 */
[----:B------:R-:W-:Y:S02]  /*2f80*/  FSEL R69, R91, -INF , P1 ;  /* 0xff8000005b457808 */ /* 0x000fe40000800000 */
[----:B--2---:R-:W-:Y:S01]  /*2f90*/  FSEL R70, R94, -INF , P2 ;  /* 0xff8000005e467808 */ /* 0x004fe20001000000 */
[----:B------:R-:W1:Y:S01]  /*2fa0*/  MUFU.TANH R63, R63 ;  /* 0x0000003f003f7308 */ /* 0x000e620000002400 */
[----:B0-----:R-:W-:-:S02]  /*2fb0*/  FSEL R66, R75, -INF , P3 ;  /* 0xff8000004b427808 */ /* 0x001fc40001800000 */
[----:B------:R-:W-:Y:S01]  /*2fc0*/  FMNMX.FTZ R75, R64, R73, !PT ;  /* 0x00000049404b7209 */ /* 0x000fe20007810000 */
[----:B------:R-:W-:Y:S01]  /*2fd0*/  FMUL.FTZ R73, R0, R27 ;  /* 0x0000001b00497220 */ /* 0x000fe20000410000 */
[----:B------:R-:W-:Y:S02]  /*2fe0*/  ISETP.GT.AND P3, PT, R56, 0x58, PT ;  /* 0x000000583800780c */ /* 0x000fe40003f64270 */
[----:B------:R-:W-:Y:S01]  /*2ff0*/  FMNMX.FTZ R72, R66, R75, !PT ;  /* 0x0000004b42487209 */ /* 0x000fe20007810000 */
[----:B------:R0:W2:Y:S08]  /*3000*/  MUFU.TANH R98, R67 ;  /* 0x0000004300627308 */ /* 0x0000b00000002400 */
[----:B------:R-:W3:Y:S01]  /*3010*/  MUFU.TANH R71, R71 ;  /* 0x0000004700477308 */ /* 0x000ee20000002400 */
[----:B0-----:R-:W-:-:S02]  /*3020*/  FSEL R67, R82, -INF , P4 ;  /* 0xff80000052437808 */ /* 0x001fc40002000000 */
[----:B-1----:R-:W-:Y:S01]  /*3030*/  FSEL R25, R63, -INF , P5 ;  /* 0xff8000003f197808 */ /* 0x002fe20002800000 */
[----:B------:R-:W-:Y:S01]  /*3040*/  FMUL.FTZ R63, R0, R26 ;  /* 0x0000001a003f7220 */ /* 0x000fe20000410000 */
[C---:B------:R-:W-:Y:S02]  /*3050*/  ISETP.GT.AND P4, PT, R56.reuse, 0x59, PT ;  /* 0x000000593800780c */ /* 0x040fe40003f84270 */
[----:B------:R-:W-:Y:S01]  /*3060*/  FSEL R26, R95, -INF , P1 ;  /* 0xff8000005f1a7808 */ /* 0x000fe20000800000 */
[----:B------:R0:W-:Y:S01]  /*3070*/  MUFU.TANH R85, R68 ;  /* 0x0000004400557308 */ /* 0x0001e20000002400 */
[----:B------:R-:W-:Y:S02]  /*3080*/  ISETP.GT.AND P1, PT, R56, 0x61, PT ;  /* 0x000000613800780c */ /* 0x000fe40003f24270 */
[----:B--2---:R-:W-:Y:S01]  /*3090*/  FSEL R27, R98, -INF , P2 ;  /* 0xff800000621b7808 */ /* 0x004fe20001000000 */
[----:B------:R-:W-:Y:S01]  /*30a0*/  IMAD.MOV.U32 R98, RZ, RZ, R119 ;  /* 0x000000ffff627224 */ /* 0x000fe200078e0077 */
[----:B------:R-:W-:-:S03]  /*30b0*/  ISETP.GT.AND P2, PT, R56, 0x68, PT ;  /* 0x000000683800780c */ /* 0x000fc60003f44270 */
[----:B------:R1:W-:Y:S01]  /*30c0*/  MUFU.TANH R86, R49 ;  /* 0x0000003100567308 */ /* 0x0003e20000002400 */
[----:B0-----:R-:W-:Y:S01]  /*30d0*/  FSEL R68, R83, -INF , P5 ;  /* 0xff80000053447808 */ /* 0x001fe20002800000 */
[----:B------:R-:W-:Y:S01]  /*30e0*/  FMUL.FTZ R83, R0, R32 ;  /* 0x0000002000537220 */ /* 0x000fe20000410000 */
[----:B------:R-:W-:-:S04]  /*30f0*/  ISETP.GT.AND P5, PT, R56, 0x60, PT ;  /* 0x000000603800780c */ /* 0x000fc80003fa4270 */
[----:B------:R-:W-:Y:S01]  /*3100*/  FSEL R29, R106, -INF , P5 ;  /* 0xff8000006a1d7808 */ /* 0x000fe20002800000 */
[----:B------:R0:W-:Y:S01]  /*3110*/  MUFU.TANH R87, R63 ;  /* 0x0000003f00577308 */ /* 0x0001e20000002400 */
[----:B-1----:R-:W-:Y:S01]  /*3120*/  FMNMX.FTZ R49, R67, R72, !PT ;  /* 0x0000004843317209 */ /* 0x002fe20007810000 */
[--C-:B------:R-:W-:Y:S01]  /*3130*/  IMAD.MOV.U32 R106, RZ, RZ, R119.reuse ;  /* 0x000000ffff6a7224 */ /* 0x100fe200078e0077 */
[----:B------:R-:W-:Y:S01]  /*3140*/  FSEL R72, R99, -INF , P3 ;  /* 0xff80000063487808 */ /* 0x000fe20001800000 */
[----:B------:R-:W-:Y:S01]  /*3150*/  IMAD.MOV.U32 R99, RZ, RZ, R119 ;  /* 0x000000ffff637224 */ /* 0x000fe200078e0077 */
[----:B------:R-:W-:-:S03]  /*3160*/  FMNMX.FTZ R74, R68, R49, !PT ;  /* 0x00000031444a7209 */ /* 0x000fc60007810000 */
[----:B------:R1:W-:Y:S01]  /*3170*/  MUFU.TANH R90, R73 ;  /* 0x00000049005a7308 */ /* 0x0003e20000002400 */
[----:B------:R-:W-:Y:S01]  /*3180*/  FMNMX.FTZ R49, R69, R74, !PT ;  /* 0x0000004a45317209 */ /* 0x000fe20007810000 */
[----:B0-----:R-:W-:Y:S01]  /*3190*/  FMUL.FTZ R63, R0, R28 ;  /* 0x0000001c003f7220 */ /* 0x001fe20000410000 */
[----:B---3--:R-:W-:Y:S02]  /*31a0*/  FSEL R28, R71, -INF , P4 ;  /* 0xff800000471c7808 */ /* 0x008fe40002000000 */
[----:B------:R-:W-:Y:S02]  /*31b0*/  FMNMX.FTZ R49, R70, R49, !PT ;  /* 0x0000003146317209 */ /* 0x000fe40007810000 */
[----:B------:R-:W-:Y:S01]  /*31c0*/  FSEL R71, R102, -INF , P4 ;  /* 0xff80000066477808 */ /* 0x000fe20002000000 */
[----:B------:R0:W2:Y:S01]  /*31d0*/  MUFU.TANH R79, R44 ;  /* 0x0000002c004f7308 */ /* 0x0000a20000002400 */
[----:B------:R-:W-:Y:S01]  /*31e0*/  FMNMX.FTZ R78, R72, R49, !PT ;  /* 0x00000031484e7209 */ /* 0x000fe20007810000 */
[--C-:B------:R-:W-:Y:S01]  /*31f0*/  IMAD.MOV.U32 R102, RZ, RZ, R119.reuse ;  /* 0x000000ffff667224 */ /* 0x100fe200078e0077 */
[----:B------:R-:W-:Y:S01]  /*3200*/  FSEL R74, R104, -INF , P5 ;  /* 0xff800000684a7808 */ /* 0x000fe20002800000 */
[----:B------:R-:W-:Y:S01]  /*3210*/  IMAD.MOV.U32 R104, RZ, RZ, R119 ;  /* 0x000000ffff687224 */ /* 0x000fe200078e0077 */
[----:B------:R-:W-:-:S02]  /*3220*/  FMNMX.FTZ R75, R71, R78, !PT ;  /* 0x0000004e474b7209 */ /* 0x000fc40007810000 */
[----:B-1----:R-:W-:Y:S01]  /*3230*/  FSEL R73, R105, -INF , P1 ;  /* 0xff80000069497808 */ /* 0x002fe20000800000 */
[----:B------:R1:W-:Y:S01]  /*3240*/  MUFU.TANH R94, R76 ;  /* 0x0000004c005e7308 */ /* 0x0003e20000002400 */
[----:B------:R-:W-:Y:S01]  /*3250*/  FMNMX.FTZ R78, R74, R75, !PT ;  /* 0x0000004b4a4e7209 */ /* 0x000fe20007810000 */
[--C-:B------:R-:W-:Y:S01]  /*3260*/  IMAD.MOV.U32 R105, RZ, RZ, R119.reuse ;  /* 0x000000ffff697224 */ /* 0x100fe200078e0077 */
[----:B0-----:R-:W-:Y:S01]  /*3270*/  FSEL R44, R103, -INF , P3 ;  /* 0xff800000672c7808 */ /* 0x001fe20001800000 */
[--C-:B------:R-:W-:Y:S01]  /*3280*/  IMAD.MOV.U32 R103, RZ, RZ, R119.reuse ;  /* 0x000000ffff677224 */ /* 0x100fe200078e0077 */
[----:B------:R-:W-:Y:S02]  /*3290*/  ISETP.GT.AND P3, PT, R56, 0x69, PT ;  /* 0x000000693800780c */ /* 0x000fe40003f64270 */
[----:B------:R-:W-:Y:S01]  /*32a0*/  FSEL R75, R108, -INF , P2 ;  /* 0xff8000006c4b7808 */ /* 0x000fe20001000000 */
[----:B------:R0:W3:Y:S01]  /*32b0*/  MUFU.TANH R91, R63 ;  /* 0x0000003f005b7308 */ /* 0x0000e20000002400 */
[----:B------:R-:W-:Y:S01]  /*32c0*/  FMNMX.FTZ R78, R73, R78, !PT ;  /* 0x0000004e494e7209 */ /* 0x000fe20007810000 */
[----:B------:R-:W-:Y:S01]  /*32d0*/  IMAD.MOV.U32 R108, RZ, RZ, R119 ;  /* 0x000000ffff6c7224 */ /* 0x000fe200078e0077 */
[----:B------:R-:W-:-:S02]  /*32e0*/  ISETP.GT.AND P4, PT, R56, 0x70, PT ;  /* 0x000000703800780c */ /* 0x000fc40003f84270 */
[----:B-1----:R-:W-:Y:S01]  /*32f0*/  FSEL R76, R109, -INF , P3 ;  /* 0xff8000006d4c7808 */ /* 0x002fe20001800000 */
[--C-:B------:R-:W-:Y:S01]  /*3300*/  IMAD.MOV.U32 R109, RZ, RZ, R119.reuse ;  /* 0x000000ffff6d7224 */ /* 0x100fe200078e0077 */
[----:B------:R-:W-:Y:S02]  /*3310*/  FMNMX.FTZ R81, R75, R78, !PT ;  /* 0x0000004e4b517209 */ /* 0x000fe40007810000 */
[----:B------:R-:W-:Y:S01]  /*3320*/  ISETP.GT.AND P5, PT, R56, 0x71, PT ;  /* 0x000000713800780c */ /* 0x000fe20003fa4270 */
[C---:B0-----:R-:W-:Y:S01]  /*3330*/  FMUL.FTZ R63, R0.reuse, R30 ;  /* 0x0000001e003f7220 */ /* 0x041fe20000410000 */
[----:B------:R-:W-:Y:S01]  /*3340*/  FSEL R78, R89, -INF , P4 ;  /* 0xff800000594e7808 */ /* 0x000fe20002000000 */
[----:B------:R-:W-:Y:S01]  /*3350*/  FMUL.FTZ R89, R0, R33 ;  /* 0x0000002100597220 */ /* 0x000fe20000410000 */
[----:B------:R-:W-:Y:S01]  /*3360*/  FMNMX.FTZ R81, R76, R81, !PT ;  /* 0x000000514c517209 */ /* 0x000fe20007810000 */
[----:B------:R-:W-:Y:S01]  /*3370*/  MUFU.TANH R95, R63 ;  /* 0x0000003f005f7308 */ /* 0x000fe20000002400 */
[----:B------:R-:W-:Y:S01]  /*3380*/  FSEL R49, R107, -INF , P1 ;  /* 0xff8000006b317808 */ /* 0x000fe20000800000 */
[----:B------:R-:W-:Y:S01]  /*3390*/  IMAD.MOV.U32 R107, RZ, RZ, R119 ;  /* 0x000000ffff6b7224 */ /* 0x000fe200078e0077 */
[----:B------:R-:W-:-:S02]  /*33a0*/  FSEL R32, R93, -INF , P4 ;  /* 0xff8000005d207808 */ /* 0x000fc40002000000 */
[----:B------:R-:W-:Y:S02]  /*33b0*/  ISETP.GT.AND P1, PT, R56, 0x78, PT ;  /* 0x000000783800780c */ /* 0x000fe40003f24270 */
[----:B------:R-:W-:Y:S01]  /*33c0*/  FSEL R80, R92, -INF , P5 ;  /* 0xff8000005c507808 */ /* 0x000fe20002800000 */
[----:B------:R-:W-:Y:S01]  /*33d0*/  MUFU.TANH R89, R89 ;  /* 0x0000005900597308 */ /* 0x000fe20000002400 */
[----:B------:R-:W-:Y:S02]  /*33e0*/  FMNMX.FTZ R93, R78, R81, !PT ;  /* 0x000000514e5d7209 */ /* 0x000fe40007810000 */
[----:B------:R-:W-:Y:S02]  /*33f0*/  FSEL R30, R55, -INF , P2 ;  /* 0xff800000371e7808 */ /* 0x000fe40001000000 */
[----:B------:R-:W-:Y:S02]  /*3400*/  ISETP.GT.AND P2, PT, R56, 0x79, PT ;  /* 0x000000793800780c */ /* 0x000fe40003f44270 */
[----:B------:R-:W-:Y:S01]  /*3410*/  FSEL R81, R77, -INF , P1 ;  /* 0xff8000004d517808 */ /* 0x000fe20000800000 */
[----:B------:R-:W-:Y:S01]  /*3420*/  FMUL.FTZ R77, R0, R36 ;  /* 0x00000024004d7220 */ /* 0x000fe20000410000 */
[----:B------:R-:W-:-:S02]  /*3430*/  FMNMX.FTZ R92, R80, R93, !PT ;  /* 0x0000005d505c7209 */ /* 0x000fc40007810000 */
[----:B------:R-:W-:Y:S02]  /*3440*/  FSEL R55, R88, -INF , P3 ;  /* 0xff80000058377808 */ /* 0x000fe40001800000 */
[C---:B------:R-:W-:Y:S01]  /*3450*/  ISETP.GT.AND P3, PT, R56.reuse, 0x80, PT ;  /* 0x000000803800780c */ /* 0x040fe20003f64270 */
[----:B------:R2:W0:Y:S01]  /*3460*/  MUFU.TANH R88, R83 ;  /* 0x0000005300587308 */ /* 0x0004220000002400 */
[----:B------:R-:W-:Y:S02]  /*3470*/  FSEL R82, R97, -INF , P2 ;  /* 0xff80000061527808 */ /* 0x000fe40001000000 */
[----:B------:R-:W-:Y:S02]  /*3480*/  FMNMX.FTZ R93, R81, R92, !PT ;  /* 0x0000005c515d7209 */ /* 0x000fe40007810000 */
[----:B------:R-:W-:Y:S02]  /*3490*/  ISETP.GT.AND P4, PT, R56, 0x81, PT ;  /* 0x000000813800780c */ /* 0x000fe40003f84270 */
[----:B------:R-:W-:Y:S01]  /*34a0*/  FMNMX.FTZ R36, R82, R93, !PT ;  /* 0x0000005d52247209 */ /* 0x000fe20007810000 */
[----:B------:R1:W4:Y:S01]  /*34b0*/  MUFU.TANH R92, R77 ;  /* 0x0000004d005c7308 */ /* 0x0003220000002400 */
[----:B--2---:R-:W-:Y:S01]  /*34c0*/  FSEL R83, R79, -INF , P3 ;  /* 0xff8000004f537808 */ /* 0x004fe20001800000 */
[----:B------:R-:W-:Y:S01]  /*34d0*/  FMUL.FTZ R79, R0, R37 ;  /* 0x00000025004f7220 */ /* 0x000fe20000410000 */
[----:B------:R-:W-:-:S02]  /*34e0*/  FSEL R63, R96, -INF , P5 ;  /* 0xff800000603f7808 */ /* 0x000fc40002800000 */
[----:B------:R-:W-:Y:S02]  /*34f0*/  FSEL R33, R84, -INF , P1 ;  /* 0xff80000054217808 */ /* 0x000fe40000800000 */
[----:B------:R-:W-:Y:S02]  /*3500*/  ISETP.GT.AND P5, PT, R56, 0x88, PT ;  /* 0x000000883800780c */ /* 0x000fe40003fa4270 */
[----:B------:R-:W-:Y:S02]  /*3510*/  FSEL R84, R86, -INF , P4 ;  /* 0xff80000056547808 */ /* 0x000fe40002000000 */
[----:B------:R-:W-:Y:S02]  /*3520*/  FMNMX.FTZ R93, R83, R36, !PT ;  /* 0x00000024535d7209 */ /* 0x000fe40007810000 */
[----:B------:R-:W-:Y:S02]  /*3530*/  FSEL R36, R85, -INF , P2 ;  /* 0xff80000055247808 */ /* 0x000fe40001000000 */
[----:B------:R-:W-:-:S02]  /*3540*/  ISETP.GT.AND P1, PT, R56, 0x89, PT ;  /* 0x000000893800780c */ /* 0x000fc40003f24270 */
[----:B---3--:R-:W-:Y:S02]  /*3550*/  FSEL R85, R91, -INF , P5 ;  /* 0xff8000005b557808 */ /* 0x008fe40002800000 */
[----:B------:R-:W-:Y:S01]  /*3560*/  FMNMX.FTZ R96, R84, R93, !PT ;  /* 0x0000005d54607209 */ /* 0x000fe20007810000 */
[----:B------:R2:W3:Y:S01]  /*3570*/  MUFU.TANH R91, R79 ;  /* 0x0000004f005b7308 */ /* 0x0004e20000002400 */
[----:B------:R-:W-:Y:S02]  /*3580*/  ISETP.GT.AND P2, PT, R56, 0x90, PT ;  /* 0x000000903800780c */ /* 0x000fe40003f44270 */
[----:B------:R-:W-:Y:S02]  /*3590*/  FSEL R86, R94, -INF , P1 ;  /* 0xff8000005e567808 */ /* 0x000fe40000800000 */
[----:B------:R-:W-:Y:S02]  /*35a0*/  FMNMX.FTZ R93, R85, R96, !PT ;  /* 0x00000060555d7209 */ /* 0x000fe40007810000 */
[----:B------:R-:W-:-:S02]  /*35b0*/  FSEL R37, R87, -INF , P3 ;  /* 0xff80000057257808 */ /* 0x000fc40001800000 */
[----:B------:R-:W-:Y:S02]  /*35c0*/  ISETP.GT.AND P3, PT, R56, 0x91, PT ;  /* 0x000000913800780c */ /* 0x000fe40003f64270 */
[----:B0-----:R-:W-:Y:S02]  /*35d0*/  FSEL R87, R88, -INF , P2 ;  /* 0xff80000058577808 */ /* 0x001fe40001000000 */
[----:B------:R-:W-:Y:S02]  /*35e0*/  FMNMX.FTZ R94, R86, R93, !PT ;  /* 0x0000005d565e7209 */ /* 0x000fe40007810000 */
[----:B-1----:R-:W-:Y:S02]  /*35f0*/  FSEL R77, R90, -INF , P4 ;  /* 0xff8000005a4d7808 */ /* 0x002fe40002000000 */
[----:B------:R-:W-:Y:S02]  /*3600*/  FSEL R88, R89, -INF , P3 ;  /* 0xff80000059587808 */ /* 0x000fe40001800000 */
[----:B------:R-:W-:-:S02]  /*3610*/  ISETP.GT.AND P4, PT, R56, 0x98, PT ;  /* 0x000000983800780c */ /* 0x000fc40003f84270 */
[----:B------:R-:W-:Y:S01]  /*3620*/  FMNMX.FTZ R89, R87, R94, !PT ;  /* 0x0000005e57597209 */ /* 0x000fe20007810000 */
[C---:B------:R-:W-:Y:S01]  /*3630*/  FMUL.FTZ R94, R0.reuse, R38 ;  /* 0x00000026005e7220 */ /* 0x040fe20000410000 */
[----:B--2---:R-:W-:Y:S01]  /*3640*/  FSEL R79, R95, -INF , P5 ;  /* 0xff8000005f4f7808 */ /* 0x004fe20002800000 */
[----:B------:R-:W-:Y:S01]  /*3650*/  FMUL.FTZ R95, R0, R39 ;  /* 0x00000027005f7220 */ /* 0x000fe20000410000 */
[----:B------:R-:W-:Y:S02]  /*3660*/  ISETP.GT.AND P5, PT, R56, 0x99, PT ;  /* 0x000000993800780c */ /* 0x000fe40003fa4270 */
[----:B----4-:R-:W-:Y:S01]  /*3670*/  FSEL R56, R92, -INF , P4 ;  /* 0xff8000005c387808 */ /* 0x010fe20002000000 */
[----:B------:R-:W0:Y:S01]  /*3680*/  MUFU.TANH R94, R94 ;  /* 0x0000005e005e7308 */ /* 0x000e220000002400 */
[----:B------:R-:W-:Y:S02]  /*3690*/  FMNMX.FTZ R93, R88, R89, !PT ;  /* 0x00000059585d7209 */ /* 0x000fe40007810000 */
[----:B---3--:R-:W-:-:S02]  /*36a0*/  FSEL R89, R91, -INF , P5 ;  /* 0xff8000005b597808 */ /* 0x008fc40002800000 */
[----:B------:R-:W-:-:S03]  /*36b0*/  FMNMX.FTZ R90, R56, R93, !PT ;  /* 0x0000005d385a7209 */ /* 0x000fc60007810000 */
[----:B------:R-:W-:Y:S01]  /*36c0*/  MUFU.TANH R95, R95 ;  /* 0x0000005f005f7308 */ /* 0x000fe20000002400 */
[----:B------:R-:W-:-:S05]  /*36d0*/  FMNMX.FTZ R91, R89, R90, !PT ;  /* 0x0000005a595b7209 */ /* 0x000fca0007810000 */
[----:B------:R-:W1:Y:S02]  /*36e0*/  SHFL.BFLY PT, R90, R91, 0x2, 0x1f ;  /* 0x0c401f005b5a7f89 */ /* 0x000e6400000e0000 */
[----:B-1----:R-:W-:Y:S01]  /*36f0*/  FMNMX.FTZ R92, R91, R90, !PT ;  /* 0x0000005a5b5c7209 */ /* 0x002fe20007810000 */
[C---:B------:R-:W-:Y:S01]  /*3700*/  FMUL.FTZ R91, R0.reuse, R34 ;  /* 0x00000022005b7220 */ /* 0x040fe20000410000 */
[----:B------:R-:W-:-:S03]  /*3710*/  FMUL.FTZ R90, R0, R31 ;  /* 0x0000001f005a7220 */ /* 0x000fc60000410000 */
[----:B------:R-:W1:Y:S02]  /*3720*/  SHFL.BFLY PT, R93, R92, 0x1, 0x1f ;  /* 0x0c201f005c5d7f89 */ /* 0x000e6400000e0000 */
[----:B------:R-:W-:Y:S08]  /*3730*/  MUFU.TANH R91, R91 ;  /* 0x0000005b005b7308 */ /* 0x000ff00000002400 */
[----:B------:R-:W2:Y:S01]  /*3740*/  MUFU.TANH R90, R90 ;  /* 0x0000005a005a7308 */ /* 0x000ea20000002400 */
[----:B-1----:R-:W-:Y:S01]  /*3750*/  FMNMX.FTZ R126, R92, R93, !PT ;  /* 0x0000005d5c7e7209 */ /* 0x002fe20007810000 */
[----:B------:R-:W-:-:S02]  /*3760*/  IMAD.U32 R93, RZ, RZ, UR10 ;  /* 0x0000000aff5d7e24 */ /* 0x000fc4000f8e00ff */
[----:B------:R-:W-:Y:S01]  /*3770*/  FMUL.FTZ R92, R0, R35 ;  /* 0x00000023005c7220 */ /* 0x000fe20000410000 */
[C---:B------:R-:W-:Y:S01]  /*3780*/  FSETP.NEU.FTZ.AND P6, PT, R126.reuse, -INF , PT ;  /* 0xff8000007e00780b */ /* 0x040fe20003fdd000 */
[----:B------:R-:W-:-:S04]  /*3790*/  FFMA.FTZ R93, R126, R93, -8 ;  /* 0xc10000007e5d7423 */ /* 0x000fc8000001005d */
[----:B------:R-:W1:Y:S01]  /*37a0*/  MUFU.TANH R92, R92 ;  /* 0x0000005c005c7308 */ /* 0x000e620000002400 */
[----:B------:R-:W-:Y:S02]  /*37b0*/  FSEL R93, R93, RZ, P6 ;  /* 0x000000ff5d5d7208 */ /* 0x000fe40003000000 */
[----:B------:R-:W-:Y:S01]  /*37c0*/  LOP3.LUT P6, RZ, R110, 0x7f, RZ, 0xc0, !PT ;  /* 0x0000007f6eff7812 */ /* 0x000fe200078cc0ff */
[----:B------:R-:W-:Y:S02]  /*37d0*/  IMAD.MOV.U32 R110, RZ, RZ, R119 ;  /* 0x000000ffff6e7224 */ /* 0x000fe400078e0077 */
[--C-:B------:R-:W-:Y:S01]  /*37e0*/  FFMA.FTZ R35, R47, UR10, -R93.reuse ;  /* 0x0000000a2f237c23 */ /* 0x100fe2000801085d */
[----:B------:R-:W-:Y:S01]  /*37f0*/  FMNMX.FTZ R47, R4, R5, !PT ;  /* 0x00000005042f7209 */ /* 0x000fe20007810000 */
[--C-:B------:R-:W-:Y:S01]  /*3800*/  FFMA.FTZ R39, R50, UR10, -R93.reuse ;  /* 0x0000000a32277c23 */ /* 0x100fe2000801085d */
[----:B------:R-:W-:-:S01]  /*3810*/  FFMA.FTZ R34, R46, UR10, -R93 ;  /* 0x0000000a2e227c23 */ /* 0x000fc2000801085d */
        /* <DEDUP_REMOVED lines=11> */
[----:B------:R3:W-:Y:S01]  /*38d0*/  MUFU.EX2 R47, R54 ;  /* 0x00000036002f7308 */ /* 0x0007e20000000800 */
[----:B------:R-:W-:-:S01]  /*38e0*/  FFMA.FTZ R62, R62, UR10, -R93 ;  /* 0x0000000a3e3e7c23 */ /* 0x000fc2000801085d */
[----:B------:R-:W-:Y:S01]  /*38f0*/  FMNMX.FTZ R51, R9, R50, !PT ;  /* 0x0000003209337209 */ /* 0x000fe20007810000 */
[----:B------:R-:W-:-:S01]  /*3900*/  FFMA.FTZ R50, R52, UR10, -R93 ;  /* 0x0000000a34327c23 */ /* 0x000fc2000801085d */
[--C-:B------:R-:W-:Y:S01]  /*3910*/  FFMA.FTZ R65, R65, UR10, -R93.reuse ;  /* 0x0000000a41417c23 */ /* 0x100fe2000801085d */
[----:B------:R-:W-:-:S01]  /*3920*/  FFMA.FTZ R64, R64, UR10, -R93 ;  /* 0x0000000a40407c23 */ /* 0x000fc2000801085d */
[----:B------:R-:W-:Y:S01]  /*3930*/  FMNMX.FTZ R52, R10, R51, !PT ;  /* 0x000000330a347209 */ /* 0x000fe20007810000 */
[----:B------:R-:W-:-:S01]  /*3940*/  FFMA.FTZ R68, R68, UR10, -R93 ;  /* 0x0000000a44447c23 */ /* 0x000fc2000801085d */
[--C-:B------:R-:W-:Y:S01]  /*3950*/  FFMA.FTZ R72, R72, UR10, -R93.reuse ;  /* 0x0000000a48487c23 */ /* 0x100fe2000801085d */
[----:B------:R-:W-:-:S01]  /*3960*/  FFMA.FTZ R96, R74, UR10, -R93 ;  /* 0x0000000a4a607c23 */ /* 0x000fc2000801085d */
[----:B------:R-:W-:Y:S01]  /*3970*/  FMNMX.FTZ R51, R11, R52, !PT ;  /* 0x000000340b337209 */ /* 0x000fe20007810000 */
[----:B------:R-:W-:Y:S01]  /*3980*/  MUFU.EX2 R31, R31 ;  /* 0x0000001f001f7308 */ /* 0x000fe20000000800 */
[----:B0-----:R-:W-:Y:S01]  /*3990*/  FSEL R74, R94, -INF , P4 ;  /* 0xff8000005e4a7808 */ /* 0x001fe20002000000 */
[--C-:B------:R-:W-:Y:S01]  /*39a0*/  FFMA.FTZ R94, R73, UR10, -R93.reuse ;  /* 0x0000000a495e7c23 */ /* 0x100fe2000801085d */
[----:B------:R-:W-:Y:S01]  /*39b0*/  FMNMX.FTZ R52, R12, R51, !PT ;  /* 0x000000330c347209 */ /* 0x000fe20007810000 */
[--C-:B------:R-:W-:Y:S01]  /*39c0*/  FFMA.FTZ R73, R78, UR10, -R93.reuse ;  /* 0x0000000a4e497c23 */ /* 0x100fe2000801085d */
[----:B------:R-:W-:-:S01]  /*39d0*/  FFMA.FTZ R78, R81, UR10, -R93 ;  /* 0x0000000a514e7c23 */ /* 0x000fc2000801085d */
[--C-:B------:R-:W-:Y:S01]  /*39e0*/  FFMA.FTZ R81, R82, UR10, -R93.reuse ;  /* 0x0000000a52517c23 */ /* 0x100fe2000801085d */
[----:B------:R-:W-:Y:S01]  /*39f0*/  FMNMX.FTZ R53, R13, R52, !PT ;  /* 0x000000340d357209 */ /* 0x000fe20007810000 */
[----:B------:R0:W-:Y:S01]  /*3a00*/  MUFU.EX2 R51, R58 ;  /* 0x0000003a00337308 */ /* 0x0001e20000000800 */
[----:B------:R-:W-:-:S01]  /*3a10*/  FFMA.FTZ R52, R59, UR10, -R93 ;  /* 0x0000000a3b347c23 */ /* 0x000fc2000801085d */
[--C-:B------:R-:W-:Y:S01]  /*3a20*/  FFMA.FTZ R82, R85, UR10, -R93.reuse ;  /* 0x0000000a55527c23 */ /* 0x100fe2000801085d */
[----:B---3--:R-:W-:Y:S01]  /*3a30*/  FMNMX.FTZ R54, R14, R53, !PT ;  /* 0x000000350e367209 */ /* 0x008fe20007810000 */
[--C-:B------:R-:W-:Y:S01]  /*3a40*/  FFMA.FTZ R85, R86, UR10, -R93.reuse ;  /* 0x0000000a56557c23 */ /* 0x100fe2000801085d */
[----:B------:R-:W-:-:S01]  /*3a50*/  FFMA.FTZ R56, R56, UR10, -R93 ;  /* 0x0000000a38387c23 */ /* 0x000fc2000801085d */
[----:B------:R-:W-:Y:S01]  /*3a60*/  FFMA.FTZ R89, R89, UR10, -R93 ;  /* 0x0000000a59597c23 */ /* 0x000fe2000801085d */
[----:B------:R-:W-:Y:S01]  /*3a70*/  FMNMX.FTZ R53, R15, R54, !PT ;  /* 0x000000360f357209 */ /* 0x000fe20007810000 */
[----:B------:R-:W-:Y:S01]  /*3a80*/  MUFU.EX2 R34, R34 ;  /* 0x0000002200227308 */ /* 0x000fe20000000800 */
[----:B------:R-:W-:-:S02]  /*3a90*/  @!P6 VIADD R3, R3, 0x33440 ;  /* 0x000334400303e836 */ /* 0x000fc40000000000 */
[----:B------:R-:W-:-:S03]  /*3aa0*/  FMNMX.FTZ R54, R20, R53, !PT ;  /* 0x0000003514367209 */ /* 0x000fc60007810000 */
[----:B------:R-:W-:Y:S02]  /*3ab0*/  @!P6 PRMT R3, RZ, 0x654, R3 ;  /* 0x00000654ff03e816 */ /* 0x000fe40000000003 */
[----:B------:R-:W-:Y:S01]  /*3ac0*/  FMNMX.FTZ R57, R21, R54, !PT ;  /* 0x0000003615397209 */ /* 0x000fe20007810000 */
[----:B------:R-:W-:Y:S01]  /*3ad0*/  FFMA.FTZ R54, R60, UR10, -R93 ;  /* 0x0000000a3c367c23 */ /* 0x000fe2000801085d */
[----:B------:R3:W-:Y:S01]  /*3ae0*/  MUFU.EX2 R53, R61 ;  /* 0x0000003d00357308 */ /* 0x0007e20000000800 */
[----:B------:R4:W-:Y:S01]  /*3af0*/  @!P6 SYNCS.ARRIVE.TRANS64.RED.A1T0 RZ, [R3+URZ], RZ ;  /* 0x000000ff03ffe9a7 */ /* 0x0009e2000810043f */
[----:B0-----:R-:W-:-:S04]  /*3b00*/  FMNMX.FTZ R58, R40, R57, !PT ;  /* 0x00000039283a7209 */ /* 0x001fc80007810000 */
[----:B------:R-:W-:Y:S02]  /*3b10*/  FMNMX.FTZ R57, R41, R58, !PT ;  /* 0x0000003a29397209 */ /* 0x000fe40007810000 */
[----:B------:R-:W-:Y:S02]  /*3b20*/  MUFU.EX2 R35, R35 ;  /* 0x0000002300237308 */ /* 0x000fe40000000800 */
[----:B------:R-:W-:-:S04]  /*3b30*/  FMNMX.FTZ R59, R42, R57, !PT ;  /* 0x000000392a3b7209 */ /* 0x000fc80007810000 */
[----:B------:R-:W-:Y:S02]  /*3b40*/  FMNMX.FTZ R58, R24, R59, !PT ;  /* 0x0000003b183a7209 */ /* 0x000fe40007810000 */
[----:B------:R0:W-:Y:S02]  /*3b50*/  MUFU.EX2 R57, R62 ;  /* 0x0000003e00397308 */ /* 0x0001e40000000800 */
[----:B------:R-:W-:-:S04]  /*3b60*/  FMNMX.FTZ R60, R43, R58, !PT ;  /* 0x0000003a2b3c7209 */ /* 0x000fc80007810000 */
[----:B------:R-:W-:Y:S02]  /*3b70*/  FMNMX.FTZ R59, R25, R60, !PT ;  /* 0x0000003c193b7209 */ /* 0x000fe40007810000 */
[----:B------:R5:W-:Y:S02]  /*3b80*/  MUFU.EX2 R58, R65 ;  /* 0x00000041003a7308 */ /* 0x000be40000000800 */
[----:B------:R-:W-:-:S04]  /*3b90*/  FMNMX.FTZ R60, R26, R59, !PT ;  /* 0x0000003b1a3c7209 */ /* 0x000fc80007810000 */
[----:B---3--:R-:W-:Y:S01]  /*3ba0*/  FMNMX.FTZ R61, R27, R60, !PT ;  /* 0x0000003c1b3d7209 */ /* 0x008fe20007810000 */
[----:B------:R-:W-:-:S01]  /*3bb0*/  FFMA.FTZ R60, R66, UR10, -R93 ;  /* 0x0000000a423c7c23 */ /* 0x000fc2000801085d */
[----:B------:R-:W-:Y:S02]  /*3bc0*/  MUFU.EX2 R59, R64 ;  /* 0x00000040003b7308 */ /* 0x000fe40000000800 */
[----:B------:R-:W-:-:S04]  /*3bd0*/  FMNMX.FTZ R61, R44, R61, !PT ;  /* 0x0000003d2c3d7209 */ /* 0x000fc80007810000 */
[----:B0-----:R-:W-:Y:S01]  /*3be0*/  FMNMX.FTZ R62, R28, R61, !PT ;  /* 0x0000003d1c3e7209 */ /* 0x001fe20007810000 */
[----:B------:R-:W-:-:S01]  /*3bf0*/  FFMA.FTZ R61, R67, UR10, -R93 ;  /* 0x0000000a433d7c23 */ /* 0x000fc2000801085d */
[----:B------:R-:W-:Y:S02]  /*3c00*/  MUFU.EX2 R64, R68 ;  /* 0x0000004400407308 */ /* 0x000fe40000000800 */
[----:B------:R-:W-:-:S04]  /*3c10*/  FMNMX.FTZ R62, R29, R62, !PT ;  /* 0x0000003e1d3e7209 */ /* 0x000fc80007810000 */
[----:B-----5:R-:W-:Y:S02]  /*3c20*/  FMNMX.FTZ R65, R49, R62, !PT ;  /* 0x0000003e31417209 */ /* 0x020fe40007810000 */
[----:B------:R-:W0:Y:S02]  /*3c30*/  MUFU.EX2 R38, R38 ;  /* 0x0000002600267308 */ /* 0x000e240000000800 */
[----:B------:R-:W-:-:S04]  /*3c40*/  FMNMX.FTZ R62, R30, R65, !PT ;  /* 0x000000411e3e7209 */ /* 0x000fc80007810000 */
[----:B------:R-:W-:Y:S01]  /*3c50*/  FMNMX.FTZ R65, R55, R62, !PT ;  /* 0x0000003e37417209 */ /* 0x000fe20007810000 */
[----:B------:R-:W-:-:S01]  /*3c60*/  FFMA.FTZ R62, R69, UR10, -R93 ;  /* 0x0000000a453e7c23 */ /* 0x000fc2000801085d */
[----:B------:R-:W-:Y:S02]  /*3c70*/  MUFU.EX2 R39, R39 ;  /* 0x0000002700277308 */ /* 0x000fe40000000800 */
[----:B------:R-:W-:Y:S01]  /*3c80*/  FMNMX.FTZ R66, R32, R65, !PT ;  /* 0x0000004120427209 */ /* 0x000fe20007810000 */
[----:B------:R-:W-:Y:S01]  /*3c90*/  FFMA.FTZ R65, R70, UR10, -R93 ;  /* 0x0000000a46417c23 */ /* 0x000fe2000801085d */
[----:B--2---:R-:W-:Y:S02]  /*3ca0*/  FSEL R70, R90, -INF , P1 ;  /* 0xff8000005a467808 */ /* 0x004fe40000800000 */
[----:B------:R-:W-:Y:S02]  /*3cb0*/  FMNMX.FTZ R66, R63, R66, !PT ;  /* 0x000000423f427209 */ /* 0x000fe40007810000 */
[----:B-1----:R-:W-:Y:S01]  /*3cc0*/  FSEL R90, R92, -INF , P3 ;  /* 0xff8000005c5a7808 */ /* 0x002fe20001800000 */
[----:B------:R-:W-:Y:S01]  /*3cd0*/  MUFU.EX2 R46, R46 ;  /* 0x0000002e002e7308 */ /* 0x000fe20000000800 */
[----:B------:R-:W-:-:S02]  /*3ce0*/  FMNMX.FTZ R67, R33, R66, !PT ;  /* 0x0000004221437209 */ /* 0x000fc40007810000 */
[----:B0-----:R-:W-:Y:S02]  /*3cf0*/  F2FP.SATFINITE.E4M3.F32.PACK_AB_MERGE_C R200, R38, R35, RZ ;  /* 0x0000002326c8723e */ /* 0x001fe400048070ff */
[----:B------:R-:W-:Y:S01]  /*3d00*/  FMNMX.FTZ R66, R36, R67, !PT ;  /* 0x0000004324427209 */ /* 0x000fe20007810000 */
[----:B------:R-:W-:Y:S01]  /*3d10*/  FFMA.FTZ R67, R71, UR10, -R93 ;  /* 0x0000000a47437c23 */ /* 0x000fe2000801085d */
[----:B------:R-:W-:Y:S01]  /*3d20*/  FSEL R71, R91, -INF , P2 ;  /* 0xff8000005b477808 */ /* 0x000fe20001000000 */
[----:B------:R-:W-:Y:S01]  /*3d30*/  MUFU.EX2 R45, R45 ;  /* 0x0000002d002d7308 */ /* 0x000fe20000000800 */
[----:B------:R-:W-:Y:S02]  /*3d40*/  FMNMX.FTZ R68, R37, R66, !PT ;  /* 0x0000004225447209 */ /* 0x000fe40007810000 */
[----:B------:R-:W-:Y:S02]  /*3d50*/  FSEL R91, R95, -INF , P5 ;  /* 0xff8000005f5b7808 */ /* 0x000fe40002800000 */
[----:B------:R-:W-:-:S02]  /*3d60*/  FMNMX.FTZ R68, R77, R68, !PT ;  /* 0x000000444d447209 */ /* 0x000fc40007810000 */
[----:B------:R-:W-:Y:S01]  /*3d70*/  F2FP.SATFINITE.E4M3.F32.PACK_AB_MERGE_C R200, R34, R31, R200 ;  /* 0x0000001f22c8723e */ /* 0x000fe200048070c8 */
[----:B------:R0:W-:Y:S01]  /*3d80*/  MUFU.EX2 R66, R72 ;  /* 0x0000004800427308 */ /* 0x0001e20000000800 */
[----:B------:R-:W-:-:S04]  /*3d90*/  FMNMX.FTZ R69, R79, R68, !PT ;  /* 0x000000444f457209 */ /* 0x000fc80007810000 */
[----:B------:R-:W-:-:S03]  /*3da0*/  FMNMX.FTZ R68, R70, R69, !PT ;  /* 0x0000004546447209 */ /* 0x000fc60007810000 */
[----:B------:R-:W1:Y:S01]  /*3db0*/  MUFU.EX2 R48, R48 ;  /* 0x0000003000307308 */ /* 0x000e620000000800 */
[----:B------:R-:W-:-:S04]  /*3dc0*/  FMNMX.FTZ R69, R71, R68, !PT ;  /* 0x0000004447457209 */ /* 0x000fc80007810000 */
[----:B------:R-:W-:-:S03]  /*3dd0*/  FMNMX.FTZ R69, R90, R69, !PT ;  /* 0x000000455a457209 */ /* 0x000fc60007810000 */
[----:B------:R-:W-:Y:S01]  /*3de0*/  MUFU.EX2 R50, R50 ;  /* 0x0000003200327308 */ /* 0x000fe20000000800 */
[----:B0-----:R-:W-:-:S04]  /*3df0*/  FMNMX.FTZ R72, R74, R69, !PT ;  /* 0x000000454a487209 */ /* 0x001fc80007810000 */
[----:B------:R-:W-:Y:S01]  /*3e00*/  FMNMX.FTZ R92, R91, R72, !PT ;  /* 0x000000485b5c7209 */ /* 0x000fe20007810000 */
[----:B------:R-:W-:-:S01]  /*3e10*/  FFMA.FTZ R72, R75, UR10, -R93 ;  /* 0x0000000a4b487c23 */ /* 0x000fc2000801085d */
[--C-:B------:R-:W-:Y:S01]  /*3e20*/  FFMA.FTZ R75, R76, UR10, -R93.reuse ;  /* 0x0000000a4c4b7c23 */ /* 0x100fe2000801085d */
[----:B------:R-:W-:-:S01]  /*3e30*/  FFMA.FTZ R76, R80, UR10, -R93 ;  /* 0x0000000a504c7c23 */ /* 0x000fc2000801085d */
[--C-:B------:R-:W-:Y:S01]  /*3e40*/  FFMA.FTZ R80, R83, UR10, -R93.reuse ;  /* 0x0000000a53507c23 */ /* 0x100fe2000801085d */
[----:B------:R-:W0:Y:S01]  /*3e50*/  SHFL.BFLY PT, R95, R92, 0x2, 0x1f ;  /* 0x0c401f005c5f7f89 */ /* 0x000e2200000e0000 */
[----:B------:R-:W-:-:S01]  /*3e60*/  FFMA.FTZ R83, R84, UR10, -R93 ;  /* 0x0000000a54537c23 */ /* 0x000fc2000801085d */
[--C-:B------:R-:W-:Y:S01]  /*3e70*/  FFMA.FTZ R84, R87, UR10, -R93.reuse ;  /* 0x0000000a57547c23 */ /* 0x100fe2000801085d */
[----:B------:R-:W-:-:S01]  /*3e80*/  FFMA.FTZ R87, R88, UR10, -R93 ;  /* 0x0000000a58577c23 */ /* 0x000fc2000801085d */
[----:B------:R-:W-:Y:S01]  /*3e90*/  MUFU.EX2 R69, R94 ;  /* 0x0000005e00457308 */ /* 0x000fe20000000800 */
[----:B-1----:R-:W-:-:S04]  /*3ea0*/  F2FP.SATFINITE.E4M3.F32.PACK_AB_MERGE_C R202, R48, R45, RZ ;  /* 0x0000002d30ca723e */ /* 0x002fc800048070ff */
[----:B------:R-:W-:-:S03]  /*3eb0*/  F2FP.SATFINITE.E4M3.F32.PACK_AB_MERGE_C R202, R46, R39, R202 ;  /* 0x000000272eca723e */ /* 0x000fc600048070ca */
[----:B------:R-:W1:Y:S08]  /*3ec0*/  MUFU.EX2 R52, R52 ;  /* 0x0000003400347308 */ /* 0x000e700000000800 */
[----:B------:R-:W-:Y:S01]  /*3ed0*/  MUFU.EX2 R54, R54 ;  /* 0x0000003600367308 */ /* 0x000fe20000000800 */
[----:B0-----:R-:W-:-:S07]  /*3ee0*/  FMNMX.FTZ R95, R92, R95, !PT ;  /* 0x0000005f5c5f7209 */ /* 0x001fce0007810000 */
[----:B------:R-:W-:Y:S01]  /*3ef0*/  MUFU.EX2 R60, R60 ;  /* 0x0000003c003c7308 */ /* 0x000fe20000000800 */
[----:B------:R-:W0:Y:S01]  /*3f00*/  SHFL.BFLY PT, R132, R95, 0x1, 0x1f ;  /* 0x0c201f005f847f89 */ /* 0x000e2200000e0000 */
[----:B-1----:R-:W-:-:S04]  /*3f10*/  F2FP.SATFINITE.E4M3.F32.PACK_AB_MERGE_C R204, R52, R51, RZ ;  /* 0x0000003334cc723e */ /* 0x002fc800048070ff */
[----:B------:R-:W-:Y:S02]  /*3f20*/  F2FP.SATFINITE.E4M3.F32.PACK_AB_MERGE_C R204, R50, R47, R204 ;  /* 0x0000002f32cc723e */ /* 0x000fe400048070cc */
[----:B------:R-:W-:Y:S08]  /*3f30*/  MUFU.EX2 R61, R61 ;  /* 0x0000003d003d7308 */ /* 0x000ff00000000800 */
[----:B------:R-:W-:Y:S08]  /*3f40*/  MUFU.EX2 R62, R62 ;  /* 0x0000003e003e7308 */ /* 0x000ff00000000800 */
[----:B------:R-:W-:Y:S01]  /*3f50*/  MUFU.EX2 R65, R65 ;  /* 0x0000004100417308 */ /* 0x000fe20000000800 */
[----:B0-----:R-:W-:Y:S01]  /*3f60*/  FMNMX.FTZ R132, R95, R132, !PT ;  /* 0x000000845f847209 */ /* 0x001fe20007810000 */
[----:B------:R-:W-:-:S03]  /*3f70*/  IMAD.U32 R95, RZ, RZ, UR10 ;  /* 0x0000000aff5f7e24 */ /* 0x000fc6000f8e00ff */
[C---:B------:R-:W-:Y:S01]  /*3f80*/  FSETP.NEU.FTZ.AND P1, PT, R132.reuse, -INF , PT ;  /* 0xff8000008400780b */ /* 0x040fe20003f3d000 */
[----:B------:R-:W-:-:S02]  /*3f90*/  FFMA.FTZ R86, R132, R95, -8 ;  /* 0xc100000084567423 */ /* 0x000fc4000001005f */
[----:B------:R-:W-:Y:S03]  /*3fa0*/  MUFU.EX2 R67, R67 ;  /* 0x0000004300437308 */ /* 0x000fe60000000800 */
[----:B------:R-:W-:Y:S02]  /*3fb0*/  FSEL R86, R86, RZ, P1 ;  /* 0x000000ff56567208 */ /* 0x000fe40000800000 */
[----:B------:R-:W-:-:S03]  /*3fc0*/  PLOP3.LUT P1, PT, PT, PT, UP0, 0x80, 0x0 ;  /* 0x000000000000781c */ /* 0x000fc60003f2f008 */
[--C-:B------:R-:W-:Y:S01]  /*3fd0*/  FFMA.FTZ R4, R4, UR10, -R86.reuse ;  /* 0x0000000a04047c23 */ /* 0x100fe20008010856 */
[----:B------:R-:W-:-:S01]  /*3fe0*/  FFMA.FTZ R5, R5, UR10, -R86 ;  /* 0x0000000a05057c23 */ /* 0x000fc20008010856 */
[--C-:B------:R-:W-:Y:S01]  /*3ff0*/  FFMA.FTZ R88, R6, UR10, -R86.reuse ;  /* 0x0000000a06587c23 */ /* 0x100fe20008010856 */
[----:B------:R-:W-:-:S01]  /*4000*/  FFMA.FTZ R92, R7, UR10, -R86 ;  /* 0x0000000a075c7c23 */ /* 0x000fc20008010856 */
[--C-:B------:R-:W-:Y:S01]  /*4010*/  FFMA.FTZ R6, R8, UR10, -R86.reuse ;  /* 0x0000000a08067c23 */ /* 0x100fe20008010856 */
[----:B------:R-:W-:-:S01]  /*4020*/  FFMA.FTZ R7, R9, UR10, -R86 ;  /* 0x0000000a09077c23 */ /* 0x000fc20008010856 */
[----:B------:R-:W-:Y:S01]  /*4030*/  MUFU.EX2 R4, R4 ;  /* 0x0000000400047308 */ /* 0x000fe20000000800 */
[----:B------:R-:W-:-:S01]  /*4040*/  FFMA.FTZ R15, R15, UR10, -R86 ;  /* 0x0000000a0f0f7c23 */ /* 0x000fc20008010856 */
[--C-:B------:R-:W-:Y:S01]  /*4050*/  FFMA.FTZ R10, R10, UR10, -R86.reuse ;  /* 0x0000000a0a0a7c23 */ /* 0x100fe20008010856 */
[----:B------:R-:W-:-:S01]  /*4060*/  FFMA.FTZ R9, R13, UR10, -R86 ;  /* 0x0000000a0d097c23 */ /* 0x000fc20008010856 */
[--C-:B------:R-:W-:Y:S01]  /*4070*/  FFMA.FTZ R13, R24, UR10, -R86.reuse ;  /* 0x0000000a180d7c23 */ /* 0x100fe20008010856 */
[----:B------:R-:W-:-:S01]  /*4080*/  FFMA.FTZ R25, R25, UR10, -R86 ;  /* 0x0000000a19197c23 */ /* 0x000fc20008010856 */
[----:B------:R-:W-:Y:S01]  /*4090*/  FADD.FTZ R24, R31, R34 ;  /* 0x000000221f187221 */ /* 0x000fe20000010000 */
[----:B------:R-:W-:-:S01]  /*40a0*/  FFMA.FTZ R14, R14, UR10, -R86 ;  /* 0x0000000a0e0e7c23 */ /* 0x000fc20008010856 */
[----:B------:R-:W0:Y:S01]  /*40b0*/  MUFU.EX2 R5, R5 ;  /* 0x0000000500057308 */ /* 0x000e220000000800 */
[----:B------:R-:W-:-:S01]  /*40c0*/  FFMA.FTZ R11, R11, UR10, -R86 ;  /* 0x0000000a0b0b7c23 */ /* 0x000fc20008010856 */
[--C-:B------:R-:W-:Y:S01]  /*40d0*/  FFMA.FTZ R8, R12, UR10, -R86.reuse ;  /* 0x0000000a0c087c23 */ /* 0x100fe20008010856 */
[----:B------:R-:W-:-:S01]  /*40e0*/  FFMA.FTZ R28, R28, UR10, -R86 ;  /* 0x0000000a1c1c7c23 */ /* 0x000fc20008010856 */
[--C-:B------:R-:W-:Y:S01]  /*40f0*/  FFMA.FTZ R40, R40, UR10, -R86.reuse ;  /* 0x0000000a28287c23 */ /* 0x100fe20008010856 */
[----:B------:R-:W-:-:S01]  /*4100*/  FFMA.FTZ R41, R41, UR10, -R86 ;  /* 0x0000000a29297c23 */ /* 0x000fc20008010856 */
[--C-:B------:R-:W-:Y:S01]  /*4110*/  FFMA.FTZ R12, R42, UR10, -R86.reuse ;  /* 0x0000000a2a0c7c23 */ /* 0x100fe20008010856 */
[----:B------:R-:W-:-:S01]  /*4120*/  FFMA.FTZ R43, R43, UR10, -R86 ;  /* 0x0000000a2b2b7c23 */ /* 0x000fc20008010856 */
[----:B------:R-:W1:Y:S01]  /*4130*/  MUFU.EX2 R88, R88 ;  /* 0x0000005800587308 */ /* 0x000e620000000800 */
[----:B------:R-:W-:-:S01]  /*4140*/  FFMA.FTZ R44, R44, UR10, -R86 ;  /* 0x0000000a2c2c7c23 */ /* 0x000fc20008010856 */
[--C-:B------:R-:W-:Y:S01]  /*4150*/  FFMA.FTZ R29, R29, UR10, -R86.reuse ;  /* 0x0000000a1d1d7c23 */ /* 0x100fe20008010856 */
[----:B------:R-:W-:-:S01]  /*4160*/  FFMA.FTZ R49, R49, UR10, -R86 ;  /* 0x0000000a31317c23 */ /* 0x000fc20008010856 */
[--C-:B------:R-:W-:Y:S01]  /*4170*/  FFMA.FTZ R30, R30, UR10, -R86.reuse ;  /* 0x0000000a1e1e7c23 */ /* 0x100fe20008010856 */
[----:B------:R-:W-:-:S01]  /*4180*/  FFMA.FTZ R55, R55, UR10, -R86 ;  /* 0x0000000a37377c23 */ /* 0x000fc20008010856 */
[--C-:B------:R-:W-:Y:S01]  /*4190*/  FFMA.FTZ R32, R32, UR10, -R86.reuse ;  /* 0x0000000a20207c23 */ /* 0x100fe20008010856 */
[----:B------:R-:W-:-:S01]  /*41a0*/  FFMA.FTZ R63, R63, UR10, -R86 ;  /* 0x0000000a3f3f7c23 */ /* 0x000fc20008010856 */
[----:B------:R-:W2:Y:S01]  /*41b0*/  MUFU.EX2 R93, R92 ;  /* 0x0000005c005d7308 */ /* 0x000ea20000000800 */
[----:B------:R-:W-:-:S01]  /*41c0*/  FFMA.FTZ R33, R33, UR10, -R86 ;  /* 0x0000000a21217c23 */ /* 0x000fc20008010856 */
[--C-:B------:R-:W-:Y:S01]  /*41d0*/  FFMA.FTZ R36, R36, UR10, -R86.reuse ;  /* 0x0000000a24247c23 */ /* 0x100fe20008010856 */
[----:B------:R-:W-:-:S01]  /*41e0*/  FFMA.FTZ R37, R37, UR10, -R86 ;  /* 0x0000000a25257c23 */ /* 0x000fc20008010856 */
[--C-:B------:R-:W-:Y:S01]  /*41f0*/  FFMA.FTZ R77, R77, UR10, -R86.reuse ;  /* 0x0000000a4d4d7c23 */ /* 0x100fe20008010856 */
[----:B------:R-:W-:-:S01]  /*4200*/  FFMA.FTZ R79, R79, UR10, -R86 ;  /* 0x0000000a4f4f7c23 */ /* 0x000fc20008010856 */
[--C-:B------:R-:W-:Y:S01]  /*4210*/  FFMA.FTZ R70, R70, UR10, -R86.reuse ;  /* 0x0000000a46467c23 */ /* 0x100fe20008010856 */
[----:B------:R-:W-:-:S01]  /*4220*/  FFMA.FTZ R71, R71, UR10, -R86 ;  /* 0x0000000a47477c23 */ /* 0x000fc20008010856 */
[----:B------:R-:W3:Y:S01]  /*4230*/  MUFU.EX2 R6, R6 ;  /* 0x0000000600067308 */ /* 0x000ee20000000800 */
[----:B------:R-:W-:-:S01]  /*4240*/  FFMA.FTZ R90, R90, UR10, -R86 ;  /* 0x0000000a5a5a7c23 */ /* 0x000fc20008010856 */
[----:B------:R-:W-:Y:S01]  /*4250*/  FFMA.FTZ R74, R74, UR10, -R86 ;  /* 0x0000000a4a4a7c23 */ /* 0x000fe20008010856 */
[----:B------:R-:W-:-:S02]  /*4260*/  IMAD.MOV.U32 R42, RZ, RZ, R119 ;  /* 0x000000ffff2a7224 */ /* 0x000fc400078e0077 */
[--C-:B------:R-:W-:Y:S02]  /*4270*/  IMAD.MOV.U32 R34, RZ, RZ, R119.reuse ;  /* 0x000000ffff227224 */ /* 0x100fe400078e0077 */
[----:B------:R-:W-:Y:S01]  /*4280*/  IMAD.MOV.U32 R31, RZ, RZ, R119 ;  /* 0x000000ffff1f7224 */ /* 0x000fe200078e0077 */
[----:B------:R5:W-:Y:S08]  /*4290*/  MUFU.EX2 R97, R15 ;  /* 0x0000000f00617308 */ /* 0x000bf00000000800 */
[----:B------:R-:W4:Y:S01]  /*42a0*/  MUFU.EX2 R7, R7 ;  /* 0x0000000700077308 */ /* 0x000f220000000800 */
[----:B-----5:R-:W-:-:S01]  /*42b0*/  FFMA.FTZ R15, R27, UR10, -R86 ;  /* 0x0000000a1b0f7c23 */ /* 0x020fc20008010856 */
[----:B0-----:R-:W-:-:S06]  /*42c0*/  FADD.FTZ R27, R4, R5 ;  /* 0x00000005041b7221 */ /* 0x001fcc0000010000 */
[----:B------:R0:W5:Y:S08]  /*42d0*/  MUFU.EX2 R94, R10 ;  /* 0x0000000a005e7308 */ /* 0x0001700000000800 */
[----:B------:R1:W-:Y:S01]  /*42e0*/  MUFU.EX2 R92, R14 ;  /* 0x0000000e005c7308 */ /* 0x0003e20000000800 */
[----:B0-----:R-:W-:-:S07]  /*42f0*/  FFMA.FTZ R10, R20, UR10, -R86 ;  /* 0x0000000a140a7c23 */ /* 0x001fce0008010856 */
[----:B------:R0:W-:Y:S01]  /*4300*/  MUFU.EX2 R20, R25 ;  /* 0x0000001900147308 */ /* 0x0001e20000000800 */
[----:B-1----:R-:W-:-:S07]  /*4310*/  FFMA.FTZ R14, R26, UR10, -R86 ;  /* 0x0000000a1a0e7c23 */ /* 0x002fce0008010856 */
[----:B------:R1:W5:Y:S01]  /*4320*/  MUFU.EX2 R95, R11 ;  /* 0x0000000b005f7308 */ /* 0x0003620000000800 */
[----:B0-----:R-:W-:-:S01]  /*4330*/  FADD.FTZ R25, R35, R24 ;  /* 0x0000001823197221 */ /* 0x001fc20000010000 */
[----:B------:R-:W-:Y:S01]  /*4340*/  FADD.FTZ R24, R88, R27 ;  /* 0x0000001b58187221 */ /* 0x000fe20000010000 */
[----:B--2---:R-:W-:Y:S01]  /*4350*/  F2FP.SATFINITE.E4M3.F32.PACK_AB_MERGE_C R88, R93, R88, RZ ;  /* 0x000000585d58723e */ /* 0x004fe200048070ff */
[----:B------:R-:W-:Y:S02]  /*4360*/  IMAD.MOV.U32 R35, RZ, RZ, R119 ;  /* 0x000000ffff237224 */ /* 0x000fe400078e0077 */
[----:B------:R-:W-:-:S01]  /*4370*/  FADD.FTZ R26, R38, R25 ;  /* 0x00000019261a7221 */ /* 0x000fc20000010000 */
[----:B------:R-:W-:Y:S01]  /*4380*/  FADD.FTZ R25, R93, R24 ;  /* 0x000000185d197221 */ /* 0x000fe20000010000 */
[----:B------:R-:W-:Y:S01]  /*4390*/  F2FP.SATFINITE.E4M3.F32.PACK_AB_MERGE_C R201, R5, R4, R88 ;  /* 0x0000000405c9723e */ /* 0x000fe20004807058 */
[----:B------:R-:W0:Y:S01]  /*43a0*/  MUFU.EX2 R8, R8 ;  /* 0x0000000800087308 */ /* 0x000e220000000800 */
[----:B------:R-:W-:-:S01]  /*43b0*/  FADD.FTZ R27, R39, R26 ;  /* 0x0000001a271b7221 */ /* 0x000fc20000010000 */
[----:B---3--:R-:W-:Y:S01]  /*43c0*/  FADD.FTZ R24, R6, R25 ;  /* 0x0000001906187221 */ /* 0x008fe20000010000 */
[----:B-1----:R-:W-:-:S01]  /*43d0*/  FFMA.FTZ R11, R21, UR10, -R86 ;  /* 0x0000000a150b7c23 */ /* 0x002fc20008010856 */
[----:B------:R-:W-:Y:S01]  /*43e0*/  FFMA.FTZ R86, R91, UR10, -R86 ;  /* 0x0000000a5b567c23 */ /* 0x000fe20008010856 */
[----:B------:R-:W-:-:S01]  /*43f0*/  FADD.FTZ R26, R46, R27 ;  /* 0x0000001b2e1a7221 */ /* 0x000fc20000010000 */
[----:B----4-:R-:W-:Y:S01]  /*4400*/  FADD.FTZ R3, R7, R24 ;  /* 0x0000001807037221 */ /* 0x010fe20000010000 */
[----:B------:R-:W-:Y:S01]  /*4410*/  IMAD.MOV.U32 R93, RZ, RZ, R119 ;  /* 0x000000ffff5d7224 */ /* 0x000fe200078e0077 */
[----:B------:R-:W1:Y:S01]  /*4420*/  MUFU.EX2 R9, R9 ;  /* 0x0000000900097308 */ /* 0x000e620000000800 */
[----:B------:R-:W-:-:S01]  /*4430*/  FADD.FTZ R25, R45, R26 ;  /* 0x0000001a2d197221 */ /* 0x000fc20000010000 */
[----:B-----5:R-:W-:Y:S01]  /*4440*/  FADD.FTZ R26, R94, R3 ;  /* 0x000000035e1a7221 */ /* 0x020fe20000010000 */
[----:B------:R-:W-:Y:S01]  /*4450*/  F2FP.SATFINITE.E4M3.F32.PACK_AB_MERGE_C R94, R95, R94, RZ ;  /* 0x0000005e5f5e723e */ /* 0x000fe200048070ff */
[----:B------:R-:W-:-:S02]  /*4460*/  IMAD.MOV.U32 R91, RZ, RZ, R119 ;  /* 0x000000ffff5b7224 */ /* 0x000fc400078e0077 */
[----:B------:R-:W-:-:S01]  /*4470*/  FADD.FTZ R3, R95, R26 ;  /* 0x0000001a5f037221 */ /* 0x000fc20000010000 */
[----:B------:R-:W-:Y:S01]  /*4480*/  F2FP.SATFINITE.E4M3.F32.PACK_AB_MERGE_C R203, R7, R6, R94 ;  /* 0x0000000607cb723e */ /* 0x000fe2000480705e */
[----:B------:R2:W-:Y:S01]  /*4490*/  MUFU.EX2 R21, R28 ;  /* 0x0000001c00157308 */ /* 0x0005e20000000800 */
[----:B------:R-:W-:Y:S02]  /*44a0*/  IMAD.MOV.U32 R95, RZ, RZ, R119 ;  /* 0x000000ffff5f7224 */ /* 0x000fe400078e0077 */
[----:B0-----:R-:W-:Y:S01]  /*44b0*/  FADD.FTZ R26, R8, R3 ;  /* 0x00000003081a7221 */ /* 0x001fe20000010000 */
[--C-:B------:R-:W-:Y:S02]  /*44c0*/  IMAD.MOV.U32 R94, RZ, RZ, R119.reuse ;  /* 0x000000ffff5e7224 */ /* 0x100fe400078e0077 */
[--C-:B------:R-:W-:Y:S02]  /*44d0*/  IMAD.MOV.U32 R88, RZ, RZ, R119.reuse ;  /* 0x000000ffff587224 */ /* 0x100fe400078e0077 */
[----:B------:R-:W-:Y:S01]  /*44e0*/  IMAD.MOV.U32 R46, RZ, RZ, R119 ;  /* 0x000000ffff2e7224 */ /* 0x000fe200078e0077 */
[----:B------:R-:W0:Y:S01]  /*44f0*/  MUFU.EX2 R10, R10 ;  /* 0x0000000a000a7308 */ /* 0x000e220000000800 */
[----:B--2---:R-:W-:-:S01]  /*4500*/  FADD.FTZ R28, R48, R25 ;  /* 0x00000019301c7221 */ /* 0x004fc20000010000 */
[----:B-1----:R-:W-:Y:S01]  /*4510*/  FADD.FTZ R3, R9, R26 ;  /* 0x0000001a09037221 */ /* 0x002fe20000010000 */
[----:B------:R-:W-:-:S02]  /*4520*/  IMAD.MOV.U32 R48, RZ, RZ, R119 ;  /* 0x000000ffff307224 */ /* 0x000fc400078e0077 */
[----:B------:R-:W-:Y:S01]  /*4530*/  FADD.FTZ R25, R47, R28 ;  /* 0x0000001c2f197221 */ /* 0x000fe20000010000 */
[----:B------:R-:W-:-:S01]  /*4540*/  FADD.FTZ R26, R92, R3 ;  /* 0x000000035c1a7221 */ /* 0x000fc20000010000 */
[----:B------:R-:W-:Y:S01]  /*4550*/  F2FP.SATFINITE.E4M3.F32.PACK_AB_MERGE_C R92, R97, R92, RZ ;  /* 0x0000005c615c723e */ /* 0x000fe200048070ff */
[----:B------:R-:W1:Y:S01]  /*4560*/  MUFU.EX2 R11, R11 ;  /* 0x0000000b000b7308 */ /* 0x000e620000000800 */
[----:B------:R-:W-:-:S01]  /*4570*/  FADD.FTZ R28, R50, R25 ;  /* 0x00000019321c7221 */ /* 0x000fc20000010000 */
[----:B------:R-:W-:Y:S01]  /*4580*/  FADD.FTZ R3, R97, R26 ;  /* 0x0000001a61037221 */ /* 0x000fe20000010000 */
[----:B------:R-:W-:Y:S01]  /*4590*/  F2FP.SATFINITE.E4M3.F32.PACK_AB_MERGE_C R205, R9, R8, R92 ;  /* 0x0000000809cd723e */ /* 0x000fe2000480705c */
[----:B------:R-:W-:Y:S02]  /*45a0*/  IMAD.MOV.U32 R97, RZ, RZ, R119 ;  /* 0x000000ffff617224 */ /* 0x000fe400078e0077 */
[----:B------:R-:W-:-:S01]  /*45b0*/  FADD.FTZ R25, R51, R28 ;  /* 0x0000001c33197221 */ /* 0x000fc20000010000 */
[----:B------:R-:W-:Y:S01]  /*45c0*/  IMAD.MOV.U32 R92, RZ, RZ, R119 ;  /* 0x000000ffff5c7224 */ /* 0x000fe200078e0077 */
[----:B------:R-:W2:Y:S02]  /*45d0*/  MUFU.EX2 R40, R40 ;  /* 0x0000002800287308 */ /* 0x000ea40000000800 */
[----:B------:R-:W-:-:S01]  /*45e0*/  FADD.FTZ R28, R52, R25 ;  /* 0x00000019341c7221 */ /* 0x000fc20000010000 */
[----:B0-----:R-:W-:Y:S01]  /*45f0*/  FADD.FTZ R26, R10, R3 ;  /* 0x000000030a1a7221 */ /* 0x001fe20000010000 */
[----:B------:R-:W-:-:S02]  /*4600*/  IMAD.MOV.U32 R52, RZ, RZ, R119 ;  /* 0x000000ffff347224 */ /* 0x000fc400078e0077 */
[----:B------:R-:W-:Y:S01]  /*4610*/  FADD.FTZ R25, R53, R28 ;  /* 0x0000001c35197221 */ /* 0x000fe20000010000 */
[----:B------:R-:W-:Y:S01]  /*4620*/  IMAD.MOV.U32 R51, RZ, RZ, R119 ;  /* 0x000000ffff337224 */ /* 0x000fe200078e0077 */
[----:B------:R-:W0:Y:S02]  /*4630*/  MUFU.EX2 R41, R41 ;  /* 0x0000002900297308 */ /* 0x000e240000000800 */
[----:B------:R-:W-:-:S01]  /*4640*/  FADD.FTZ R28, R54, R25 ;  /* 0x00000019361c7221 */ /* 0x000fc20000010000 */
[----:B-1----:R-:W-:Y:S01]  /*4650*/  FADD.FTZ R3, R11, R26 ;  /* 0x0000001a0b037221 */ /* 0x002fe20000010000 */
[--C-:B------:R-:W-:Y:S02]  /*4660*/  IMAD.MOV.U32 R50, RZ, RZ, R119.reuse ;  /* 0x000000ffff327224 */ /* 0x100fe400078e0077 */
[----:B------:R-:W-:Y:S01]  /*4670*/  FADD.FTZ R25, R57, R28 ;  /* 0x0000001c39197221 */ /* 0x000fe20000010000 */
[----:B------:R-:W-:Y:S01]  /*4680*/  F2FP.SATFINITE.E4M3.F32.PACK_AB_MERGE_C R57, R58, R57, RZ ;  /* 0x000000393a39723e */ /* 0x000fe200048070ff */
[----:B------:R-:W-:Y:S01]  /*4690*/  IMAD.MOV.U32 R47, RZ, RZ, R119 ;  /* 0x000000ffff2f7224 */ /* 0x000fe200078e0077 */
[----:B------:R-:W1:Y:S01]  /*46a0*/  MUFU.EX2 R12, R12 ;  /* 0x0000000c000c7308 */ /* 0x000e620000000800 */
[----:B--2---:R-:W-:-:S01]  /*46b0*/  FADD.FTZ R26, R40, R3 ;  /* 0x00000003281a7221 */ /* 0x004fc20000010000 */
[----:B------:R-:W-:Y:S01]  /*46c0*/  FADD.FTZ R28, R58, R25 ;  /* 0x000000193a1c7221 */ /* 0x000fe20000010000 */
[----:B------:R-:W-:Y:S01]  /*46d0*/  F2FP.SATFINITE.E4M3.F32.PACK_AB_MERGE_C R206, R54, R53, R57 ;  /* 0x0000003536ce723e */ /* 0x000fe20004807039 */
[----:B------:R-:W-:-:S02]  /*46e0*/  IMAD.MOV.U32 R58, RZ, RZ, R119 ;  /* 0x000000ffff3a7224 */ /* 0x000fc400078e0077 */
[----:B------:R-:W-:-:S01]  /*46f0*/  FADD.FTZ R25, R59, R28 ;  /* 0x0000001c3b197221 */ /* 0x000fc20000010000 */
[----:B------:R-:W-:Y:S01]  /*4700*/  IMAD.MOV.U32 R57, RZ, RZ, R119 ;  /* 0x000000ffff397224 */ /* 0x000fe200078e0077 */
[----:B------:R-:W2:Y:S01]  /*4710*/  MUFU.EX2 R13, R13 ;  /* 0x0000000d000d7308 */ /* 0x000ea20000000800 */
[----:B0-----:R-:W-:-:S01]  /*4720*/  FADD.FTZ R3, R41, R26 ;  /* 0x0000001a29037221 */ /* 0x001fc20000010000 */
[----:B------:R-:W-:Y:S01]  /*4730*/  FADD.FTZ R28, R60, R25 ;  /* 0x000000193c1c7221 */ /* 0x000fe20000010000 */
[----:B------:R-:W-:Y:S01]  /*4740*/  F2FP.SATFINITE.E4M3.F32.PACK_AB_MERGE_C R40, R41, R40, RZ ;  /* 0x000000282928723e */ /* 0x000fe200048070ff */
[--C-:B------:R-:W-:Y:S02]  /*4750*/  IMAD.MOV.U32 R54, RZ, RZ, R119.reuse ;  /* 0x000000ffff367224 */ /* 0x100fe400078e0077 */
[----:B------:R-:W-:Y:S01]  /*4760*/  IMAD.MOV.U32 R53, RZ, RZ, R119 ;  /* 0x000000ffff357224 */ /* 0x000fe200078e0077 */
[----:B------:R-:W-:Y:S01]  /*4770*/  F2FP.SATFINITE.E4M3.F32.PACK_AB_MERGE_C R207, R11, R10, R40 ;  /* 0x0000000a0bcf723e */ /* 0x000fe20004807028 */
[----:B------:R-:W0:Y:S01]  /*4780*/  MUFU.EX2 R43, R43 ;  /* 0x0000002b002b7308 */ /* 0x000e220000000800 */
[----:B-1----:R-:W-:-:S01]  /*4790*/  FADD.FTZ R26, R12, R3 ;  /* 0x000000030c1a7221 */ /* 0x002fc20000010000 */
[----:B------:R-:W-:Y:S01]  /*47a0*/  FADD.FTZ R3, R61, R28 ;  /* 0x0000001c3d037221 */ /* 0x000fe20000010000 */
[----:B------:R-:W-:Y:S01]  /*47b0*/  F2FP.SATFINITE.E4M3.F32.PACK_AB_MERGE_C R61, R64, R61, RZ ;  /* 0x0000003d403d723e */ /* 0x000fe200048070ff */
[----:B------:R-:W-:-:S02]  /*47c0*/  IMAD.MOV.U32 R45, RZ, RZ, R119 ;  /* 0x000000ffff2d7224 */ /* 0x000fc400078e0077 */
[----:B------:R-:W-:-:S01]  /*47d0*/  FADD.FTZ R3, R64, R3 ;  /* 0x0000000340037221 */ /* 0x000fc20000010000 */
[----:B------:R-:W-:Y:S01]  /*47e0*/  F2FP.SATFINITE.E4M3.F32.PACK_AB_MERGE_C R208, R60, R59, R61 ;  /* 0x0000003b3cd0723e */ /* 0x000fe2000480703d */
[----:B------:R-:W1:Y:S01]  /*47f0*/  MUFU.EX2 R14, R14 ;  /* 0x0000000e000e7308 */ /* 0x000e620000000800 */
[----:B--2---:R-:W-:-:S01]  /*4800*/  FADD.FTZ R26, R13, R26 ;  /* 0x0000001a0d1a7221 */ /* 0x004fc20000010000 */
[--C-:B------:R-:W-:Y:S02]  /*4810*/  IMAD.MOV.U32 R64, RZ, RZ, R119.reuse ;  /* 0x000000ffff407224 */ /* 0x100fe400078e0077 */
[--C-:B------:R-:W-:Y:S02]  /*4820*/  IMAD.MOV.U32 R61, RZ, RZ, R119.reuse ;  /* 0x000000ffff3d7224 */ /* 0x100fe400078e0077 */
[----:B------:R-:W-:Y:S02]  /*4830*/  IMAD.MOV.U32 R60, RZ, RZ, R119 ;  /* 0x000000ffff3c7224 */ /* 0x000fe400078e0077 */
[----:B------:R-:W2:Y:S01]  /*4840*/  MUFU.EX2 R15, R15 ;  /* 0x0000000f000f7308 */ /* 0x000ea20000000800 */
[----:B0-----:R-:W-:-:S01]  /*4850*/  FADD.FTZ R25, R43, R26 ;  /* 0x0000001a2b197221 */ /* 0x001fc20000010000 */
[----:B------:R-:W-:Y:S01]  /*4860*/  FADD.FTZ R26, R62, R3 ;  /* 0x000000033e1a7221 */ /* 0x000fe20000010000 */
[----:B------:R-:W-:Y:S01]  /*4870*/  F2FP.SATFINITE.E4M3.F32.PACK_AB_MERGE_C R43, R20, R43, RZ ;  /* 0x0000002b142b723e */ /* 0x000fe200048070ff */
[----:B------:R-:W-:-:S02]  /*4880*/  IMAD.MOV.U32 R59, RZ, RZ, R119 ;  /* 0x000000ffff3b7224 */ /* 0x000fc400078e0077 */
[----:B------:R-:W-:-:S01]  /*4890*/  FADD.FTZ R25, R20, R25 ;  /* 0x0000001914197221 */ /* 0x000fc20000010000 */
[----:B------:R-:W-:Y:S01]  /*48a0*/  FADD.FTZ R3, R65, R26 ;  /* 0x0000001a41037221 */ /* 0x000fe20000010000 */
[----:B------:R-:W-:Y:S01]  /*48b0*/  F2FP.SATFINITE.E4M3.F32.PACK_AB_MERGE_C R209, R13, R12, R43 ;  /* 0x0000000c0dd1723e */ /* 0x000fe2000480702b */
[----:B------:R-:W0:Y:S01]  /*48c0*/  MUFU.EX2 R44, R44 ;  /* 0x0000002c002c7308 */ /* 0x000e220000000800 */
[----:B-1----:R-:W-:-:S01]  /*48d0*/  FADD.FTZ R28, R14, R25 ;  /* 0x000000190e1c7221 */ /* 0x002fc20000010000 */
[----:B------:R-:W-:Y:S01]  /*48e0*/  FADD.FTZ R26, R66, R3 ;  /* 0x00000003421a7221 */ /* 0x000fe20000010000 */
[C---:B------:R-:W-:Y:S01]  /*48f0*/  F2FP.SATFINITE.E4M3.F32.PACK_AB_MERGE_C R66, R67.reuse, R66, RZ ;  /* 0x000000424342723e */ /* 0x040fe200048070ff */
[----:B------:R-:W-:Y:S02]  /*4900*/  IMAD.MOV.U32 R43, RZ, RZ, R119 ;  /* 0x000000ffff2b7224 */ /* 0x000fe400078e0077 */
[----:B------:R-:W-:-:S01]  /*4910*/  FADD.FTZ R67, R67, R26 ;  /* 0x0000001a43437221 */ /* 0x000fc20000010000 */
[----:B------:R-:W-:Y:S01]  /*4920*/  F2FP.SATFINITE.E4M3.F32.PACK_AB_MERGE_C R210, R65, R62, R66 ;  /* 0x0000003e41d2723e */ /* 0x000fe20004807042 */
[----:B------:R1:W3:Y:S01]  /*4930*/  MUFU.EX2 R68, R96 ;  /* 0x0000006000447308 */ /* 0x0002e20000000800 */
[----:B--2---:R-:W-:-:S01]  /*4940*/  FADD.FTZ R25, R15, R28 ;  /* 0x0000001c0f197221 */ /* 0x004fc20000010000 */
[----:B------:R-:W-:-:S02]  /*4950*/  IMAD.MOV.U32 R66, RZ, RZ, R119 ;  /* 0x000000ffff427224 */ /* 0x000fc400078e0077 */
[--C-:B------:R-:W-:Y:S02]  /*4960*/  IMAD.MOV.U32 R65, RZ, RZ, R119.reuse ;  /* 0x000000ffff417224 */ /* 0x100fe400078e0077 */
[----:B------:R-:W-:Y:S02]  /*4970*/  IMAD.MOV.U32 R62, RZ, RZ, R119 ;  /* 0x000000ffff3e7224 */ /* 0x000fe400078e0077 */
[----:B------:R-:W2:Y:S01]  /*4980*/  MUFU.EX2 R29, R29 ;  /* 0x0000001d001d7308 */ /* 0x000ea20000000800 */
[----:B0-----:R-:W-:-:S01]  /*4990*/  FADD.FTZ R28, R44, R25 ;  /* 0x000000192c1c7221 */ /* 0x001fc20000010000 */
[C---:B------:R-:W-:Y:S01]  /*49a0*/  F2FP.SATFINITE.E4M3.F32.PACK_AB_MERGE_C R44, R21.reuse, R44, RZ ;  /* 0x0000002c152c723e */ /* 0x040fe200048070ff */
[--C-:B-1----:R-:W-:Y:S02]  /*49b0*/  IMAD.MOV.U32 R96, RZ, RZ, R119.reuse ;  /* 0x000000ffff607224 */ /* 0x102fe400078e0077 */
[----:B------:R-:W-:Y:S01]  /*49c0*/  FADD.FTZ R28, R21, R28 ;  /* 0x0000001c151c7221 */ /* 0x000fe20000010000 */
[----:B------:R-:W-:Y:S01]  /*49d0*/  F2FP.SATFINITE.E4M3.F32.PACK_AB_MERGE_C R211, R15, R14, R44 ;  /* 0x0000000e0fd3723e */ /* 0x000fe2000480702c */
[----:B------:R-:W-:Y:S01]  /*49e0*/  IMAD.MOV.U32 R44, RZ, RZ, R119 ;  /* 0x000000ffff2c7224 */ /* 0x000fe200078e0077 */
[----:B------:R0:W1:Y:S01]  /*49f0*/  MUFU.EX2 R24, R49 ;  /* 0x0000003100187308 */ /* 0x0000620000000800 */
[----:B---3--:R-:W-:-:S01]  /*4a00*/  FADD.FTZ R26, R68, R67 ;  /* 0x00000043441a7221 */ /* 0x008fc20000010000 */
[----:B------:R-:W-:-:S02]  /*4a10*/  IMAD.MOV.U32 R67, RZ, RZ, R119 ;  /* 0x000000ffff437224 */ /* 0x000fc400078e0077 */
[--C-:B------:R-:W-:Y:S02]  /*4a20*/  IMAD.MOV.U32 R41, RZ, RZ, R119.reuse ;  /* 0x000000ffff297224 */ /* 0x100fe400078e0077 */
[----:B------:R-:W-:Y:S01]  /*4a30*/  FADD.FTZ R21, R69, R26 ;  /* 0x0000001a45157221 */ /* 0x000fe20000010000 */
[----:B------:R-:W-:Y:S01]  /*4a40*/  IMAD.MOV.U32 R40, RZ, RZ, R119 ;  /* 0x000000ffff287224 */ /* 0x000fe200078e0077 */
[----:B------:R-:W3:Y:S01]  /*4a50*/  MUFU.EX2 R72, R72 ;  /* 0x0000004800487308 */ /* 0x000ee20000000800 */
[----:B--2---:R-:W-:-:S01]  /*4a60*/  FADD.FTZ R3, R29, R28 ;  /* 0x0000001c1d037221 */ /* 0x004fc20000010000 */
[--C-:B0-----:R-:W-:Y:S02]  /*4a70*/  IMAD.MOV.U32 R49, RZ, RZ, R119.reuse ;  /* 0x000000ffff317224 */ /* 0x101fe400078e0077 */
[--C-:B------:R-:W-:Y:S02]  /*4a80*/  IMAD.MOV.U32 R39, RZ, RZ, R119.reuse ;  /* 0x000000ffff277224 */ /* 0x100fe400078e0077 */
[----:B------:R-:W-:-:S02]  /*4a90*/  IMAD.MOV.U32 R38, RZ, RZ, R119 ;  /* 0x000000ffff267224 */ /* 0x000fc400078e0077 */
[----:B------:R-:W0:Y:S01]  /*4aa0*/  MUFU.EX2 R30, R30 ;  /* 0x0000001e001e7308 */ /* 0x000e220000000800 */
[----:B-1----:R-:W-:-:S01]  /*4ab0*/  FADD.FTZ R3, R24, R3 ;  /* 0x0000000318037221 */ /* 0x002fc20000010000 */
[--C-:B------:R-:W-:Y:S02]  /*4ac0*/  IMAD.MOV.U32 R27, RZ, RZ, R119.reuse ;  /* 0x000000ffff1b7224 */ /* 0x100fe400078e0077 */
[----:B------:R-:W-:-:S04]  /*4ad0*/  IMAD.MOV.U32 R25, RZ, RZ, R119 ;  /* 0x000000ffff197224 */ /* 0x000fc800078e0077 */
[----:B------:R-:W1:Y:S01]  /*4ae0*/  MUFU.EX2 R75, R75 ;  /* 0x0000004b004b7308 */ /* 0x000e620000000800 */
[----:B---3--:R-:W-:-:S07]  /*4af0*/  FADD.FTZ R26, R72, R21 ;  /* 0x00000015481a7221 */ /* 0x008fce0000010000 */
[----:B------:R-:W2:Y:S01]  /*4b00*/  MUFU.EX2 R55, R55 ;  /* 0x0000003700377308 */ /* 0x000ea20000000800 */
[----:B0-----:R-:W-:-:S07]  /*4b10*/  FADD.FTZ R28, R30, R3 ;  /* 0x000000031e1c7221 */ /* 0x001fce0000010000 */
[----:B------:R-:W0:Y:S01]  /*4b20*/  MUFU.EX2 R73, R73 ;  /* 0x0000004900497308 */ /* 0x000e220000000800 */
[----:B-1----:R-:W-:-:S01]  /*4b30*/  FADD.FTZ R26, R75, R26 ;  /* 0x0000001a4b1a7221 */ /* 0x002fc20000010000 */
[----:B------:R-:W-:Y:S01]  /*4b40*/  F2FP.SATFINITE.E4M3.F32.PACK_AB_MERGE_C R72, R75, R72, RZ ;  /* 0x000000484b48723e */ /* 0x000fe200048070ff */
[----:B------:R-:W-:-:S03]  /*4b50*/  IMAD.MOV.U32 R75, RZ, RZ, R119 ;  /* 0x000000ffff4b7224 */ /* 0x000fc600078e0077 */
[----:B------:R-:W-:Y:S01]  /*4b60*/  F2FP.SATFINITE.E4M3.F32.PACK_AB_MERGE_C R212, R69, R68, R72 ;  /* 0x0000004445d4723e */ /* 0x000fe20004807048 */
[--C-:B------:R-:W-:Y:S01]  /*4b70*/  IMAD.MOV.U32 R72, RZ, RZ, R119.reuse ;  /* 0x000000ffff487224 */ /* 0x100fe200078e0077 */
[----:B------:R-:W1:Y:S01]  /*4b80*/  MUFU.EX2 R32, R32 ;  /* 0x0000002000207308 */ /* 0x000e620000000800 */
[C---:B--2---:R-:W-:Y:S01]  /*4b90*/  F2FP.SATFINITE.E4M3.F32.PACK_AB_MERGE_C R30, R55.reuse, R30, RZ ;  /* 0x0000001e371e723e */ /* 0x044fe200048070ff */
[----:B------:R-:W-:Y:S01]  /*4ba0*/  FADD.FTZ R55, R55, R28 ;  /* 0x0000001c37377221 */ /* 0x000fe20000010000 */
[--C-:B------:R-:W-:Y:S02]  /*4bb0*/  IMAD.MOV.U32 R69, RZ, RZ, R119.reuse ;  /* 0x000000ffff457224 */ /* 0x100fe400078e0077 */
[----:B------:R-:W-:Y:S01]  /*4bc0*/  F2FP.SATFINITE.E4M3.F32.PACK_AB_MERGE_C R213, R24, R29, R30 ;  /* 0x0000001d18d5723e */ /* 0x000fe2000480701e */
[----:B------:R-:W-:Y:S02]  /*4bd0*/  IMAD.MOV.U32 R68, RZ, RZ, R119 ;  /* 0x000000ffff447224 */ /* 0x000fe400078e0077 */
[----:B------:R-:W2:Y:S01]  /*4be0*/  MUFU.EX2 R76, R76 ;  /* 0x0000004c004c7308 */ /* 0x000ea20000000800 */
[----:B0-----:R-:W-:-:S01]  /*4bf0*/  FADD.FTZ R3, R73, R26 ;  /* 0x0000001a49037221 */ /* 0x001fc20000010000 */
[----:B------:R-:W-:-:S02]  /*4c00*/  IMAD.MOV.U32 R30, RZ, RZ, R119 ;  /* 0x000000ffff1e7224 */ /* 0x000fc400078e0077 */
[--C-:B------:R-:W-:Y:S02]  /*4c10*/  IMAD.MOV.U32 R29, RZ, RZ, R119.reuse ;  /* 0x000000ffff1d7224 */ /* 0x100fe400078e0077 */
[----:B------:R-:W-:Y:S02]  /*4c20*/  IMAD.MOV.U32 R28, RZ, RZ, R119 ;  /* 0x000000ffff1c7224 */ /* 0x000fe400078e0077 */
[----:B------:R-:W0:Y:S01]  /*4c30*/  MUFU.EX2 R63, R63 ;  /* 0x0000003f003f7308 */ /* 0x000e220000000800 */
[----:B-1----:R-:W-:-:S01]  /*4c40*/  FADD.FTZ R26, R32, R55 ;  /* 0x00000037201a7221 */ /* 0x002fc20000010000 */
[--C-:B------:R-:W-:Y:S02]  /*4c50*/  IMAD.MOV.U32 R55, RZ, RZ, R119.reuse ;  /* 0x000000ffff377224 */ /* 0x100fe400078e0077 */
[----:B------:R-:W-:-:S04]  /*4c60*/  IMAD.MOV.U32 R24, RZ, RZ, R119 ;  /* 0x000000ffff187224 */ /* 0x000fc800078e0077 */
[----:B------:R-:W-:Y:S01]  /*4c70*/  MUFU.EX2 R78, R78 ;  /* 0x0000004e004e7308 */ /* 0x000fe20000000800 */
[----:B--2---:R-:W-:-:S07]  /*4c80*/  FADD.FTZ R3, R76, R3 ;  /* 0x000000034c037221 */ /* 0x004fce0000010000 */
[----:B------:R-:W1:Y:S01]  /*4c90*/  MUFU.EX2 R81, R81 ;  /* 0x0000005100517308 */ /* 0x000e620000000800 */
[----:B0-----:R-:W-:-:S07]  /*4ca0*/  FADD.FTZ R26, R63, R26 ;  /* 0x0000001a3f1a7221 */ /* 0x001fce0000010000 */
[----:B------:R-:W0:Y:S08]  /*4cb0*/  MUFU.EX2 R33, R33 ;  /* 0x0000002100217308 */ /* 0x000e300000000800 */
[----:B------:R-:W2:Y:S01]  /*4cc0*/  MUFU.EX2 R36, R36 ;  /* 0x0000002400247308 */ /* 0x000ea20000000800 */
[----:B-1----:R-:W-:Y:S01]  /*4cd0*/  F2FP.SATFINITE.E4M3.F32.PACK_AB_MERGE_C R21, R81, R78, RZ ;  /* 0x0000004e5115723e */ /* 0x002fe200048070ff */
[----:B------:R-:W-:-:S03]  /*4ce0*/  FADD.FTZ R78, R78, R3 ;  /* 0x000000034e4e7221 */ /* 0x000fc60000010000 */
[----:B------:R-:W-:Y:S01]  /*4cf0*/  F2FP.SATFINITE.E4M3.F32.PACK_AB_MERGE_C R214, R76, R73, R21 ;  /* 0x000000494cd6723e */ /* 0x000fe20004807015 */
[----:B------:R-:W-:-:S01]  /*4d00*/  FADD.FTZ R81, R81, R78 ;  /* 0x0000004e51517221 */ /* 0x000fc20000010000 */
[----:B------:R-:W-:Y:S01]  /*4d10*/  IMAD.MOV.U32 R78, RZ, RZ, R119 ;  /* 0x000000ffff4e7224 */ /* 0x000fe200078e0077 */
[----:B------:R-:W-:Y:S01]  /*4d20*/  MUFU.EX2 R82, R82 ;  /* 0x0000005200527308 */ /* 0x000fe20000000800 */
[----:B0-----:R-:W-:-:S01]  /*4d30*/  FADD.FTZ R3, R33, R26 ;  /* 0x0000001a21037221 */ /* 0x001fc20000010000 */
[--C-:B------:R-:W-:Y:S02]  /*4d40*/  IMAD.MOV.U32 R76, RZ, RZ, R119.reuse ;  /* 0x000000ffff4c7224 */ /* 0x100fe400078e0077 */
[--C-:B------:R-:W-:Y:S02]  /*4d50*/  IMAD.MOV.U32 R73, RZ, RZ, R119.reuse ;  /* 0x000000ffff497224 */ /* 0x100fe400078e0077 */
[----:B------:R-:W-:Y:S02]  /*4d60*/  IMAD.MOV.U32 R26, RZ, RZ, R119 ;  /* 0x000000ffff1a7224 */ /* 0x000fe400078e0077 */
[----:B------:R-:W0:Y:S01]  /*4d70*/  MUFU.EX2 R85, R85 ;  /* 0x0000005500557308 */ /* 0x000e220000000800 */
[C---:B--2---:R-:W-:Y:S01]  /*4d80*/  F2FP.SATFINITE.E4M3.F32.PACK_AB_MERGE_C R33, R36.reuse, R33, RZ ;  /* 0x000000212421723e */ /* 0x044fe200048070ff */
[----:B------:R-:W-:-:S03]  /*4d90*/  FADD.FTZ R36, R36, R3 ;  /* 0x0000000324247221 */ /* 0x000fc60000010000 */
[----:B------:R-:W-:Y:S01]  /*4da0*/  F2FP.SATFINITE.E4M3.F32.PACK_AB_MERGE_C R215, R63, R32, R33 ;  /* 0x000000203fd7723e */ /* 0x000fe20004807021 */
[--C-:B------:R-:W-:Y:S02]  /*4db0*/  IMAD.MOV.U32 R63, RZ, RZ, R119.reuse ;  /* 0x000000ffff3f7224 */ /* 0x100fe400078e0077 */
[----:B------:R-:W1:Y:S01]  /*4dc0*/  MUFU.EX2 R80, R80 ;  /* 0x0000005000507308 */ /* 0x000e620000000800 */
[--C-:B------:R-:W-:Y:S02]  /*4dd0*/  IMAD.MOV.U32 R33, RZ, RZ, R119.reuse ;  /* 0x000000ffff217224 */ /* 0x100fe400078e0077 */
[----:B------:R-:W-:-:S05]  /*4de0*/  IMAD.MOV.U32 R32, RZ, RZ, R119 ;  /* 0x000000ffff207224 */ /* 0x000fca00078e0077 */
[----:B------:R-:W2:Y:S01]  /*4df0*/  MUFU.EX2 R37, R37 ;  /* 0x0000002500257308 */ /* 0x000ea20000000800 */
[----:B0-----:R-:W-:-:S07]  /*4e00*/  F2FP.SATFINITE.E4M3.F32.PACK_AB_MERGE_C R5, R85, R82, RZ ;  /* 0x000000525505723e */ /* 0x001fce00048070ff */
[----:B------:R-:W0:Y:S01]  /*4e10*/  MUFU.EX2 R83, R83 ;  /* 0x0000005300537308 */ /* 0x000e220000000800 */
[----:B-1----:R-:W-:-:S01]  /*4e20*/  FADD.FTZ R4, R80, R81 ;  /* 0x0000005150047221 */ /* 0x002fc20000010000 */
[----:B------:R-:W-:-:S06]  /*4e30*/  IMAD.MOV.U32 R81, RZ, RZ, R119 ;  /* 0x000000ffff517224 */ /* 0x000fcc00078e0077 */
[----:B------:R1:W3:Y:S01]  /*4e40*/  MUFU.EX2 R20, R77 ;  /* 0x0000004d00147308 */ /* 0x0002e20000000800 */
[----:B--2---:R-:W-:-:S01]  /*4e50*/  FADD.FTZ R3, R37, R36 ;  /* 0x0000002425037221 */ /* 0x004fc20000010000 */
[----:B------:R-:W-:-:S06]  /*4e60*/  IMAD.MOV.U32 R36, RZ, RZ, R119 ;  /* 0x000000ffff247224 */ /* 0x000fcc00078e0077 */
[----:B------:R-:W2:Y:S01]  /*4e70*/  MUFU.EX2 R79, R79 ;  /* 0x0000004f004f7308 */ /* 0x000ea20000000800 */
[C---:B0-----:R-:W-:Y:S01]  /*4e80*/  F2FP.SATFINITE.E4M3.F32.PACK_AB_MERGE_C R216, R83.reuse, R80, R5 ;  /* 0x0000005053d8723e */ /* 0x041fe20004807005 */
[----:B------:R-:W-:Y:S01]  /*4e90*/  FADD.FTZ R83, R83, R4 ;  /* 0x0000000453537221 */ /* 0x000fe20000010000 */
[--C-:B------:R-:W-:Y:S02]  /*4ea0*/  IMAD.MOV.U32 R80, RZ, RZ, R119.reuse ;  /* 0x000000ffff507224 */ /* 0x100fe400078e0077 */
[----:B-1----:R-:W-:Y:S02]  /*4eb0*/  IMAD.MOV.U32 R77, RZ, RZ, R119 ;  /* 0x000000ffff4d7224 */ /* 0x002fe400078e0077 */
[----:B------:R-:W-:-:S01]  /*4ec0*/  FADD.FTZ R82, R82, R83 ;  /* 0x0000005352527221 */ /* 0x000fc20000010000 */
[----:B------:R-:W-:Y:S01]  /*4ed0*/  IMAD.MOV.U32 R83, RZ, RZ, R119 ;  /* 0x000000ffff537224 */ /* 0x000fe200078e0077 */
[----:B------:R-:W0:Y:S01]  /*4ee0*/  MUFU.EX2 R70, R70 ;  /* 0x0000004600467308 */ /* 0x000e220000000800 */
[----:B---3--:R-:W-:-:S01]  /*4ef0*/  FADD.FTZ R4, R20, R3 ;  /* 0x0000000314047221 */ /* 0x008fc20000010000 */
[----:B------:R-:W-:Y:S01]  /*4f00*/  FADD.FTZ R85, R85, R82 ;  /* 0x0000005255557221 */ /* 0x000fe20000010000 */
[----:B------:R-:W-:-:S05]  /*4f10*/  IMAD.MOV.U32 R82, RZ, RZ, R119 ;  /* 0x000000ffff527224 */ /* 0x000fca00078e0077 */
[----:B------:R-:W-:Y:S01]  /*4f20*/  MUFU.EX2 R56, R56 ;  /* 0x0000003800387308 */ /* 0x000fe20000000800 */
[----:B--2---:R-:W-:-:S07]  /*4f30*/  FADD.FTZ R5, R79, R4 ;  /* 0x000000044f057221 */ /* 0x004fce0000010000 */
[----:B------:R-:W1:Y:S01]  /*4f40*/  MUFU.EX2 R89, R89 ;  /* 0x0000005900597308 */ /* 0x000e620000000800 */
[C---:B0-----:R-:W-:Y:S01]  /*4f50*/  F2FP.SATFINITE.E4M3.F32.PACK_AB_MERGE_C R79, R70.reuse, R79, RZ ;  /* 0x0000004f464f723e */ /* 0x041fe200048070ff */
[----:B------:R-:W-:-:S03]  /*4f60*/  FADD.FTZ R70, R70, R5 ;  /* 0x0000000546467221 */ /* 0x000fc60000010000 */
[----:B------:R-:W-:Y:S01]  /*4f70*/  F2FP.SATFINITE.E4M3.F32.PACK_AB_MERGE_C R217, R20, R37, R79 ;  /* 0x0000002514d9723e */ /* 0x000fe2000480704f */
[--C-:B------:R-:W-:Y:S02]  /*4f80*/  IMAD.MOV.U32 R79, RZ, RZ, R119.reuse ;  /* 0x000000ffff4f7224 */ /* 0x100fe400078e0077 */
[----:B------:R-:W0:Y:S01]  /*4f90*/  MUFU.EX2 R84, R84 ;  /* 0x0000005400547308 */ /* 0x000e220000000800 */
[----:B------:R-:W-:-:S07]  /*4fa0*/  IMAD.MOV.U32 R37, RZ, RZ, R119 ;  /* 0x000000ffff257224 */ /* 0x000fce00078e0077 */
[----:B------:R-:W2:Y:S01]  /*4fb0*/  MUFU.EX2 R71, R71 ;  /* 0x0000004700477308 */ /* 0x000ea20000000800 */
[----:B-1----:R-:W-:-:S07]  /*4fc0*/  F2FP.SATFINITE.E4M3.F32.PACK_AB_MERGE_C R6, R89, R56, RZ ;  /* 0x000000385906723e */ /* 0x002fce00048070ff */
[----:B------:R-:W1:Y:S01]  /*4fd0*/  MUFU.EX2 R87, R87 ;  /* 0x0000005700577308 */ /* 0x000e620000000800 */
[----:B0-----:R-:W-:-:S01]  /*4fe0*/  FADD.FTZ R4, R84, R85 ;  /* 0x0000005554047221 */ /* 0x001fc20000010000 */
[----:B------:R-:W-:-:S06]  /*4ff0*/  IMAD.MOV.U32 R85, RZ, RZ, R119 ;  /* 0x000000ffff557224 */ /* 0x000fcc00078e0077 */
[----:B------:R-:W0:Y:S01]  /*5000*/  MUFU.EX2 R90, R90 ;  /* 0x0000005a005a7308 */ /* 0x000e220000000800 */
[----:B--2---:R-:W-:-:S01]  /*5010*/  FADD.FTZ R5, R71, R70 ;  /* 0x0000004647057221 */ /* 0x004fc20000010000 */
[----:B------:R-:W-:-:S06]  /*5020*/  IMAD.MOV.U32 R70, RZ, RZ, R119 ;  /* 0x000000ffff467224 */ /* 0x000fcc00078e0077 */
[----:B------:R-:W2:Y:S01]  /*5030*/  MUFU.EX2 R74, R74 ;  /* 0x0000004a004a7308 */ /* 0x000ea20000000800 */
[C---:B-1----:R-:W-:Y:S01]  /*5040*/  F2FP.SATFINITE.E4M3.F32.PACK_AB_MERGE_C R218, R87.reuse, R84, R6 ;  /* 0x0000005457da723e */ /* 0x042fe20004807006 */
[----:B------:R-:W-:Y:S01]  /*5050*/  FADD.FTZ R87, R87, R4 ;  /* 0x0000000457577221 */ /* 0x000fe20000010000 */
[----:B------:R-:W-:-:S03]  /*5060*/  IMAD.MOV.U32 R84, RZ, RZ, R119 ;  /* 0x000000ffff547224 */ /* 0x000fc600078e0077 */
[----:B------:R-:W-:Y:S01]  /*5070*/  FADD.FTZ R4, R56, R87 ;  /* 0x0000005738047221 */ /* 0x000fe20000010000 */
[----:B------:R-:W-:Y:S01]  /*5080*/  IMAD.MOV.U32 R87, RZ, RZ, R119 ;  /* 0x000000ffff577224 */ /* 0x000fe200078e0077 */
[----:B------:R1:W3:Y:S01]  /*5090*/  MUFU.EX2 R3, R86 ;  /* 0x0000005600037308 */ /* 0x0002e20000000800 */
[----:B0-----:R-:W-:-:S01]  /*50a0*/  FADD.FTZ R5, R90, R5 ;  /* 0x000000055a057221 */ /* 0x001fc20000010000 */
[----:B------:R-:W-:Y:S01]  /*50b0*/  FADD.FTZ R4, R89, R4 ;  /* 0x0000000459047221 */ /* 0x000fe20000010000 */
[--C-:B------:R-:W-:Y:S02]  /*50c0*/  IMAD.MOV.U32 R89, RZ, RZ, R119.reuse ;  /* 0x000000ffff597224 */ /* 0x100fe400078e0077 */
[----:B------:R-:W-:Y:S02]  /*50d0*/  IMAD.MOV.U32 R56, RZ, RZ, R119 ;  /* 0x000000ffff387224 */ /* 0x000fe400078e0077 */
[----:B--2---:R-:W-:-:S01]  /*50e0*/  FADD.FTZ R6, R74, R5 ;  /* 0x000000054a067221 */ /* 0x004fc20000010000 */
[----:B-1----:R-:W-:Y:S01]  /*50f0*/  IMAD.MOV.U32 R86, RZ, RZ, R119 ;  /* 0x000000ffff567224 */ /* 0x002fe200078e0077 */
[----:B---3--:R-:W-:-:S02]  /*5100*/  F2FP.SATFINITE.E4M3.F32.PACK_AB_MERGE_C R7, R3, R74, RZ ;  /* 0x0000004a0307723e */ /* 0x008fc400048070ff */
[----:B------:R-:W-:Y:S01]  /*5110*/  FADD.FTZ R6, R3, R6 ;  /* 0x0000000603067221 */ /* 0x000fe20000010000 */
[----:B------:R-:W-:Y:S01]  /*5120*/  IMAD.MOV.U32 R74, RZ, RZ, R119 ;  /* 0x000000ffff4a7224 */ /* 0x000fe200078e0077 */
[----:B------:R-:W-:Y:S01]  /*5130*/  F2FP.SATFINITE.E4M3.F32.PACK_AB_MERGE_C R219, R90, R71, R7 ;  /* 0x000000475adb723e */ /* 0x000fe20004807007 */
[--C-:B------:R-:W-:Y:S02]  /*5140*/  IMAD.MOV.U32 R90, RZ, RZ, R119.reuse ;  /* 0x000000ffff5a7224 */ /* 0x100fe400078e0077 */
[----:B------:R-:W-:Y:S01]  /*5150*/  IMAD.MOV.U32 R71, RZ, RZ, R119 ;  /* 0x000000ffff477224 */ /* 0x000fe200078e0077 */
[----:B------:R-:W-:Y:S06]  /*5160*/  @!P1 BRA `(.L_x_15) ;  /* 0x0000003800fc9947 */ /* 0x000fec0003800000 */
[----:B------:R-:W-:Y:S01]  /*5170*/  IMAD.MOV.U32 R5, RZ, RZ, R132 ;  /* 0x000000ffff057224 */ /* 0x000fe200078e0084 */
[----:B------:R-:W-:Y:S01]  /*5180*/  CS2R R118, SRZ ;  /* 0x0000000000767805 */ /* 0x000fe2000001ff00 */
[----:B------:R-:W-:Y:S01]  /*5190*/  IMAD.MOV.U32 R3, RZ, RZ, R126 ;  /* 0x000000ffff037224 */ /* 0x000fe200078e007e */
[----:B------:R-:W-:Y:S02]  /*51a0*/  CS2R R116, SRZ ;  /* 0x0000000000747805 */ /* 0x000fe4000001ff00 */
[----:B------:R-:W-:Y:S02]  /*51b0*/  CS2R R114, SRZ ;  /* 0x0000000000727805 */ /* 0x000fe4000001ff00 */
[----:B------:R-:W-:Y:S02]  /*51c0*/  CS2R R112, SRZ ;  /* 0x0000000000707805 */ /* 0x000fe4000001ff00 */
[----:B------:R-:W-:Y:S02]  /*51d0*/  CS2R R110, SRZ ;  /* 0x00000000006e7805 */ /* 0x000fe4000001ff00 */
[----:B------:R-:W-:-:S02]  /*51e0*/  CS2R R108, SRZ ;  /* 0x00000000006c7805 */ /* 0x000fc4000001ff00 */
[----:B------:R-:W-:Y:S02]  /*51f0*/  CS2R R106, SRZ ;  /* 0x00000000006a7805 */ /* 0x000fe4000001ff00 */
        /* <DEDUP_REMOVED lines=40> */
[----:B------:R-:W-:Y:S01]  /*5480*/  CS2R R24, SRZ ;  /* 0x0000000000187805 */ /* 0x000fe2000001ff00 */
[----:B------:R-:W-:Y:S01]  /*5490*/  UIADD3 UR47, UR47, -0x2, URZ ;  /* 0xfffffffe2f2f7890 */ /* 0x000fe2000fffe03f */
[----:B------:R-:W-:Y:S01]  /*54a0*/  UMOV UR53, UR43 ;  /* 0x0000002b00357c82 */ /* 0x000fe20008000000 */
[----:B------:R-:W-:Y:S01]  /*54b0*/  UMOV UR52, UR51 ;  /* 0x0000003300347c82 */ /* 0x000fe20008000000 */
[----:B------:R-:W-:-:S09]  /*54c0*/  ULDC UR50, c[0x0][0x988] ;  /* 0x0002620000327ab9 */ /* 0x000fd20000000800 */
.L_x_25:
[----:B------:R-:W-:Y:S01]  /*54d0*/  ISETP.NE.AND P2, PT, RZ, UR37, PT ;  /* 0x00000025ff007c0c */ /* 0x000fe2000bf45270 */
[----:B------:R-:W-:-:S04]  /*54e0*/  UISETP.NE.AND UP0, UPT, UR52, 0x1, UPT ;  /* 0x000000013400788c */ /* 0x000fc8000bf05270 */
[----:B------:R-:W-:-:S04]  /*54f0*/  USEL UR43, URZ, 0x1, UP0 ;  /* 0x000000013f2b7887 */ /* 0x000fc80008000000 */
[----:B------:R-:W-:-:S04]  /*5500*/  ULOP3.LUT UR43, UR53, UR43, URZ, 0x3c, !UPT ;  /* 0x0000002b352b7292 */ /* 0x000fc8000f8e3c3f */
[----:B------:R-:W-:Y:S08]  /*5510*/  @P2 BRA `(.L_x_16) ;  /* 0x0000000000382947 */ /* 0x000ff00003800000 */
[----:B------:R-:W-:Y:S05]  /*5520*/  @!P0 BRA `(.L_x_17) ;  /* 0x0000000000048947 */ /* 0x000fea0003800000 */
[----:B------:R-:W-:Y:S01]  /*5530*/  BPT.TRAP 0x1 ;  /* 0x000000040000795c */ /* 0x000fe20000300000 */
.L_x_17:
[----:B------:R-:W-:Y:S01]  /*5540*/  UIADD3 UR6, UR52, 0x1, URZ ;  /* 0x0000000134067890 */ /* 0x000fe2000fffe03f */
[----:B------:R-:W-:-:S03]  /*5550*/  IMAD.U32 R7, RZ, RZ, UR43 ;  /* 0x0000002bff077e24 */ /* 0x000fc6000f8e00ff */
[----:B------:R-:W-:Y:S02]  /*5560*/  UISETP.NE.AND UP0, UPT, UR6, 0x2, UPT ;  /* 0x000000020600788c */ /* 0x000fe4000bf05270 */
[----:B------:R-:W-:Y:S02]  /*5570*/  SHF.L.U32 R7, R7, 0x1f, RZ ;  /* 0x0000001f07077819 */ /* 0x000fe400000006ff */
[----:B------:R-:W-:-:S04]  /*5580*/  USEL UR6, UR6, URZ, UP0 ;  /* 0x0000003f06067287 */ /* 0x000fc80008000000 */
[----:B------:R-:W-:-:S09]  /*5590*/  ULEA UR6, UR6, UR39, 0x3 ;  /* 0x0000002706067291 */ /* 0x000fd2000f8e183f */
[----:B------:R0:W1:Y:S01]  /*55a0*/  SYNCS.PHASECHK.TRANS64.TRYWAIT P1, [UR6+0x33430], R7 ;  /* 0x03343007ff0075a7 */ /* 0x0000620008020146 */
[----:B------:R-:W-:Y:S05]  /*55b0*/  @!P0 BRA `(.L_x_18) ;  /* 0x0000000000048947 */ /* 0x000fea0003800000 */
[----:B------:R-:W-:Y:S01]  /*55c0*/  BPT.TRAP 0x1 ;  /* 0x000000040000795c */ /* 0x000fe20000300000 */
.L_x_18:
[----:B-1----:R-:W-:Y:S05]  /*55d0*/  @P1 BRA `(.L_x_16) ;  /* 0x0000000000081947 */ /* 0x002fea0003800000 */
[----:B------:R-:W1:Y:S02]  /*55e0*/  SYNCS.PHASECHK.TRANS64.TRYWAIT P1, [UR6+0x33430], R7 ;  /* 0x03343007ff0075a7 */ /* 0x000e640008020146 */
[----:B-1----:R-:W-:Y:S05]  /*55f0*/  @!P1 BRA `(.L_x_19) ;  /* 0x000000a000cc9947 */ /* 0x002fea0003800000 */
.L_x_16:
[----:B01----:R-:W-:Y:S01]  /*5600*/  VIADD R7, R23, 0x8 ;  /* 0x0000000817077836 */ /* 0x003fe20000000000 */
[----:B------:R-:W-:Y:S01]  /*5610*/  UIADD3 UR51, UR52, 0x1, URZ ;  /* 0x0000000134337890 */ /* 0x000fe2000fffe03f */
[----:B------:R-:W-:Y:S01]  /*5620*/  UMOV UR27, 0x80000020 ;  /* 0x80000020001b7882 */ /* 0x000fe20000000000 */
[----:B------:R-:W-:Y:S02]  /*5630*/  UMOV UR28, UR24 ;  /* 0x00000018001c7c82 */ /* 0x000fe40008000000 */
[----:B------:R0:W-:Y:S01]  /*5640*/  BAR.SYNC.DEFER_BLOCKING R7, 0x100 ;  /* 0x000400070000751d */ /* 0x0001e20000010000 */
[----:B------:R-:W-:-:S04]  /*5650*/  UISETP.NE.AND UP0, UPT, UR51, 0x2, UPT ;  /* 0x000000023300788c */ /* 0x000fc8000bf05270 */
[----:B------:R-:W-:Y:S01]  /*5660*/  USEL UR51, UR51, URZ, UP0 ;  /* 0x0000003f33337287 */ /* 0x000fe20008000000 */
[----:B------:R-:W-:Y:S01]  /*5670*/  UMOV UR29, UR25 ;  /* 0x00000019001d7c82 */ /* 0x000fe20008000000 */
[----:B------:R-:W-:Y:S02]  /*5680*/  UMOV UR31, 0x80000020 ;  /* 0x80000020001f7882 */ /* 0x000fe40000000000 */
[----:B------:R-:W-:Y:S01]  /*5690*/  UIMAD UR54, UR51, 0x780, UR46 ;  /* 0x00000780333678a4 */ /* 0x000fe2000f8e022e */
[----:B------:R-:W-:Y:S01]  /*56a0*/  UMOV UR32, UR24 ;  /* 0x0000001800207c82 */ /* 0x000fe20008000000 */
[----:B------:R-:W-:Y:S02]  /*56b0*/  UMOV UR33, UR25 ;  /* 0x0000001900217c82 */ /* 0x000fe40008000000 */
[----:B------:R-:W-:Y:S02]  /*56c0*/  UIADD3 UR30, UR54, 0x80, URZ ;  /* 0x00000080361e7890 */ /* 0x000fe4000fffe03f */
[----:B------:R-:W-:-:S02]  /*56d0*/  UIADD3 UR34, UR54, 0x100, URZ ;  /* 0x0000010036227890 */ /* 0x000fc4000fffe03f */
[----:B------:R-:W-:Y:S01]  /*56e0*/  UMOV UR26, UR54 ;  /* 0x00000036001a7c82 */ /* 0x000fe20008000000 */
[----:B------:R-:W-:Y:S01]  /*56f0*/  UMOV UR35, 0x80000020 ;  /* 0x8000002000237882 */ /* 0x000fe20000000000 */
[----:B------:R-:W-:Y:S01]  /*5700*/  UIADD3 UR6, UR54, 0x200, URZ ;  /* 0x0000020036067890 */ /* 0x000fe2000fffe03f */
[----:B------:R-:W-:Y:S01]  /*5710*/  UMOV UR7, 0x80000020 ;  /* 0x8000002000077882 */ /* 0x000fe20000000000 */
[----:B------:R-:W-:Y:S01]  /*5720*/  UIADD3 UR10, UR54, 0x202, URZ ;  /* 0x00000202360a7890 */ /* 0x000fe2000fffe03f */
[----:B------:R-:W-:Y:S01]  /*5730*/  WARPGROUP.ARRIVE ;  /* 0x00000000000079c5 */ /* 0x000fe20000000000 */
[----:B------:R-:W-:Y:S01]  /*5740*/  UMOV UR11, 0x80000020 ;  /* 0x80000020000b7882 */ /* 0x000fe20000000000 */
[----:B------:R-:W-:Y:S01]  /*5750*/  UIADD3 UR14, UR54, 0x282, URZ ;  /* 0x00000282360e7890 */ /* 0x000fe2000fffe03f */
[----:B------:R-:W-:Y:S01]  /*5760*/  UMOV UR15, 0x80000020 ;  /* 0x80000020000f7882 */ /* 0x000fe20000000000 */
[----:B------:R-:W-:Y:S02]  /*5770*/  UIADD3 UR18, UR54, 0x500, URZ ;  /* 0x0000050036127890 */ /* 0x000fe4000fffe03f */
[----:B------:R-:W-:Y:S01]  /*5780*/  QGMMA.64x32x32.F32.E4M3.E4M3 R184, gdesc[UR24], RZ, !UPT, gsb0 ;  /* 0x0060000018b879f3 */ /* 0x000fe2000c0008ff */
[----:B------:R-:W-:Y:S01]  /*5790*/  UIADD3 UR26, UR54, 0x180, URZ ;  /* 0x00000180361a7890 */ /* 0x000fe2000fffe03f */
[----:B------:R-:W-:Y:S01]  /*57a0*/  UMOV UR27, 0x80000020 ;  /* 0x80000020001b7882 */ /* 0x000fe20000000000 */
[----:B------:R-:W-:Y:S01]  /*57b0*/  UMOV UR19, 0x80000020 ;  /* 0x8000002000137882 */ /* 0x000fe20000000000 */
[----:B------:R-:W-:Y:S01]  /*57c0*/  UIADD3 UR22, UR54, 0x502, URZ ;  /* 0x0000050236167890 */ /* 0x000fe2000fffe03f */
[----:B------:R-:W-:Y:S01]  /*57d0*/  UMOV UR23, 0x80000020 ;  /* 0x8000002000177882 */ /* 0x000fe20000000000 */
[----:B------:R-:W-:-:S02]  /*57e0*/  WARPGROUP.DEPBAR.LE gsb0, 0x0 ;  /* 0x00008000000079c5 */ /* 0x000fc40000010000 */
        /* <DEDUP_REMOVED lines=16> */
[----:B------:R-:W-:Y:S01]  /*58f0*/  UMOV UR26, UR6 ;  /* 0x00000006001a7c82 */ /* 0x000fe20008000000 */
[----:B------:R-:W-:Y:S01]  /*5900*/  UMOV UR27, 0x80000020 ;  /* 0x80000020001b7882 */ /* 0x000fe20000000000 */
[----:B------:R-:W-:Y:S01]  /*5910*/  UIADD3 UR6, UR54, 0x2, URZ ;  /* 0x0000000236067890 */ /* 0x000fe2000fffe03f */
        /* <DEDUP_REMOVED lines=25> */
[----:B------:R-:W-:Y:S01]  /*5ab0*/  UMOV UR6, UR10 ;  /* 0x0000000a00067c82 */ /* 0x000fe20008000000 */
[----:B------:R-:W-:Y:S01]  /*5ac0*/  UMOV UR7, 0x80000020 ;  /* 0x8000002000077882 */ /* 0x000fe20000000000 */
[----:B------:R-:W-:Y:S01]  /*5ad0*/  UIADD3 UR10, UR54, 0x280, URZ ;  /* 0x00000280360a7890 */ /* 0x000fe2000fffe03f */
        /* <DEDUP_REMOVED lines=92> */
[----:B------:R-:W-:Y:S01]  /*60a0*/  UIADD3 UR54, UR54, 0x702, URZ ;  /* 0x0000070236367890 */ /* 0x000fe2000fffe03f */
        /* <DEDUP_REMOVED lines=15> */
[----:B0-----:R-:W-:Y:S05]  /*61a0*/  @P2 BRA `(.L_x_20) ;  /* 0x00000000002c2947 */ /* 0x001fea0003800000 */
[----:B------:R-:W-:Y:S05]  /*61b0*/  @!P0 BRA `(.L_x_21) ;  /* 0x0000000000048947 */ /* 0x000fea0003800000 */
[----:B------:R-:W-:Y:S01]  /*61c0*/  BPT.TRAP 0x1 ;  /* 0x000000040000795c */ /* 0x000fe20000300000 */
.L_x_21:
[----:B------:R-:W-:Y:S01]  /*61d0*/  ULEA UR6, UR52, UR39, 0x3 ;  /* 0x0000002734067291 */ /* 0x000fe2000f8e183f */
[----:B------:R-:W-:-:S05]  /*61e0*/  IMAD.U32 R7, RZ, RZ, UR53 ;  /* 0x00000035ff077e24 */ /* 0x000fca000f8e00ff */
[----:B------:R-:W-:-:S04]  /*61f0*/  SHF.L.U32 R7, R7, 0x1f, RZ ;  /* 0x0000001f07077819 */ /* 0x000fc800000006ff */
[----:B------:R0:W1:Y:S01]  /*6200*/  SYNCS.PHASECHK.TRANS64.TRYWAIT P1, [UR6+0x33450], R7 ;  /* 0x03345007ff0075a7 */ /* 0x0000620008020146 */
[----:B------:R-:W-:Y:S05]  /*6210*/  @!P0 BRA `(.L_x_22) ;  /* 0x0000000000048947 */ /* 0x000fea0003800000 */
[----:B------:R-:W-:Y:S01]  /*6220*/  BPT.TRAP 0x1 ;  /* 0x000000040000795c */ /* 0x000fe20000300000 */
.L_x_22:
[----:B-1----:R-:W-:Y:S05]  /*6230*/  @P1 BRA `(.L_x_20) ;  /* 0x0000000000081947 */ /* 0x002fea0003800000 */
[----:B------:R-:W1:Y:S02]  /*6240*/  SYNCS.PHASECHK.TRANS64.TRYWAIT P1, [UR6+0x33450], R7 ;  /* 0x03345007ff0075a7 */ /* 0x000e640008020146 */
[----:B-1----:R-:W-:Y:S05]  /*6250*/  @!P1 BRA `(.L_x_23) ;  /* 0x0000009400cc9947 */ /* 0x002fea0003800000 */
.L_x_20:
[----:B------:R-:W-:Y:S01]  /*6260*/  UIADD3 UR6, UR39, 0x200, URZ ;  /* 0x0000020027067890 */ /* 0x000fe2000fffe03f */
[----:B------:R-:W-:Y:S01]  /*6270*/  WARPGROUP.ARRIVE ;  /* 0x00000000000079c5 */ /* 0x000fe20000000000 */
[----:B------:R-:W-:Y:S01]  /*6280*/  UMOV UR7, 0xc0000010 ;  /* 0xc000001000077882 */ /* 0x000fe20000000000 */
[C---:B-1----:R-:W-:Y:S01]  /*6290*/  FMUL.FTZ R8, R0.reuse, R184 ;  /* 0x000000b800087220 */ /* 0x042fe20000410000 */
[----:B------:R-:W-:Y:S01]  /*62a0*/  USHF.R.U32.HI UR6, URZ, 0x4, UR6 ;  /* 0x000000043f067899 */ /* 0x000fe20008011606 */
[C---:B------:R-:W-:Y:S01]  /*62b0*/  FMUL.FTZ R10, R0.reuse, R186 ;  /* 0x000000ba000a7220 */ /* 0x040fe20000410000 */
[C---:B0-----:R-:W-:Y:S01]  /*62c0*/  FMUL.FTZ R7, R0.reuse, R185 ;  /* 0x000000b900077220 */ /* 0x041fe20000410000 */
[C---:B------:R-:W-:Y:S01]  /*62d0*/  FMUL.FTZ R9, R0.reuse, R187 ;  /* 0x000000bb00097220 */ /* 0x040fe20000410000 */
[----:B------:R-:W-:Y:S01]  /*62e0*/  ULOP3.LUT UR6, UR6, 0x3fff, URZ, 0xc0, !UPT ;  /* 0x00003fff06067892 */ /* 0x000fe2000f8ec03f */
[----:B------:R-:W0:Y:S01]  /*62f0*/  MUFU.TANH R8, R8 ;  /* 0x0000000800087308 */ /* 0x000e220000002400 */
[C---:B------:R-:W-:Y:S01]  /*6300*/  FMUL.FTZ R11, R0.reuse, R188 ;  /* 0x000000bc000b7220 */ /* 0x040fe20000410000 */
[C---:B------:R-:W-:Y:S01]  /*6310*/  FMUL.FTZ R13, R0.reuse, R190 ;  /* 0x000000be000d7220 */ /* 0x040fe20000410000 */
[----:B------:R-:W-:Y:S01]  /*6320*/  ULOP3.LUT UR6, UR6, 0x10000, URZ, 0xfc, !UPT ;  /* 0x0001000006067892 */ /* 0x000fe2000f8efc3f */
[C---:B------:R-:W-:Y:S01]  /*6330*/  FMUL.FTZ R12, R0.reuse, R189 ;  /* 0x000000bd000c7220 */ /* 0x040fe20000410000 */
[C---:B------:R-:W-:Y:S01]  /*6340*/  FMUL.FTZ R14, R0.reuse, R191 ;  /* 0x000000bf000e7220 */ /* 0x040fe20000410000 */
[C---:B------:R-:W-:Y:S01]  /*6350*/  FMUL.FTZ R15, R0.reuse, R192 ;  /* 0x000000c0000f7220 */ /* 0x040fe20000410000 */
[----:B------:R-:W-:Y:S01]  /*6360*/  UIMAD UR11, UR52, 0x780, UR6 ;  /* 0x00000780340b78a4 */ /* 0x000fe2000f8e0206 */
[----:B------:R-:W1:Y:S01]  /*6370*/  MUFU.TANH R10, R10 ;  /* 0x0000000a000a7308 */ /* 0x000e620000002400 */
[C---:B------:R-:W-:Y:S01]  /*6380*/  FMUL.FTZ R21, R0.reuse, R194 ;  /* 0x000000c200157220 */ /* 0x040fe20000410000 */
[C---:B------:R-:W-:Y:S01]  /*6390*/  FMUL.FTZ R20, R0.reuse, R193 ;  /* 0x000000c100147220 */ /* 0x040fe20000410000 */
[C---:B------:R-:W-:Y:S01]  /*63a0*/  FMUL.FTZ R184, R0.reuse, R195 ;  /* 0x000000c300b87220 */ /* 0x040fe20000410000 */
[C---:B------:R-:W-:Y:S01]  /*63b0*/  FMUL.FTZ R185, R0.reuse, R196 ;  /* 0x000000c400b97220 */ /* 0x040fe20000410000 */
[C---:B------:R-:W-:Y:S01]  /*63c0*/  FMUL.FTZ R187, R0.reuse, R198 ;  /* 0x000000c600bb7220 */ /* 0x040fe20000410000 */
[----:B------:R-:W-:Y:S01]  /*63d0*/  UMOV UR6, UR11 ;  /* 0x0000000b00067c82 */ /* 0x000fe20008000000 */
[----:B------:R-:W-:Y:S01]  /*63e0*/  FMUL.FTZ R186, R0, R197 ;  /* 0x000000c500ba7220 */ /* 0x000fe20000410000 */
[----:B------:R-:W-:Y:S01]  /*63f0*/  QGMMA.64x192x32.F32.E4M3.E4M3 R24, R200, gdesc[UR4], R24, gsb0 ;  /* 0x02e00004c8187df3 */ /* 0x000fe20008000818 */
[----:B------:R-:W-:Y:S01]  /*6400*/  UIADD3 UR6, UR11, 0x180, URZ ;  /* 0x000001800b067890 */ /* 0x000fe2000fffe03f */
[----:B------:R-:W2:Y:S01]  /*6410*/  MUFU.TANH R7, R7 ;  /* 0x0000000700077308 */ /* 0x000ea20000002400 */
[----:B------:R-:W-:Y:S01]  /*6420*/  UMOV UR7, 0xc0000010 ;  /* 0xc000001000077882 */ /* 0x000fe20000000000 */
[----:B0-----:R-:W-:Y:S01]  /*6430*/  FMNMX.FTZ R190, R8, R3, !PT ;  /* 0x0000000308be7209 */ /* 0x001fe20007810000 */
[C---:B------:R-:W-:Y:S01]  /*6440*/  FMUL.FTZ R188, R0.reuse, R199 ;  /* 0x000000c700bc7220 */ /* 0x040fe20000410000 */
[C---:B------:R-:W-:Y:S01]  /*6450*/  FMUL.FTZ R168, R0.reuse, R168 ;  /* 0x000000a800a87220 */ /* 0x040fe20000410000 */
[C---:B------:R-:W-:Y:S01]  /*6460*/  FMUL.FTZ R170, R0.reuse, R170 ;  /* 0x000000aa00aa7220 */ /* 0x040fe20000410000 */
[----:B------:R-:W-:Y:S01]  /*6470*/  FMUL.FTZ R169, R0, R169 ;  /* 0x000000a900a97220 */ /* 0x000fe20000410000 */
[----:B-1----:R-:W-:Y:S01]  /*6480*/  FMNMX.FTZ R192, R10, R5, !PT ;  /* 0x000000050ac07209 */ /* 0x002fe20007810000 */
[----:B------:R-:W0:Y:S01]  /*6490*/  MUFU.TANH R9, R9 ;  /* 0x0000000900097308 */ /* 0x000e220000002400 */
[C---:B------:R-:W-:Y:S01]  /*64a0*/  FMUL.FTZ R171, R0.reuse, R171 ;  /* 0x000000ab00ab7220 */ /* 0x040fe20000410000 */
[C---:B------:R-:W-:Y:S01]  /*64b0*/  FMUL.FTZ R172, R0.reuse, R172 ;  /* 0x000000ac00ac7220 */ /* 0x040fe20000410000 */
[C---:B------:R-:W-:Y:S01]  /*64c0*/  FMUL.FTZ R174, R0.reuse, R174 ;  /* 0x000000ae00ae7220 */ /* 0x040fe20000410000 */
[C---:B------:R-:W-:Y:S01]  /*64d0*/  FMUL.FTZ R173, R0.reuse, R173 ;  /* 0x000000ad00ad7220 */ /* 0x040fe20000410000 */
[C---:B------:R-:W-:Y:S01]  /*64e0*/  FMUL.FTZ R175, R0.reuse, R175 ;  /* 0x000000af00af7220 */ /* 0x040fe20000410000 */
[C---:B------:R-:W-:Y:S01]  /*64f0*/  FMUL.FTZ R176, R0.reuse, R176 ;  /* 0x000000b000b07220 */ /* 0x040fe20000410000 */
[C---:B------:R-:W-:Y:S01]  /*6500*/  FMUL.FTZ R178, R0.reuse, R178 ;  /* 0x000000b200b27220 */ /* 0x040fe20000410000 */
[----:B------:R-:W1:Y:S01]  /*6510*/  MUFU.TANH R11, R11 ;  /* 0x0000000b000b7308 */ /* 0x000e620000002400 */
[----:B--2---:R-:W-:Y:S01]  /*6520*/  FMNMX.FTZ R190, R7, R190, !PT ;  /* 0x000000be07be7209 */ /* 0x004fe20007810000 */
[C---:B------:R-:W-:Y:S01]  /*6530*/  FMUL.FTZ R177, R0.reuse, R177 ;  /* 0x000000b100b17220 */ /* 0x040fe20000410000 */
[C---:B------:R-:W-:Y:S01]  /*6540*/  FMUL.FTZ R179, R0.reuse, R179 ;  /* 0x000000b300b37220 */ /* 0x040fe20000410000 */
[C---:B------:R-:W-:Y:S01]  /*6550*/  FMUL.FTZ R180, R0.reuse, R180 ;  /* 0x000000b400b47220 */ /* 0x040fe20000410000 */
[C---:B------:R-:W-:Y:S01]  /*6560*/  FMUL.FTZ R182, R0.reuse, R182 ;  /* 0x000000b600b67220 */ /* 0x040fe20000410000 */
[C---:B------:R-:W-:Y:S01]  /*6570*/  FMUL.FTZ R181, R0.reuse, R181 ;  /* 0x000000b500b57220 */ /* 0x040fe20000410000 */
[C---:B------:R-:W-:Y:S01]  /*6580*/  FMUL.FTZ R183, R0.reuse, R183 ;  /* 0x000000b700b77220 */ /* 0x040fe20000410000 */
[----:B------:R-:W2:Y:S01]  /*6590*/  MUFU.TANH R13, R13 ;  /* 0x0000000d000d7308 */ /* 0x000ea20000002400 */
[----:B0-----:R-:W-:Y:S01]  /*65a0*/  FMNMX.FTZ R192, R9, R192, !PT ;  /* 0x000000c009c07209 */ /* 0x001fe20007810000 */
[C---:B------:R-:W-:Y:S01]  /*65b0*/  FMUL.FTZ R152, R0.reuse, R152 ;  /* 0x0000009800987220 */ /* 0x040fe20000410000 */
[C---:B------:R-:W-:Y:S01]  /*65c0*/  FMUL.FTZ R154, R0.reuse, R154 ;  /* 0x0000009a009a7220 */ /* 0x040fe20000410000 */
[C---:B------:R-:W-:Y:S01]  /*65d0*/  FMUL.FTZ R153, R0.reuse, R153 ;  /* 0x0000009900997220 */ /* 0x040fe20000410000 */
[C---:B------:R-:W-:Y:S01]  /*65e0*/  FMUL.FTZ R155, R0.reuse, R155 ;  /* 0x0000009b009b7220 */ /* 0x040fe20000410000 */
[C---:B------:R-:W-:Y:S01]  /*65f0*/  FMUL.FTZ R156, R0.reuse, R156 ;  /* 0x0000009c009c7220 */ /* 0x040fe20000410000 */
[C---:B------:R-:W-:Y:S01]  /*6600*/  FMUL.FTZ R157, R0.reuse, R157 ;  /* 0x0000009d009d7220 */ /* 0x040fe20000410000 */
[----:B------:R-:W0:Y:S01]  /*6610*/  MUFU.TANH R12, R12 ;  /* 0x0000000c000c7308 */ /* 0x000e220000002400 */
[----:B-1----:R-:W-:Y:S01]  /*6620*/  FMNMX.FTZ R189, R11, R190, !PT ;  /* 0x000000be0bbd7209 */ /* 0x002fe20007810000 */
        /* <DEDUP_REMOVED lines=13> */
[----:B------:R-:W-:Y:S01]  /*6700*/  FMUL.FTZ R137, R0, R137 ;  /* 0x0000008900897220 */ /* 0x000fe20000410000 */
[----:B------:R-:W2:Y:S01]  /*6710*/  MUFU.TANH R15, R15 ;  /* 0x0000000f000f7308 */ /* 0x000ea20000002400 */
[----:B0-----:R-:W-:Y:S01]  /*6720*/  FMNMX.FTZ R190, R12, R189, !PT ;  /* 0x000000bd0cbe7209 */ /* 0x001fe20007810000 */
[C---:B------:R-:W-:Y:S01]  /*6730*/  FMUL.FTZ R138, R0.reuse, R138 ;  /* 0x0000008a008a7220 */ /* 0x040fe20000410000 */
[C---:B------:R-:W-:Y:S01]  /*6740*/  FMUL.FTZ R140, R0.reuse, R140 ;  /* 0x0000008c008c7220 */ /* 0x040fe20000410000 */
[C---:B------:R-:W-:Y:S01]  /*6750*/  FMUL.FTZ R139, R0.reuse, R139 ;  /* 0x0000008b008b7220 */ /* 0x040fe20000410000 */
[C---:B------:R-:W-:Y:S01]  /*6760*/  FMUL.FTZ R141, R0.reuse, R141 ;  /* 0x0000008d008d7220 */ /* 0x040fe20000410000 */
[C---:B------:R-:W-:Y:S01]  /*6770*/  FMUL.FTZ R142, R0.reuse, R142 ;  /* 0x0000008e008e7220 */ /* 0x040fe20000410000 */
[----:B------:R-:W-:Y:S01]  /*6780*/  FMUL.FTZ R144, R0, R144 ;  /* 0x0000009000907220 */ /* 0x000fe20000410000 */
        /* <DEDUP_REMOVED lines=29> */
[----:B------:R-:W-:Y:S01]  /*6960*/  FMUL.FTZ R135, R0, R135 ;  /* 0x0000008700877220 */ /* 0x000fe20000410000 */
[----:B------:R-:W-:Y:S01]  /*6970*/  UMOV UR10, UR50 ;  /* 0x00000032000a7c82 */ /* 0x000fe20008000000 */
[----:B------:R-:W1:Y:S01]  /*6980*/  S2R R227, SR_TID.X ;  /* 0x0000000000e37919 */ /* 0x000e620000002100 */
[----:B------:R-:W3:Y:S01]  /*6990*/  MUFU.TANH R187, R187 ;  /* 0x000000bb00bb7308 */ /* 0x000ee20000002400 */
[----:B--2---:R-:W-:-:S07]  /*69a0*/  FMNMX.FTZ R192, R184, R191, !PT ;  /* 0x000000bfb8c07209 */ /* 0x004fce0007810000 */
[----:B------:R-:W2:Y:S01]  /*69b0*/  MUFU.TANH R186, R186 ;  /* 0x000000ba00ba7308 */ /* 0x000ea20000002400 */
[----:B0-----:R-:W-:-:S07]  /*69c0*/  FMNMX.FTZ R189, R185, R190, !PT ;  /* 0x000000beb9bd7209 */ /* 0x001fce0007810000 */
[----:B------:R-:W0:Y:S01]  /*69d0*/  MUFU.TANH R188, R188 ;  /* 0x000000bc00bc7308 */ /* 0x000e220000002400 */
[----:B---3--:R-:W-:-:S07]  /*69e0*/  FMNMX.FTZ R191, R187, R192, !PT ;  /* 0x000000c0bbbf7209 */ /* 0x008fce0007810000 */
[----:B------:R-:W3:Y:S01]  /*69f0*/  MUFU.TANH R168, R168 ;  /* 0x000000a800a87308 */ /* 0x000ee20000002400 */
[----:B--2---:R-:W-:Y:S02]  /*6a00*/  FMNMX.FTZ R189, R186, R189, !PT ;  /* 0x000000bdbabd7209 */ /* 0x004fe40007810000 */
[----:B-1----:R-:W-:-:S05]  /*6a10*/  LOP3.LUT P1, RZ, R227, 0x7f, RZ, 0xc0, !PT ;  /* 0x0000007fe3ff7812 */ /* 0x002fca000782c0ff */
[----:B------:R-:W1:Y:S01]  /*6a20*/  MUFU.TANH R170, R170 ;  /* 0x000000aa00aa7308 */ /* 0x000e620000002400 */
[----:B0-----:R-:W-:-:S07]  /*6a30*/  FMNMX.FTZ R191, R188, R191, !PT ;  /* 0x000000bfbcbf7209 */ /* 0x001fce0007810000 */
[----:B------:R-:W0:Y:S01]  /*6a40*/  MUFU.TANH R169, R169 ;  /* 0x000000a900a97308 */ /* 0x000e220000002400 */
[----:B---3--:R-:W-:-:S07]  /*6a50*/  FMNMX.FTZ R190, R168, R189, !PT ;  /* 0x000000bda8be7209 */ /* 0x008fce0007810000 */
[----:B------:R-:W2:Y:S01]  /*6a60*/  MUFU.TANH R171, R171 ;  /* 0x000000ab00ab7308 */ /* 0x000ea20000002400 */
[----:B-1----:R-:W-:-:S07]  /*6a70*/  FMNMX.FTZ R192, R170, R191, !PT ;  /* 0x000000bfaac07209 */ /* 0x002fce0007810000 */
[----:B------:R-:W1:Y:S01]  /*6a80*/  MUFU.TANH R172, R172 ;  /* 0x000000ac00ac7308 */ /* 0x000e620000002400 */
[----:B0-----:R-:W-:-:S07]  /*6a90*/  FMNMX.FTZ R189, R169, R190, !PT ;  /* 0x000000bea9bd7209 */ /* 0x001fce0007810000 */
[----:B------:R-:W0:Y:S01]  /*6aa0*/  MUFU.TANH R174, R174 ;  /* 0x000000ae00ae7308 */ /* 0x000e220000002400 */
[----:B--2---:R-:W-:-:S07]  /*6ab0*/  FMNMX.FTZ R191, R171, R192, !PT ;  /* 0x000000c0abbf7209 */ /* 0x004fce0007810000 */
        /* <DEDUP_REMOVED lines=11> */
[----:B--2---:R-:W-:Y:S01]  /*6b70*/  FMNMX.FTZ R192, R178, R191, !PT ;  /* 0x000000bfb2c07209 */ /* 0x004fe20007810000 */
[----:B------:R-:W-:Y:S02]  /*6b80*/  WARPGROUP.DEPBAR.LE gsb0, 0x0 ;  /* 0x00008000000079c5 */ /* 0x000fe40000010000 */
[----:B------:R-:W-:-:S04]  /*6b90*/  WARPGROUP.ARRIVE ;  /* 0x00000000000079c5 */ /* 0x000fc80000000000 */
[----:B------:R-:W2:Y:S01]  /*6ba0*/  MUFU.TANH R180, R180 ;  /* 0x000000b400b47308 */ /* 0x000ea20000002400 */
[----:B-1----:R-:W-:Y:S01]  /*6bb0*/  FMNMX.FTZ R189, R177, R190, !PT ;  /* 0x000000beb1bd7209 */ /* 0x002fe20007810000 */
[----:B------:R-:W-:Y:S01]  /*6bc0*/  QGMMA.64x192x32.F32.E4M3.E4M3 R24, R204, gdesc[UR4], R24, gsb0 ;  /* 0x02e00004cc187df3 */ /* 0x000fe20008000818 */
[----:B------:R-:W-:Y:S01]  /*6bd0*/  UIADD3 UR6, UR11, 0x300, URZ ;  /* 0x000003000b067890 */ /* 0x000fe2000fffe03f */
[----:B------:R-:W-:-:S04]  /*6be0*/  UMOV UR7, 0xc0000010 ;  /* 0xc000001000077882 */ /* 0x000fc80000000000 */
        /* <DEDUP_REMOVED lines=11> */
[----:B-1----:R-:W-:Y:S01]  /*6ca0*/  FMNMX.FTZ R190, R152, R189, !PT ;  /* 0x000000bd98be7209 */ /* 0x002fe20007810000 */
[----:B------:R-:W-:-:S06]  /*6cb0*/  FMUL.FTZ R189, R0, R126 ;  /* 0x0000007e00bd7220 */ /* 0x000fcc0000410000 */
        /* <DEDUP_REMOVED lines=95> */
[----:B-1----:R-:W-:-:S05]  /*72b0*/  FMNMX.FTZ R191, R133, R126, !PT ;  /* 0x0000007e85bf7209 */ /* 0x002fca0007810000 */
[----:B------:R-:W1:Y:S01]  /*72c0*/  SHFL.BFLY PT, R126, R191, 0x2, 0x1f ;  /* 0x0c401f00bf7e7f89 */ /* 0x000e6200000e0000 */
[----:B0-----:R-:W-:Y:S01]  /*72d0*/  FMNMX.FTZ R132, R134, R193, !PT ;  /* 0x000000c186847209 */ /* 0x001fe20007810000 */
[----:B------:R-:W-:Y:S02]  /*72e0*/  WARPGROUP.DEPBAR.LE gsb0, 0x0 ;  /* 0x00008000000079c5 */ /* 0x000fe40000010000 */
[----:B------:R-:W-:Y:S01]  /*72f0*/  WARPGROUP.ARRIVE ;  /* 0x00000000000079c5 */ /* 0x000fe20000000000 */
[----:B--2---:R-:W-:-:S05]  /*7300*/  FMNMX.FTZ R192, R135, R132, !PT ;  /* 0x0000008487c07209 */ /* 0x004fca0007810000 */
[----:B------:R-:W-:Y:S01]  /*7310*/  QGMMA.64x192x32.F32.E4M3.E4M3 R24, R212, gdesc[UR4], R24, gsb0 ;  /* 0x02e00004d4187df3 */ /* 0x000fe20008000818 */
[----:B------:R-:W0:Y:S01]  /*7320*/  SHFL.BFLY PT, R195, R192, 0x2, 0x1f ;  /* 0x0c401f00c0c37f89 */ /* 0x000e2200000e0000 */
[----:B------:R-:W-:Y:S01]  /*7330*/  UIADD3 UR6, UR11, 0x600, URZ ;  /* 0x000006000b067890 */ /* 0x000fe2000fffe03f */
[----:B------:R-:W-:Y:S01]  /*7340*/  UMOV UR7, 0xc0000010 ;  /* 0xc000001000077882 */ /* 0x000fe20000000000 */
[----:B-1----:R-:W-:Y:S01]  /*7350*/  FMNMX.FTZ R193, R191, R126, !PT ;  /* 0x0000007ebfc17209 */ /* 0x002fe20007810000 */
[----:B------:R-:W-:-:S04]  /*7360*/  IMAD.U32 R191, RZ, RZ, UR10 ;  /* 0x0000000affbf7e24 */ /* 0x000fc8000f8e00ff */
[----:B------:R-:W1:Y:S01]  /*7370*/  SHFL.BFLY PT, R126, R193, 0x1, 0x1f ;  /* 0x0c201f00c17e7f89 */ /* 0x000e6200000e0000 */
[----:B0-----:R-:W-:-:S05]  /*7380*/  FMNMX.FTZ R195, R192, R195, !PT ;  /* 0x000000c3c0c37209 */ /* 0x001fca0007810000 */
[----:B------:R-:W0:Y:S01]  /*7390*/  SHFL.BFLY PT, R132, R195, 0x1, 0x1f ;  /* 0x0c201f00c3847f89 */ /* 0x000e2200000e0000 */
[----:B-1----:R-:W-:Y:S01]  /*73a0*/  FMNMX.FTZ R126, R193, R126, !PT ;  /* 0x0000007ec17e7209 */ /* 0x002fe20007810000 */
[----:B------:R-:W-:-:S04]  /*73b0*/  IMAD.U32 R193, RZ, RZ, UR10 ;  /* 0x0000000affc17e24 */ /* 0x000fc8000f8e00ff */
[C---:B------:R-:W-:Y:S01]  /*73c0*/  FADD.FTZ R3, -R126.reuse, R3 ;  /* 0x000000037e037221 */ /* 0x040fe20000010100 */
[----:B------:R-:W-:-:S03]  /*73d0*/  FFMA.FTZ R191, R126, R191, -8 ;  /* 0xc10000007ebf7423 */ /* 0x000fc600000100bf */
[----:B------:R-:W-:Y:S01]  /*73e0*/  FMUL.FTZ R192, R3, UR10 ;  /* 0x0000000a03c07c20 */ /* 0x000fe20008410000 */
[----:B------:R-:W-:-:S01]  /*73f0*/  FFMA.FTZ R8, R8, UR10, -R191 ;  /* 0x0000000a08087c23 */ /* 0x000fc200080108bf */
[--C-:B------:R-:W-:Y:S01]  /*7400*/  FFMA.FTZ R7, R7, UR10, -R191.reuse ;  /* 0x0000000a07077c23 */ /* 0x100fe200080108bf */
[----:B------:R-:W-:-:S01]  /*7410*/  FFMA.FTZ R11, R11, UR10, -R191 ;  /* 0x0000000a0b0b7c23 */ /* 0x000fc200080108bf */
[--C-:B------:R-:W-:Y:S01]  /*7420*/  FFMA.FTZ R12, R12, UR10, -R191.reuse ;  /* 0x0000000a0c0c7c23 */ /* 0x100fe200080108bf */
[----:B------:R-:W-:-:S01]  /*7430*/  FFMA.FTZ R15, R15, UR10, -R191 ;  /* 0x0000000a0f0f7c23 */ /* 0x000fc200080108bf */
[--C-:B------:R-:W-:Y:S01]  /*7440*/  FFMA.FTZ R20, R20, UR10, -R191.reuse ;  /* 0x0000000a14147c23 */ /* 0x100fe200080108bf */
[----:B------:R-:W-:Y:S01]  /*7450*/  MUFU.EX2 R8, R8 ;  /* 0x0000000800087308 */ /* 0x000fe20000000800 */
[----:B------:R-:W-:-:S01]  /*7460*/  FFMA.FTZ R185, R185, UR10, -R191 ;  /* 0x0000000ab9b97c23 */ /* 0x000fc200080108bf */
[--C-:B------:R-:W-:Y:S01]  /*7470*/  FFMA.FTZ R186, R186, UR10, -R191.reuse ;  /* 0x0000000ababa7c23 */ /* 0x100fe200080108bf */
[----:B0-----:R-:W-:Y:S01]  /*7480*/  FMNMX.FTZ R132, R195, R132, !PT ;  /* 0x00000084c3847209 */ /* 0x001fe20007810000 */
[--C-:B------:R-:W-:Y:S01]  /*7490*/  FFMA.FTZ R168, R168, UR10, -R191.reuse ;  /* 0x0000000aa8a87c23 */ /* 0x100fe200080108bf */
[----:B------:R-:W-:-:S01]  /*74a0*/  FFMA.FTZ R169, R169, UR10, -R191 ;  /* 0x0000000aa9a97c23 */ /* 0x000fc200080108bf */
[--C-:B------:R-:W-:Y:S01]  /*74b0*/  FFMA.FTZ R172, R172, UR10, -R191.reuse ;  /* 0x0000000aacac7c23 */ /* 0x100fe200080108bf */
[----:B------:R-:W-:-:S01]  /*74c0*/  FFMA.FTZ R173, R173, UR10, -R191 ;  /* 0x0000000aadad7c23 */ /* 0x000fc200080108bf */
[----:B------:R-:W-:Y:S01]  /*74d0*/  FADD.FTZ R3, -R132, R5 ;  /* 0x0000000584037221 */ /* 0x000fe20000010100 */
[----:B------:R-:W-:Y:S01]  /*74e0*/  MUFU.EX2 R7, R7 ;  /* 0x0000000700077308 */ /* 0x000fe20000000800 */
[----:B------:R-:W-:-:S01]  /*74f0*/  FFMA.FTZ R176, R176, UR10, -R191 ;  /* 0x0000000ab0b07c23 */ /* 0x000fc200080108bf */
[--C-:B------:R-:W-:Y:S01]  /*7500*/  FFMA.FTZ R177, R177, UR10, -R191.reuse ;  /* 0x0000000ab1b17c23 */ /* 0x100fe200080108bf */
[----:B------:R-:W-:Y:S01]  /*7510*/  FMUL.FTZ R3, R3, UR10 ;  /* 0x0000000a03037c20 */ /* 0x000fe20008410000 */
[--C-:B------:R-:W-:Y:S01]  /*7520*/  FFMA.FTZ R180, R180, UR10, -R191.reuse ;  /* 0x0000000ab4b47c23 */ /* 0x100fe200080108bf */
[----:B------:R-:W-:-:S01]  /*7530*/  FFMA.FTZ R181, R181, UR10, -R191 ;  /* 0x0000000ab5b57c23 */ /* 0x000fc200080108bf */
[--C-:B------:R-:W-:Y:S01]  /*7540*/  FFMA.FTZ R152, R152, UR10, -R191.reuse ;  /* 0x0000000a98987c23 */ /* 0x100fe200080108bf */
[----:B------:R-:W-:-:S01]  /*7550*/  FFMA.FTZ R153, R153, UR10, -R191 ;  /* 0x0000000a99997c23 */ /* 0x000fc200080108bf */
[----:B------:R0:W1:Y:S01]  /*7560*/  MUFU.EX2 R5, R192 ;  /* 0x000000c000057308 */ /* 0x0000620000000800 */
[----:B------:R-:W-:-:S01]  /*7570*/  FFMA.FTZ R156, R156, UR10, -R191 ;  /* 0x0000000a9c9c7c23 */ /* 0x000fc200080108bf */
[--C-:B------:R-:W-:Y:S01]  /*7580*/  FFMA.FTZ R157, R157, UR10, -R191.reuse ;  /* 0x0000000a9d9d7c23 */ /* 0x100fe200080108bf */
[----:B------:R-:W-:-:S01]  /*7590*/  FFMA.FTZ R160, R160, UR10, -R191 ;  /* 0x0000000aa0a07c23 */ /* 0x000fc200080108bf */
[--C-:B------:R-:W-:Y:S01]  /*75a0*/  FFMA.FTZ R161, R161, UR10, -R191.reuse ;  /* 0x0000000aa1a17c23 */ /* 0x100fe200080108bf */
[----:B------:R-:W-:-:S01]  /*75b0*/  FFMA.FTZ R164, R164, UR10, -R191 ;  /* 0x0000000aa4a47c23 */ /* 0x000fc200080108bf */
[--C-:B------:R-:W-:Y:S01]  /*75c0*/  FFMA.FTZ R165, R165, UR10, -R191.reuse ;  /* 0x0000000aa5a57c23 */ /* 0x100fe200080108bf */
[----:B------:R-:W-:-:S01]  /*75d0*/  FFMA.FTZ R136, R136, UR10, -R191 ;  /* 0x0000000a88887c23 */ /* 0x000fc200080108bf */
[----:B------:R-:W-:Y:S01]  /*75e0*/  MUFU.EX2 R3, R3 ;  /* 0x0000000300037308 */ /* 0x000fe20000000800 */
[----:B0-----:R-:W-:-:S01]  /*75f0*/  FFMA.FTZ R192, R132, R193, -8 ;  /* 0xc100000084c07423 */ /* 0x001fc200000100c1 */
[--C-:B------:R-:W-:Y:S01]  /*7600*/  FFMA.FTZ R137, R137, UR10, -R191.reuse ;  /* 0x0000000a89897c23 */ /* 0x100fe200080108bf */
[----:B------:R-:W-:-:S01]  /*7610*/  FFMA.FTZ R140, R140, UR10, -R191 ;  /* 0x0000000a8c8c7c23 */ /* 0x000fc200080108bf */
[----:B------:R-:W-:Y:S01]  /*7620*/  FFMA.FTZ R141, R141, UR10, -R191 ;  /* 0x0000000a8d8d7c23 */ /* 0x000fe200080108bf */
[----:B------:R-:W-:-:S01]  /*7630*/  FFMA.FTZ R10, R10, UR10, -R192 ;  /* 0x0000000a0a0a7c23 */ /* 0x000fc200080108c0 */
[--C-:B------:R-:W-:Y:S01]  /*7640*/  FFMA.FTZ R9, R9, UR10, -R192.reuse ;  /* 0x0000000a09097c23 */ /* 0x100fe200080108c0 */
[----:B------:R-:W-:-:S01]  /*7650*/  FFMA.FTZ R13, R13, UR10, -R192 ;  /* 0x0000000a0d0d7c23 */ /* 0x000fc200080108c0 */
[--C-:B------:R-:W-:Y:S01]  /*7660*/  FFMA.FTZ R14, R14, UR10, -R192.reuse ;  /* 0x0000000a0e0e7c23 */ /* 0x100fe200080108c0 */
[----:B------:R-:W0:Y:S01]  /*7670*/  MUFU.EX2 R11, R11 ;  /* 0x0000000b000b7308 */ /* 0x000e220000000800 */
[----:B------:R-:W-:-:S01]  /*7680*/  FFMA.FTZ R21, R21, UR10, -R192 ;  /* 0x0000000a15157c23 */ /* 0x000fc200080108c0 */
[----:B------:R-:W-:Y:S01]  /*7690*/  FFMA.FTZ R184, R184, UR10, -R192 ;  /* 0x0000000ab8b87c23 */ /* 0x000fe200080108c0 */
[----:B-1----:R-:W-:-:S01]  /*76a0*/  FFMA.FTZ R4, R5, R4, R8 ;  /* 0x0000000405047223 */ /* 0x002fc20000010008 */
[--C-:B------:R-:W-:Y:S01]  /*76b0*/  FFMA.FTZ R187, R187, UR10, -R192.reuse ;  /* 0x0000000abbbb7c23 */ /* 0x100fe200080108c0 */
[----:B------:R-:W-:-:S01]  /*76c0*/  FFMA.FTZ R188, R188, UR10, -R192 ;  /* 0x0000000abcbc7c23 */ /* 0x000fc200080108c0 */
[----:B------:R-:W-:Y:S01]  /*76d0*/  FFMA.FTZ R144, R144, UR10, -R191 ;  /* 0x0000000a90907c23 */ /* 0x000fe200080108bf */
[----:B------:R-:W-:-:S01]  /*76e0*/  FADD.FTZ R4, R7, R4 ;  /* 0x0000000407047221 */ /* 0x000fc20000010000 */
        /* <DEDUP_REMOVED lines=12> */
[----:B------:R-:W-:Y:S01]  /*77b0*/  FFMA.FTZ R133, R133, UR10, -R191 ;  /* 0x0000000a85857c23 */ /* 0x000fe200080108bf */
[----:B0-----:R-:W-:-:S01]  /*77c0*/  FADD.FTZ R191, R11, R4 ;  /* 0x000000040bbf7221 */ /* 0x001fc20000010000 */
[--C-:B------:R-:W-:Y:S01]  /*77d0*/  FFMA.FTZ R170, R170, UR10, -R192.reuse ;  /* 0x0000000aaaaa7c23 */ /* 0x100fe200080108c0 */
[----:B------:R-:W-:-:S01]  /*77e0*/  FFMA.FTZ R171, R171, UR10, -R192 ;  /* 0x0000000aabab7c23 */ /* 0x000fc200080108c0 */
[----:B------:R-:W0:Y:S01]  /*77f0*/  MUFU.EX2 R13, R13 ;  /* 0x0000000d000d7308 */ /* 0x000e220000000800 */
[----:B-1----:R-:W-:-:S01]  /*7800*/  FFMA.FTZ R6, R3, R6, R10 ;  /* 0x0000000603067223 */ /* 0x002fc2000001000a */
[--C-:B------:R-:W-:Y:S01]  /*7810*/  FFMA.FTZ R174, R174, UR10, -R192.reuse ;  /* 0x0000000aaeae7c23 */ /* 0x100fe200080108c0 */
[----:B------:R-:W-:-:S01]  /*7820*/  FFMA.FTZ R175, R175, UR10, -R192 ;  /* 0x0000000aafaf7c23 */ /* 0x000fc200080108c0 */
[--C-:B------:R-:W-:Y:S01]  /*7830*/  FFMA.FTZ R178, R178, UR10, -R192.reuse ;  /* 0x0000000ab2b27c23 */ /* 0x100fe200080108c0 */
[----:B------:R-:W-:-:S01]  /*7840*/  FFMA.FTZ R179, R179, UR10, -R192 ;  /* 0x0000000ab3b37c23 */ /* 0x000fc200080108c0 */
[--C-:B------:R-:W-:Y:S01]  /*7850*/  FFMA.FTZ R182, R182, UR10, -R192.reuse ;  /* 0x0000000ab6b67c23 */ /* 0x100fe200080108c0 */
[----:B------:R-:W-:-:S01]  /*7860*/  FFMA.FTZ R183, R183, UR10, -R192 ;  /* 0x0000000ab7b77c23 */ /* 0x000fc200080108c0 */
[----:B------:R-:W1:Y:S01]  /*7870*/  MUFU.EX2 R12, R12 ;  /* 0x0000000c000c7308 */ /* 0x000e620000000800 */
[----:B--2---:R-:W-:-:S01]  /*7880*/  FADD.FTZ R6, R9, R6 ;  /* 0x0000000609067221 */ /* 0x004fc20000010000 */
[--C-:B------:R-:W-:Y:S01]  /*7890*/  FFMA.FTZ R154, R154, UR10, -R192.reuse ;  /* 0x0000000a9a9a7c23 */ /* 0x100fe200080108c0 */
[----:B------:R-:W-:-:S01]  /*78a0*/  FFMA.FTZ R155, R155, UR10, -R192 ;  /* 0x0000000a9b9b7c23 */ /* 0x000fc200080108c0 */
[--C-:B------:R-:W-:Y:S01]  /*78b0*/  FFMA.FTZ R158, R158, UR10, -R192.reuse ;  /* 0x0000000a9e9e7c23 */ /* 0x100fe200080108c0 */
[----:B------:R-:W-:-:S01]  /*78c0*/  FFMA.FTZ R159, R159, UR10, -R192 ;  /* 0x0000000a9f9f7c23 */ /* 0x000fc200080108c0 */
[--C-:B------:R-:W-:Y:S01]  /*78d0*/  FFMA.FTZ R162, R162, UR10, -R192.reuse ;  /* 0x0000000aa2a27c23 */ /* 0x100fe200080108c0 */
[----:B------:R-:W-:-:S01]  /*78e0*/  FFMA.FTZ R163, R163, UR10, -R192 ;  /* 0x0000000aa3a37c23 */ /* 0x000fc200080108c0 */
[----:B------:R-:W2:Y:S01]  /*78f0*/  MUFU.EX2 R14, R14 ;  /* 0x0000000e000e7308 */ /* 0x000ea20000000800 */
[----:B0-----:R-:W-:-:S01]  /*7900*/  FADD.FTZ R193, R13, R6 ;  /* 0x000000060dc17221 */ /* 0x001fc20000010000 */
[--C-:B------:R-:W-:Y:S01]  /*7910*/  FFMA.FTZ R166, R166, UR10, -R192.reuse ;  /* 0x0000000aa6a67c23 */ /* 0x100fe200080108c0 */
[----:B------:R-:W-:-:S01]  /*7920*/  FFMA.FTZ R167, R167, UR10, -R192 ;  /* 0x0000000aa7a77c23 */ /* 0x000fc200080108c0 */
[--C-:B------:R-:W-:Y:S01]  /*7930*/  FFMA.FTZ R138, R138, UR10, -R192.reuse ;  /* 0x0000000a8a8a7c23 */ /* 0x100fe200080108c0 */
[----:B------:R-:W-:-:S01]  /*7940*/  FFMA.FTZ R139, R139, UR10, -R192 ;  /* 0x0000000a8b8b7c23 */ /* 0x000fc200080108c0 */
[--C-:B------:R-:W-:Y:S01]  /*7950*/  FFMA.FTZ R142, R142, UR10, -R192.reuse ;  /* 0x0000000a8e8e7c23 */ /* 0x100fe200080108c0 */
[----:B------:R-:W-:-:S01]  /*7960*/  FFMA.FTZ R143, R143, UR10, -R192 ;  /* 0x0000000a8f8f7c23 */ /* 0x000fc200080108c0 */
[----:B------:R-:W0:Y:S01]  /*7970*/  MUFU.EX2 R15, R15 ;  /* 0x0000000f000f7308 */ /* 0x000e220000000800 */
[----:B-1----:R-:W-:-:S01]  /*7980*/  FADD.FTZ R4, R12, R191 ;  /* 0x000000bf0c047221 */ /* 0x002fc20000010000 */
        /* <DEDUP_REMOVED lines=12> */
[----:B------:R-:W-:-:S02]  /*7a50*/  FFMA.FTZ R135, R135, UR10, -R192 ;  /* 0x0000000a87877c23 */ /* 0x000fc400080108c0 */
[----:B------:R-:W2:Y:S01]  /*7a60*/  MUFU.EX2 R20, R20 ;  /* 0x0000001400147308 */ /* 0x000ea20000000800 */
[----:B0-----:R-:W-:-:S07]  /*7a70*/  FADD.FTZ R191, R15, R4 ;  /* 0x000000040fbf7221 */ /* 0x001fce0000010000 */
[----:B------:R-:W0:Y:S01]  /*7a80*/  MUFU.EX2 R184, R184 ;  /* 0x000000b800b87308 */ /* 0x000e220000000800 */
[----:B-1----:R-:W-:-:S07]  /*7a90*/  FADD.FTZ R193, R21, R6 ;  /* 0x0000000615c17221 */ /* 0x002fce0000010000 */
[----:B------:R-:W1:Y:S01]  /*7aa0*/  MUFU.EX2 R185, R185 ;  /* 0x000000b900b97308 */ /* 0x000e620000000800 */
[----:B--2---:R-:W-:-:S07]  /*7ab0*/  FADD.FTZ R4, R20, R191 ;  /* 0x000000bf14047221 */ /* 0x004fce0000010000 */
        /* <DEDUP_REMOVED lines=9> */
[----:B------:R-:W-:Y:S02]  /*7b50*/  WARPGROUP.DEPBAR.LE gsb0, 0x0 ;  /* 0x00008000000079c5 */ /* 0x000fe40000010000 */
[----:B------:R-:W-:Y:S01]  /*7b60*/  WARPGROUP.ARRIVE ;  /* 0x00000000000079c5 */ /* 0x000fe20000000000 */
[----:B-1----:R-:W-:-:S04]  /*7b70*/  FADD.FTZ R193, R188, R193 ;  /* 0x000000c1bcc17221 */ /* 0x002fc80000010000 */
[----:B------:R-:W1:Y:S01]  /*7b80*/  MUFU.EX2 R169, R169 ;  /* 0x000000a900a97308 */ /* 0x000e620000000800 */
[----:B------:R-:W-:Y:S01]  /*7b90*/  QGMMA.64x192x32.F32.E4M3.E4M3 R24, R216, gdesc[UR4], R24, gsb0 ;  /* 0x02e00004d8187df3 */ /* 0x000fe20008000818 */
[----:B--2---:R-:W-:-:S06]  /*7ba0*/  FADD.FTZ R4, R168, R191 ;  /* 0x000000bfa8047221 */ /* 0x004fcc0000010000 */
        /* <DEDUP_REMOVED lines=49> */
[----:B0-----:R-:W-:-:S01]  /*7ec0*/  FADD.FTZ R6, R162, R193 ;  /* 0x000000c1a2067221 */ /* 0x001fc20000010000 */
[----:B------:R-:W-:-:S06]  /*7ed0*/  WARPGROUP.DEPBAR.LE gsb0, 0x0 ;  /* 0x00008000000079c5 */ /* 0x000fcc0000010000 */
        /* <DEDUP_REMOVED lines=25> */
[----:B-1----:R-:W-:-:S01]  /*8070*/  FADD.FTZ R191, R141, R4 ;  /* 0x000000048dbf7221 */ /* 0x002fc20000010000 */
[----:B------:R-:W-:-:S06]  /*8080*/  IADD3 R4, -R23, 0xb, RZ ;  /* 0x0000000b17047810 */ /* 0x000fcc0007ffe1ff */
        /* <DEDUP_REMOVED lines=10> */
[----:B------:R-:W-:-:S06]  /*8130*/  FFMA.FTZ R130, R131, UR10, -R192 ;  /* 0x0000000a83827c23 */ /* 0x000fcc00080108c0 */
[----:B------:R-:W0:Y:S01]  /*8140*/  MUFU.EX2 R149, R149 ;  /* 0x0000009500957308 */ /* 0x000e220000000800 */
[----:B-1----:R-:W-:-:S07]  /*8150*/  FADD.FTZ R6, R148, R191 ;  /* 0x000000bf94067221 */ /* 0x002fce0000010000 */
[----:B------:R-:W1:Y:S01]  /*8160*/  MUFU.EX2 R151, R151 ;  /* 0x0000009700977308 */ /* 0x000e620000000800 */
[----:B--2---:R-:W-:-:S01]  /*8170*/  FADD.FTZ R196, R150, R193 ;  /* 0x000000c196c47221 */ /* 0x004fc20000010000 */
[----:B------:R-:W-:-:S05]  /*8180*/  IMAD.U32 R193, RZ, RZ, UR51 ;  /* 0x00000033ffc17e24 */ /* 0x000fca000f8e00ff */
[----:B------:R-:W-:Y:S01]  /*8190*/  @!P1 LEA R193, R193, UR39, 0x3 ;  /* 0x00000027c1c19c11 */ /* 0x000fe2000f8e18ff */
[----:B------:R-:W2:Y:S01]  /*81a0*/  MUFU.EX2 R120, R120 ;  /* 0x0000007800787308 */ /* 0x000ea20000000800 */
[----:B0-----:R-:W-:-:S01]  /*81b0*/  FADD.FTZ R131, R149, R6 ;  /* 0x0000000695837221 */ /* 0x001fc20000010000 */
[----:B------:R0:W-:Y:S06]  /*81c0*/  BAR.ARV R4, 0x100 ;  /* 0x000400040000751d */ /* 0x0001ec0000002000 */
[----:B------:R-:W3:Y:S01]  /*81d0*/  MUFU.EX2 R122, R122 ;  /* 0x0000007a007a7308 */ /* 0x000ee20000000800 */
[----:B-1----:R-:W-:-:S01]  /*81e0*/  FADD.FTZ R191, R151, R196 ;  /* 0x000000c497bf7221 */ /* 0x002fc20000010000 */
[----:B0-----:R-:W-:-:S05]  /*81f0*/  @!P1 VIADD R4, R193, 0x33440 ;  /* 0x00033440c1049836 */ /* 0x001fca0000000000 */
[----:B------:R-:W-:Y:S01]  /*8200*/  @!P1 PRMT R4, RZ, 0x654, R4 ;  /* 0x00000654ff049816 */ /* 0x000fe20000000004 */
[----:B------:R-:W0:Y:S01]  /*8210*/  MUFU.EX2 R121, R121 ;  /* 0x0000007900797308 */ /* 0x000e220000000800 */
[----:B--2---:R-:W-:-:S02]  /*8220*/  FADD.FTZ R6, R120, R131 ;  /* 0x0000008378067221 */ /* 0x004fc40000010000 */
[----:B------:R1:W-:Y:S05]  /*8230*/  @!P1 SYNCS.ARRIVE.TRANS64.RED.A1T0 RZ, [R4+URZ], RZ ;  /* 0x000000ff04ff99a7 */ /* 0x0003ea000810043f */
[----:B------:R-:W2:Y:S01]  /*8240*/  MUFU.EX2 R123, R123 ;  /* 0x0000007b007b7308 */ /* 0x000ea20000000800 */
[----:B---3--:R-:W-:-:S07]  /*8250*/  FADD.FTZ R196, R122, R191 ;  /* 0x000000bf7ac47221 */ /* 0x008fce0000010000 */
[----:B------:R-:W3:Y:S01]  /*8260*/  MUFU.EX2 R124, R124 ;  /* 0x0000007c007c7308 */ /* 0x000ee20000000800 */
[----:B0-----:R-:W-:-:S07]  /*8270*/  FADD.FTZ R131, R121, R6 ;  /* 0x0000000679837221 */ /* 0x001fce0000010000 */
[----:B------:R-:W0:Y:S01]  /*8280*/  MUFU.EX2 R189, R189 ;  /* 0x000000bd00bd7308 */ /* 0x000e220000000800 */
[----:B--2---:R-:W-:-:S07]  /*8290*/  FADD.FTZ R196, R123, R196 ;  /* 0x000000c47bc47221 */ /* 0x004fce0000010000 */
[----:B------:R-:W2:Y:S01]  /*82a0*/  MUFU.EX2 R125, R125 ;  /* 0x0000007d007d7308 */ /* 0x000ea20000000800 */
[----:B---3--:R-:W-:-:S07]  /*82b0*/  FADD.FTZ R6, R124, R131 ;  /* 0x000000837c067221 */ /* 0x008fce0000010000 */
[----:B------:R-:W1:Y:S01]  /*82c0*/  MUFU.EX2 R194, R194 ;  /* 0x000000c200c27308 */ /* 0x000e620000000800 */
[----:B0-----:R-:W-:-:S07]  /*82d0*/  FADD.FTZ R131, R189, R196 ;  /* 0x000000c4bd837221 */ /* 0x001fce0000010000 */
[----:B------:R-:W0:Y:S01]  /*82e0*/  MUFU.EX2 R128, R128 ;  /* 0x0000008000807308 */ /* 0x000e220000000800 */
[----:B--2---:R-:W-:-:S07]  /*82f0*/  FADD.FTZ R191, R125, R6 ;  /* 0x000000067dbf7221 */ /* 0x004fce0000010000 */
[----:B------:R-:W2:Y:S01]  /*8300*/  MUFU.EX2 R127, R127 ;  /* 0x0000007f007f7308 */ /* 0x000ea20000000800 */
[----:B-1----:R-:W-:-:S07]  /*8310*/  FADD.FTZ R4, R194, R131 ;  /* 0x00000083c2047221 */ /* 0x002fce0000010000 */
        /* <DEDUP_REMOVED lines=11> */
[----:B-1----:R-:W-:-:S01]  /*83d0*/  FADD.FTZ R131, R134, R131 ;  /* 0x0000008386837221 */ /* 0x002fc20000010000 */
[----:B0-----:R-:W-:-:S03]  /*83e0*/  FADD.FTZ R4, R133, R4 ;  /* 0x0000000485047221 */ /* 0x001fc60000010000 */
[----:B--2---:R-:W-:Y:S01]  /*83f0*/  FADD.FTZ R6, R135, R131 ;  /* 0x0000008387067221 */ /* 0x004fe20000010000 */
[----:B------:R-:W-:Y:S06]  /*8400*/  @!P0 BRA `(.L_x_24) ;  /* 0x0000000000048947 */ /* 0x000fec0003800000 */
[----:B------:R-:W-:Y:S01]  /*8410*/  BPT.TRAP 0x1 ;  /* 0x000000040000795c */ /* 0x000fe20000300000 */
.L_x_24:
[----:B------:R-:W-:Y:S01]  /*8420*/  ULEA UR6, UR52, UR39, 0x3 ;  /* 0x0000002734067291 */ /* 0x000fe2000f8e183f */
[----:B------:R-:W-:Y:S01]  /*8430*/  ISETP.LT.AND P1, PT, RZ, UR47, PT ;  /* 0x0000002fff007c0c */ /* 0x000fe2000bf21270 */
[----:B------:R-:W-:Y:S01]  /*8440*/  UIADD3 UR7, UR47, -0x1, URZ ;  /* 0xffffffff2f077890 */ /* 0x000fe2000fffe03f */
[----:B------:R-:W-:Y:S01]  /*8450*/  F2FP.SATFINITE.E4M3.F32.PACK_AB_MERGE_C R11, R12, R11, RZ ;  /* 0x0000000b0c0b723e */ /* 0x000fe200048070ff */
[----:B------:R-:W-:Y:S01]  /*8460*/  UIADD3 UR6, UR6, 0x33460, URZ ;  /* 0x0003346006067890 */ /* 0x000fe2000fffe03f */
[----:B------:R-:W-:Y:S01]  /*8470*/  F2FP.SATFINITE.E4M3.F32.PACK_AB_MERGE_C R13, R14, R13, RZ ;  /* 0x0000000d0e0d723e */ /* 0x000fe200048070ff */
[----:B------:R-:W-:Y:S01]  /*8480*/  UMOV UR53, UR43 ;  /* 0x0000002b00357c82 */ /* 0x000fe20008000000 */
[----:B------:R-:W-:Y:S01]  /*8490*/  F2FP.SATFINITE.E4M3.F32.PACK_AB_MERGE_C R185, R186, R185, RZ ;  /* 0x000000b9bab9723e */ /* 0x000fe200048070ff */
[----:B------:R-:W-:Y:S01]  /*84a0*/  UPRMT UR6, UR36, 0x654, UR6 ;  /* 0x0000065424067896 */ /* 0x000fe20008000006 */
[----:B------:R-:W-:Y:S01]  /*84b0*/  F2FP.SATFINITE.E4M3.F32.PACK_AB_MERGE_C R187, R188, R187, RZ ;  /* 0x000000bbbcbb723e */ /* 0x000fe200048070ff */
[----:B------:R-:W-:Y:S01]  /*84c0*/  UMOV UR47, UR7 ;  /* 0x00000007002f7c82 */ /* 0x000fe20008000000 */
[----:B------:R-:W-:Y:S01]  /*84d0*/  F2FP.SATFINITE.E4M3.F32.PACK_AB_MERGE_C R172, R173, R172, RZ ;  /* 0x000000acadac723e */ /* 0x000fe200048070ff */
[----:B------:R-:W-:Y:S01]  /*84e0*/  UMOV UR52, UR51 ;  /* 0x0000003300347c82 */ /* 0x000fe20008000000 */
[----:B------:R-:W-:Y:S01]  /*84f0*/  F2FP.SATFINITE.E4M3.F32.PACK_AB_MERGE_C R174, R175, R174, RZ ;  /* 0x000000aeafae723e */ /* 0x000fe200048070ff */
[-C--:B------:R-:W-:Y:S01]  /*8500*/  FMUL.FTZ R24, R24, R5.reuse ;  /* 0x0000000518187220 */ /* 0x080fe20000410000 */
[----:B------:R-:W-:Y:S01]  /*8510*/  F2FP.SATFINITE.E4M3.F32.PACK_AB_MERGE_C R180, R181, R180, RZ ;  /* 0x000000b4b5b4723e */ /* 0x000fe200048070ff */
[-C--:B------:R-:W-:Y:S01]  /*8520*/  FMUL.FTZ R25, R25, R5.reuse ;  /* 0x0000000519197220 */ /* 0x080fe20000410000 */
[----:B------:R-:W-:Y:S01]  /*8530*/  F2FP.SATFINITE.E4M3.F32.PACK_AB_MERGE_C R182, R183, R182, RZ ;  /* 0x000000b6b7b6723e */ /* 0x000fe200048070ff */
[----:B------:R-:W-:Y:S01]  /*8540*/  SYNCS.ARRIVE.TRANS64.RED.A1T0 RZ, [UR6], RZ ;  /* 0x000000ffffff79a7 */ /* 0x000fe20008100406 */
[----:B------:R-:W-:Y:S01]  /*8550*/  F2FP.SATFINITE.E4M3.F32.PACK_AB_MERGE_C R156, R157, R156, RZ ;  /* 0x0000009c9d9c723e */ /* 0x000fe200048070ff */
[-C--:B------:R-:W-:Y:S01]  /*8560*/  FMUL.FTZ R28, R28, R5.reuse ;  /* 0x000000051c1c7220 */ /* 0x080fe20000410000 */
        /* <DEDUP_REMOVED lines=15> */
[----:B------:R-:W-:Y:S01]  /*8660*/  FMUL.FTZ R44, R44, R5 ;  /* 0x000000052c2c7220 */ /* 0x000fe20000410000 */
[----:B------:R-:W-:Y:S01]  /*8670*/  F2FP.SATFINITE.E4M3.F32.PACK_AB_MERGE_C R189, R194, R189, RZ ;  /* 0x000000bdc2bd723e */ /* 0x000fe200048070ff */
[-C--:B------:R-:W-:Y:S01]  /*8680*/  FMUL.FTZ R45, R45, R5.reuse ;  /* 0x000000052d2d7220 */ /* 0x080fe20000410000 */
[----:B------:R-:W-:Y:S01]  /*8690*/  F2FP.SATFINITE.E4M3.F32.PACK_AB_MERGE_C R133, R133, R190, RZ ;  /* 0x000000be8585723e */ /* 0x000fe200048070ff */
[-C--:B------:R-:W-:Y:S01]  /*86a0*/  FMUL.FTZ R48, R48, R5.reuse ;  /* 0x0000000530307220 */ /* 0x080fe20000410000 */
[----:B------:R-:W-:Y:S01]  /*86b0*/  F2FP.SATFINITE.E4M3.F32.PACK_AB_MERGE_C R12, R135, R134, RZ ;  /* 0x00000086870c723e */ /* 0x000fe200048070ff */
[-C--:B------:R-:W-:Y:S01]  /*86c0*/  FMUL.FTZ R49, R49, R5.reuse ;  /* 0x0000000531317220 */ /* 0x080fe20000410000 */
        /* <DEDUP_REMOVED lines=33> */
[----:B------:R-:W-:Y:S01]  /*88e0*/  FMUL.FTZ R117, R117, R5 ;  /* 0x0000000575757220 */ /* 0x000fe20000410000 */
        /* <DEDUP_REMOVED lines=48> */
[----:B------:R-:W-:Y:S01]  /*8bf0*/  F2FP.SATFINITE.E4M3.F32.PACK_AB_MERGE_C R200, R7, R8, R11 ;  /* 0x0000000807c8723e */ /* 0x000fe2000480700b */
[----:B------:R-:W-:Y:S01]  /*8c00*/  IMAD.MOV.U32 R5, RZ, RZ, R132 ;  /* 0x000000ffff057224 */ /* 0x000fe200078e0084 */
[----:B------:R-:W-:Y:S01]  /*8c10*/  F2FP.SATFINITE.E4M3.F32.PACK_AB_MERGE_C R201, R9, R10, R13 ;  /* 0x0000000a09c9723e */ /* 0x000fe2000480700d */
[----:B------:R-:W-:Y:S01]  /*8c20*/  IMAD.MOV.U32 R3, RZ, RZ, R126 ;  /* 0x000000ffff037224 */ /* 0x000fe200078e007e */
[----:B------:R-:W-:-:S02]  /*8c30*/  F2FP.SATFINITE.E4M3.F32.PACK_AB_MERGE_C R202, R20, R15, R185 ;  /* 0x0000000f14ca723e */ /* 0x000fc400048070b9 */
[----:B------:R-:W-:Y:S02]  /*8c40*/  F2FP.SATFINITE.E4M3.F32.PACK_AB_MERGE_C R203, R184, R21, R187 ;  /* 0x00000015b8cb723e */ /* 0x000fe400048070bb */
[----:B------:R-:W-:Y:S02]  /*8c50*/  F2FP.SATFINITE.E4M3.F32.PACK_AB_MERGE_C R204, R169, R168, R172 ;  /* 0x000000a8a9cc723e */ /* 0x000fe400048070ac */
[----:B------:R-:W-:Y:S02]  /*8c60*/  F2FP.SATFINITE.E4M3.F32.PACK_AB_MERGE_C R205, R171, R170, R174 ;  /* 0x000000aaabcd723e */ /* 0x000fe400048070ae */
[----:B------:R-:W-:Y:S02]  /*8c70*/  F2FP.SATFINITE.E4M3.F32.PACK_AB_MERGE_C R206, R177, R176, R180 ;  /* 0x000000b0b1ce723e */ /* 0x000fe400048070b4 */
[----:B------:R-:W-:Y:S02]  /*8c80*/  F2FP.SATFINITE.E4M3.F32.PACK_AB_MERGE_C R207, R179, R178, R182 ;  /* 0x000000b2b3cf723e */ /* 0x000fe400048070b6 */
        /* <DEDUP_REMOVED lines=11> */
[----:B------:R-:W-:Y:S01]  /*8d40*/  F2FP.SATFINITE.E4M3.F32.PACK_AB_MERGE_C R219, R130, R127, R12 ;  /* 0x0000007f82db723e */ /* 0x000fe2000480700c */
[----:B------:R-:W-:Y:S06]  /*8d50*/  @P1 BRA `(.L_x_25) ;  /* 0xffffffc400dc1947 */ /* 0x000fec000383ffff */
.L_x_15:
[----:B------:R-:W-:Y:S06]  /*8d60*/  BAR.ARV 0x8, 0x180 ;  /* 0x0206000000007b1d */ /* 0x000fec0000002000 */
[----:B------:R-:W-:Y:S05]  /*8d70*/  @!P0 BRA `(.L_x_26) ;  /* 0x0000000000048947 */ /* 0x000fea0003800000 */
[----:B------:R-:W-:Y:S01]  /*8d80*/  BPT.TRAP 0x1 ;  /* 0x000000040000795c */ /* 0x000fe20000300000 */
.L_x_26:
[----:B------:R-:W-:Y:S01]  /*8d90*/  ULEA UR4, UR51, UR39, 0x3 ;  /* 0x0000002733047291 */ /* 0x000fe2000f8e183f */
[----:B------:R-:W-:-:S05]  /*8da0*/  IMAD.U32 R0, RZ, RZ, UR43 ;  /* 0x0000002bff007e24 */ /* 0x000fca000f8e00ff */
[----:B------:R-:W-:-:S04]  /*8db0*/  SHF.L.U32 R0, R0, 0x1f, RZ ;  /* 0x0000001f00007819 */ /* 0x000fc800000006ff */
[----:B------:R0:W1:Y:S01]  /*8dc0*/  SYNCS.PHASECHK.TRANS64.TRYWAIT P1, [UR4+0x33450], R0 ;  /* 0x03345000ff0075a7 */ /* 0x0000620008020144 */
[----:B------:R-:W-:Y:S05]  /*8dd0*/  @!P0 BRA `(.L_x_27) ;  /* 0x0000000000048947 */ /* 0x000fea0003800000 */
[----:B------:R-:W-:Y:S01]  /*8de0*/  BPT.TRAP 0x1 ;  /* 0x000000040000795c */ /* 0x000fe20000300000 */
.L_x_27:
[----:B-1----:R-:W-:Y:S05]  /*8df0*/  @P1 BRA `(.L_x_28) ;  /* 0x0000000000081947 */ /* 0x002fea0003800000 */
[----:B------:R-:W1:Y:S02]  /*8e00*/  SYNCS.PHASECHK.TRANS64.TRYWAIT P1, [UR4+0x33450], R0 ;  /* 0x03345000ff0075a7 */ /* 0x000e640008020144 */
[----:B-1----:R-:W-:Y:S05]  /*8e10*/  @!P1 BRA `(.L_x_29) ;  /* 0x0000006800f49947 */ /* 0x002fea0003800000 */
.L_x_28:
[----:B------:R-:W-:Y:S01]  /*8e20*/  UIADD3 UR5, UR39, 0x200, URZ ;  /* 0x0000020027057890 */ /* 0x000fe2000fffe03f */
[----:B------:R-:W-:Y:S01]  /*8e30*/  WARPGROUP.ARRIVE ;  /* 0x00000000000079c5 */ /* 0x000fe20000000000 */
[----:B------:R-:W-:Y:S01]  /*8e40*/  UMOV UR7, 0xc0000010 ;  /* 0xc000001000077882 */ /* 0x000fe20000000000 */
[----:B------:R-:W-:Y:S01]  /*8e50*/  IMAD.MOV.U32 R5, RZ, RZ, 0x3f800000 ;  /* 0x3f800000ff057424 */ /* 0x000fe200078e00ff */
[----:B------:R-:W-:-:S04]  /*8e60*/  USHF.R.U32.HI UR5, URZ, 0x4, UR5 ;  /* 0x000000043f057899 */ /* 0x000fc80008011605 */
[----:B------:R-:W-:-:S04]  /*8e70*/  ULOP3.LUT UR5, UR5, 0x3fff, URZ, 0xc0, !UPT ;  /* 0x00003fff05057892 */ /* 0x000fc8000f8ec03f */
[----:B------:R-:W-:-:S04]  /*8e80*/  ULOP3.LUT UR5, UR5, 0x10000, URZ, 0xfc, !UPT ;  /* 0x0001000005057892 */ /* 0x000fc8000f8efc3f */
[----:B------:R-:W-:-:S07]  /*8e90*/  UIMAD UR5, UR51, 0x780, UR5 ;  /* 0x00000780330578a4 */ /* 0x000fce000f8e0205 */
[----:B------:R-:W-:Y:S02]  /*8ea0*/  UMOV UR6, UR5 ;  /* 0x0000000500067c82 */ /* 0x000fe40008000000 */
[----:B------:R-:W-:Y:S01]  /*8eb0*/  QGMMA.64x192x32.F32.E4M3.E4M3 R24, R200, gdesc[UR4], R24, gsb0 ;  /* 0x02e00004c8187df3 */ /* 0x000fe20008000818 */
[----:B------:R-:W-:Y:S01]  /*8ec0*/  UIADD3 UR6, UR5, 0x180, URZ ;  /* 0x0000018005067890 */ /* 0x000fe2000fffe03f */
[----:B------:R-:W-:Y:S01]  /*8ed0*/  UMOV UR7, 0xc0000010 ;  /* 0xc000001000077882 */ /* 0x000fe20000000000 */
[----:B------:R-:W-:Y:S02]  /*8ee0*/  WARPGROUP.DEPBAR.LE gsb0, 0x0 ;  /* 0x00008000000079c5 */ /* 0x000fe40000010000 */
[----:B------:R-:W-:-:S15]  /*8ef0*/  WARPGROUP.ARRIVE ;  /* 0x00000000000079c5 */ /* 0x000fde0000000000 */
[----:B------:R-:W-:Y:S01]  /*8f00*/  QGMMA.64x192x32.F32.E4M3.E4M3 R24, R204, gdesc[UR4], R24, gsb0 ;  /* 0x02e00004cc187df3 */ /* 0x000fe20008000818 */
[----:B------:R-:W-:Y:S01]  /*8f10*/  UIADD3 UR6, UR5, 0x300, URZ ;  /* 0x0000030005067890 */ /* 0x000fe2000fffe03f */
[----:B------:R-:W-:Y:S01]  /*8f20*/  UMOV UR7, 0xc0000010 ;  /* 0xc000001000077882 */ /* 0x000fe20000000000 */
[----:B------:R-:W-:Y:S02]  /*8f30*/  WARPGROUP.DEPBAR.LE gsb0, 0x0 ;  /* 0x00008000000079c5 */ /* 0x000fe40000010000 */
[----:B------:R-:W-:-:S15]  /*8f40*/  WARPGROUP.ARRIVE ;  /* 0x00000000000079c5 */ /* 0x000fde0000000000 */
[----:B------:R-:W-:Y:S01]  /*8f50*/  QGMMA.64x192x32.F32.E4M3.E4M3 R24, R208, gdesc[UR4], R24, gsb0 ;  /* 0x02e00004d0187df3 */ /* 0x000fe20008000818 */
[----:B------:R-:W-:Y:S02]  /*8f60*/  ULDC.64 UR6, c[0x0][0x9a0] ;  /* 0x0002680000067ab9 */ /* 0x000fe40000000a00 */
[----:B------:R-:W-:-:S04]  /*8f70*/  UISETP.NE.U32.AND UP0, UPT, UR6, URZ, UPT ;  /* 0x0000003f0600728c */ /* 0x000fc8000bf05070 */
[----:B------:R-:W-:-:S06]  /*8f80*/  UISETP.NE.AND.EX UP0, UPT, UR7, URZ, UPT, UP0 ;  /* 0x0000003f0700728c */ /* 0x000fcc000bf05300 */
[----:B------:R-:W-:-:S05]  /*8f90*/  PLOP3.LUT P1, PT, PT, PT, UP0, 0x80, 0x0 ;  /* 0x000000000000781c */ /* 0x000fca0003f2f008 */
[----:B------:R-:W-:Y:S02]  /*8fa0*/  @UP0 USHF.R.S32.HI UR11, URZ, 0x1f, UR40 ;  /* 0x0000001f3f0b0899 */ /* 0x000fe40008011428 */
[----:B------:R-:W-:Y:S01]  /*8fb0*/  @UP0 UIADD3 UR8, -UR40, URZ, URZ ;  /* 0x0000003f28080290 */ /* 0x000fe2000fffe13f */
[----:B------:R-:W-:Y:S01]  /*8fc0*/  @UP0 ULDC.64 UR12, c[0x0][0x9c8] ;  /* 0x00027200000c0ab9 */ /* 0x000fe20000000a00 */
[----:B------:R-:W-:Y:S01]  /*8fd0*/  @UP0 ULDC UR9, c[0x0][0xc44] ;  /* 0x0003110000090ab9 */ /* 0x000fe20000000800 */
[----:B------:R-:W-:Y:S02]  /*8fe0*/  @UP0 UIMAD UR11, UR11, UR12, URZ ;  /* 0x0000000c0b0b02a4 */ /* 0x000fe4000f8e023f */
[----:B------:R-:W-:Y:S02]  /*8ff0*/  @UP0 UIMAD UR14, UR9, UR8, UR42 ;  /* 0x00000008090e02a4 */ /* 0x000fe4000f8e022a */
[----:B------:R-:W-:Y:S02]  /*9000*/  @UP0 UIMAD.WIDE.U32 UR8, UR40, UR12, URZ ;  /* 0x0000000c280802a5 */ /* 0x000fe4000f8e003f */
[----:B------:R-:W-:-:S02]  /*9010*/  @UP0 UIMAD UR11, UR40, UR13, UR11 ;  /* 0x0000000d280b02a4 */ /* 0x000fc4000f8e020b */
[----:B------:R-:W-:Y:S01]  /*9020*/  @UP0 USHF.R.S32.HI UR15, URZ, 0x1f, UR14 ;  /* 0x0000001f3f0f0899 */ /* 0x000fe2000801140e */
[----:B------:R-:W-:Y:S01]  /*9030*/  @UP0 ULDC.64 UR12, c[0x0][0x9d0] ;  /* 0x00027400000c0ab9 */ /* 0x000fe20000000a00 */
[----:B------:R-:W-:Y:S02]  /*9040*/  @UP0 UIADD3 UR9, UR9, UR11, URZ ;  /* 0x0000000b09090290 */ /* 0x000fe4000fffe03f */
[----:B------:R-:W-:Y:S02]  /*9050*/  @UP0 UIMAD UR11, UR15, UR12, URZ ;  /* 0x0000000c0f0b02a4 */ /* 0x000fe4000f8e023f */
[----:B------:R-:W-:Y:S02]  /*9060*/  @UP0 UIMAD.WIDE.U32 UR8, UR14, UR12, UR8 ;  /* 0x0000000c0e0802a5 */ /* 0x000fe4000f8e0008 */
[----:B------:R-:W-:Y:S02]  /*9070*/  @UP0 UIMAD UR11, UR14, UR13, UR11 ;  /* 0x0000000d0e0b02a4 */ /* 0x000fe4000f8e020b */
[----:B------:R-:W-:-:S02]  /*9080*/  @UP0 ULEA UR6, UP1, UR8, UR6, 0x2 ;  /* 0x0000000608060291 */ /* 0x000fc4000f82103f */
[----:B------:R-:W-:-:S04]  /*9090*/  @UP0 UIADD3 UR9, UR9, UR11, URZ ;  /* 0x0000000b09090290 */ /* 0x000fc8000fffe03f */
[----:B------:R-:W-:Y:S01]  /*90a0*/  @UP0 ULEA.HI.X UR7, UR8, UR7, UR9, 0x2, UP1 ;  /* 0x0000000708070291 */ /* 0x000fe200088f1409 */
[----:B------:R-:W-:-:S05]  /*90b0*/  IMAD.U32 R8, RZ, RZ, UR6 ;  /* 0x00000006ff087e24 */ /* 0x000fca000f8e00ff */
[----:B------:R-:W-:-:S05]  /*90c0*/  IMAD.U32 R9, RZ, RZ, UR7 ;  /* 0x00000007ff097e24 */ /* 0x000fca000f8e00ff */
[----:B------:R2:W3:Y:S01]  /*90d0*/  @P1 LDG.E R5, desc[UR48][R8.64] ;  /* 0x0000003008051981 */ /* 0x0004e2000c1e1900 */
[----:B------:R-:W-:Y:S01]  /*90e0*/  UIADD3 UR6, UR5, 0x480, URZ ;  /* 0x0000048005067890 */ /* 0x000fe2000fffe03f */
[----:B------:R-:W-:Y:S01]  /*90f0*/  UMOV UR7, 0xc0000010 ;  /* 0xc000001000077882 */ /* 0x000fe20000000000 */
[----:B------:R-:W-:Y:S02]  /*9100*/  WARPGROUP.DEPBAR.LE gsb0, 0x0 ;  /* 0x00008000000079c5 */ /* 0x000fe40000010000 */
[----:B------:R-:W-:-:S06]  /*9110*/  WARPGROUP.ARRIVE ;  /* 0x00000000000079c5 */ /* 0x000fcc0000000000 */
[----:B------:R-:W-:Y:S01]  /*9120*/  QGMMA.64x192x32.F32.E4M3.E4M3 R24, R212, gdesc[UR4], R24, gsb0 ;  /* 0x02e00004d4187df3 */ /* 0x000fe20008000818 */
[----:B------:R-:W-:Y:S01]  /*9130*/  UIADD3 UR6, UR5, 0x600, URZ ;  /* 0x0000060005067890 */ /* 0x000fe2000fffe03f */
[----:B------:R-:W-:Y:S01]  /*9140*/  UMOV UR7, 0xc0000010 ;  /* 0xc000001000077882 */ /* 0x000fe20000000000 */
[----:B-1----:R-:W1:Y:S04]  /*9150*/  SHFL.BFLY PT, R3, R4, 0x2, 0x1f ;  /* 0x0c401f0004037f89 */ /* 0x002e6800000e0000 */
[----:B------:R-:W4:Y:S01]  /*9160*/  SHFL.BFLY PT, R7, R6, 0x2, 0x1f ;  /* 0x0c401f0006077f89 */ /* 0x000f2200000e0000 */
[----:B-1----:R-:W-:-:S01]  /*9170*/  FADD.FTZ R3, R3, R4 ;  /* 0x0000000403037221 */ /* 0x002fc20000010000 */
[----:B----4-:R-:W-:-:S04]  /*9180*/  FADD.FTZ R7, R7, R6 ;  /* 0x0000000607077221 */ /* 0x010fc80000010000 */
[----:B0-----:R-:W0:Y:S04]  /*9190*/  SHFL.BFLY PT, R0, R3, 0x1, 0x1f ;  /* 0x0c201f0003007f89 */ /* 0x001e2800000e0000 */
[----:B--2---:R-:W1:Y:S01]  /*91a0*/  SHFL.BFLY PT, R8, R7, 0x1, 0x1f ;  /* 0x0c201f0007087f89 */ /* 0x004e6200000e0000 */
[----:B------:R-:W-:Y:S02]  /*91b0*/  IMAD.MOV.U32 R4, RZ, RZ, RZ ;  /* 0x000000ffff047224 */ /* 0x000fe400078e00ff */
[----:B0-----:R-:W-:Y:S01]  /*91c0*/  FADD.FTZ R10, R3, R0 ;  /* 0x00000000030a7221 */ /* 0x001fe20000010000 */
[----:B-1----:R-:W-:-:S04]  /*91d0*/  FADD.FTZ R11, R7, R8 ;  /* 0x00000008070b7221 */ /* 0x002fc80000010000 */
[C---:B------:R-:W-:Y:S01]  /*91e0*/  FSETP.NE.FTZ.AND P1, PT, R10.reuse, RZ, PT ;  /* 0x000000ff0a00720b */ /* 0x040fe20003f35000 */
[----:B------:R-:W-:Y:S01]  /*91f0*/  FMUL.FTZ R12, R10, 0.00390625 ;  /* 0x3b8000000a0c7820 */ /* 0x000fe20000410000 */
[----:B------:R-:W-:-:S04]  /*9200*/  FMUL.FTZ R13, R11, 0.00390625 ;  /* 0x3b8000000b0d7820 */ /* 0x000fc80000410000 */
[----:B------:R-:W-:Y:S02]  /*9210*/  FSETP.NE.FTZ.AND P2, PT, R12, RZ, PT ;  /* 0x000000ff0c00720b */ /* 0x000fe40003f55000 */
[----:B------:R-:W-:-:S05]  /*9220*/  FSETP.NE.FTZ.AND P3, PT, R13, RZ, PT ;  /* 0x000000ff0d00720b */ /* 0x000fca0003f75000 */
[----:B------:R-:W-:Y:S01]  /*9230*/  @P1 MUFU.RCP R4, R10 ;  /* 0x0000000a00041308 */ /* 0x000fe20000001000 */
[----:B------:R-:W-:Y:S01]  /*9240*/  FSETP.NE.FTZ.AND P1, PT, R11, RZ, PT ;  /* 0x000000ff0b00720b */ /* 0x000fe20003f35000 */
[----:B------:R-:W-:-:S06]  /*9250*/  IMAD.MOV.U32 R8, RZ, RZ, RZ ;  /* 0x000000ffff087224 */ /* 0x000fcc00078e00ff */
[----:B------:R-:W0:Y:S01]  /*9260*/  @P3 MUFU.LG2 R9, R13 ;  /* 0x0000000d00093308 */ /* 0x000e220000000c00 */
[----:B------:R-:W-:Y:S02]  /*9270*/  WARPGROUP.DEPBAR.LE gsb0, 0x0 ;  /* 0x00008000000079c5 */ /* 0x000fe40000010000 */
[----:B------:R-:W-:-:S06]  /*9280*/  WARPGROUP.ARRIVE ;  /* 0x00000000000079c5 */ /* 0x000fcc0000000000 */
[----:B------:R-:W-:Y:S01]  /*9290*/  QGMMA.64x192x32.F32.E4M3.E4M3 R24, R216, gdesc[UR4], R24, gsb0 ;  /* 0x02e00004d8187df3 */ /* 0x000fe20008000818 */
[----:B------:R-:W1:Y:S08]  /*92a0*/  @P2 MUFU.LG2 R6, R12 ;  /* 0x0000000c00062308 */ /* 0x000e700000000c00 */
[----:B------:R-:W2:Y:S01]  /*92b0*/  @P1 MUFU.RCP R8, R11 ;  /* 0x0000000b00081308 */ /* 0x000ea20000001000 */
[----:B------:R-:W-:-:S02]  /*92c0*/  IMAD.U32 R14, RZ, RZ, UR10 ;  /* 0x0000000aff0e7e24 */ /* 0x000fc4000f8e00ff */
[----:B------:R-:W-:Y:S02]  /*92d0*/  IMAD.U32 R7, RZ, RZ, UR10 ;  /* 0x0000000aff077e24 */ /* 0x000fe4000f8e00ff */
[----:B0-----:R-:W-:Y:S01]  /*92e0*/  @P3 FMUL.FTZ R9, R9, 0.69314718246459960938 ;  /* 0x3f31721809093820 */ /* 0x001fe20000410000 */
[----:B------:R-:W-:Y:S01]  /*92f0*/  @P3 FMUL.FTZ R10, R14, 0.69314718246459960938 ;  /* 0x3f3172180e0a3820 */ /* 0x000fe20000410000 */
[----:B------:R-:W-:Y:S01]  /*9300*/  @P2 FMUL.FTZ R7, R7, 0.69314718246459960938 ;  /* 0x3f31721807072820 */ /* 0x000fe20000410000 */
[----:B-1----:R-:W-:Y:S01]  /*9310*/  @P2 FMUL.FTZ R6, R6, 0.69314718246459960938 ;  /* 0x3f31721806062820 */ /* 0x002fe20000410000 */
[----:B------:R-:W-:Y:S02]  /*9320*/  IMAD.MOV.U32 R0, RZ, RZ, -0x800000 ;  /* 0xff800000ff007424 */ /* 0x000fe400078e00ff */
[----:B------:R-:W-:Y:S01]  /*9330*/  @P3 FFMA.FTZ R0, R10, R132, R9 ;  /* 0x000000840a003223 */ /* 0x000fe20000010009 */
[----:B------:R-:W-:Y:S02]  /*9340*/  IMAD.MOV.U32 R3, RZ, RZ, -0x800000 ;  /* 0xff800000ff037424 */ /* 0x000fe400078e00ff */
[----:B------:R-:W-:Y:S01]  /*9350*/  @P2 FFMA.FTZ R3, R7, R126, R6 ;  /* 0x0000007e07032223 */ /* 0x000fe20000010006 */
[-C--:B---3--:R-:W-:Y:S01]  /*9360*/  FMUL.FTZ R9, R4, R5.reuse ;  /* 0x0000000504097220 */ /* 0x088fe20000410000 */
[----:B--2---:R-:W-:Y:S01]  /*9370*/  FMUL.FTZ R120, R8, R5 ;  /* 0x0000000508787220 */ /* 0x004fe20000410000 */
[----:B------:R-:W-:-:S02]  /*9380*/  WARPGROUP.DEPBAR.LE gsb0, 0x0 ;  /* 0x00008000000079c5 */ /* 0x000fc40000010000 */
[----:B------:R-:W-:Y:S05]  /*9390*/  @!P0 BRA `(.L_x_30) ;  /* 0x0000000000048947 */ /* 0x000fea0003800000 */
[----:B------:R-:W-:Y:S01]  /*93a0*/  BPT.TRAP 0x1 ;  /* 0x000000040000795c */ /* 0x000fe20000300000 */
.L_x_30:
[----:B------:R-:W0:Y:S01]  /*93b0*/  S2R R121, SR_TID.X ;  /* 0x0000000000797919 */ /* 0x000e220000002100 */
[----:B------:R-:W-:Y:S01]  /*93c0*/  ULDC.64 UR6, c[0x4][0x38] ;  /* 0x01000e0000067ab9 */ /* 0x000fe20000000a00 */
[-C--:B------:R-:W-:Y:S01]  /*93d0*/  FMUL.FTZ R15, R32, R9.reuse ;  /* 0x00000009200f7220 */ /* 0x080fe20000410000 */
[----:B------:R-:W1:Y:S01]  /*93e0*/  S2UR UR5, SR_SWINHI ;  /* 0x00000000000579c3 */ /* 0x000e620000002f00 */
        /* <DEDUP_REMOVED lines=28> */
[----:B0-----:R-:W-:-:S02]  /*95b0*/  IMAD.SHL.U32 R4, R121, 0x4, RZ ;  /* 0x0000000479047824 */ /* 0x001fc400078e00ff */
[-C--:B------:R-:W-:Y:S01]  /*95c0*/  FMUL.FTZ R80, R92, R9.reuse ;  /* 0x000000095c507220 */ /* 0x080fe20000410000 */
[-C--:B------:R-:W-:Y:S01]  /*95d0*/  FMUL.FTZ R81, R88, R9.reuse ;  /* 0x0000000958517220 */ /* 0x080fe20000410000 */
[-C--:B------:R-:W-:Y:S01]  /*95e0*/  FMUL.FTZ R84, R93, R9.reuse ;  /* 0x000000095d547220 */ /* 0x080fe20000410000 */
[-C--:B------:R-:W-:Y:S01]  /*95f0*/  FMUL.FTZ R85, R89, R9.reuse ;  /* 0x0000000959557220 */ /* 0x080fe20000410000 */
[----:B------:R-:W-:Y:S01]  /*9600*/  LOP3.LUT R4, R4, 0xc, RZ, 0xc0, !PT ;  /* 0x0000000c04047812 */ /* 0x000fe200078ec0ff */
[-C--:B------:R-:W-:Y:S01]  /*9610*/  FMUL.FTZ R45, R60, R9.reuse ;  /* 0x000000093c2d7220 */ /* 0x080fe20000410000 */
[-C--:B------:R-:W-:Y:S01]  /*9620*/  FMUL.FTZ R88, R100, R9.reuse ;  /* 0x0000000964587220 */ /* 0x080fe20000410000 */
[-C--:B------:R-:W-:Y:S01]  /*9630*/  FMUL.FTZ R89, R96, R9.reuse ;  /* 0x0000000960597220 */ /* 0x080fe20000410000 */
[----:B------:R-:W-:Y:S01]  /*9640*/  IADD3 R4, P0, R4, UR6, RZ ;  /* 0x0000000604047c10 */ /* 0x000fe2000ff1e0ff */
[-C--:B------:R-:W-:Y:S01]  /*9650*/  FMUL.FTZ R92, R101, R9.reuse ;  /* 0x00000009655c7220 */ /* 0x080fe20000410000 */
[-C--:B------:R-:W-:Y:S01]  /*9660*/  FMUL.FTZ R93, R97, R9.reuse ;  /* 0x00000009615d7220 */ /* 0x080fe20000410000 */
[-C--:B------:R-:W-:Y:S01]  /*9670*/  FMUL.FTZ R60, R65, R9.reuse ;  /* 0x00000009413c7220 */ /* 0x080fe20000410000 */
[----:B------:R-:W-:Y:S01]  /*9680*/  FMUL.FTZ R96, R108, R9 ;  /* 0x000000096c607220 */ /* 0x000fe20000410000 */
[----:B------:R-:W-:-:S02]  /*9690*/  IMAD.X R5, RZ, RZ, UR7, P0 ;  /* 0x00000007ff057e24 */ /* 0x000fc400080e06ff */
[-C--:B------:R-:W-:Y:S01]  /*96a0*/  FMUL.FTZ R97, R104, R9.reuse ;  /* 0x0000000968617220 */ /* 0x080fe20000410000 */
[-C--:B------:R-:W-:Y:S01]  /*96b0*/  FMUL.FTZ R100, R109, R9.reuse ;  /* 0x000000096d647220 */ /* 0x080fe20000410000 */
[-C--:B------:R-:W-:Y:S01]  /*96c0*/  FMUL.FTZ R101, R105, R9.reuse ;  /* 0x0000000969657220 */ /* 0x080fe20000410000 */
[-C--:B------:R-:W-:Y:S01]  /*96d0*/  FMUL.FTZ R13, R27, R120.reuse ;  /* 0x000000781b0d7220 */ /* 0x080fe20000410000 */
[----:B------:R0:W2:Y:S01]  /*96e0*/  LDG.E.CONSTANT R32, desc[UR48][R4.64] ;  /* 0x0000003004207981 */ /* 0x0000a2000c1e9900 */
        /* <DEDUP_REMOVED lines=9> */
[-C--:B0-----:R-:W-:Y:S01]  /*9780*/  FMUL.FTZ R4, R47, R120.reuse ;  /* 0x000000782f047220 */ /* 0x081fe20000410000 */
        /* <DEDUP_REMOVED lines=9> */
[----:B------:R-:W-:Y:S01]  /*9820*/  F2FP.BF16.F32.PACK_AB R25, R24, R25 ;  /* 0x000000191819723e */ /* 0x000fe200000010ff */
[-C--:B------:R-:W-:Y:S01]  /*9830*/  FMUL.FTZ R74, R83, R120.reuse ;  /* 0x00000078534a7220 */ /* 0x080fe20000410000 */
[-C--:B------:R-:W-:Y:S01]  /*9840*/  FMUL.FTZ R82, R95, R120.reuse ;  /* 0x000000785f527220 */ /* 0x080fe20000410000 */
[----:B------:R-:W-:Y:S01]  /*9850*/  LOP3.LUT P0, R24, R121, 0x3, RZ, 0xc0, !PT ;  /* 0x0000000379187812 */ /* 0x000fe2000780c0ff */
[-C--:B------:R-:W-:Y:S01]  /*9860*/  FMUL.FTZ R83, R91, R120.reuse ;  /* 0x000000785b537220 */ /* 0x080fe20000410000 */
[-C--:B------:R-:W-:Y:S01]  /*9870*/  FMUL.FTZ R95, R106, R120.reuse ;  /* 0x000000786a5f7220 */ /* 0x080fe20000410000 */
[-C--:B------:R-:W-:Y:S01]  /*9880*/  FMUL.FTZ R106, R119, R120.reuse ;  /* 0x00000078776a7220 */ /* 0x080fe20000410000 */
[-C--:B------:R-:W-:Y:S01]  /*9890*/  FMUL.FTZ R115, R115, R120.reuse ;  /* 0x0000007873737220 */ /* 0x080fe20000410000 */
[----:B------:R-:W-:Y:S01]  /*98a0*/  F2FP.BF16.F32.PACK_AB R34, R34, R35 ;  /* 0x000000232222723e */ /* 0x000fe200000010ff */
[-C--:B------:R-:W-:Y:S01]  /*98b0*/  FMUL.FTZ R5, R43, R120.reuse ;  /* 0x000000782b057220 */ /* 0x080fe20000410000 */
[----:B------:R-:W-:Y:S01]  /*98c0*/  F2FP.BF16.F32.PACK_AB R39, R38, R39 ;  /* 0x000000272627723e */ /* 0x000fe200000010ff */
[-C--:B------:R-:W-:Y:S01]  /*98d0*/  FMUL.FTZ R8, R30, R120.reuse ;  /* 0x000000781e087220 */ /* 0x080fe20000410000 */
[----:B------:R-:W-:Y:S01]  /*98e0*/  ISETP.EQ.OR P0, PT, R24, 0x3, !P0 ;  /* 0x000000031800780c */ /* 0x000fe20004702670 */
[-C--:B------:R-:W-:Y:S01]  /*98f0*/  FMUL.FTZ R43, R58, R120.reuse ;  /* 0x000000783a2b7220 */ /* 0x080fe20000410000 */
[----:B------:R-:W-:Y:S01]  /*9900*/  F2FP.BF16.F32.PACK_AB R82, R82, R83 ;  /* 0x000000535252723e */ /* 0x000fe200000010ff */
[----:B------:R-:W-:Y:S01]  /*9910*/  FMUL.FTZ R58, R78, R120 ;  /* 0x000000784e3a7220 */ /* 0x000fe20000410000 */
[----:B------:R-:W-:Y:S01]  /*9920*/  F2FP.BF16.F32.PACK_AB R76, R73, R76 ;  /* 0x0000004c494c723e */ /* 0x000fe200000010ff */
[----:B------:R-:W-:Y:S01]  /*9930*/  UMOV UR6, UR39 ;  /* 0x0000002700067c82 */ /* 0x000fe20008000000 */
[----:B-1----:R-:W-:Y:S01]  /*9940*/  UMOV UR7, UR5 ;  /* 0x0000000500077c82 */ /* 0x002fe20008000000 */
[----:B------:R-:W-:Y:S01]  /*9950*/  F2FP.BF16.F32.PACK_AB R83, R106, R115 ;  /* 0x000000736a53723e */ /* 0x000fe200000010ff */
[----:B------:R-:W-:Y:S01]  /*9960*/  FMUL.FTZ R12, R31, R120 ;  /* 0x000000781f0c7220 */ /* 0x000fe20000410000 */
[----:B------:R-:W-:Y:S01]  /*9970*/  SEL R115, R34, R39, P0 ;  /* 0x0000002722737207 */ /* 0x000fe20000000000 */
[----:B------:R-:W-:Y:S01]  /*9980*/  IMAD.U32 R35, RZ, RZ, UR7 ;  /* 0x00000007ff237e24 */ /* 0x000fe2000f8e00ff */
[----:B------:R-:W-:Y:S01]  /*9990*/  SEL R73, R39, R34, P0 ;  /* 0x0000002227497207 */ /* 0x000fe20000000000 */
[----:B------:R-:W-:-:S02]  /*99a0*/  IMAD.U32 R34, RZ, RZ, UR6 ;  /* 0x00000006ff227e24 */ /* 0x000fc4000f8e00ff */
[-C--:B------:R-:W-:Y:S01]  /*99b0*/  FMUL.FTZ R30, R46, R120.reuse ;  /* 0x000000782e1e7220 */ /* 0x080fe20000410000 */
[----:B------:R-:W-:Y:S01]  /*99c0*/  FMUL.FTZ R31, R42, R120 ;  /* 0x000000782a1f7220 */ /* 0x000fe20000410000 */
[----:B------:R-:W-:Y:S01]  /*99d0*/  F2FP.BF16.F32.PACK_AB R77, R58, R59 ;  /* 0x0000003b3a4d723e */ /* 0x000fe200000010ff */
[----:B------:R-:W-:-:S04]  /*99e0*/  IMAD.WIDE R58, R223, 0x2, R34 ;  /* 0x00000002df3a7825 */ /* 0x000fc800078e0222 */
        /* <DEDUP_REMOVED lines=8> */
[-C--:B------:R-:W-:Y:S01]  /*9a70*/  FMUL.FTZ R67, R86, R120.reuse ;  /* 0x0000007856437220 */ /* 0x080fe20000410000 */
[----:B------:R-:W-:Y:S01]  /*9a80*/  FMUL.FTZ R78, R90, R120 ;  /* 0x000000785a4e7220 */ /* 0x000fe20000410000 */
[----:B------:R-:W-:Y:S01]  /*9a90*/  F2FP.BF16.F32.PACK_AB R4, R57, R60 ;  /* 0x0000003c3904723e */ /* 0x000fe200000010ff */
[-C--:B------:R-:W-:Y:S01]  /*9aa0*/  FMUL.FTZ R71, R87, R120.reuse ;  /* 0x0000007857477220 */ /* 0x080fe20000410000 */
[-C--:B------:R-:W-:Y:S01]  /*9ab0*/  FMUL.FTZ R86, R102, R120.reuse ;  /* 0x0000007866567220 */ /* 0x080fe20000410000 */
[----:B------:R-:W-:Y:S01]  /*9ac0*/  FMUL.FTZ R90, R103, R120 ;  /* 0x00000078675a7220 */ /* 0x000fe20000410000 */
[----:B------:R-:W-:Y:S01]  /*9ad0*/  F2FP.BF16.F32.PACK_AB R69, R69, R72 ;  /* 0x000000484545723e */ /* 0x000fe200000010ff */
[-C--:B------:R-:W-:Y:S01]  /*9ae0*/  FMUL.FTZ R87, R98, R120.reuse ;  /* 0x0000007862577220 */ /* 0x080fe20000410000 */
[----:B------:R-:W-:Y:S01]  /*9af0*/  IADD3 R57, P4, R58, 0x8060, RZ ;  /* 0x000080603a397810 */ /* 0x000fe20007f9e0ff */
[-C--:B------:R-:W-:Y:S01]  /*9b00*/  FMUL.FTZ R102, R118, R120.reuse ;  /* 0x0000007876667220 */ /* 0x080fe20000410000 */
[-C--:B------:R-:W-:Y:S01]  /*9b10*/  FMUL.FTZ R103, R114, R120.reuse ;  /* 0x0000007872677220 */ /* 0x080fe20000410000 */
[----:B------:R-:W-:Y:S01]  /*9b20*/  F2FP.BF16.F32.PACK_AB R11, R10, R11 ;  /* 0x0000000b0a0b723e */ /* 0x000fe200000010ff */
[----:B------:R-:W-:Y:S01]  /*9b30*/  FMUL.FTZ R51, R66, R120 ;  /* 0x0000007842337220 */ /* 0x000fe20000410000 */
[----:B------:R-:W-:Y:S01]  /*9b40*/  SEL R113, R30, R5, P0 ;  /* 0x000000051e717207 */ /* 0x000fe20000000000 */
[----:B------:R-:W-:Y:S01]  /*9b50*/  ULDC.64 UR8, c[0x0][0xb90] ;  /* 0x0002e40000087ab9 */ /* 0x000fe20000000a00 */
[----:B------:R-:W-:Y:S01]  /*9b60*/  SEL R72, R5, R30, P0 ;  /* 0x0000001e05487207 */ /* 0x000fe20000000000 */
[----:B------:R-:W-:Y:S01]  /*9b70*/  IMAD R5, R19, 0x40, R2 ;  /* 0x0000004013057824 */ /* 0x000fe200078e0202 */
[----:B------:R-:W-:-:S02]  /*9b80*/  F2FP.BF16.F32.PACK_AB R14, R14, R15 ;  /* 0x0000000f0e0e723e */ /* 0x000fc400000010ff */
[----:B------:R-:W-:Y:S01]  /*9b90*/  F2FP.BF16.F32.PACK_AB R20, R20, R21 ;  /* 0x000000151414723e */ /* 0x000fe200000010ff */
[-C--:B------:R-:W-:Y:S01]  /*9ba0*/  FMUL.FTZ R91, R99, R120.reuse ;  /* 0x00000078635b7220 */ /* 0x080fe20000410000 */
[----:B------:R-:W-:Y:S01]  /*9bb0*/  F2FP.BF16.F32.PACK_AB R10, R62, R63 ;  /* 0x0000003f3e0a723e */ /* 0x000fe200000010ff */
[----:B------:R-:W-:Y:S01]  /*9bc0*/  FMUL.FTZ R75, R94, R120 ;  /* 0x000000785e4b7220 */ /* 0x000fe20000410000 */
[----:B------:R-:W-:Y:S02]  /*9bd0*/  F2FP.BF16.F32.PACK_AB R53, R53, R56 ;  /* 0x000000383535723e */ /* 0x000fe400000010ff */
[----:B------:R-:W-:Y:S02]  /*9be0*/  F2FP.BF16.F32.PACK_AB R80, R80, R81 ;  /* 0x000000515050723e */ /* 0x000fe400000010ff */
[----:B------:R-:W-:Y:S02]  /*9bf0*/  F2FP.BF16.F32.PACK_AB R88, R88, R89 ;  /* 0x000000595858723e */ /* 0x000fe400000010ff */
[----:B------:R-:W-:-:S02]  /*9c00*/  F2FP.BF16.F32.PACK_AB R6, R6, R7 ;  /* 0x000000070606723e */ /* 0x000fc400000010ff */
[----:B------:R-:W-:Y:S02]  /*9c10*/  F2FP.BF16.F32.PACK_AB R28, R28, R29 ;  /* 0x0000001d1c1c723e */ /* 0x000fe400000010ff */
[----:B------:R-:W-:Y:S02]  /*9c20*/  F2FP.BF16.F32.PACK_AB R8, R8, R9 ;  /* 0x000000090808723e */ /* 0x000fe400000010ff */
[----:B------:R-:W-:Y:S02]  /*9c30*/  F2FP.BF16.F32.PACK_AB R104, R104, R105 ;  /* 0x000000696868723e */ /* 0x000fe400000010ff */
[----:B------:R-:W-:Y:S02]  /*9c40*/  F2FP.BF16.F32.PACK_AB R109, R108, R109 ;  /* 0x0000006d6c6d723e */ /* 0x000fe400000010ff */
[----:B------:R-:W-:Y:S02]  /*9c50*/  F2FP.BF16.F32.PACK_AB R96, R96, R97 ;  /* 0x000000616060723e */ /* 0x000fe400000010ff */
[----:B------:R-:W-:-:S02]  /*9c60*/  F2FP.BF16.F32.PACK_AB R52, R49, R52 ;  /* 0x000000343134723e */ /* 0x000fc400000010ff */
[----:B------:R-:W-:Y:S02]  /*9c70*/  F2FP.BF16.F32.PACK_AB R33, R33, R36 ;  /* 0x000000242121723e */ /* 0x000fe400000010ff */
[----:B------:R-:W-:Y:S02]  /*9c80*/  F2FP.BF16.F32.PACK_AB R45, R45, R48 ;  /* 0x000000302d2d723e */ /* 0x000fe400000010ff */
[----:B------:R-:W-:Y:S02]  /*9c90*/  F2FP.BF16.F32.PACK_AB R37, R37, R40 ;  /* 0x000000282525723e */ /* 0x000fe400000010ff */
[----:B------:R-:W-:Y:S01]  /*9ca0*/  F2FP.BF16.F32.PACK_AB R44, R41, R44 ;  /* 0x0000002c292c723e */ /* 0x000fe200000010ff */
[----:B------:R-:W-:Y:S01]  /*9cb0*/  UIADD3 UR4, UR4, 0x33460, URZ ;  /* 0x0003346004047890 */ /* 0x000fe2000fffe03f */
[----:B------:R-:W-:Y:S02]  /*9cc0*/  F2FP.BF16.F32.PACK_AB R15, R84, R85 ;  /* 0x00000055540f723e */ /* 0x000fe400000010ff */
[----:B------:R-:W-:Y:S01]  /*9cd0*/  F2FP.BF16.F32.PACK_AB R27, R26, R27 ;  /* 0x0000001b1a1b723e */ /* 0x000fe200000010ff */
[----:B------:R-:W-:Y:S01]  /*9ce0*/  UIADD3 UR5, -UR40, URZ, URZ ;  /* 0x0000003f28057290 */ /* 0x000fe2000fffe13f */
[----:B------:R-:W-:Y:S01]  /*9cf0*/  F2FP.BF16.F32.PACK_AB R21, R92, R93 ;  /* 0x0000005d5c15723e */ /* 0x000fe200000010ff */
[-C--:B------:R-:W-:Y:S01]  /*9d00*/  FMUL.FTZ R98, R111, R120.reuse ;  /* 0x000000786f627220 */ /* 0x080fe20000410000 */
[----:B------:R-:W-:Y:S01]  /*9d10*/  LOP3.LUT R56, R57, 0x380, RZ, 0xc0, !PT ;  /* 0x0000038039387812 */ /* 0x000fe200078ec0ff */
[-C--:B------:R-:W-:Y:S01]  /*9d20*/  FMUL.FTZ R99, R107, R120.reuse ;  /* 0x000000786b637220 */ /* 0x080fe20000410000 */
[----:B------:R-:W-:Y:S01]  /*9d30*/  FMUL.FTZ R94, R110, R120 ;  /* 0x000000786e5e7220 */ /* 0x000fe20000410000 */
[----:B------:R-:W-:Y:S01]  /*9d40*/  F2FP.BF16.F32.PACK_AB R66, R61, R64 ;  /* 0x000000403d42723e */ /* 0x000fe200000010ff */
[----:B------:R-:W-:Y:S01]  /*9d50*/  IMAD.WIDE R34, R5, 0x2, R34 ;  /* 0x0000000205227825 */ /* 0x000fe200078e0222 */
[----:B------:R-:W-:Y:S01]  /*9d60*/  F2FP.BF16.F32.PACK_AB R7, R65, R68 ;  /* 0x000000444107723e */ /* 0x000fe200000010ff */
[----:B------:R-:W-:Y:S01]  /*9d70*/  ULDC UR6, c[0x0][0xc44] ;  /* 0x0003110000067ab9 */ /* 0x000fe20000000800 */
[----:B------:R-:W-:-:S02]  /*9d80*/  F2FP.BF16.F32.PACK_AB R79, R67, R70 ;  /* 0x00000046434f723e */ /* 0x000fc400000010ff */
[----:B------:R-:W-:Y:S02]  /*9d90*/  F2FP.BF16.F32.PACK_AB R86, R86, R87 ;  /* 0x000000575656723e */ /* 0x000fe400000010ff */
[----:B------:R-:W-:Y:S02]  /*9da0*/  F2FP.BF16.F32.PACK_AB R29, R100, R101 ;  /* 0x00000065641d723e */ /* 0x000fe400000010ff */
[----:B------:R-:W-:Y:S02]  /*9db0*/  F2FP.BF16.F32.PACK_AB R102, R102, R103 ;  /* 0x000000676666723e */ /* 0x000fe400000010ff */
[----:B------:R-:W-:Y:S02]  /*9dc0*/  SEL R121, R77, R10, P0 ;  /* 0x0000000a4d797207 */ /* 0x000fe40000000000 */
[----:B------:R-:W-:Y:S02]  /*9dd0*/  SEL R87, R14, R25, P0 ;  /* 0x000000190e577207 */ /* 0x000fe40000000000 */
[----:B------:R-:W-:-:S02]  /*9de0*/  SEL R61, R25, R14, P0 ;  /* 0x0000000e193d7207 */ /* 0x000fc40000000000 */
[----:B------:R-:W-:Y:S02]  /*9df0*/  SEL R101, R80, R15, P0 ;  /* 0x0000000f50657207 */ /* 0x000fe40000000000 */
[----:B------:R-:W-:Y:S02]  /*9e00*/  SEL R68, R15, R80, P0 ;  /* 0x000000500f447207 */ /* 0x000fe40000000000 */
[----:B------:R-:W-:Y:S02]  /*9e10*/  SEL R103, R88, R21, P0 ;  /* 0x0000001558677207 */ /* 0x000fe40000000000 */
[----:B------:R-:W-:Y:S02]  /*9e20*/  SEL R70, R21, R88, P0 ;  /* 0x0000005815467207 */ /* 0x000fe40000000000 */
[----:B------:R-:W-:Y:S02]  /*9e30*/  SEL R77, R10, R77, P0 ;  /* 0x0000004d0a4d7207 */ /* 0x000fe40000000000 */
[----:B------:R-:W-:-:S02]  /*9e40*/  LOP3.LUT R5, R58, 0x380, RZ, 0xc0, !PT ;  /* 0x000003803a057812 */ /* 0x000fc400078ec0ff */
[----:B------:R-:W-:Y:S02]  /*9e50*/  F2FP.BF16.F32.PACK_AB R50, R50, R51 ;  /* 0x000000333232723e */ /* 0x000fe400000010ff */
[----:B------:R-:W-:Y:S02]  /*9e60*/  F2FP.BF16.F32.PACK_AB R55, R54, R55 ;  /* 0x000000373637723e */ /* 0x000fe400000010ff */
[----:B------:R-:W-:Y:S02]  /*9e70*/  SHF.R.U64 R56, R56, 0x3, RZ ;  /* 0x0000000338387819 */ /* 0x000fe400000012ff */
[C---:B------:R-:W-:Y:S02]  /*9e80*/  IADD3 R25, P3, R58.reuse, 0x8040, RZ ;  /* 0x000080403a197810 */ /* 0x040fe40007f7e0ff */
[C---:B------:R-:W-:Y:S02]  /*9e90*/  IADD3 R21, P6, R58.reuse, 0x8020, RZ ;  /* 0x000080203a157810 */ /* 0x040fe40007fde0ff */
[----:B------:R-:W-:-:S02]  /*9ea0*/  IADD3 R10, P5, R58, 0x8000, RZ ;  /* 0x000080003a0a7810 */ /* 0x000fc40007fbe0ff */
[----:B------:R-:W-:Y:S02]  /*9eb0*/  IADD3 R15, P2, R58, 0x4060, RZ ;  /* 0x000040603a0f7810 */ /* 0x000fe40007f5e0ff */
[----:B------:R-:W-:Y:S02]  /*9ec0*/  F2FP.BF16.F32.PACK_AB R13, R12, R13 ;  /* 0x0000000d0c0d723e */ /* 0x000fe400000010ff */
[----:B------:R-:W-:Y:S02]  /*9ed0*/  F2FP.BF16.F32.PACK_AB R9, R75, R78 ;  /* 0x0000004e4b09723e */ /* 0x000fe400000010ff */
[----:B------:R-:W-:Y:S02]  /*9ee0*/  F2FP.BF16.F32.PACK_AB R31, R98, R99 ;  /* 0x00000063621f723e */ /* 0x000fe400000010ff */
[----:B------:R-:W-:Y:S02]  /*9ef0*/  F2FP.BF16.F32.PACK_AB R12, R71, R74 ;  /* 0x0000004a470c723e */ /* 0x000fe400000010ff */
[----:B------:R-:W-:-:S02]  /*9f00*/  F2FP.BF16.F32.PACK_AB R94, R94, R95 ;  /* 0x0000005f5e5e723e */ /* 0x000fc400000010ff */
[----:B------:R-:W-:Y:S02]  /*9f10*/  SEL R99, R69, R76, P0 ;  /* 0x0000004c45637207 */ /* 0x000fe40000000000 */
[----:B------:R-:W-:Y:S02]  /*9f20*/  SEL R67, R76, R69, P0 ;  /* 0x000000454c437207 */ /* 0x000fe40000000000 */
[----:B------:R-:W-:Y:S01]  /*9f30*/  SHF.R.U64 R5, R5, 0x3, RZ ;  /* 0x0000000305057819 */ /* 0x000fe200000012ff */
[--C-:B------:R-:W-:Y:S01]  /*9f40*/  IMAD.X R51, RZ, RZ, R59.reuse, P5 ;  /* 0x000000ffff337224 */ /* 0x100fe200028e063b */
[----:B------:R-:W-:Y:S01]  /*9f50*/  SEL R95, R53, R4, P0 ;  /* 0x00000004355f7207 */ /* 0x000fe20000000000 */
[--C-:B------:R-:W-:Y:S01]  /*9f60*/  IMAD.X R49, RZ, RZ, R59.reuse, P2 ;  /* 0x000000ffff317224 */ /* 0x100fe200010e063b */
[----:B------:R-:W-:Y:S01]  /*9f70*/  SEL R65, R4, R53, P0 ;  /* 0x0000003504417207 */ /* 0x000fe20000000000 */
[----:B------:R-:W-:Y:S01]  /*9f80*/  IMAD.X R53, RZ, RZ, R59, P6 ;  /* 0x000000ffff357224 */ /* 0x000fe200030e063b */
[----:B------:R-:W-:-:S02]  /*9f90*/  SEL R97, R66, R7, P0 ;  /* 0x0000000742617207 */ /* 0x000fc40000000000 */
[----:B------:R-:W-:Y:S02]  /*9fa0*/  SEL R107, R104, R109, P0 ;  /* 0x0000006d686b7207 */ /* 0x000fe40000000000 */
[----:B------:R-:W-:Y:S02]  /*9fb0*/  SEL R71, R109, R104, P0 ;  /* 0x000000686d477207 */ /* 0x000fe40000000000 */
[----:B------:R-:W-:Y:S02]  /*9fc0*/  SEL R119, R50, R55, P0 ;  /* 0x0000003732777207 */ /* 0x000fe40000000000 */
[----:B------:R-:W-:Y:S01]  /*9fd0*/  SEL R76, R55, R50, P0 ;  /* 0x00000032374c7207 */ /* 0x000fe20000000000 */
[--C-:B------:R-:W-:Y:S01]  /*9fe0*/  IMAD.X R55, RZ, RZ, R59.reuse, P3 ;  /* 0x000000ffff377224 */ /* 0x100fe200018e063b */
[----:B------:R-:W-:Y:S01]  /*9ff0*/  LOP3.LUT R56, R56, R57, RZ, 0x3c, !PT ;  /* 0x0000003938387212 */ /* 0x000fe200078e3cff */
[----:B------:R-:W-:Y:S01]  /*a000*/  IMAD.X R57, RZ, RZ, R59, P4 ;  /* 0x000000ffff397224 */ /* 0x000fe200020e063b */
[----:B------:R-:W-:-:S02]  /*a010*/  SEL R85, R6, R11, P0 ;  /* 0x0000000b06557207 */ /* 0x000fc40000000000 */
[----:B------:R-:W-:Y:S02]  /*a020*/  SEL R60, R11, R6, P0 ;  /* 0x000000060b3c7207 */ /* 0x000fe40000000000 */
[----:B------:R-:W-:Y:S02]  /*a030*/  SEL R66, R7, R66, P0 ;  /* 0x0000004207427207 */ /* 0x000fe40000000000 */
[----:B------:R-:W-:Y:S02]  /*a040*/  SEL R109, R8, R13, P0 ;  /* 0x0000000d086d7207 */ /* 0x000fe40000000000 */
[----:B------:R-:W-:Y:S02]  /*a050*/  SEL R78, R13, R8, P0 ;  /* 0x000000080d4e7207 */ /* 0x000fe40000000000 */
[----:B------:R-:W-:Y:S02]  /*a060*/  SEL R125, R9, R82, P0 ;  /* 0x00000052097d7207 */ /* 0x000fe40000000000 */
[----:B------:R-:W-:-:S02]  /*a070*/  SEL R80, R82, R9, P0 ;  /* 0x0000000952507207 */ /* 0x000fc40000000000 */
[C---:B------:R-:W-:Y:S02]  /*a080*/  IADD3 R7, P1, R58.reuse, 0x20, RZ ;  /* 0x000000203a077810 */ /* 0x040fe40007f3e0ff */
[C---:B------:R-:W-:Y:S02]  /*a090*/  IADD3 R13, P4, R58.reuse, 0x4040, RZ ;  /* 0x000040403a0d7810 */ /* 0x040fe40007f9e0ff */
[C---:B------:R-:W-:Y:S02]  /*a0a0*/  IADD3 R11, P3, R58.reuse, 0x4020, RZ ;  /* 0x000040203a0b7810 */ /* 0x040fe40007f7e0ff */
[C---:B------:R-:W-:Y:S02]  /*a0b0*/  IADD3 R8, P6, R58.reuse, 0x4000, RZ ;  /* 0x000040003a087810 */ /* 0x040fe40007fde0ff */
[C---:B------:R-:W-:Y:S02]  /*a0c0*/  IADD3 R6, P5, R58.reuse, 0x60, RZ ;  /* 0x000000603a067810 */ /* 0x040fe40007fbe0ff */
[----:B------:R-:W-:-:S02]  /*a0d0*/  IADD3 R9, P2, R58, 0x40, RZ ;  /* 0x000000403a097810 */ /* 0x000fc40007f5e0ff */
[----:B------:R-:W-:Y:S02]  /*a0e0*/  LOP3.LUT R58, R5, R58, RZ, 0x3c, !PT ;  /* 0x0000003a053a7212 */ /* 0x000fe400078e3cff */
[----:B------:R-:W-:Y:S02]  /*a0f0*/  LOP3.LUT R5, R10, 0x380, RZ, 0xc0, !PT ;  /* 0x000003800a057812 */ /* 0x000fe400078ec0ff */
[----:B------:R-:W-:Y:S02]  /*a100*/  LOP3.LUT R4, R15, 0x380, RZ, 0xc0, !PT ;  /* 0x000003800f047812 */ /* 0x000fe400078ec0ff */
[----:B------:R-:W-:Y:S02]  /*a110*/  SHF.R.U64 R5, R5, 0x3, RZ ;  /* 0x0000000305057819 */ /* 0x000fe400000012ff */
[----:B------:R-:W-:Y:S01]  /*a120*/  F2FP.BF16.F32.PACK_AB R42, R42, R43 ;  /* 0x0000002b2a2a723e */ /* 0x000fe200000010ff */
[----:B------:R-:W-:Y:S01]  /*a130*/  IMAD.X R43, RZ, RZ, R59, P3 ;  /* 0x000000ffff2b7224 */ /* 0x000fe200018e063b */
[----:B------:R-:W-:-:S02]  /*a140*/  SEL R105, R96, R29, P0 ;  /* 0x0000001d60697207 */ /* 0x000fc40000000000 */
[----:B------:R-:W-:Y:S02]  /*a150*/  SEL R69, R29, R96, P0 ;  /* 0x000000601d457207 */ /* 0x000fe40000000000 */
[----:B------:R-:W-:Y:S02]  /*a160*/  LOP3.LUT R50, R5, R10, RZ, 0x3c, !PT ;  /* 0x0000000a05327212 */ /* 0x000fe400078e3cff */
[----:B------:R-:W-:Y:S02]  /*a170*/  SHF.R.U64 R4, R4, 0x3, RZ ;  /* 0x0000000304047819 */ /* 0x000fe400000012ff */
[----:B------:R-:W-:Y:S02]  /*a180*/  LOP3.LUT R5, R8, 0x380, RZ, 0xc0, !PT ;  /* 0x0000038008057812 */ /* 0x000fe400078ec0ff */
[----:B------:R-:W-:Y:S02]  /*a190*/  IADD3 R29, P3, R34, 0x2000, RZ ;  /* 0x00002000221d7810 */ /* 0x000fe40007f7e0ff */
[----:B------:R-:W-:-:S02]  /*a1a0*/  SEL R89, R28, R33, P0 ;  /* 0x000000211c597207 */ /* 0x000fc40000000000 */
[----:B------:R-:W-:Y:S02]  /*a1b0*/  SEL R62, R33, R28, P0 ;  /* 0x0000001c213e7207 */ /* 0x000fe40000000000 */
[----:B------:R-:W-:Y:S01]  /*a1c0*/  LOP3.LUT R48, R4, R15, RZ, 0x3c, !PT ;  /* 0x0000000f04307212 */ /* 0x000fe200078e3cff */
[----:B------:R-:W0:Y:S01]  /*a1d0*/  LDC R33, c[0x0][0xbe8] ;  /* 0x0002fa00ff217b82 */ /* 0x000e220000000800 */
[----:B------:R-:W-:Y:S02]  /*a1e0*/  SHF.R.U64 R5, R5, 0x3, RZ ;  /* 0x0000000305057819 */ /* 0x000fe400000012ff */
[----:B------:R-:W-:Y:S02]  /*a1f0*/  LOP3.LUT R28, R29, 0x380, RZ, 0xc0, !PT ;  /* 0x000003801d1c7812 */ /* 0x000fe400078ec0ff */
[----:B------:R-:W-:Y:S02]  /*a200*/  LOP3.LUT R4, R7, 0x380, RZ, 0xc0, !PT ;  /* 0x0000038007047812 */ /* 0x000fe400078ec0ff */
[----:B------:R-:W-:-:S02]  /*a210*/  LOP3.LUT R40, R5, R8, RZ, 0x3c, !PT ;  /* 0x0000000805287212 */ /* 0x000fc400078e3cff */
[----:B------:R-:W-:Y:S02]  /*a220*/  SHF.R.U64 R28, R28, 0x3, RZ ;  /* 0x000000031c1c7819 */ /* 0x000fe400000012ff */
[----:B------:R-:W-:Y:S02]  /*a230*/  SHF.R.U64 R4, R4, 0x3, RZ ;  /* 0x0000000304047819 */ /* 0x000fe400000012ff */
[----:B------:R-:W-:Y:S02]  /*a240*/  LOP3.LUT R5, R6, 0x380, RZ, 0xc0, !PT ;  /* 0x0000038006057812 */ /* 0x000fe400078ec0ff */
[----:B------:R-:W-:Y:S02]  /*a250*/  F2FP.BF16.F32.PACK_AB R47, R46, R47 ;  /* 0x0000002f2e2f723e */ /* 0x000fe400000010ff */
[----:B------:R-:W-:Y:S01]  /*a260*/  LOP3.LUT R28, R28, R29, RZ, 0x3c, !PT ;  /* 0x0000001d1c1c7212 */ /* 0x000fe200078e3cff */
[----:B------:R-:W-:Y:S01]  /*a270*/  IMAD.X R29, RZ, RZ, R35, P3 ;  /* 0x000000ffff1d7224 */ /* 0x000fe200018e0623 */
[----:B------:R-:W-:-:S02]  /*a280*/  LOP3.LUT R46, R4, R7, RZ, 0x3c, !PT ;  /* 0x00000007042e7212 */ /* 0x000fc400078e3cff */
[----:B------:R-:W-:Y:S02]  /*a290*/  SHF.R.U64 R5, R5, 0x3, RZ ;  /* 0x0000000305057819 */ /* 0x000fe400000012ff */
[----:B------:R-:W-:Y:S02]  /*a2a0*/  IADD3 R7, P3, R34, 0x8000, RZ ;  /* 0x0000800022077810 */ /* 0x000fe40007f7e0ff */
[----:B------:R-:W-:Y:S02]  /*a2b0*/  LOP3.LUT R38, R5, R6, RZ, 0x3c, !PT ;  /* 0x0000000605267212 */ /* 0x000fe400078e3cff */
[----:B------:R-:W-:-:S04]  /*a2c0*/  LOP3.LUT R6, R7, 0x380, RZ, 0xc0, !PT ;  /* 0x0000038007067812 */ /* 0x000fc800078ec0ff */
[----:B------:R-:W-:Y:S02]  /*a2d0*/  SHF.R.U64 R6, R6, 0x3, RZ ;  /* 0x0000000306067819 */ /* 0x000fe400000012ff */
[----:B------:R-:W-:Y:S02]  /*a2e0*/  LOP3.LUT R4, R9, 0x380, RZ, 0xc0, !PT ;  /* 0x0000038009047812 */ /* 0x000fe400078ec0ff */
[----:B------:R-:W-:Y:S01]  /*a2f0*/  LOP3.LUT R6, R6, R7, RZ, 0x3c, !PT ;  /* 0x0000000706067212 */ /* 0x000fe200078e3cff */
[----:B------:R-:W-:Y:S01]  /*a300*/  IMAD.X R7, RZ, RZ, R35, P3 ;  /* 0x000000ffff077224 */ /* 0x000fe200018e0623 */
[----:B0-----:R-:W-:Y:S02]  /*a310*/  ISETP.NE.AND P3, PT, R33, 0x1, PT ;  /* 0x000000012100780c */ /* 0x001fe40003f65270 */
[----:B------:R-:W-:Y:S01]  /*a320*/  F2FP.BF16.F32.PACK_AB R81, R90, R91 ;  /* 0x0000005b5a51723e */ /* 0x000fe200000010ff */
[--C-:B------:R-:W-:Y:S01]  /*a330*/  IMAD.X R41, RZ, RZ, R59.reuse, P6 ;  /* 0x000000ffff297224 */ /* 0x100fe200030e063b */
[----:B------:R-:W-:Y:S01]  /*a340*/  SEL R91, R37, R44, P0 ;  /* 0x0000002c255b7207 */ /* 0x000fe20000000000 */
[--C-:B------:R-:W-:Y:S01]  /*a350*/  IMAD.X R39, RZ, RZ, R59.reuse, P5 ;  /* 0x000000ffff277224 */ /* 0x100fe200028e063b */
[----:B------:R-:W-:Y:S01]  /*a360*/  SEL R63, R44, R37, P0 ;  /* 0x000000252c3f7207 */ /* 0x000fe20000000000 */
[----:B------:R-:W-:Y:S01]  /*a370*/  IMAD.X R37, RZ, RZ, R59, P2 ;  /* 0x000000ffff257224 */ /* 0x000fe200010e063b */
[----:B------:R-:W-:-:S02]  /*a380*/  SEL R93, R45, R52, P0 ;  /* 0x000000342d5d7207 */ /* 0x000fc40000000000 */
[----:B------:R-:W-:Y:S01]  /*a390*/  SEL R64, R52, R45, P0 ;  /* 0x0000002d34407207 */ /* 0x000fe20000000000 */
[--C-:B------:R-:W-:Y:S01]  /*a3a0*/  IMAD.X R45, RZ, RZ, R59.reuse, P4 ;  /* 0x000000ffff2d7224 */ /* 0x100fe200020e063b */
[----:B------:R-:W-:Y:S02]  /*a3b0*/  SEL R117, R42, R47, P0 ;  /* 0x0000002f2a757207 */ /* 0x000fe40000000000 */
[----:B------:R-:W-:Y:S01]  /*a3c0*/  SEL R75, R47, R42, P0 ;  /* 0x0000002a2f4b7207 */ /* 0x000fe20000000000 */
[----:B------:R-:W-:Y:S01]  /*a3d0*/  IMAD.X R47, RZ, RZ, R59, P1 ;  /* 0x000000ffff2f7224 */ /* 0x000fe200008e063b */
[----:B------:R-:W-:Y:S02]  /*a3e0*/  SHF.R.U64 R4, R4, 0x3, RZ ;  /* 0x0000000304047819 */ /* 0x000fe400000012ff */
[----:B------:R-:W-:Y:S02]  /*a3f0*/  MOV R116, R58 ;  /* 0x0000003a00747202 */ /* 0x000fe40000000f00 */
[----:B------:R-:W0:Y:S01]  /*a400*/  LDC R59, c[0x0][0xc38] ;  /* 0x00030e00ff3b7b82 */ /* 0x000e220000000800 */
[----:B------:R-:W-:-:S02]  /*a410*/  LOP3.LUT R36, R4, R9, RZ, 0x3c, !PT ;  /* 0x0000000904247212 */ /* 0x000fc400078e3cff */
[----:B------:R-:W-:Y:S02]  /*a420*/  LOP3.LUT R10, R11, 0x380, RZ, 0xc0, !PT ;  /* 0x000003800b0a7812 */ /* 0x000fe400078ec0ff */
[----:B------:R-:W-:Y:S02]  /*a430*/  MOV R112, R36 ;  /* 0x0000002400707202 */ /* 0x000fe40000000f00 */
[----:B------:R-:W-:Y:S01]  /*a440*/  SHF.R.U64 R10, R10, 0x3, RZ ;  /* 0x000000030a0a7819 */ /* 0x000fe200000012ff */
[----:B------:R-:W1:Y:S01]  /*a450*/  @P3 LDC R36, c[0x0][0xbec] ;  /* 0x0002fb00ff243b82 */ /* 0x000e620000000800 */
[----:B------:R-:W-:Y:S01]  /*a460*/  MOV R108, R40 ;  /* 0x00000028006c7202 */ /* 0x000fe20000000f00 */
[----:B------:R-:W-:Y:S01]  /*a470*/  UPRMT UR4, UR36, 0x654, UR4 ;  /* 0x0000065424047896 */ /* 0x000fe20008000004 */
[----:B------:R-:W-:Y:S02]  /*a480*/  LOP3.LUT R42, R10, R11, RZ, 0x3c, !PT ;  /* 0x0000000b0a2a7212 */ /* 0x000fe400078e3cff */
[----:B------:R-:W-:-:S02]  /*a490*/  SEL R111, R20, R27, P0 ;  /* 0x0000001b146f7207 */ /* 0x000fc40000000000 */
[----:B------:R-:W-:Y:S01]  /*a4a0*/  SEL R74, R27, R20, P0 ;  /* 0x000000141b4a7207 */ /* 0x000fe20000000000 */
[----:B------:R-:W3:Y:S01]  /*a4b0*/  @P3 LDC R37, c[0x0][0xbf0] ;  /* 0x0002fc00ff253b82 */ /* 0x000ee20000000800 */
[----:B--2---:R-:W-:Y:S01]  /*a4c0*/  LOP3.LUT R41, R32, 0x2, RZ, 0x3c, !PT ;  /* 0x0000000220297812 */ /* 0x004fe200078e3cff */
[----:B------:R-:W-:Y:S01]  /*a4d0*/  SHFL.IDX PT, R85, R85, R32, 0x1c1f ;  /* 0x001c1f2055557589 */ /* 0x000fe200000e0000 */
[----:B------:R-:W-:Y:S02]  /*a4e0*/  MOV R106, R42 ;  /* 0x0000002a006a7202 */ /* 0x000fe40000000f00 */
[----:B------:R-:W-:Y:S01]  /*a4f0*/  SEL R123, R79, R12, P0 ;  /* 0x0000000c4f7b7207 */ /* 0x000fe20000000000 */
[----:B------:R-:W-:Y:S01]  /*a500*/  SHFL.IDX PT, R87, R87, R32, 0x1c1f ;  /* 0x001c1f2057577589 */ /* 0x000fe200000e0000 */
[----:B------:R-:W-:Y:S01]  /*a510*/  SEL R127, R86, R81, P0 ;  /* 0x00000051567f7207 */ /* 0x000fe20000000000 */
[----:B------:R-:W-:Y:S01]  /*a520*/  UIMAD UR11, UR6, UR5, UR42 ;  /* 0x00000005060b72a4 */ /* 0x000fe2000f8e022a */
[----:B------:R-:W-:Y:S01]  /*a530*/  SEL R129, R94, R31, P0 ;  /* 0x0000001f5e817207 */ /* 0x000fe20000000000 */
[----:B------:R-:W-:Y:S01]  /*a540*/  SHFL.IDX PT, R109, R109, R32, 0x1c1f ;  /* 0x001c1f206d6d7589 */ /* 0x000fe200000e0000 */
[----:B------:R-:W-:Y:S01]  /*a550*/  SEL R131, R102, R83, P0 ;  /* 0x0000005366837207 */ /* 0x000fe20000000000 */
[----:B------:R-:W-:Y:S01]  /*a560*/  SYNCS.ARRIVE.TRANS64.RED.A1T0 RZ, [UR4], RZ ;  /* 0x000000ffffff79a7 */ /* 0x000fe20008100404 */
[----:B------:R-:W-:Y:S01]  /*a570*/  LOP3.LUT R14, R25, 0x380, RZ, 0xc0, !PT ;  /* 0x00000380190e7812 */ /* 0x000fe200078ec0ff */
[----:B------:R-:W2:Y:S01]  /*a580*/  SHFL.IDX PT, R60, R60, R41, 0x1c1f ;  /* 0x001c1f293c3c7589 */ /* 0x000ea200000e0000 */
[----:B------:R-:W-:Y:S01]  /*a590*/  MOV R49, R48 ;  /* 0x0000003000317202 */ /* 0x000fe20000000f00 */
[----:B------:R-:W-:-:S02]  /*a5a0*/  IMAD R48, RZ, RZ, -UR42 ;  /* 0x8000002aff307e24 */ /* 0x000fc4000f8e02ff */
[----:B------:R-:W-:Y:S01]  /*a5b0*/  SHFL.IDX PT, R42, R61, R41, 0x1c1f ;  /* 0x001c1f293d2a7589 */ /* 0x000fe200000e0000 */
[----:B------:R-:W-:-:S03]  /*a5c0*/  SEL R79, R12, R79, P0 ;  /* 0x0000004f0c4f7207 */ /* 0x000fc60000000000 */
[----:B------:R-:W4:Y:S01]  /*a5d0*/  SHFL.IDX PT, R78, R78, R41, 0x1c1f ;  /* 0x001c1f294e4e7589 */ /* 0x000f2200000e0000 */
[----:B------:R-:W-:-:S03]  /*a5e0*/  LOP3.LUT R12, R21, 0x380, RZ, 0xc0, !PT ;  /* 0x00000380150c7812 */ /* 0x000fc600078ec0ff */
[----:B------:R-:W-:Y:S04]  /*a5f0*/  SHFL.IDX PT, R111, R111, R32, 0x1c1f ;  /* 0x001c1f206f6f7589 */ /* 0x000fe800000e0000 */
[----:B------:R-:W4:Y:S01]  /*a600*/  SHFL.IDX PT, R74, R74, R41, 0x1c1f ;  /* 0x001c1f294a4a7589 */ /* 0x000f2200000e0000 */
[----:B------:R-:W-:-:S03]  /*a610*/  SHF.R.U64 R14, R14, 0x3, RZ ;  /* 0x000000030e0e7819 */ /* 0x000fc600000012ff */
[----:B------:R-:W-:Y:S04]  /*a620*/  SHFL.IDX PT, R89, R89, R32, 0x1c1f ;  /* 0x001c1f2059597589 */ /* 0x000fe800000e0000 */
[----:B------:R-:W-:Y:S04]  /*a630*/  SHFL.IDX PT, R113, R113, R32, 0x1c1f ;  /* 0x001c1f2071717589 */ /* 0x000fe800000e0000 */
[----:B------:R-:W4:Y:S04]  /*a640*/  SHFL.IDX PT, R62, R62, R41, 0x1c1f ;  /* 0x001c1f293e3e7589 */ /* 0x000f2800000e0000 */
[----:B------:R-:W4:Y:S01]  /*a650*/  SHFL.IDX PT, R72, R72, R41, 0x1c1f ;  /* 0x001c1f2948487589 */ /* 0x000f2200000e0000 */
[----:B0-----:R-:W-:Y:S01]  /*a660*/  IMAD R48, R59, R48, UR41 ;  /* 0x000000293b307e24 */ /* 0x001fe2000f8e0230 */
[----:B------:R-:W-:Y:S01]  /*a670*/  USHF.R.S32.HI UR10, URZ, 0x1f, UR11 ;  /* 0x0000001f3f0a7899 */ /* 0x000fe2000801140b */
[----:B------:R-:W-:Y:S01]  /*a680*/  SHF.R.U64 R12, R12, 0x3, RZ ;  /* 0x000000030c0c7819 */ /* 0x000fe200000012ff */
[----:B------:R-:W-:Y:S01]  /*a690*/  SHFL.IDX PT, R91, R91, R32, 0x1c1f ;  /* 0x001c1f205b5b7589 */ /* 0x000fe200000e0000 */
[----:B------:R-:W-:-:S03]  /*a6a0*/  LOP3.LUT R54, R14, R25, RZ, 0x3c, !PT ;  /* 0x000000190e367212 */ /* 0x000fc600078e3cff */
[----:B------:R-:W-:Y:S01]  /*a6b0*/  SHFL.IDX PT, R93, R93, R32, 0x1c1f ;  /* 0x001c1f205d5d7589 */ /* 0x000fe200000e0000 */
[----:B------:R-:W-:-:S03]  /*a6c0*/  MOV R50, R50 ;  /* 0x0000003200327202 */ /* 0x000fc60000000f00 */
[----:B------:R-:W-:Y:S01]  /*a6d0*/  SHFL.IDX PT, R95, R95, R32, 0x1c1f ;  /* 0x001c1f205f5f7589 */ /* 0x000fe200000e0000 */
[----:B------:R-:W-:-:S03]  /*a6e0*/  IMAD R51, R48, 0x80, R222 ;  /* 0x0000008030337824 */ /* 0x000fc600078e02de */
[----:B------:R-:W-:Y:S04]  /*a6f0*/  SHFL.IDX PT, R97, R97, R32, 0x1c1f ;  /* 0x001c1f2061617589 */ /* 0x000fe800000e0000 */
        /* <DEDUP_REMOVED lines=13> */
[----:B------:R-:W-:Y:S01]  /*a7d0*/  SHFL.IDX PT, R131, R131, R32, 0x1c1f ;  /* 0x001c1f2083837589 */ /* 0x000fe200000e0000 */
[----:B------:R-:W-:-:S03]  /*a7e0*/  UIMAD UR5, UR10, UR8, URZ ;  /* 0x000000080a0572a4 */ /* 0x000fc6000f8e023f */
[----:B------:R-:W-:Y:S04]  /*a7f0*/  SHFL.IDX PT, R32, R65, R41, 0x1c1f ;  /* 0x001c1f2941207589 */ /* 0x000fe800000e0000 */
[----:B------:R-:W0:Y:S01]  /*a800*/  SHFL.IDX PT, R58, R73, R41, 0x1c1f ;  /* 0x001c1f29493a7589 */ /* 0x000e2200000e0000 */
[----:B------:R-:W-:Y:S01]  /*a810*/  LOP3.LUT R52, R12, R21, RZ, 0x3c, !PT ;  /* 0x000000150c347212 */ /* 0x000fe200078e3cff */
[----:B-1----:R-:W-:Y:S01]  /*a820*/  @P3 IMAD.HI.U32 R36, R51, R36, RZ ;  /* 0x0000002433243227 */ /* 0x002fe200078e00ff */
[----:B------:R-:W-:Y:S01]  /*a830*/  LOP3.LUT R12, R13, 0x380, RZ, 0xc0, !PT ;  /* 0x000003800d0c7812 */ /* 0x000fe200078ec0ff */
[----:B------:R-:W-:Y:S01]  /*a840*/  USHF.R.S32.HI UR12, URZ, 0x1f, UR40 ;  /* 0x0000001f3f0c7899 */ /* 0x000fe20008011428 */
[----:B------:R-:W-:Y:S01]  /*a850*/  MOV R84, R56 ;  /* 0x0000003800547202 */ /* 0x000fe20000000f00 */
[----:B------:R-:W-:Y:S01]  /*a860*/  UIMAD.WIDE.U32 UR6, UR11, UR8, URZ ;  /* 0x000000080b0672a5 */ /* 0x000fe2000f8e003f */
[----:B------:R-:W-:Y:S01]  /*a870*/  MOV R56, R54 ;  /* 0x0000003600387202 */ /* 0x000fe20000000f00 */
[----:B------:R-:W-:Y:S01]  /*a880*/  UIMAD UR5, UR11, UR9, UR5 ;  /* 0x000000090b0572a4 */ /* 0x000fe2000f8e0205 */
[----:B------:R-:W1:Y:S01]  /*a890*/  SHFL.IDX PT, R54, R63, R41, 0x1c1f ;  /* 0x001c1f293f367589 */ /* 0x000e6200000e0000 */
[----:B------:R-:W-:Y:S01]  /*a8a0*/  SHF.R.U64 R12, R12, 0x3, RZ ;  /* 0x000000030c0c7819 */ /* 0x000fe200000012ff */
[----:B------:R-:W-:Y:S01]  /*a8b0*/  ULDC.64 UR8, c[0x0][0xb98] ;  /* 0x0002e60000087ab9 */ /* 0x000fe20000000a00 */
[----:B------:R-:W-:Y:S01]  /*a8c0*/  SEL R82, R31, R94, P0 ;  /* 0x0000005e1f527207 */ /* 0x000fe20000000000 */
[----:B------:R-:W1:Y:S01]  /*a8d0*/  SHFL.IDX PT, R64, R64, R41, 0x1c1f ;  /* 0x001c1f2940407589 */ /* 0x000e6200000e0000 */
[----:B------:R-:W-:Y:S01]  /*a8e0*/  IMAD.MOV.U32 R59, RZ, RZ, R51 ;  /* 0x000000ffff3b7224 */ /* 0x000fe200078e0033 */
[----:B------:R-:W-:-:S02]  /*a8f0*/  UIMAD UR4, UR12, UR8, URZ ;  /* 0x000000080c0472a4 */ /* 0x000fc4000f8e023f */
[----:B------:R-:W1:Y:S01]  /*a900*/  SHFL.IDX PT, R92, R75, R41, 0x1c1f ;  /* 0x001c1f294b5c7589 */ /* 0x000e6200000e0000 */
[----:B------:R-:W-:Y:S02]  /*a910*/  SEL R81, R81, R86, P0 ;  /* 0x0000005651517207 */ /* 0x000fe40000000000 */
[----:B------:R-:W-:Y:S01]  /*a920*/  SEL R83, R83, R102, P0 ;  /* 0x0000006653537207 */ /* 0x000fe20000000000 */
[----:B------:R-:W1:Y:S01]  /*a930*/  SHFL.IDX PT, R76, R76, R41, 0x1c1f ;  /* 0x001c1f294c4c7589 */ /* 0x000e6200000e0000 */
[C---:B------:R-:W-:Y:S02]  /*a940*/  IADD3 R31, P4, R34.reuse, 0x1000, RZ ;  /* 0x00001000221f7810 */ /* 0x040fe40007f9e0ff */
[----:B------:R-:W-:Y:S02]  /*a950*/  IADD3 R15, P1, R34, 0x6000, RZ ;  /* 0x00006000220f7810 */ /* 0x000fe40007f3e0ff */
[----:B---3--:R-:W-:Y:S02]  /*a960*/  @P3 SHF.R.U32.HI R59, RZ, R37, R36 ;  /* 0x00000025ff3b3219 */ /* 0x008fe40000011624 */
[----:B------:R-:W-:Y:S01]  /*a970*/  LOP3.LUT R44, R12, R13, RZ, 0x3c, !PT ;  /* 0x0000000d0c2c7212 */ /* 0x000fe200078e3cff */
[----:B------:R-:W-:Y:S01]  /*a980*/  UIADD3 UR5, UR7, UR5, URZ ;  /* 0x0000000507057290 */ /* 0x000fe2000fffe03f */
[----:B------:R-:W-:Y:S01]  /*a990*/  LOP3.LUT R30, R31, 0x380, RZ, 0xc0, !PT ;  /* 0x000003801f1e7812 */ /* 0x000fe200078ec0ff */
[----:B------:R-:W3:Y:S01]  /*a9a0*/  SHFL.IDX PT, R66, R66, R41, 0x1c1f ;  /* 0x001c1f2942427589 */ /* 0x000ee200000e0000 */
[----:B------:R-:W-:Y:S01]  /*a9b0*/  LOP3.LUT R14, R15, 0x380, RZ, 0xc0, !PT ;  /* 0x000003800f0e7812 */ /* 0x000fe200078ec0ff */
[----:B------:R-:W-:Y:S01]  /*a9c0*/  UIMAD UR7, UR40, UR9, UR4 ;  /* 0x00000009280772a4 */ /* 0x000fe2000f8e0204 */
[----:B------:R-:W-:Y:S01]  /*a9d0*/  MOV R57, R52 ;  /* 0x0000003400397202 */ /* 0x000fe20000000f00 */
[----:B------:R-:W-:Y:S01]  /*a9e0*/  SHFL.IDX PT, R86, R67, R41, 0x1c1f ;  /* 0x001c1f2943567589 */ /* 0x000fe200000e0000 */
[----:B------:R-:W-:Y:S01]  /*a9f0*/  MOV R110, R38 ;  /* 0x00000026006e7202 */ /* 0x000fe20000000f00 */
[----:B------:R-:W-:Y:S01]  /*aa00*/  IMAD.MOV R52, RZ, RZ, -R59 ;  /* 0x000000ffff347224 */ /* 0x000fe200078e0a3b */
[----:B--2---:R-:W-:Y:S01]  /*aa10*/  SEL R36, R85, R60, P0 ;  /* 0x0000003c55247207 */ /* 0x004fe20000000000 */
[----:B------:R-:W-:Y:S01]  /*aa20*/  SHFL.IDX PT, R68, R68, R41, 0x1c1f ;  /* 0x001c1f2944447589 */ /* 0x000fe200000e0000 */
[----:B------:R-:W-:Y:S01]  /*aa30*/  SEL R38, R60, R85, P0 ;  /* 0x000000553c267207 */ /* 0x000fe20000000000 */
[----:B------:R-:W-:Y:S01]  /*aa40*/  UMOV UR4, UR6 ;  /* 0x0000000600047c82 */ /* 0x000fe20008000000 */
[----:B----4-:R-:W-:Y:S01]  /*aa50*/  SEL R37, R109, R78, P0 ;  /* 0x0000004e6d257207 */ /* 0x010fe20000000000 */
[----:B------:R-:W-:Y:S01]  /*aa60*/  SHFL.IDX PT, R70, R70, R41, 0x1c1f ;  /* 0x001c1f2946467589 */ /* 0x000fe200000e0000 */
[----:B------:R-:W-:Y:S01]  /*aa70*/  SEL R39, R78, R109, P0 ;  /* 0x0000006d4e277207 */ /* 0x000fe20000000000 */
[----:B------:R-:W-:Y:S01]  /*aa80*/  BAR.SYNC.DEFER_BLOCKING 0x1, 0x100 ;  /* 0x0044000000007b1d */ /* 0x000fe20000010000 */
[----:B------:R-:W-:-:S02]  /*aa90*/  SEL R40, R87, R42, P0 ;  /* 0x0000002a57287207 */ /* 0x000fc40000000000 */
[----:B------:R-:W-:Y:S02]  /*aaa0*/  MOV R114, R46 ;  /* 0x0000002e00727202 */ /* 0x000fe40000000f00 */
[----:B------:R-:W-:Y:S02]  /*aab0*/  MOV R104, R44 ;  /* 0x0000002c00687202 */ /* 0x000fe40000000f00 */
[----:B------:R-:W-:Y:S01]  /*aac0*/  SEL R42, R42, R87, P0 ;  /* 0x000000572a2a7207 */ /* 0x000fe20000000000 */
[----:B------:R-:W-:Y:S01]  /*aad0*/  SHFL.IDX PT, R88, R69, R41, 0x1c1f ;  /* 0x001c1f2945587589 */ /* 0x000fe200000e0000 */
[----:B------:R-:W-:-:S03]  /*aae0*/  SEL R43, R74, R111, P0 ;  /* 0x0000006f4a2b7207 */ /* 0x000fc60000000000 */
[----:B------:R-:W-:Y:S01]  /*aaf0*/  SHFL.IDX PT, R90, R71, R41, 0x1c1f ;  /* 0x001c1f29475a7589 */ /* 0x000fe200000e0000 */
[----:B------:R-:W-:-:S03]  /*ab00*/  SEL R44, R89, R62, P0 ;  /* 0x0000003e592c7207 */ /* 0x000fc60000000000 */
[----:B------:R-:W2:Y:S01]  /*ab10*/  SHFL.IDX PT, R94, R77, R41, 0x1c1f ;  /* 0x001c1f294d5e7589 */ /* 0x000ea200000e0000 */
[----:B------:R-:W-:-:S03]  /*ab20*/  SEL R46, R62, R89, P0 ;  /* 0x000000593e2e7207 */ /* 0x000fc60000000000 */
[----:B------:R-:W4:Y:S01]  /*ab30*/  SHFL.IDX PT, R96, R79, R41, 0x1c1f ;  /* 0x001c1f294f607589 */ /* 0x000f2200000e0000 */
[----:B------:R-:W-:-:S03]  /*ab40*/  SEL R45, R113, R72, P0 ;  /* 0x00000048712d7207 */ /* 0x000fc60000000000 */
[----:B------:R-:W4:Y:S01]  /*ab50*/  SHFL.IDX PT, R80, R80, R41, 0x1c1f ;  /* 0x001c1f2950507589 */ /* 0x000f2200000e0000 */
[----:B------:R-:W-:-:S03]  /*ab60*/  SEL R47, R72, R113, P0 ;  /* 0x00000071482f7207 */ /* 0x000fc60000000000 */
[----:B------:R-:W4:Y:S01]  /*ab70*/  SHFL.IDX PT, R98, R81, R41, 0x1c1f ;  /* 0x001c1f2951627589 */ /* 0x000f2200000e0000 */
[----:B------:R-:W-:-:S03]  /*ab80*/  SHF.R.U64 R30, R30, 0x3, RZ ;  /* 0x000000031e1e7819 */ /* 0x000fc600000012ff */
[----:B------:R-:W4:Y:S01]  /*ab90*/  SHFL.IDX PT, R100, R82, R41, 0x1c1f ;  /* 0x001c1f2952647589 */ /* 0x000f2200000e0000 */
[----:B------:R-:W-:-:S03]  /*aba0*/  SHF.R.U64 R14, R14, 0x3, RZ ;  /* 0x000000030e0e7819 */ /* 0x000fc600000012ff */
[----:B------:R0:W4:Y:S01]  /*abb0*/  SHFL.IDX PT, R102, R83, R41, 0x1c1f ;  /* 0x001c1f2953667589 */ /* 0x00012200000e0000 */
[----:B------:R-:W-:Y:S01]  /*abc0*/  UIMAD.WIDE.U32 UR4, UR40, UR8, UR4 ;  /* 0x00000008280472a5 */ /* 0x000fe2000f8e0004 */
[----:B------:R-:W-:Y:S02]  /*abd0*/  IMAD R51, R33, R52, R51 ;  /* 0x0000003421337224 */ /* 0x000fe400078e0233 */
[----:B------:R-:W-:Y:S01]  /*abe0*/  STSM.16.M88.4 [R116], R36 ;  /* 0x0000002474007844 */ /* 0x000fe20000000200 */
[----:B0-----:R-:W-:Y:S01]  /*abf0*/  SEL R41, R111, R74, P0 ;  /* 0x0000004a6f297207 */ /* 0x001fe20000000000 */
[----:B------:R-:W-:Y:S01]  /*ac00*/  ULDC.64 UR8, c[0x0][0xae8] ;  /* 0x0002ba0000087ab9 */ /* 0x000fe20000000a00 */
[----:B------:R-:W-:Y:S01]  /*ac10*/  LOP3.LUT R30, R30, R31, RZ, 0x3c, !PT ;  /* 0x0000001f1e1e7212 */ /* 0x000fe200078e3cff */
[--C-:B------:R-:W-:Y:S01]  /*ac20*/  IMAD.X R31, RZ, RZ, R35.reuse, P4 ;  /* 0x000000ffff1f7224 */ /* 0x100fe200020e0623 */
[----:B------:R-:W-:Y:S01]  /*ac30*/  IADD3 R21, P2, R34, 0x5000, RZ ;  /* 0x0000500022157810 */ /* 0x000fe20007f5e0ff */
[----:B------:R0:W-:Y:S01]  /*ac40*/  STSM.16.M88.4 [R114], R40 ;  /* 0x0000002872007844 */ /* 0x0001e20000000200 */
[----:B------:R-:W-:Y:S01]  /*ac50*/  LOP3.LUT R14, R14, R15, RZ, 0x3c, !PT ;  /* 0x0000000f0e0e7212 */ /* 0x000fe200078e3cff */
[----:B------:R-:W-:Y:S01]  /*ac60*/  IMAD.X R15, RZ, RZ, R35, P1 ;  /* 0x000000ffff0f7224 */ /* 0x000fe200008e0623 */
[----:B------:R-:W-:Y:S01]  /*ac70*/  SEL R53, R115, R58, P0 ;  /* 0x0000003a73357207 */ /* 0x000fe20000000000 */
[----:B------:R1:W-:Y:S01]  /*ac80*/  STSM.16.M88.4 [R112], R44 ;  /* 0x0000002c70007844 */ /* 0x0003e20000000200 */
[----:B------:R-:W-:-:S02]  /*ac90*/  SEL R55, R58, R115, P0 ;  /* 0x000000733a377207 */ /* 0x000fc40000000000 */
[C---:B------:R-:W-:Y:S02]  /*aca0*/  IADD3 R13, P4, R34.reuse, 0x7000, RZ ;  /* 0x00007000220d7810 */ /* 0x040fe40007f9e0ff */
[----:B------:R-:W-:Y:S02]  /*acb0*/  IADD3 R58, P1, R59, UR4, RZ ;  /* 0x000000043b3a7c10 */ /* 0x000fe4000ff3e0ff */
[C---:B------:R-:W-:Y:S02]  /*acc0*/  IADD3 R27, P6, R34.reuse, 0x3000, RZ ;  /* 0x00003000221b7810 */ /* 0x040fe40007fde0ff */
[----:B------:R-:W-:Y:S02]  /*acd0*/  IADD3 R25, P5, R34, 0x4000, RZ ;  /* 0x0000400022197810 */ /* 0x000fe40007fbe0ff */
[----:B0-----:R-:W-:Y:S02]  /*ace0*/  SEL R40, R95, R32, P0 ;  /* 0x000000205f287207 */ /* 0x001fe40000000000 */
[----:B------:R-:W-:Y:S01]  /*acf0*/  SEL R42, R32, R95, P0 ;  /* 0x0000005f202a7207 */ /* 0x000fe20000000000 */
[----:B-1----:R-:W-:Y:S01]  /*ad00*/  IMAD.U32 R45, RZ, RZ, UR7 ;  /* 0x00000007ff2d7e24 */ /* 0x002fe2000f8e00ff */
[----:B------:R-:W-:Y:S01]  /*ad10*/  SHF.R.S32.HI R44, RZ, 0x1f, R59 ;  /* 0x0000001fff2c7819 */ /* 0x000fe2000001143b */
[----:B------:R-:W-:Y:S01]  /*ad20*/  ULDC.64 UR6, c[0x0][0xb88] ;  /* 0x0002e20000067ab9 */ /* 0x000fe20000000a00 */
[----:B------:R-:W-:-:S02]  /*ad30*/  SHF.R.S32.HI R32, RZ, 0x1f, R51 ;  /* 0x0000001fff207819 */ /* 0x000fc40000011433 */
[----:B------:R-:W-:Y:S02]  /*ad40*/  LOP3.LUT R20, R21, 0x380, RZ, 0xc0, !PT ;  /* 0x0000038015147812 */ /* 0x000fe400078ec0ff */
[----:B------:R-:W-:Y:S01]  /*ad50*/  LOP3.LUT R12, R13, 0x380, RZ, 0xc0, !PT ;  /* 0x000003800d0c7812 */ /* 0x000fe200078ec0ff */
[----:B------:R-:W-:Y:S01]  /*ad60*/  IMAD R32, R32, UR6, RZ ;  /* 0x0000000620207c24 */ /* 0x000fe2000f8e02ff */
[----:B------:R-:W-:Y:S01]  /*ad70*/  IADD3.X R59, R44, UR5, R45, P1, !PT ;  /* 0x000000052c3b7c10 */ /* 0x000fe20008ffe42d */
[----:B------:R-:W-:Y:S01]  /*ad80*/  ULDC.64 UR4, c[0x0][0xb50] ;  /* 0x0002d40000047ab9 */ /* 0x000fe20000000a00 */
[----:B------:R-:W-:Y:S02]  /*ad90*/  LOP3.LUT R26, R27, 0x380, RZ, 0xc0, !PT ;  /* 0x000003801b1a7812 */ /* 0x000fe400078ec0ff */
[----:B------:R-:W-:Y:S02]  /*ada0*/  LOP3.LUT R24, R25, 0x380, RZ, 0xc0, !PT ;  /* 0x0000038019187812 */ /* 0x000fe400078ec0ff */
[----:B------:R-:W-:-:S02]  /*adb0*/  SHF.R.U64 R20, R20, 0x3, RZ ;  /* 0x0000000314147819 */ /* 0x000fc400000012ff */
[----:B------:R-:W-:Y:S02]  /*adc0*/  SEL R52, R91, R54, P0 ;  /* 0x000000365b347207 */ /* 0x000fe40000000000 */
[----:B------:R-:W-:Y:S01]  /*add0*/  SEL R54, R54, R91, P0 ;  /* 0x0000005b36367207 */ /* 0x000fe20000000000 */
[C---:B------:R-:W-:Y:S01]  /*ade0*/  IMAD R61, R51.reuse, UR7, R32 ;  /* 0x00000007333d7c24 */ /* 0x040fe2000f8e0220 */
[----:B------:R-:W-:Y:S01]  /*adf0*/  SHF.R.U64 R12, R12, 0x3, RZ ;  /* 0x000000030c0c7819 */ /* 0x000fe200000012ff */
[----:B------:R-:W-:Y:S01]  /*ae00*/  IMAD.WIDE.U32 R58, R51, UR6, R58 ;  /* 0x00000006333a7c25 */ /* 0x000fe2000f8e003a */
[----:B------:R-:W-:Y:S01]  /*ae10*/  LOP3.LUT R5, R34, 0x380, RZ, 0xc0, !PT ;  /* 0x0000038022057812 */ /* 0x000fe200078ec0ff */
[----:B------:R-:W-:Y:S01]  /*ae20*/  ULDC UR6, c[0x0][0xa88] ;  /* 0x0002a20000067ab9 */ /* 0x000fe20000000800 */
[----:B------:R-:W-:Y:S02]  /*ae30*/  SEL R36, R93, R64, P0 ;  /* 0x000000405d247207 */ /* 0x000fe40000000000 */
[----:B------:R-:W-:-:S02]  /*ae40*/  SEL R38, R64, R93, P0 ;  /* 0x0000005d40267207 */ /* 0x000fc40000000000 */
[----:B------:R-:W-:Y:S02]  /*ae50*/  SEL R37, R117, R92, P0 ;  /* 0x0000005c75257207 */ /* 0x000fe40000000000 */
[----:B------:R-:W-:Y:S01]  /*ae60*/  SEL R39, R92, R117, P0 ;  /* 0x000000755c277207 */ /* 0x000fe20000000000 */
[----:B------:R-:W-:Y:S01]  /*ae70*/  IMAD R51, R48, 0x80, R221 ;  /* 0x0000008030337824 */ /* 0x000fe200078e02dd */
[----:B------:R-:W-:Y:S02]  /*ae80*/  SHF.R.U64 R26, R26, 0x3, RZ ;  /* 0x000000031a1a7819 */ /* 0x000fe400000012ff */
[----:B------:R-:W-:Y:S02]  /*ae90*/  SHF.R.U64 R24, R24, 0x3, RZ ;  /* 0x0000000318187819 */ /* 0x000fe400000012ff */
[----:B------:R-:W-:Y:S01]  /*aea0*/  LOP3.LUT R20, R20, R21, RZ, 0x3c, !PT ;  /* 0x0000001514147212 */ /* 0x000fe200078e3cff */
[----:B------:R-:W-:Y:S01]  /*aeb0*/  IMAD.X R21, RZ, RZ, R35, P2 ;  /* 0x000000ffff157224 */ /* 0x000fe200010e0623 */
[----:B------:R-:W-:-:S02]  /*aec0*/  SEL R41, R119, R76, P0 ;  /* 0x0000004c77297207 */ /* 0x000fc40000000000 */
[----:B------:R-:W-:Y:S01]  /*aed0*/  SEL R43, R76, R119, P0 ;  /* 0x000000774c2b7207 */ /* 0x000fe20000000000 */
[----:B------:R-:W-:Y:S01]  /*aee0*/  STSM.16.M88.4 [R110], R52 ;  /* 0x000000346e007844 */ /* 0x000fe20000000200 */
[----:B------:R-:W-:Y:S01]  /*aef0*/  LOP3.LUT R12, R12, R13, RZ, 0x3c, !PT ;  /* 0x0000000d0c0c7212 */ /* 0x000fe200078e3cff */
[--C-:B------:R-:W-:Y:S01]  /*af00*/  IMAD.X R13, RZ, RZ, R35.reuse, P4 ;  /* 0x000000ffff0d7224 */ /* 0x100fe200020e0623 */
[----:B------:R-:W-:Y:S01]  /*af10*/  IADD3 R133, P2, R34, 0xb000, RZ ;  /* 0x0000b00022857810 */ /* 0x000fe20007f5e0ff */
[----:B------:R0:W-:Y:S01]  /*af20*/  STSM.16.M88.4 [R108], R36 ;  /* 0x000000246c007844 */ /* 0x0001e20000000200 */
[----:B------:R-:W-:Y:S01]  /*af30*/  SHF.R.U64 R5, R5, 0x3, RZ ;  /* 0x0000000305057819 */ /* 0x000fe200000012ff */
[----:B------:R-:W-:Y:S01]  /*af40*/  IMAD R32, R33, UR6, RZ ;  /* 0x0000000621207c24 */ /* 0x000fe2000f8e02ff */
[----:B------:R-:W-:Y:S01]  /*af50*/  LOP3.LUT R26, R26, R27, RZ, 0x3c, !PT ;  /* 0x0000001b1a1a7212 */ /* 0x000fe200078e3cff */
[--C-:B------:R-:W-:Y:S01]  /*af60*/  IMAD.X R27, RZ, RZ, R35.reuse, P6 ;  /* 0x000000ffff1b7224 */ /* 0x100fe200030e0623 */
[----:B------:R-:W-:Y:S01]  /*af70*/  LOP3.LUT R24, R24, R25, RZ, 0x3c, !PT ;  /* 0x0000001918187212 */ /* 0x000fe200078e3cff */
[----:B------:R-:W-:Y:S01]  /*af80*/  IMAD.X R25, RZ, RZ, R35, P5 ;  /* 0x000000ffff197224 */ /* 0x000fe200028e0623 */
[----:B------:R-:W-:Y:S01]  /*af90*/  LOP3.LUT P1, RZ, R22, 0x3, RZ, 0xc0, !PT ;  /* 0x0000000316ff7812 */ /* 0x000fe2000782c0ff */
[----:B------:R1:W-:Y:S01]  /*afa0*/  STSM.16.M88.4 [R106], R40 ;  /* 0x000000286a007844 */ /* 0x0003e20000000200 */
[----:B------:R-:W-:-:S02]  /*afb0*/  IADD3 R9, P6, R34, 0x9000, RZ ;  /* 0x0000900022097810 */ /* 0x000fc40007fde0ff */
[----:B------:R-:W-:Y:S02]  /*afc0*/  IADD3 R11, P5, R34, 0xa000, RZ ;  /* 0x0000a000220b7810 */ /* 0x000fe40007fbe0ff */
[----:B---3--:R-:W-:Y:S02]  /*afd0*/  SEL R44, R97, R66, P0 ;  /* 0x00000042612c7207 */ /* 0x008fe40000000000 */
[----:B------:R-:W-:Y:S01]  /*afe0*/  SEL R46, R66, R97, P0 ;  /* 0x00000061422e7207 */ /* 0x000fe20000000000 */
[----:B0-----:R-:W-:Y:S01]  /*aff0*/  VIADD R37, R51, 0x8 ;  /* 0x0000000833257836 */ /* 0x001fe20000000000 */
[----:B------:R-:W-:Y:S01]  /*b000*/  LEA R36, P4, R58, UR4, 0x2 ;  /* 0x000000043a247c11 */ /* 0x000fe2000f8810ff */
[----:B------:R-:W-:Y:S01]  /*b010*/  IMAD.IADD R39, R59, 0x1, R61 ;  /* 0x000000013b277824 */ /* 0x000fe200078e023d */
[----:B--2---:R-:W-:Y:S02]  /*b020*/  SEL R45, R121, R94, P0 ;  /* 0x0000005e792d7207 */ /* 0x004fe40000000000 */
[----:B------:R-:W-:-:S02]  /*b030*/  SEL R47, R94, R121, P0 ;  /* 0x000000795e2f7207 */ /* 0x000fc40000000000 */
[----:B------:R-:W-:Y:S01]  /*b040*/  LOP3.LUT R34, R5, R34, RZ, 0x3c, !PT ;  /* 0x0000002205227212 */ /* 0x000fe200078e3cff */
[----:B------:R-:W-:Y:S01]  /*b050*/  IMAD.X R5, RZ, RZ, R35, P2 ;  /* 0x000000ffff057224 */ /* 0x000fe200010e0623 */
[----:B-1----:R-:W-:Y:S02]  /*b060*/  SEL R40, R99, R86, P0 ;  /* 0x0000005663287207 */ /* 0x002fe40000000000 */
[----:B------:R-:W-:Y:S02]  /*b070*/  SEL R42, R86, R99, P0 ;  /* 0x00000063562a7207 */ /* 0x000fe40000000000 */
[----:B----4-:R-:W-:Y:S02]  /*b080*/  SEL R41, R123, R96, P0 ;  /* 0x000000607b297207 */ /* 0x010fe40000000000 */
[----:B------:R-:W-:Y:S02]  /*b090*/  SEL R43, R96, R123, P0 ;  /* 0x0000007b602b7207 */ /* 0x000fe40000000000 */
[----:B------:R-:W-:-:S02]  /*b0a0*/  SEL R72, R101, R68, P0 ;  /* 0x0000004465487207 */ /* 0x000fc40000000000 */
[----:B------:R-:W-:Y:S02]  /*b0b0*/  SEL R74, R68, R101, P0 ;  /* 0x00000065444a7207 */ /* 0x000fe40000000000 */
[----:B------:R-:W-:Y:S02]  /*b0c0*/  SEL R73, R125, R80, P0 ;  /* 0x000000507d497207 */ /* 0x000fe40000000000 */
[----:B------:R-:W-:Y:S02]  /*b0d0*/  SEL R75, R80, R125, P0 ;  /* 0x0000007d504b7207 */ /* 0x000fe40000000000 */
[----:B------:R-:W-:Y:S01]  /*b0e0*/  SEL R68, R103, R70, P0 ;  /* 0x0000004667447207 */ /* 0x000fe20000000000 */
[----:B------:R-:W-:Y:S01]  /*b0f0*/  SHFL.IDX PT, R60, R36, RZ, 0x1c1f ;  /* 0x001c1fff243c7589 */ /* 0x000fe200000e0000 */
[----:B------:R-:W-:Y:S02]  /*b100*/  ISETP.GE.OR P2, PT, R51, R32, P1 ;  /* 0x000000203300720c */ /* 0x000fe40000f46670 */
[----:B------:R-:W-:Y:S01]  /*b110*/  SEL R70, R70, R103, P0 ;  /* 0x0000006746467207 */ /* 0x000fe20000000000 */
[----:B------:R0:W-:Y:S01]  /*b120*/  SHFL.IDX PT, R62, R36, 0x1, 0x1c1f ;  /* 0x003c1f00243e7f89 */ /* 0x0001e200000e0000 */
[----:B------:R-:W-:-:S02]  /*b130*/  SEL R69, R127, R98, P0 ;  /* 0x000000627f457207 */ /* 0x000fc40000000000 */
[----:B------:R-:W-:Y:S01]  /*b140*/  SEL R71, R98, R127, P0 ;  /* 0x0000007f62477207 */ /* 0x000fe20000000000 */
[----:B------:R-:W-:Y:S01]  /*b150*/  STSM.16.M88.4 [R104], R44 ;  /* 0x0000002c68007844 */ /* 0x000fe20000000200 */
[----:B------:R-:W-:Y:S02]  /*b160*/  ISETP.GE.OR P1, PT, R37, R32, P1 ;  /* 0x000000202500720c */ /* 0x000fe40000f26670 */
[----:B------:R-:W-:Y:S02]  /*b170*/  LEA.HI.X R58, R58, UR5, R39, 0x2, P4 ;  /* 0x000000053a3a7c11 */ /* 0x000fe4000a0f1427 */
[----:B------:R-:W-:Y:S02]  /*b180*/  SEL R80, R105, R88, P0 ;  /* 0x0000005869507207 */ /* 0x000fe40000000000 */
[----:B------:R-:W-:Y:S02]  /*b190*/  SEL R82, R88, R105, P0 ;  /* 0x0000006958527207 */ /* 0x000fe40000000000 */
[----:B------:R-:W-:-:S02]  /*b1a0*/  SEL R81, R129, R100, P0 ;  /* 0x0000006481517207 */ /* 0x000fc40000000000 */
[----:B------:R-:W-:Y:S01]  /*b1b0*/  SEL R83, R100, R129, P0 ;  /* 0x0000008164537207 */ /* 0x000fe20000000000 */
[----:B------:R-:W-:Y:S01]  /*b1c0*/  STSM.16.M88.4 [R49], R40 ;  /* 0x0000002831007844 */ /* 0x000fe20000000200 */
[----:B------:R-:W-:Y:S02]  /*b1d0*/  SEL R37, R131, R102, P0 ;  /* 0x0000006683257207 */ /* 0x000fe40000000000 */
[----:B------:R-:W-:Y:S02]  /*b1e0*/  SEL R39, R102, R131, P0 ;  /* 0x0000008366277207 */ /* 0x000fe40000000000 */
[----:B0-----:R-:W-:Y:S02]  /*b1f0*/  SEL R36, R107, R90, P0 ;  /* 0x0000005a6b247207 */ /* 0x001fe40000000000 */
[----:B------:R-:W-:Y:S01]  /*b200*/  SEL R38, R90, R107, P0 ;  /* 0x0000006b5a267207 */ /* 0x000fe20000000000 */
[----:B------:R-:W-:Y:S04]  /*b210*/  STSM.16.M88.4 [R50], R72 ;  /* 0x0000004832007844 */ /* 0x000fe80000000200 */
[----:B------:R-:W-:Y:S04]  /*b220*/  STSM.16.M88.4 [R57], R68 ;  /* 0x0000004439007844 */ /* 0x000fe80000000200 */
[----:B------:R-:W-:Y:S04]  /*b230*/  STSM.16.M88.4 [R56], R80 ;  /* 0x0000005038007844 */ /* 0x000fe80000000200 */
[----:B------:R-:W-:Y:S04]  /*b240*/  STSM.16.M88.4 [R84], R36 ;  /* 0x0000002454007844 */ /* 0x000fe80000000200 */
[----:B------:R-:W0:Y:S01]  /*b250*/  SHFL.IDX PT, R61, R58, RZ, 0x1c1f ;  /* 0x001c1fff3a3d7589 */ /* 0x000e2200000e0000 */
[----:B------:R-:W-:Y:S06]  /*b260*/  BAR.SYNC.DEFER_BLOCKING 0x1, 0x100 ;  /* 0x0044000000007b1d */ /* 0x000fec0000010000 */
[----:B------:R-:W1:Y:S04]  /*b270*/  SHFL.IDX PT, R63, R58, 0x1, 0x1c1f ;  /* 0x003c1f003a3f7f89 */ /* 0x000e6800000e0000 */
[----:B0-----:R0:W-:Y:S04]  /*b280*/  @!P2 ST.E desc[UR48][R60.64], R3 ;  /* 0x000000033c00a985 */ /* 0x0011e8000c101930 */
[----:B-1----:R1:W-:Y:S04]  /*b290*/  @!P1 ST.E desc[UR48][R62.64], R0 ;  /* 0x000000003e009985 */ /* 0x0023e8000c101930 */
[----:B------:R2:W5:Y:S01]  /*b2a0*/  LD.E.128 R44, desc[UR48][R28.64] ;  /* 0x000000301c2c7980 */ /* 0x000562000c101d00 */
[----:B0-----:R-:W-:Y:S01]  /*b2b0*/  IMAD R3, R18, 0x20, R19 ;  /* 0x0000002012037824 */ /* 0x001fe200078e0213 */
[----:B------:R-:W-:-:S02]  /*b2c0*/  UIMAD UR6, UR10, UR8, URZ ;  /* 0x000000080a0672a4 */ /* 0x000fc4000f8e023f */
[----:B------:R0:W5:Y:S01]  /*b2d0*/  LD.E.128 R84, desc[UR48][R6.64] ;  /* 0x0000003006547980 */ /* 0x000162000c101d00 */
[----:B-1----:R-:W1:Y:S01]  /*b2e0*/  @P3 LDC R0, c[0x0][0xbec] ;  /* 0x0002fb00ff003b82 */ /* 0x002e620000000800 */
[----:B------:R-:W-:Y:S01]  /*b2f0*/  UIMAD.WIDE.U32 UR4, UR11, UR8, URZ ;  /* 0x000000080b0472a5 */ /* 0x000fe2000f8e003f */
[----:B------:R-:W-:Y:S01]  /*b300*/  LOP3.LUT R4, R133, 0x380, RZ, 0xc0, !PT ;  /* 0x0000038085047812 */ /* 0x000fe200078ec0ff */
[----:B------:R-:W5:Y:S01]  /*b310*/  LD.E.128 R64, desc[UR48][R34.64] ;  /* 0x0000003022407980 */ /* 0x000f62000c101d00 */
[----:B------:R-:W-:Y:S02]  /*b320*/  LOP3.LUT R8, R9, 0x380, RZ, 0xc0, !PT ;  /* 0x0000038009087812 */ /* 0x000fe400078ec0ff */
[----:B------:R-:W-:Y:S01]  /*b330*/  LOP3.LUT R10, R11, 0x380, RZ, 0xc0, !PT ;  /* 0x000003800b0a7812 */ /* 0x000fe200078ec0ff */
[----:B------:R-:W5:Y:S01]  /*b340*/  LD.E.128 R52, desc[UR48][R30.64] ;  /* 0x000000301e347980 */ /* 0x000f62000c101d00 */
[----:B--2---:R-:W2:Y:S01]  /*b350*/  @P3 LDC R29, c[0x0][0xbf0] ;  /* 0x0002fc00ff1d3b82 */ /* 0x004ea20000000800 */
[----:B0-----:R-:W-:Y:S01]  /*b360*/  IMAD R7, R48, 0x80, R3 ;  /* 0x0000008030077824 */ /* 0x001fe200078e0203 */
[----:B------:R-:W-:Y:S01]  /*b370*/  UIMAD UR6, UR11, UR9, UR6 ;  /* 0x000000090b0672a4 */ /* 0x000fe2000f8e0206 */
[----:B------:R-:W5:Y:S02]  /*b380*/  LD.E.128 R40, desc[UR48][R26.64] ;  /* 0x000000301a287980 */ /* 0x000f64000c101d00 */
[----:B------:R-:W-:Y:S01]  /*b390*/  ULDC.64 UR8, c[0x0][0xaf0] ;  /* 0x0002bc0000087ab9 */ /* 0x000fe20000000a00 */
[----:B------:R-:W-:Y:S01]  /*b3a0*/  UIADD3 UR5, UR5, UR6, URZ ;  /* 0x0000000605057290 */ /* 0x000fe2000fffe03f */
[----:B------:R-:W5:Y:S01]  /*b3b0*/  LD.E.128 R76, desc[UR48][R24.64] ;  /* 0x00000030184c7980 */ /* 0x000f62000c101d00 */
[----:B------:R-:W-:Y:S01]  /*b3c0*/  UIMAD UR7, UR12, UR8, URZ ;  /* 0x000000080c0772a4 */ /* 0x000fe2000f8e023f */
[----:B------:R-:W-:Y:S01]  /*b3d0*/  IMAD.MOV.U32 R3, RZ, RZ, R7 ;  /* 0x000000ffff037224 */ /* 0x000fe200078e0007 */
[----:B------:R-:W-:Y:S01]  /*b3e0*/  SHF.R.U64 R4, R4, 0x3, RZ ;  /* 0x0000000304047819 */ /* 0x000fe200000012ff */
[----:B------:R-:W5:Y:S04]  /*b3f0*/  LD.E.128 R68, desc[UR48][R20.64] ;  /* 0x0000003014447980 */ /* 0x000f68000c101d00 */
[----:B------:R-:W5:Y:S01]  /*b400*/  LD.E.128 R56, desc[UR48][R14.64] ;  /* 0x000000300e387980 */ /* 0x000f62000c101d00 */
[----:B-1----:R-:W-:Y:S01]  /*b410*/  @P3 IMAD.HI.U32 R0, R7, R0, RZ ;  /* 0x0000000007003227 */ /* 0x002fe200078e00ff */
[----:B------:R-:W-:Y:S01]  /*b420*/  UIMAD UR6, UR40, UR9, UR7 ;  /* 0x00000009280672a4 */ /* 0x000fe2000f8e0207 */
[----:B------:R-:W-:Y:S01]  /*b430*/  SHF.R.U64 R8, R8, 0x3, RZ ;  /* 0x0000000308087819 */ /* 0x000fe200000012ff */
[----:B------:R-:W-:Y:S01]  /*b440*/  UIMAD.WIDE.U32 UR4, UR40, UR8, UR4 ;  /* 0x00000008280472a5 */ /* 0x000fe2000f8e0004 */
[----:B------:R-:W-:Y:S01]  /*b450*/  SHF.R.U64 R10, R10, 0x3, RZ ;  /* 0x000000030a0a7819 */ /* 0x000fe200000012ff */
[----:B------:R-:W5:Y:S01]  /*b460*/  LD.E.128 R36, desc[UR48][R12.64] ;  /* 0x000000300c247980 */ /* 0x000f62000c101d00 */
[----:B--2---:R-:W-:Y:S01]  /*b470*/  @P3 SHF.R.U32.HI R3, RZ, R29, R0 ;  /* 0x0000001dff033219 */ /* 0x004fe20000011600 */
[----:B------:R-:W-:Y:S01]  /*b480*/  UIADD3 UR6, UR5, UR6, URZ ;  /* 0x0000000605067290 */ /* 0x000fe2000fffe03f */
[----:B------:R-:W-:Y:S01]  /*b490*/  LOP3.LUT R4, R4, R133, RZ, 0x3c, !PT ;  /* 0x0000008504047212 */ /* 0x000fe200078e3cff */
[----:B------:R-:W-:Y:S01]  /*b4a0*/  ULDC.64 UR8, c[0x0][0xae0] ;  /* 0x0002b80000087ab9 */ /* 0x000fe20000000a00 */
[--C-:B------:R-:W-:Y:S01]  /*b4b0*/  SHF.R.S32.HI R0, RZ, 0x1f, R3.reuse ;  /* 0x0000001fff007819 */ /* 0x100fe20000011403 */
[----:B------:R-:W-:Y:S01]  /*b4c0*/  IMAD.MOV R6, RZ, RZ, -R3 ;  /* 0x000000ffff067224 */ /* 0x000fe200078e0a03 */
[----:B------:R-:W-:Y:S01]  /*b4d0*/  LOP3.LUT R8, R8, R9, RZ, 0x3c, !PT ;  /* 0x0000000908087212 */ /* 0x000fe200078e3cff */
[--C-:B------:R-:W-:Y:S01]  /*b4e0*/  IMAD.X R9, RZ, RZ, R35.reuse, P6 ;  /* 0x000000ffff097224 */ /* 0x100fe200030e0623 */
[----:B------:R-:W-:Y:S01]  /*b4f0*/  LOP3.LUT R10, R10, R11, RZ, 0x3c, !PT ;  /* 0x0000000b0a0a7212 */ /* 0x000fe200078e3cff */
[----:B------:R-:W-:Y:S01]  /*b500*/  IMAD.X R11, RZ, RZ, R35, P5 ;  /* 0x000000ffff0b7224 */ /* 0x000fe200028e0623 */
[----:B------:R0:W5:Y:S01]  /*b510*/  LD.E.128 R60, desc[UR48][R4.64] ;  /* 0x00000030043c7980 */ /* 0x000162000c101d00 */
[----:B------:R-:W-:-:S02]  /*b520*/  IMAD R0, R0, UR8, RZ ;  /* 0x0000000800007c24 */ /* 0x000fc4000f8e02ff */
[----:B------:R-:W-:Y:S01]  /*b530*/  IMAD R33, R33, R6, R7 ;  /* 0x0000000621217224 */ /* 0x000fe200078e0207 */
[----:B------:R1:W5:Y:S01]  /*b540*/  LD.E.128 R80, desc[UR48][R8.64] ;  /* 0x0000003008507980 */ /* 0x000362000c101d00 */
[----:B------:R-:W-:-:S03]  /*b550*/  IMAD R7, R3, UR9, R0 ;  /* 0x0000000903077c24 */ /* 0x000fc6000f8e0200 */
[----:B------:R1:W5:Y:S01]  /*b560*/  LD.E.128 R72, desc[UR48][R10.64] ;  /* 0x000000300a487980 */ /* 0x000362000c101d00 */
[----:B0-----:R-:W-:Y:S02]  /*b570*/  IMAD.U32 R5, RZ, RZ, UR5 ;  /* 0x00000005ff057e24 */ /* 0x001fe4000f8e00ff */
[----:B------:R-:W-:Y:S01]  /*b580*/  IMAD.U32 R4, RZ, RZ, UR4 ;  /* 0x00000004ff047e24 */ /* 0x000fe2000f8e00ff */
[----:B------:R-:W-:Y:S01]  /*b590*/  @!PT LDS RZ, [RZ] ;  /* 0x00000000fffff984 */ /* 0x000fe20000000800 */
[----:B------:R-:W-:Y:S01]  /*b5a0*/  @!PT LDS RZ, [RZ] ;  /* 0x00000000fffff984 */ /* 0x000fe20000000800 */
[----:B------:R-:W-:Y:S01]  /*b5b0*/  @!PT LDS RZ, [RZ] ;  /* 0x00000000fffff984 */ /* 0x000fe20000000800 */
[----:B------:R-:W-:Y:S01]  /*b5c0*/  @!PT LDS RZ, [RZ] ;  /* 0x00000000fffff984 */ /* 0x000fe20000000800 */
[----:B------:R0:W-:Y:S06]  /*b5d0*/  MEMBAR.ALL.CTA ;  /* 0x0000000000007992 */ /* 0x0001ec0000008000 */
[----:B0-----:R-:W0:Y:S01]  /*b5e0*/  FENCE.VIEW.ASYNC.S ;  /* 0x00000000000073c6 */ /* 0x001e220000000000 */
[----:B------:R-:W-:Y:S01]  /*b5f0*/  IMAD.U32 R5, RZ, RZ, UR6 ;  /* 0x00000006ff057e24 */ /* 0x000fe2000f8e00ff */
[----:B------:R-:W-:Y:S01]  /*b600*/  SHF.R.S32.HI R0, RZ, 0x1f, R33 ;  /* 0x0000001fff007819 */ /* 0x000fe20000011421 */
[----:B------:R-:W-:Y:S01]  /*b610*/  ULDC.64 UR6, c[0x0][0xad8] ;  /* 0x0002b60000067ab9 */ /* 0x000fe20000000a00 */
[----:B------:R-:W-:-:S04]  /*b620*/  IMAD.WIDE.U32 R4, R3, UR8, R4 ;  /* 0x0000000803047c25 */ /* 0x000fc8000f8e0004 */
[----:B------:R-:W-:Y:S02]  /*b630*/  IMAD.IADD R5, R5, 0x1, R7 ;  /* 0x0000000105057824 */ /* 0x000fe400078e0207 */
[----:B------:R-:W-:Y:S02]  /*b640*/  IMAD R0, R0, UR6, RZ ;  /* 0x0000000600007c24 */ /* 0x000fe4000f8e02ff */
[----:B------:R-:W-:Y:S01]  /*b650*/  IMAD R13, R48, 0x80, R19 ;  /* 0x00000080300d7824 */ /* 0x000fe200078e0213 */
[----:B------:R-:W-:Y:S01]  /*b660*/  UIADD3 UR39, UR39, 0x33420, URZ ;  /* 0x0003342027277890 */ /* 0x000fe2000fffe03f */
[C---:B------:R-:W-:Y:S02]  /*b670*/  IMAD R7, R33.reuse, UR7, R0 ;  /* 0x0000000721077c24 */ /* 0x040fe4000f8e0200 */
[----:B------:R-:W-:Y:S01]  /*b680*/  IMAD.WIDE.U32 R4, R33, UR6, R4 ;  /* 0x0000000621047c25 */ /* 0x000fe2000f8e0004 */
[----:B------:R-:W-:Y:S01]  /*b690*/  UIADD3 UR51, UR51, 0x1, URZ ;  /* 0x0000000133337890 */ /* 0x000fe2000fffe03f */
[----:B------:R-:W-:Y:S01]  /*b6a0*/  ISETP.GE.AND P2, PT, R13, R32, PT ;  /* 0x000000200d00720c */ /* 0x000fe20003f46270 */
[----:B------:R-:W-:Y:S01]  /*b6b0*/  ULDC.64 UR6, c[0x0][0xa80] ;  /* 0x0002a00000067ab9 */ /* 0x000fe20000000a00 */
[----:B------:R-:W-:Y:S01]  /*b6c0*/  IMAD.IADD R5, R5, 0x1, R7 ;  /* 0x0000000105057824 */ /* 0x000fe200078e0207 */
[----:B------:R-:W-:Y:S01]  /*b6d0*/  UPRMT UR39, URZ, 0x654, UR39 ;  /* 0x000006543f277896 */ /* 0x000fe20008000027 */
[----:B------:R-:W-:Y:S01]  /*b6e0*/  LEA R0, P3, R4, UR6, 0x1 ;  /* 0x0000000604007c11 */ /* 0x000fe2000f8608ff */
[----:B------:R-:W-:Y:S01]  /*b6f0*/  VIADD R3, R13, 0x20 ;  /* 0x000000200d037836 */ /* 0x000fe20000000000 */
[----:B------:R-:W-:-:S02]  /*b700*/  UISETP.NE.AND UP0, UPT, UR51, 0x2, UPT ;  /* 0x000000023300788c */ /* 0x000fc4000bf05270 */
[----:B------:R-:W-:Y:S02]  /*b710*/  LEA.HI.X R12, R4, UR7, R5, 0x1, P3 ;  /* 0x00000007040c7c11 */ /* 0x000fe400098f0c05 */
[----:B------:R-:W-:Y:S01]  /*b720*/  USEL UR5, URZ, 0x1, UP0 ;  /* 0x000000013f057887 */ /* 0x000fe20008000000 */
[-C--:B------:R-:W-:Y:S01]  /*b730*/  ISETP.GE.AND P0, PT, R3, R32.reuse, PT ;  /* 0x000000200300720c */ /* 0x080fe20003f06270 */
[----:B------:R-:W-:Y:S01]  /*b740*/  ULDC UR4, c[0x0][0xc] ;  /* 0x0000030000047ab9 */ /* 0x000fe20000000800 */
[----:B------:R-:W-:Y:S01]  /*b750*/  VIADD R3, R13, 0x40 ;  /* 0x000000400d037836 */ /* 0x000fe20000000000 */
[----:B------:R-:W-:Y:S01]  /*b760*/  UIADD3 UR41, UR4, UR41, URZ ;  /* 0x0000002904297290 */ /* 0x000fe2000fffe03f */
[----:B0-----:R1:W0:Y:S01]  /*b770*/  SHFL.IDX PT, R6, R0, RZ, 0x181f ;  /* 0x00181fff00067589 */ /* 0x00122200000e0000 */
[----:B------:R-:W-:Y:S01]  /*b780*/  USEL UR51, UR51, URZ, UP0 ;  /* 0x0000003f33337287 */ /* 0x000fe20008000000 */
[----:B------:R-:W-:Y:S01]  /*b790*/  SYNCS.ARRIVE.TRANS64.RED.A1T0 RZ, [UR39], RZ ;  /* 0x000000ffffff79a7 */ /* 0x000fe20008100427 */
[----:B------:R-:W-:Y:S01]  /*b7a0*/  ULOP3.LUT UR43, UR43, UR5, URZ, 0x3c, !UPT ;  /* 0x000000052b2b7292 */ /* 0x000fe2000f8e3c3f */
[----:B------:R1:W2:Y:S01]  /*b7b0*/  SHFL.IDX PT, R7, R12, RZ, 0x181f ;  /* 0x00181fff0c077589 */ /* 0x0002a200000e0000 */
[----:B------:R-:W-:Y:S01]  /*b7c0*/  BSSY B0, `(.L_x_31) ;  /* 0x000000f000007945 */ /* 0x000fe20003800000 */
[----:B------:R-:W-:-:S03]  /*b7d0*/  ISETP.GE.AND P1, PT, R3, R32, PT ;  /* 0x000000200300720c */ /* 0x000fc60003f26270 */
[----:B------:R-:W-:Y:S10]  /*b7e0*/  @P2 BRA `(.L_x_32) ;  /* 0x0000000000302947 */ /* 0x000ff40003800000 */
[----:B------:R-:W-:Y:S02]  /*b7f0*/  ULDC UR4, c[0x0][0xac8] ;  /* 0x0002b20000047ab9 */ /* 0x000fe40000000800 */
[----:B------:R-:W-:Y:S02]  /*b800*/  ISETP.GE.AND P3, PT, R17, UR4, PT ;  /* 0x0000000411007c0c */ /* 0x000fe4000bf66270 */
[----:B------:R-:W-:Y:S02]  /*b810*/  ISETP.GE.AND P4, PT, R16, UR4, PT ;  /* 0x0000000410007c0c */ /* 0x000fe4000bf86270 */
[----:B------:R-:W-:-:S09]  /*b820*/  ISETP.GE.AND P2, PT, R2, UR4, PT ;  /* 0x0000000402007c0c */ /* 0x000fd2000bf46270 */
[CC--:B01----:R-:W-:Y:S02]  /*b830*/  @!P3 LEA R8, P5, R17.reuse, R6.reuse, 0x1 ;  /* 0x000000061108b211 */ /* 0x0c3fe400078a08ff */
[----:B------:R-:W-:Y:S02]  /*b840*/  @!P4 LEA R10, P6, R16, R6, 0x1 ;  /* 0x00000006100ac211 */ /* 0x000fe400078c08ff */
[----:B--2---:R-:W-:Y:S01]  /*b850*/  @!P2 IMAD.WIDE R4, R2, 0x2, R6 ;  /* 0x000000020204a825 */ /* 0x004fe200078e0206 */
[-C--:B------:R-:W-:Y:S02]  /*b860*/  @!P3 LEA.HI.X R9, R17, R7.reuse, R226, 0x1, P5 ;  /* 0x000000071109b211 */ /* 0x080fe400028f0ce2 */
[----:B------:R-:W-:Y:S02]  /*b870*/  @!P4 LEA.HI.X R11, R16, R7, R225, 0x1, P6 ;  /* 0x00000007100bc211 */ /* 0x000fe400030f0ce1 */
[----:B-----5:R3:W-:Y:S04]  /*b880*/  @!P2 ST.E.128 desc[UR48][R4.64], R64 ;  /* 0x000000400400a985 */ /* 0x0207e8000c101d30 */
[----:B------:R3:W-:Y:S04]  /*b890*/  @!P3 ST.E.128 desc[UR48][R8.64], R76 ;  /* 0x0000004c0800b985 */ /* 0x0007e8000c101d30 */
[----:B------:R3:W-:Y:S02]  /*b8a0*/  @!P4 ST.E.128 desc[UR48][R10.64], R84 ;  /* 0x000000540a00c985 */ /* 0x0007e4000c101d30 */
.L_x_32:
[----:B------:R-:W-:Y:S05]  /*b8b0*/  BSYNC B0 ;  /* 0x0000000000007941 */ /* 0x000fea0003800000 */
.L_x_31:
[----:B--2---:R2:W4:Y:S01]  /*b8c0*/  SHFL.IDX PT, R7, R12, 0x1, 0x181f ;  /* 0x00381f000c077f89 */ /* 0x00452200000e0000 */
[----:B------:R-:W-:Y:S03]  /*b8d0*/  BSSY B0, `(.L_x_33) ;  /* 0x000000f000007945 */ /* 0x000fe60003800000 */
[----:B0-----:R2:W0:Y:S01]  /*b8e0*/  SHFL.IDX PT, R6, R0, 0x1, 0x181f ;  /* 0x00381f0000067f89 */ /* 0x00142200000e0000 */
[----:B------:R-:W-:Y:S05]  /*b8f0*/  @P0 BRA `(.L_x_34) ;  /* 0x0000000000300947 */ /* 0x000fea0003800000 */
[----:B------:R-:W-:Y:S02]  /*b900*/  ULDC UR4, c[0x0][0xac8] ;  /* 0x0002b20000047ab9 */ /* 0x000fe40000000800 */
[----:B------:R-:W-:Y:S02]  /*b910*/  ISETP.GE.AND P4, PT, R17, UR4, PT ;  /* 0x0000000411007c0c */ /* 0x000fe4000bf86270 */
[----:B------:R-:W-:Y:S02]  /*b920*/  ISETP.GE.AND P5, PT, R16, UR4, PT ;  /* 0x0000000410007c0c */ /* 0x000fe4000bfa6270 */
[----:B------:R-:W-:-:S09]  /*b930*/  ISETP.GE.AND P3, PT, R2, UR4, PT ;  /* 0x0000000402007c0c */ /* 0x000fd2000bf66270 */
[CC--:B01-3--:R-:W-:Y:S02]  /*b940*/  @!P4 LEA R8, P0, R17.reuse, R6.reuse, 0x1 ;  /* 0x000000061108c211 */ /* 0x0cbfe400078008ff */
[----:B------:R-:W-:Y:S02]  /*b950*/  @!P5 LEA R10, P2, R16, R6, 0x1 ;  /* 0x00000006100ad211 */ /* 0x000fe400078408ff */
[----:B----4-:R-:W-:Y:S01]  /*b960*/  @!P3 IMAD.WIDE R4, R2, 0x2, R6 ;  /* 0x000000020204b825 */ /* 0x010fe200078e0206 */
[-C--:B------:R-:W-:Y:S02]  /*b970*/  @!P4 LEA.HI.X R9, R17, R7.reuse, R226, 0x1, P0 ;  /* 0x000000071109c211 */ /* 0x080fe400000f0ce2 */
[----:B------:R-:W-:Y:S02]  /*b980*/  @!P5 LEA.HI.X R11, R16, R7, R225, 0x1, P2 ;  /* 0x00000007100bd211 */ /* 0x000fe400010f0ce1 */
[----:B-----5:R0:W-:Y:S04]  /*b990*/  @!P3 ST.E.128 desc[UR48][R4.64], R52 ;  /* 0x000000340400b985 */ /* 0x0201e8000c101d30 */
[----:B------:R0:W-:Y:S04]  /*b9a0*/  @!P4 ST.E.128 desc[UR48][R8.64], R68 ;  /* 0x000000440800c985 */ /* 0x0001e8000c101d30 */
[----:B------:R0:W-:Y:S02]  /*b9b0*/  @!P5 ST.E.128 desc[UR48][R10.64], R80 ;  /* 0x000000500a00d985 */ /* 0x0001e4000c101d30 */
.L_x_34:
[----:B------:R-:W-:Y:S05]  /*b9c0*/  BSYNC B0 ;  /* 0x0000000000007941 */ /* 0x000fea0003800000 */
.L_x_33:
[----:B----4-:R4:W1:Y:S01]  /*b9d0*/  SHFL.IDX PT, R7, R12, 0x2, 0x181f ;  /* 0x00581f000c077f89 */ /* 0x01086200000e0000 */
        /* <DEDUP_REMOVED lines=9> */
[----:B------:R-:W-:Y:S01]  /*ba70*/  @!P2 IMAD.WIDE R4, R2, 0x2, R6 ;  /* 0x000000020204a825 */ /* 0x000fe200078e0206 */
[-C--:B------:R-:W-:Y:S02]  /*ba80*/  @!P3 LEA.HI.X R9, R17, R7.reuse, R226, 0x1, P0 ;  /* 0x000000071109b211 */ /* 0x080fe400000f0ce2 */
[----:B------:R-:W-:Y:S02]  /*ba90*/  @!P4 LEA.HI.X R11, R16, R7, R225, 0x1, P1 ;  /* 0x00000007100bc211 */ /* 0x000fe400008f0ce1 */
[----:B-----5:R0:W-:Y:S04]  /*baa0*/  @!P2 ST.E.128 desc[UR48][R4.64], R44 ;  /* 0x0000002c0400a985 */ /* 0x0201e8000c101d30 */
[----:B------:R0:W-:Y:S04]  /*bab0*/  @!P3 ST.E.128 desc[UR48][R8.64], R56 ;  /* 0x000000380800b985 */ /* 0x0001e8000c101d30 */
[----:B------:R0:W-:Y:S02]  /*bac0*/  @!P4 ST.E.128 desc[UR48][R10.64], R72 ;  /* 0x000000480a00c985 */ /* 0x0001e4000c101d30 */
.L_x_36:
[----:B------:R-:W-:Y:S05]  /*bad0*/  BSYNC B0 ;  /* 0x0000000000007941 */ /* 0x000fea0003800000 */
.L_x_35:
[----:B------:R-:W-:Y:S01]  /*bae0*/  VIADD R3, R13, 0x60 ;  /* 0x000000600d037836 */ /* 0x000fe20000000000 */
[----:B-1----:R1:W1:Y:S01]  /*baf0*/  SHFL.IDX PT, R7, R12, 0x3, 0x181f ;  /* 0x00781f000c077f89 */ /* 0x00226200000e0000 */
[----:B------:R-:W-:Y:S01]  /*bb00*/  UIADD3 UR44, UR44, 0x1, URZ ;  /* 0x000000012c2c7890 */ /* 0x000fe2000fffe03f */
[----:B------:R-:W-:Y:S02]  /*bb10*/  BSSY B0, `(.L_x_37) ;  /* 0x0000010000007945 */ /* 0x000fe40003800000 */
[----:B------:R-:W-:Y:S01]  /*bb20*/  ISETP.GE.AND P0, PT, R3, R32, PT ;  /* 0x000000200300720c */ /* 0x000fe20003f06270 */
[----:B0-----:R0:W0:-:S12]  /*bb30*/  SHFL.IDX PT, R6, R0, 0x3, 0x181f ;  /* 0x00781f0000067f89 */ /* 0x00101800000e0000 */
[----:B------:R-:W-:Y:S05]  /*bb40*/  @P0 BRA `(.L_x_38) ;  /* 0x0000000000300947 */ /* 0x000fea0003800000 */
[----:B------:R-:W-:Y:S02]  /*bb50*/  ULDC UR4, c[0x0][0xac8] ;  /* 0x0002b20000047ab9 */ /* 0x000fe40000000800 */
[----:B------:R-:W-:Y:S02]  /*bb60*/  ISETP.GE.AND P3, PT, R17, UR4, PT ;  /* 0x0000000411007c0c */ /* 0x000fe4000bf66270 */
[----:B------:R-:W-:Y:S02]  /*bb70*/  ISETP.GE.AND P4, PT, R16, UR4, PT ;  /* 0x0000000410007c0c */ /* 0x000fe4000bf86270 */
[----:B------:R-:W-:-:S09]  /*bb80*/  ISETP.GE.AND P2, PT, R2, UR4, PT ;  /* 0x0000000402007c0c */ /* 0x000fd2000bf46270 */
[CC--:B0--3--:R-:W-:Y:S02]  /*bb90*/  @!P3 LEA R8, P0, R17.reuse, R6.reuse, 0x1 ;  /* 0x000000061108b211 */ /* 0x0c9fe400078008ff */
[----:B------:R-:W-:Y:S02]  /*bba0*/  @!P4 LEA R10, P1, R16, R6, 0x1 ;  /* 0x00000006100ac211 */ /* 0x000fe400078208ff */
[----:B-1----:R-:W-:Y:S01]  /*bbb0*/  @!P2 IMAD.WIDE R4, R2, 0x2, R6 ;  /* 0x000000020204a825 */ /* 0x002fe200078e0206 */
[-C--:B------:R-:W-:Y:S02]  /*bbc0*/  @!P3 LEA.HI.X R9, R17, R7.reuse, R226, 0x1, P0 ;  /* 0x000000071109b211 */ /* 0x080fe400000f0ce2 */
[----:B------:R-:W-:Y:S02]  /*bbd0*/  @!P4 LEA.HI.X R11, R16, R7, R225, 0x1, P1 ;  /* 0x00000007100bc211 */ /* 0x000fe400008f0ce1 */
[----:B-----5:R0:W-:Y:S04]  /*bbe0*/  @!P2 ST.E.128 desc[UR48][R4.64], R40 ;  /* 0x000000280400a985 */ /* 0x0201e8000c101d30 */
[----:B------:R0:W-:Y:S04]  /*bbf0*/  @!P3 ST.E.128 desc[UR48][R8.64], R36 ;  /* 0x000000240800b985 */ /* 0x0001e8000c101d30 */
[----:B------:R0:W-:Y:S02]  /*bc00*/  @!P4 ST.E.128 desc[UR48][R10.64], R60 ;  /* 0x0000003c0a00c985 */ /* 0x0001e4000c101d30 */
.L_x_38:
[----:B------:R-:W-:Y:S05]  /*bc10*/  BSYNC B0 ;  /* 0x0000000000007941 */ /* 0x000fea0003800000 */
.L_x_37:
[----:B0-2-4-:R-:W0:Y:S02]  /*bc20*/  LDC R0, c[0x0][0xc34] ;  /* 0x00030d00ff007b82 */ /* 0x015e240000000800 */
[----:B0-----:R-:W-:-:S13]  /*bc30*/  ISETP.LE.AND P0, PT, R0, UR41, PT ;  /* 0x0000002900007c0c */ /* 0x001fda000bf03270 */
[----:B------:R-:W-:Y:S05]  /*bc40*/  @!P0 BRA `(.L_x_39) ;  /* 0xffffff50005c8947 */ /* 0x000fea000383ffff */
[----:B------:R-:W-:Y:S05]  /*bc50*/  EXIT ;  /* 0x000000000000794d */ /* 0x000fea0003800000 */
.L_x_7:
[----:B------:R-:W-:-:S08]  /*bc60*/  NOP ;  /* 0x0000000000007918 */ /* 0x000fd00000000000 */
[----:B------:R-:W0:-:S00]  /*bc70*/  USETMAXREG.DEALLOC.CTAPOOL 0x18 ;  /* 0x00000018000079c8 */ /* 0x000e0000080e0500 */
[----:B------:R-:W1:Y:S01]  /*bc80*/  S2UR UR50, SR_CTAID.X ;  /* 0x00000000003279c3 */ /* 0x000e620000002500 */
[----:B------:R-:W-:Y:S01]  /*bc90*/  UMOV UR46, 0x1 ;  /* 0x00000001002e7882 */ /* 0x000fe20000000000 */
[----:B0-----:R-:W-:Y:S02]  /*bca0*/  IMAD.MOV.U32 R18, RZ, RZ, RZ ;  /* 0x000000ffff127224 */ /* 0x001fe400078e00ff */
[----:B------:R-:W-:-:S04]  /*bcb0*/  IMAD.MOV.U32 R19, RZ, RZ, 0x1 ;  /* 0x00000001ff137424 */ /* 0x000fc800078e00ff */
[----:B------:R-:W1:Y:S02]  /*bcc0*/  LDC R2, c[0x0][0xc34] ;  /* 0x00030d00ff027b82 */ /* 0x000e640000000800 */
[----:B-1----:R-:W-:-:S13]  /*bcd0*/  ISETP.LE.AND P0, PT, R2, UR50, PT ;  /* 0x0000003202007c0c */ /* 0x002fda000bf03270 */
[----:B------:R-:W-:Y:S05]  /*bce0*/  @P0 BRA `(.L_x_40) ;  /* 0x0000003800080947 */ /* 0x000fea0003800000 */
[----:B------:R-:W0:Y:S01]  /*bcf0*/  S2R R10, SR_TID.X ;  /* 0x00000000000a7919 */ /* 0x000e220000002100 */
[----:B------:R-:W1:Y:S01]  /*bd00*/  S2UR UR4, SR_CgaCtaId ;  /* 0x00000000000479c3 */ /* 0x000e620000008800 */
[----:B------:R-:W-:Y:S01]  /*bd10*/  UMOV UR41, 0x400 ;  /* 0x0000040000297882 */ /* 0x000fe20000000000 */
[----:B------:R-:W-:Y:S01]  /*bd20*/  IMAD.MOV.U32 R19, RZ, RZ, 0x1 ;  /* 0x00000001ff137424 */ /* 0x000fe200078e00ff */
[----:B------:R-:W-:Y:S01]  /*bd30*/  ULDC.64 UR52, c[0x0][0x198] ;  /* 0x0000660000347ab9 */ /* 0x000fe20000000a00 */
[----:B------:R-:W-:Y:S01]  /*bd40*/  IMAD.MOV.U32 R18, RZ, RZ, RZ ;  /* 0x000000ffff127224 */ /* 0x000fe200078e00ff */
[----:B------:R-:W-:Y:S02]  /*bd50*/  ULOP3.LUT UR42, UR38, 0x1, URZ, 0xfc, !UPT ;  /* 0x00000001262a7892 */ /* 0x000fe4000f8efc3f */
[----:B------:R-:W-:Y:S01]  /*bd60*/  ULOP3.LUT UR47, UR38, 0x2, URZ, 0xfc, !UPT ;  /* 0x00000002262f7892 */ /* 0x000fe2000f8efc3f */
[----:B------:R-:W-:Y:S01]  /*bd70*/  ULDC UR43, c[0x0][0xc] ;  /* 0x00000300002b7ab9 */ /* 0x000fe20000000800 */
[----:B------:R-:W-:Y:S01]  /*bd80*/  UMOV UR46, URZ ;  /* 0x0000003f002e7c82 */ /* 0x000fe20008000000 */
[----:B-1----:R-:W-:Y:S01]  /*bd90*/  ULEA UR41, UR4, UR41, 0x18 ;  /* 0x0000002904297291 */ /* 0x002fe2000f8ec03f */
[C---:B0-----:R-:W-:Y:S01]  /*bda0*/  IMAD.SHL.U32 R0, R10.reuse, 0x10, RZ ;  /* 0x000000100a007824 */ /* 0x041fe200078e00ff */
[----:B------:R-:W-:Y:S01]  /*bdb0*/  SHF.R.U32.HI R5, RZ, 0x1, R10 ;  /* 0x00000001ff057819 */ /* 0x000fe2000001160a */
[C---:B------:R-:W-:Y:S01]  /*bdc0*/  IMAD.SHL.U32 R3, R10.reuse, 0x2, RZ ;  /* 0x000000020a037824 */ /* 0x040fe200078e00ff */
[C---:B------:R-:W-:Y:S01]  /*bdd0*/  LOP3.LUT R9, R10.reuse, 0x7f, RZ, 0xc0, !PT ;  /* 0x0000007f0a097812 */ /* 0x040fe200078ec0ff */
[----:B------:R-:W-:Y:S01]  /*bde0*/  IMAD.SHL.U32 R7, R10, 0x4, RZ ;  /* 0x000000040a077824 */ /* 0x000fe200078e00ff */
[----:B------:R-:W-:-:S04]  /*bdf0*/  LOP3.LUT R2, R0, 0x1b0, RZ, 0xc0, !PT ;  /* 0x000001b000027812 */ /* 0x000fc800078ec0ff */
[----:B------:R-:W-:Y:S01]  /*be00*/  LOP3.LUT R8, R2, 0x30, R3, 0x78, !PT ;  /* 0x0000003002087812 */ /* 0x000fe200078e7803 */
[----:B------:R-:W-:-:S05]  /*be10*/  IMAD.SHL.U32 R3, R10, 0x40, RZ ;  /* 0x000000400a037824 */ /* 0x000fca00078e00ff */
[----:B------:R-:W-:-:S04]  /*be20*/  LOP3.LUT R2, R3, 0x180, RZ, 0xc0, !PT ;  /* 0x0000018003027812 */ /* 0x000fc800078ec0ff */
[----:B------:R-:W-:Y:S01]  /*be30*/  LOP3.LUT R5, R2, 0x30, R5, 0xf8, !PT ;  /* 0x0000003002057812 */ /* 0x000fe200078ef805 */
[----:B------:R-:W-:-:S05]  /*be40*/  IMAD.SHL.U32 R2, R10, 0x20, RZ ;  /* 0x000000200a027824 */ /* 0x000fca00078e00ff */
[----:B------:R-:W-:-:S04]  /*be50*/  LOP3.LUT R4, R2, 0x80, RZ, 0xc0, !PT ;  /* 0x0000008002047812 */ /* 0x000fc800078ec0ff */
[----:B------:R-:W-:-:S04]  /*be60*/  LOP3.LUT R4, R4, 0x10, R10, 0xf8, !PT ;  /* 0x0000001004047812 */ /* 0x000fc800078ef80a */
[----:B------:R-:W-:Y:S01]  /*be70*/  LOP3.LUT R6, R4, 0x10, R7, 0x78, !PT ;  /* 0x0000001004067812 */ /* 0x000fe200078e7807 */
[----:B------:R-:W-:-:S05]  /*be80*/  IMAD.SHL.U32 R4, R9, 0x10, RZ ;  /* 0x0000001009047824 */ /* 0x000fca00078e00ff */
[----:B------:R-:W-:Y:S01]  /*be90*/  LOP3.LUT R7, R4, 0x600, RZ, 0xc0, !PT ;  /* 0x0000060004077812 */ /* 0x000fe200078ec0ff */
[----:B------:R-:W-:-:S05]  /*bea0*/  IMAD.SHL.U32 R4, R10, 0x8, RZ ;  /* 0x000000080a047824 */ /* 0x000fca00078e00ff */
[----:B------:R-:W-:Y:S02]  /*beb0*/  LOP3.LUT R4, R5, 0x30, R4, 0x78, !PT ;  /* 0x0000003005047812 */ /* 0x000fe400078e7804 */
[C---:B------:R-:W-:Y:S02]  /*bec0*/  LOP3.LUT R5, R7.reuse, 0x60, R2, 0xf8, !PT ;  /* 0x0000006007057812 */ /* 0x040fe400078ef802 */
[----:B------:R-:W-:Y:S02]  /*bed0*/  LOP3.LUT R7, R7, 0x40, R0, 0xf8, !PT ;  /* 0x0000004007077812 */ /* 0x000fe400078ef800 */
[----:B------:R-:W-:Y:S02]  /*bee0*/  LOP3.LUT R5, R5, 0x100, R2, 0xf8, !PT ;  /* 0x0000010005057812 */ /* 0x000fe400078ef802 */
[----:B------:R-:W-:Y:S02]  /*bef0*/  LOP3.LUT R3, R4, 0x640, R3, 0xf8, !PT ;  /* 0x0000064004037812 */ /* 0x000fe400078ef803 */
[----:B------:R-:W-:-:S02]  /*bf00*/  LOP3.LUT R5, R5, R6, RZ, 0xfc, !PT ;  /* 0x0000000605057212 */ /* 0x000fc400078efcff */
[----:B------:R-:W-:Y:S02]  /*bf10*/  LOP3.LUT R7, R7, R8, RZ, 0xfc, !PT ;  /* 0x0000000807077212 */ /* 0x000fe400078efcff */
[----:B------:R-:W-:Y:S01]  /*bf20*/  LOP3.LUT R0, R0, 0x30, RZ, 0xc0, !PT ;  /* 0x0000003000007812 */ /* 0x000fe200078ec0ff */
[----:B------:R0:W-:Y:S04]  /*bf30*/  STL [R1+0xc], R5 ;  /* 0x00000c0501007387 */ /* 0x0001e80000100800 */
[----:B------:R1:W-:Y:S01]  /*bf40*/  STL [R1+0x10], R3 ;  /* 0x0000100301007387 */ /* 0x0003e20000100800 */
[----:B0-----:R-:W-:-:S04]  /*bf50*/  SHF.R.U32.HI R5, RZ, 0x2, R9 ;  /* 0x00000002ff057819 */ /* 0x001fc80000011609 */
[----:B-1----:R-:W-:Y:S01]  /*bf60*/  LOP3.LUT R3, R5, 0x60, R2, 0xf8, !PT ;  /* 0x0000006005037812 */ /* 0x002fe200078ef802 */
[----:B------:R-:W-:-:S05]  /*bf70*/  VIADD R2, R7, UR41 ;  /* 0x0000002907027c36 */ /* 0x000fca0008000000 */
[----:B------:R0:W-:Y:S02]  /*bf80*/  STL [R1+0x14], R2 ;  /* 0x0000140201007387 */ /* 0x0001e40000100800 */
[C---:B0-----:R-:W-:Y:S02]  /*bf90*/  LOP3.LUT R2, R0.reuse, 0x40, RZ, 0xfc, !PT ;  /* 0x0000004000027812 */ /* 0x041fe400078efcff */
[----:B------:R-:W-:-:S07]  /*bfa0*/  LOP3.LUT R0, R0, 0x80, RZ, 0xfc, !PT ;  /* 0x0000008000007812 */ /* 0x000fce00078efcff */
.L_x_89:
[----:B------:R-:W-:Y:S01]  /*bfb0*/  ULDC UR4, c[0x0][0xc38] ;  /* 0x00030e0000047ab9 */ /* 0x000fe20000000800 */
[----:B------:R-:W-:Y:S01]  /*bfc0*/  ULDC UR8, c[0x0][0xc44] ;  /* 0x0003110000087ab9 */ /* 0x000fe20000000800 */
[----:B------:R-:W-:Y:S02]  /*bfd0*/  UISETP.NE.AND UP2, UPT, UR4, 0x1, UPT ;  /* 0x000000010400788c */ /* 0x000fe4000bf45270 */
[----:B------:R-:W-:Y:S01]  /*bfe0*/  UISETP.NE.AND UP1, UPT, UR8, 0x1, UPT ;  /* 0x000000010800788c */ /* 0x000fe2000bf25270 */
[----:B------:R-:W-:Y:S01]  /*bff0*/  ULDC.64 UR4, c[0x0][0x418] ;  /* 0x0001060000047ab9 */ /* 0x000fe20000000a00 */
[----:B------:R-:W-:Y:S01]  /*c000*/  ULDC UR6, c[0x0][0x424] ;  /* 0x0001090000067ab9 */ /* 0x000fe20000000800 */
[----:B------:R-:W-:Y:S02]  /*c010*/  UISETP.NE.U32.AND UP0, UPT, UR4, URZ, UPT ;  /* 0x0000003f0400728c */ /* 0x000fe4000bf05070 */
[----:B------:R-:W-:Y:S02]  /*c020*/  UIADD3 UR9, UR41, 0x24200, URZ ;  /* 0x0002420029097890 */ /* 0x000fe4000fffe03f */
[----:B------:R-:W-:-:S02]  /*c030*/  UISETP.NE.AND.EX UP0, UPT, UR5, URZ, UPT, UP0 ;  /* 0x0000003f0500728c */ /* 0x000fc4000bf05300 */
[----:B------:R-:W-:Y:S01]  /*c040*/  @UP2 ULDC UR4, c[0x0][0xc3c] ;  /* 0x00030f0000042ab9 */ /* 0x000fe20000000800 */
[----:B------:R-:W-:Y:S01]  /*c050*/  ULDC UR40, c[0x0][0x2f0] ;  /* 0x0000bc0000287ab9 */ /* 0x000fe20000000800 */
[----:B------:R-:W-:Y:S02]  /*c060*/  UIMAD.WIDE.U32 UR4, UR50, UR4, URZ ;  /* 0x00000004320472a5 */ /* 0x000fe4000f8e003f */
[----:B------:R-:W-:Y:S01]  /*c070*/  USEL UR6, UR6, 0x1, UP0 ;  /* 0x0000000106067887 */ /* 0x000fe20008000000 */
[----:B------:R-:W-:Y:S01]  /*c080*/  @UP2 ULDC UR7, c[0x0][0xc40] ;  /* 0x0003100000072ab9 */ /* 0x000fe20000000800 */
[----:B------:R-:W-:Y:S01]  /*c090*/  ULOP3.LUT UP0, URZ, UR9, 0x1bf, URZ, 0xc0, !UPT ;  /* 0x000001bf093f7892 */ /* 0x000fe2000f80c03f */
[----:B------:R-:W-:Y:S01]  /*c0a0*/  UMOV UR45, UR50 ;  /* 0x00000032002d7c82 */ /* 0x000fe20008000000 */
[----:B------:R-:W-:Y:S02]  /*c0b0*/  UIMAD UR40, UR6, UR40, URZ ;  /* 0x00000028062872a4 */ /* 0x000fe4000f8e023f */
[----:B------:R-:W-:-:S02]  /*c0c0*/  @UP2 USHF.R.U32.HI UR45, URZ, UR7, UR5 ;  /* 0x000000073f2d2299 */ /* 0x000fc40008011605 */
[----:B------:R-:W-:Y:S01]  /*c0d0*/  PLOP3.LUT P0, PT, PT, PT, UP0, 0x80, 0x0 ;  /* 0x000000000000781c */ /* 0x000fe20003f0f008 */
[----:B------:R-:W-:Y:S01]  /*c0e0*/  @UP1 ULDC.64 UR10, c[0x0][0xc48] ;  /* 0x00031200000a1ab9 */ /* 0x000fe20000000a00 */
[----:B------:R-:W-:Y:S02]  /*c0f0*/  UIADD3 UR6, UR40, 0x9f, URZ ;  /* 0x0000009f28067890 */ /* 0x000fe4000fffe03f */
[----:B------:R-:W-:Y:S02]  /*c100*/  UIMAD.WIDE.U32 UR4, UR45, UR10, URZ ;  /* 0x0000000a2d0472a5 */ /* 0x000fe4000f8e003f */
[----:B------:R-:W-:Y:S01]  /*c110*/  UMOV UR44, UR45 ;  /* 0x0000002d002c7c82 */ /* 0x000fe20008000000 */
[----:B------:R-:W-:Y:S02]  /*c120*/  UIMAD.WIDE UR6, UR6, 0x66666667, URZ ;  /* 0x66666667060678a5 */ /* 0x000fe4000f8e023f */
[----:B------:R-:W-:Y:S02]  /*c130*/  @UP1 USHF.R.U32.HI UR44, URZ, UR11, UR5 ;  /* 0x0000000b3f2c1299 */ /* 0x000fe40008011605 */
[----:B------:R-:W-:-:S02]  /*c140*/  USHF.R.U32.HI UR39, URZ, 0x1f, UR7 ;  /* 0x0000001f3f277899 */ /* 0x000fc40008011607 */
[----:B------:R-:W-:Y:S02]  /*c150*/  UIADD3 UR36, -UR44, URZ, URZ ;  /* 0x0000003f2c247290 */ /* 0x000fe4000fffe13f */
[----:B------:R-:W-:Y:S02]  /*c160*/  ULEA.HI.SX32 UR39, UR7, UR39, 0x1a ;  /* 0x0000002707277291 */ /* 0x000fe4000f8fd23f */
[----:B------:R-:W-:Y:S01]  /*c170*/  UIMAD UR36, UR8, UR36, UR45 ;  /* 0x00000024082472a4 */ /* 0x000fe2000f8e022d */
[----:B------:R-:W-:Y:S11]  /*c180*/  @!P0 BRA `(.L_x_41) ;  /* 0x0000000000408947 */ /* 0x000ff60003800000 */
[----:B------:R-:W-:Y:S01]  /*c190*/  MOV R2, 0x0 ;  /* 0x0000000000027802 */ /* 0x000fe20000000f00 */
[----:B------:R-:W-:Y:S01]  /*c1a0*/  ULDC.64 UR6, c[0x4][0xc0] ;  /* 0x0100300000067ab9 */ /* 0x000fe20000000a00 */
[----:B------:R-:W-:Y:S01]  /*c1b0*/  ULDC.64 UR8, c[0x4][0xc8] ;  /* 0x0100320000087ab9 */ /* 0x000fe20000000a00 */
[----:B------:R-:W-:Y:S01]  /*c1c0*/  ULDC.64 UR4, c[0x4][0x8] ;  /* 0x0100020000047ab9 */ /* 0x000fe20000000a00 */
[----:B------:R-:W-:Y:S02]  /*c1d0*/  IMAD.U32 R4, RZ, RZ, UR6 ;  /* 0x00000006ff047e24 */ /* 0x000fe4000f8e00ff */
[----:B------:R-:W0:Y:S01]  /*c1e0*/  LDC.64 R2, c[0x4][R2] ;  /* 0x0100000002027b82 */ /* 0x000e220000000a00 */
[----:B------:R-:W-:Y:S02]  /*c1f0*/  IMAD.U32 R5, RZ, RZ, UR7 ;  /* 0x00000007ff057e24 */ /* 0x000fe4000f8e00ff */
[----:B------:R-:W-:Y:S02]  /*c200*/  IMAD.U32 R6, RZ, RZ, UR8 ;  /* 0x00000008ff067e24 */ /* 0x000fe4000f8e00ff */
[----:B------:R-:W-:-:S02]  /*c210*/  IMAD.U32 R7, RZ, RZ, UR9 ;  /* 0x00000009ff077e24 */ /* 0x000fc4000f8e00ff */
[----:B------:R-:W-:Y:S02]  /*c220*/  IMAD.U32 R10, RZ, RZ, UR4 ;  /* 0x00000004ff0a7e24 */ /* 0x000fe4000f8e00ff */
[----:B------:R-:W-:Y:S02]  /*c230*/  IMAD.U32 R11, RZ, RZ, UR5 ;  /* 0x00000005ff0b7e24 */ /* 0x000fe4000f8e00ff */
[----:B------:R-:W-:Y:S02]  /*c240*/  IMAD.MOV.U32 R8, RZ, RZ, 0x70 ;  /* 0x00000070ff087424 */ /* 0x000fe400078e00ff */
[----:B------:R-:W-:Y:S02]  /*c250*/  IMAD.MOV.U32 R12, RZ, RZ, 0x1 ;  /* 0x00000001ff0c7424 */ /* 0x000fe400078e00ff */
[----:B------:R-:W-:-:S07]  /*c260*/  IMAD.MOV.U32 R13, RZ, RZ, RZ ;  /* 0x000000ffff0d7224 */ /* 0x000fce00078e00ff */
[----:B------:R-:W-:-:S07]  /*c270*/  LEPC R20, `(.L_x_41) ;  /* 0x000000001014794e */ /* 0x000fce0000000000 */
[----:B0-----:R-:W-:Y:S05]  /*c280*/  CALL.ABS.NOINC R2 ;  /* 0x0000000002007343 */ /* 0x001fea0003c00000 */
.L_x_41:
[----:B------:R-:W-:-:S06]  /*c290*/  UIADD3 UR4, UR41, 0xf200, URZ ;  /* 0x0000f20029047890 */ /* 0x000fcc000fffe03f */
[----:B------:R-:W-:-:S05]  /*c2a0*/  IMAD.U32 R16, RZ, RZ, UR4 ;  /* 0x00000004ff107e24 */ /* 0x000fca000f8e00ff */
[----:B------:R-:W-:-:S13]  /*c2b0*/  LOP3.LUT P0, RZ, R16, 0x1bf, RZ, 0xc0, !PT ;  /* 0x000001bf10ff7812 */ /* 0x000fda000780c0ff */
[----:B------:R-:W-:Y:S05]  /*c2c0*/  @!P0 BRA `(.L_x_42) ;  /* 0x0000000000408947 */ /* 0x000fea0003800000 */
        /* <DEDUP_REMOVED lines=16> */
.L_x_42:
[----:B------:R-:W-:-:S04]  /*c3d0*/  UIADD3 UR4, UR41, 0x200, URZ ;  /* 0x0000020029047890 */ /* 0x000fc8000fffe03f */
[----:B------:R-:W-:-:S06]  /*c3e0*/  ULOP3.LUT UP0, URZ, UR4, 0x9f, URZ, 0xc0, !UPT ;  /* 0x0000009f043f7892 */ /* 0x000fcc000f80c03f */
[----:B------:R-:W-:-:S13]  /*c3f0*/  PLOP3.LUT P0, PT, PT, PT, UP0, 0x80, 0x0 ;  /* 0x000000000000781c */ /* 0x000fda0003f0f008 */
        /* <DEDUP_REMOVED lines=17> */
.L_x_43:
        /* <DEDUP_REMOVED lines=18> */
.L_x_44:
[----:B------:R-:W-:Y:S01]  /*c630*/  ULDC.64 UR4, c[0x0][0x9f8] ;  /* 0x00027e0000047ab9 */ /* 0x000fe20000000a00 */
[----:B------:R-:W2:Y:S01]  /*c640*/  LDL.LU R17, [R1+0x4] ;  /* 0x0000040001117983 */ /* 0x000ea20000300800 */
[----:B------:R-:W-:Y:S01]  /*c650*/  UISETP.NE.U32.AND UP0, UPT, UR4, URZ, UPT ;  /* 0x0000003f0400728c */ /* 0x000fe2000bf05070 */
[----:B------:R-:W-:-:S03]  /*c660*/  IMAD.U32 R8, RZ, RZ, UR44 ;  /* 0x0000002cff087e24 */ /* 0x000fc6000f8e00ff */
[----:B------:R-:W-:-:S06]  /*c670*/  UISETP.NE.AND.EX UP0, UPT, UR5, URZ, UPT, UP0 ;  /* 0x0000003f0500728c */ /* 0x000fcc000bf05300 */
[----:B------:R-:W-:-:S05]  /*c680*/  PLOP3.LUT P0, PT, PT, PT, UP0, 0x80, 0x0 ;  /* 0x000000000000781c */ /* 0x000fca0003f0f008 */
[----:B------:R-:W-:Y:S02]  /*c690*/  @UP0 ULDC.64 UR4, c[0x0][0x9f8] ;  /* 0x00027e0000040ab9 */ /* 0x000fe40000000a00 */
[----:B------:R-:W-:-:S06]  /*c6a0*/  @UP0 UIMAD.WIDE UR4, UR44, 0x4, UR4 ;  /* 0x000000042c0408a5 */ /* 0x000fcc000f8e0204 */
[----:B------:R-:W-:Y:S02]  /*c6b0*/  IMAD.U32 R2, RZ, RZ, UR4 ;  /* 0x00000004ff027e24 */ /* 0x000fe4000f8e00ff */
[----:B------:R-:W-:-:S05]  /*c6c0*/  IMAD.U32 R3, RZ, RZ, UR5 ;  /* 0x00000005ff037e24 */ /* 0x000fca000f8e00ff */
[----:B------:R0:W3:Y:S01]  /*c6d0*/  @P0 LDG.E R8, desc[UR48][R2.64] ;  /* 0x0000003002080981 */ /* 0x0000e2000c1e1900 */
[----:B------:R-:W-:Y:S01]  /*c6e0*/  UMOV UR4, 0xffffffff ;  /* 0xffffffff00047882 */ /* 0x000fe20000000000 */
[----:B------:R-:W1:Y:S01]  /*c6f0*/  S2R R0, SR_TID.X ;  /* 0x0000000000007919 */ /* 0x000e620000002100 */
[----:B0-----:R-:W0:Y:S02]  /*c700*/  LDC.64 R2, c[0x0][0x418] ;  /* 0x00010600ff027b82 */ /* 0x001e240000000a00 */
[----:B0-----:R-:W-:Y:S02]  /*c710*/  ISETP.NE.U32.AND P0, PT, R2, RZ, PT ;  /* 0x000000ff0200720c */ /* 0x001fe40003f05070 */
[----:B-1----:R-:W-:Y:S02]  /*c720*/  SHF.R.U32.HI R0, RZ, 0x5, R0 ;  /* 0x00000005ff007819 */ /* 0x002fe40000011600 */
[----:B------:R-:W-:Y:S02]  /*c730*/  ISETP.NE.AND.EX P1, PT, R3, RZ, PT, P0 ;  /* 0x000000ff0300720c */ /* 0x000fe40003f25300 */
[----:B------:R-:W-:-:S02]  /*c740*/  LOP3.LUT R0, R0, 0x3, RZ, 0xc0, !PT ;  /* 0x0000000300007812 */ /* 0x000fc400078ec0ff */
[----:B--2---:R-:W-:-:S09]  /*c750*/  LOP3.LUT R17, R17, 0xfffffffe, RZ, 0xc0, !PT ;  /* 0xfffffffe11117812 */ /* 0x004fd200078ec0ff */
[----:B------:R-:W-:Y:S02]  /*c760*/  @P1 LOP3.LUT R17, R17, 0x1, RZ, 0xfc, !PT ;  /* 0x0000000111111812 */ /* 0x000fe400078efcff */
[----:B---3--:R-:W-:Y:S01]  /*c770*/  SHF.R.S32.HI R9, RZ, 0x1f, R8 ;  /* 0x0000001fff097819 */ /* 0x008fe20000011408 */
[----:B------:R0:W-:Y:S01]  /*c780*/  STL [R1], R8 ;  /* 0x0000000801007387 */ /* 0x0001e20000100800 */
[----:B------:R-:W-:-:S03]  /*c790*/  SEL R16, R8, RZ, !P1 ;  /* 0x000000ff08107207 */ /* 0x000fc60004800000 */
[----:B------:R0:W-:Y:S04]  /*c7a0*/  STL [R1+0x8], R9 ;  /* 0x0000080901007387 */ /* 0x0001e80000100800 */
[----:B------:R0:W-:Y:S01]  /*c7b0*/  STL [R1+0x4], R17 ;  /* 0x0000041101007387 */ /* 0x0001e20000100800 */
[----:B------:R-:W-:Y:S05]  /*c7c0*/  BRA.DIV UR4, `(.L_x_45) ;  /* 0x0000003204a07947 */ /* 0x000fea000b800000 */
[----:B------:R1:W2:Y:S02]  /*c7d0*/  SHFL.IDX PT, R14, R0, RZ, 0x1f ;  /* 0x00001fff000e7589 */ /* 0x0002a400000e0000 */
.L_x_105:
[----:B------:R-:W-:Y:S01]  /*c7e0*/  PLOP3.LUT P2, PT, PT, PT, PT, 0x8, 0x0 ;  /* 0x000000000000781c */ /* 0x000fe20003f4e170 */
[----:B-1----:R-:W-:Y:S01]  /*c7f0*/  IMAD.MOV.U32 R0, RZ, RZ, R17 ;  /* 0x000000ffff007224 */ /* 0x002fe200078e0011 */
[----:B--2---:R-:W-:-:S04]  /*c800*/  ISETP.NE.AND P0, PT, R14, RZ, PT ;  /* 0x000000ff0e00720c */ /* 0x004fc80003f05270 */
[----:B------:R-:W-:-:S07]  /*c810*/  LOP3.LUT R0, R0, 0xfffffffd, RZ, 0xc0, !PT ;  /* 0xfffffffd00007812 */ /* 0x000fce00078ec0ff */
[----:B------:R-:W-:-:S05]  /*c820*/  @P2 LOP3.LUT R0, R0, 0x2, RZ, 0xfc, !PT ;  /* 0x0000000200002812 */ /* 0x000fca00078efcff */
[----:B------:R1:W-:Y:S01]  /*c830*/  STL [R1+0x4], R0 ;  /* 0x0000040001007387 */ /* 0x0003e20000100800 */
[----:B------:R-:W-:Y:S05]  /*c840*/  @P0 BRA `(.L_x_46) ;  /* 0x0000000400c00947 */ /* 0x000fea0003800000 */
[----:B------:R-:W-:-:S06]  /*c850*/  UIADD3 UR4, UR39, -0x1, URZ ;  /* 0xffffffff27047890 */ /* 0x000fcc000fffe03f */
[----:B-1----:R-:W-:Y:S01]  /*c860*/  IMAD.U32 R0, RZ, RZ, UR4 ;  /* 0x00000004ff007e24 */ /* 0x002fe2000f8e00ff */
[----:B------:R-:W-:-:S03]  /*c870*/  UMOV UR4, 0xffffffff ;  /* 0xffffffff00047882 */ /* 0x000fc60000000000 */
[----:B------:R-:W-:Y:S05]  /*c880*/  BRA.DIV UR4, `(.L_x_47) ;  /* 0x0000003204907947 */ /* 0x000fea000b800000 */
[----:B------:R-:W-:-:S13]  /*c890*/  ELECT P6, URZ, PT ;  /* 0x00000000003f782f */ /* 0x000fda00038c0000 */
.L_x_108:
[----:B------:R-:W-:Y:S05]  /*c8a0*/  @!P6 BRA `(.L_x_46) ;  /* 0x0000000400a8e947 */ /* 0x000fea0003800000 */
[----:B------:R-:W-:Y:S01]  /*c8b0*/  IMAD.MOV.U32 R16, RZ, RZ, R8 ;  /* 0x000000ffff107224 */ /* 0x000fe200078e0008 */
[----:B------:R-:W-:Y:S06]  /*c8c0*/  @!P1 BRA `(.L_x_48) ;  /* 0x0000000000449947 */ /* 0x000fec0003800000 */
[----:B------:R-:W1:Y:S01]  /*c8d0*/  LDC R6, c[0x0][0x43c] ;  /* 0x00010f00ff067b82 */ /* 0x000e620000000800 */
[----:B------:R-:W-:Y:S01]  /*c8e0*/  ULDC.64 UR4, c[0x0][0x428] ;  /* 0x00010a0000047ab9 */ /* 0x000fe20000000a00 */
[----:B-1----:R-:W-:-:S13]  /*c8f0*/  ISETP.NE.AND P0, PT, R6, 0x1, PT ;  /* 0x000000010600780c */ /* 0x002fda0003f05270 */
[----:B------:R-:W1:Y:S02]  /*c900*/  @P0 LDC.64 R4, c[0x0][0x440] ;  /* 0x00011000ff040b82 */ /* 0x000e640000000a00 */
[----:B-1----:R-:W-:-:S04]  /*c910*/  @P0 IMAD.HI.U32 R7, R0, R4, RZ ;  /* 0x0000000400070227 */ /* 0x002fc800078e00ff */
[----:B------:R-:W-:Y:S01]  /*c920*/  IMAD.MOV.U32 R4, RZ, RZ, R0 ;  /* 0x000000ffff047224 */ /* 0x000fe200078e0000 */
[----:B------:R-:W-:-:S05]  /*c930*/  @P0 SHF.R.U32.HI R4, RZ, R5, R7 ;  /* 0x00000005ff040219 */ /* 0x000fca0000011607 */
[----:B------:R-:W-:-:S04]  /*c940*/  IMAD.MOV R5, RZ, RZ, -R4 ;  /* 0x000000ffff057224 */ /* 0x000fc800078e0a04 */
[----:B------:R-:W-:Y:S01]  /*c950*/  IMAD R0, R6, R5, R0 ;  /* 0x0000000506007224 */ /* 0x000fe200078e0200 */
[--C-:B------:R-:W-:Y:S01]  /*c960*/  SHF.R.S32.HI R5, RZ, 0x1f, R4.reuse ;  /* 0x0000001fff057819 */ /* 0x100fe20000011404 */
[----:B------:R-:W-:Y:S02]  /*c970*/  IMAD R6, R9, UR4, RZ ;  /* 0x0000000409067c24 */ /* 0x000fe4000f8e02ff */
[----:B------:R-:W-:-:S04]  /*c980*/  IMAD.WIDE.U32 R4, R8, UR4, R4 ;  /* 0x0000000408047c25 */ /* 0x000fc8000f8e0004 */
[----:B------:R-:W-:Y:S01]  /*c990*/  IMAD R6, R8, UR5, R6 ;  /* 0x0000000508067c24 */ /* 0x000fe2000f8e0206 */
[----:B------:R-:W-:-:S03]  /*c9a0*/  LEA R2, P0, R4, R2, 0x2 ;  /* 0x0000000204027211 */ /* 0x000fc600078010ff */
[----:B------:R-:W-:-:S05]  /*c9b0*/  IMAD.IADD R6, R5, 0x1, R6 ;  /* 0x0000000105067824 */ /* 0x000fca00078e0206 */
[----:B------:R-:W-:-:S05]  /*c9c0*/  LEA.HI.X R3, R4, R3, R6, 0x2, P0 ;  /* 0x0000000304037211 */ /* 0x000fca00000f1406 */
[----:B------:R1:W5:Y:S02]  /*c9d0*/  LDG.E R16, desc[UR48][R2.64] ;  /* 0x0000003002107981 */ /* 0x000364000c1e1900 */
.L_x_48:
[----:B------:R-:W-:Y:S01]  /*c9e0*/  LEA R4, R18, UR41, 0x3 ;  /* 0x0000002912047c11 */ /* 0x000fe2000f8e18ff */
[----:B-1----:R-:W1:Y:S01]  /*c9f0*/  S2R R2, SR_TID.X ;  /* 0x0000000000027919 */ /* 0x002e620000002100 */
[----:B------:R-:W-:-:S04]  /*ca00*/  SHF.L.U32 R3, R19, 0x1f, RZ ;  /* 0x0000001f13037819 */ /* 0x000fc800000006ff */
[----:B------:R-:W2:Y:S01]  /*ca10*/  SYNCS.PHASECHK.TRANS64.TRYWAIT P0, [R4+URZ+0x33480], R3 ;  /* 0x03348003040075a7 */ /* 0x000ea2000800017f */
[----:B-1----:R-:W-:-:S04]  /*ca20*/  LOP3.LUT R2, R2, 0x7f, RZ, 0xc0, !PT ;  /* 0x0000007f02027812 */ /* 0x002fc800078ec0ff */
[----:B------:R-:W-:Y:S01]  /*ca30*/  ISETP.NE.AND P1, PT, R2, RZ, PT ;  /* 0x000000ff0200720c */ /* 0x000fe20003f25270 */
[----:B--2---:R-:W-:-:S12]  /*ca40*/  @!P0 BRA `(.L_x_49) ;  /* 0x0000003000408947 */ /* 0x004fd80003800000 */
.L_x_109:
[----:B------:R-:W-:Y:S05]  /*ca50*/  @P1 BRA `(.L_x_50) ;  /* 0x00000000001c1947 */ /* 0x000fea0003800000 */
[----:B------:R-:W2:Y:S01]  /*ca60*/  S2R R2, SR_TID.X ;  /* 0x0000000000027919 */ /* 0x000ea20000002100 */
[----:B------:R-:W-:-:S04]  /*ca70*/  IMAD.MOV.U32 R5, RZ, RZ, 0x7800 ;  /* 0x00007800ff057424 */ /* 0x000fc800078e00ff */
[----:B------:R3:W-:Y:S01]  /*ca80*/  SYNCS.ARRIVE.TRANS64 RZ, [R4+URZ+0x33470], R5 ;  /* 0x0334700504ff79a7 */ /* 0x0007e2000800003f */
[----:B--2---:R-:W-:-:S04]  /*ca90*/  LOP3.LUT R2, R2, 0x1f, RZ, 0xc0, !PT ;  /* 0x0000001f02027812 */ /* 0x004fc800078ec0ff */
[----:B------:R-:W-:-:S13]  /*caa0*/  ISETP.NE.AND P0, PT, R2, RZ, PT ;  /* 0x000000ff0200720c */ /* 0x000fda0003f05270 */
[----:B---3--:R-:W-:Y:S05]  /*cab0*/  @!P0 BRA `(.L_x_50) ;  /* 0x0000000000048947 */ /* 0x008fea0003800000 */
[----:B------:R-:W-:Y:S01]  /*cac0*/  BPT.TRAP 0x1 ;  /* 0x000000040000795c */ /* 0x000fe20000300000 */
.L_x_50:
[----:B------:R-:W-:Y:S01]  /*cad0*/  IMAD.U32 R5, RZ, RZ, UR41 ;  /* 0x00000029ff057e24 */ /* 0x000fe2000f8e00ff */
[----:B------:R-:W-:Y:S01]  /*cae0*/  R2UR UR33, R4 ;  /* 0x00000000042172ca */ /* 0x000fe200000e0000 */
[----:B------:R-:W-:Y:S01]  /*caf0*/  IMAD R0, R0, 0xa0, RZ ;  /* 0x000000a000007824 */ /* 0x000fe200078e02ff */
[----:B-----5:R-:W-:Y:S01]  /*cb00*/  R2UR UR37, R16 ;  /* 0x00000000102572ca */ /* 0x020fe200000e0000 */
[----:B------:R-:W-:Y:S01]  /*cb10*/  IMAD R2, R18, 0x7800, R5 ;  /* 0x0000780012027824 */ /* 0x000fe200078e0205 */
[----:B------:R-:W-:Y:S02]  /*cb20*/  UIADD3 UR4, UP0, UR52, 0x470, URZ ;  /* 0x0000047034047890 */ /* 0x000fe4000ff1e03f */
[----:B------:R-:W-:Y:S01]  /*cb30*/  R2UR UR35, R0 ;  /* 0x00000000002372ca */ /* 0x000fe200000e0000 */
[----:B------:R-:W-:Y:S01]  /*cb40*/  UMOV UR6, 0x0 ;  /* 0x0000000000067882 */ /* 0x000fe20000000000 */
[----:B------:R-:W-:Y:S01]  /*cb50*/  R2UR UR8, R2 ;  /* 0x00000000020872ca */ /* 0x000fe200000e0000 */
[----:B------:R-:W-:Y:S01]  /*cb60*/  UIADD3.X UR5, URZ, UR53, URZ, UP0, !UPT ;  /* 0x000000353f057290 */ /* 0x000fe200087fe43f */
[----:B------:R-:W-:Y:S01]  /*cb70*/  UMOV UR7, 0x14f00000 ;  /* 0x14f0000000077882 */ /* 0x000fe20000000000 */
[----:B------:R-:W-:-:S02]  /*cb80*/  UMOV UR34, URZ ;  /* 0x0000003f00227c82 */ /* 0x000fc40008000000 */
[----:B------:R-:W-:Y:S01]  /*cb90*/  UIADD3 UR33, UR33, 0x33470, URZ ;  /* 0x0003347021217890 */ /* 0x000fe2000fffe03f */
[----:B------:R-:W-:Y:S01]  /*cba0*/  UMOV UR18, 0x40 ;  /* 0x0000004000127882 */ /* 0x000fe20000000000 */
[----:B------:R-:W-:Y:S01]  /*cbb0*/  UMOV UR20, UR36 ;  /* 0x0000002400147c82 */ /* 0x000fe20008000000 */
[----:B------:R-:W-:Y:S01]  /*cbc0*/  UMOV UR21, UR37 ;  /* 0x0000002500157c82 */ /* 0x000fe20008000000 */
[----:B------:R-:W-:Y:S02]  /*cbd0*/  UMOV UR10, 0x80 ;  /* 0x00000080000a7882 */ /* 0x000fe40000000000 */
[----:B------:R-:W-:Y:S01]  /*cbe0*/  UMOV UR19, UR35 ;  /* 0x0000002300137c82 */ /* 0x000fe20008000000 */
[----:B------:R-:W-:Y:S01]  /*cbf0*/  UMOV UR17, UR33 ;  /* 0x0000002100117c82 */ /* 0x000fe20008000000 */
[----:B------:R-:W-:Y:S02]  /*cc00*/  UIADD3 UR32, UR8, 0xf200, URZ ;  /* 0x0000f20008207890 */ /* 0x000fe4000fffe03f */
[----:B------:R-:W-:-:S02]  /*cc10*/  UIADD3 UR16, UR8, 0x11a00, URZ ;  /* 0x00011a0008107890 */ /* 0x000fc4000fffe03f */
[----:B------:R-:W-:Y:S01]  /*cc20*/  UIADD3 UR8, UR8, 0x14200, URZ ;  /* 0x0001420008087890 */ /* 0x000fe2000fffe03f */
[----:B------:R-:W-:Y:S01]  /*cc30*/  UMOV UR12, UR36 ;  /* 0x00000024000c7c82 */ /* 0x000fe20008000000 */
[----:B------:R-:W-:Y:S01]  /*cc40*/  UMOV UR13, UR37 ;  /* 0x00000025000d7c82 */ /* 0x000fe20008000000 */
[----:B------:R-:W-:Y:S01]  /*cc50*/  UMOV UR9, UR33 ;  /* 0x0000002100097c82 */ /* 0x000fe20008000000 */
[----:B------:R-:W-:Y:S01]  /*cc60*/  UMOV UR11, UR35 ;  /* 0x00000023000b7c82 */ /* 0x000fe20008000000 */
[----:B------:R2:W-:Y:S02]  /*cc70*/  UTMALDG.4D [UR32], [UR4], desc[UR6] ;  /* 0x00000620040075b4 */ /* 0x0005e40008019000 */
[----:B------:R2:W-:Y:S02]  /*cc80*/  UTMALDG.4D [UR16], [UR4], desc[UR6] ;  /* 0x00000610040075b4 */ /* 0x0005e40008019000 */
[----:B------:R2:W-:Y:S01]  /*cc90*/  UTMALDG.4D [UR8], [UR4], desc[UR6] ;  /* 0x00000608040075b4 */ /* 0x0005e20008019000 */
[----:B------:R-:W3:Y:S02]  /*cca0*/  SYNCS.PHASECHK.TRANS64.TRYWAIT P0, [R4+URZ+0x33440], R3 ;  /* 0x03344003040075a7 */ /* 0x000ee4000800017f */
[----:B--23--:R-:W-:Y:S05]  /*ccb0*/  @!P0 BRA `(.L_x_51) ;  /* 0x0000002c00b88947 */ /* 0x00cfea0003800000 */
.L_x_110:
[----:B------:R-:W-:Y:S05]  /*ccc0*/  @P1 BRA `(.L_x_52) ;  /* 0x00000000001c1947 */ /* 0x000fea0003800000 */
[----:B------:R-:W3:Y:S01]  /*ccd0*/  S2R R5, SR_TID.X ;  /* 0x0000000000057919 */ /* 0x000ee20000002100 */
[----:B-12---:R-:W-:-:S04]  /*cce0*/  IMAD.MOV.U32 R3, RZ, RZ, 0x7800 ;  /* 0x00007800ff037424 */ /* 0x006fc800078e00ff */
[----:B------:R4:W-:Y:S01]  /*ccf0*/  SYNCS.ARRIVE.TRANS64 RZ, [R4+URZ+0x33430], R3 ;  /* 0x0334300304ff79a7 */ /* 0x0009e2000800003f */
[----:B---3--:R-:W-:-:S04]  /*cd00*/  LOP3.LUT R5, R5, 0x1f, RZ, 0xc0, !PT ;  /* 0x0000001f05057812 */ /* 0x008fc800078ec0ff */
[----:B------:R-:W-:-:S13]  /*cd10*/  ISETP.NE.AND P0, PT, R5, RZ, PT ;  /* 0x000000ff0500720c */ /* 0x000fda0003f05270 */
[----:B----4-:R-:W-:Y:S05]  /*cd20*/  @!P0 BRA `(.L_x_52) ;  /* 0x0000000000048947 */ /* 0x010fea0003800000 */
[----:B------:R-:W-:Y:S01]  /*cd30*/  BPT.TRAP 0x1 ;  /* 0x000000040000795c */ /* 0x000fe20000300000 */
.L_x_52:
[----:B-12---:R-:W2:Y:S01]  /*cd40*/  LDL.LU R3, [R1+0x4] ;  /* 0x0000040001037983 */ /* 0x006ea20000300800 */
[----:B------:R-:W-:Y:S01]  /*cd50*/  R2UR UR8, R2 ;  /* 0x00000000020872ca */ /* 0x000fe200000e0000 */
[----:B------:R-:W-:Y:S01]  /*cd60*/  UIADD3 UR4, UP0, UR52, 0x370, URZ ;  /* 0x0000037034047890 */ /* 0x000fe2000ff1e03f */
[----:B------:R-:W-:Y:S01]  /*cd70*/  R2UR UR25, R4 ;  /* 0x00000000041972ca */ /* 0x000fe200000e0000 */
[----:B------:R-:W-:Y:S01]  /*cd80*/  UMOV UR6, 0x0 ;  /* 0x0000000000067882 */ /* 0x000fe20000000000 */
[----:B------:R-:W-:Y:S01]  /*cd90*/  PLOP3.LUT P0, PT, PT, PT, PT, 0x80, 0x0 ;  /* 0x000000000000781c */ /* 0x000fe20003f0f070 */
[----:B------:R-:W-:Y:S01]  /*cda0*/  UIADD3.X UR5, URZ, UR53, URZ, UP0, !UPT ;  /* 0x000000353f057290 */ /* 0x000fe200087fe43f */
[----:B------:R-:W-:Y:S01]  /*cdb0*/  R2UR UR27, R0 ;  /* 0x00000000001b72ca */ /* 0x000fe200000e0000 */
[----:B------:R-:W-:Y:S01]  /*cdc0*/  UMOV UR7, 0x14f00000 ;  /* 0x14f0000000077882 */ /* 0x000fe20000000000 */
[----:B------:R-:W-:Y:S01]  /*cdd0*/  R2UR UR29, R16 ;  /* 0x00000000101d72ca */ /* 0x000fe200000e0000 */
[----:B------:R-:W-:Y:S01]  /*cde0*/  UMOV UR26, URZ ;  /* 0x0000003f001a7c82 */ /* 0x000fe20008000000 */
[----:B------:R-:W-:Y:S01]  /*cdf0*/  UMOV UR28, UR36 ;  /* 0x00000024001c7c82 */ /* 0x000fe20008000000 */
[----:B------:R-:W-:Y:S01]  /*ce00*/  UMOV UR18, 0x40 ;  /* 0x0000004000127882 */ /* 0x000fe20000000000 */
[----:B------:R-:W-:Y:S01]  /*ce10*/  UMOV UR20, UR36 ;  /* 0x0000002400147c82 */ /* 0x000fe20008000000 */
[----:B------:R-:W-:-:S02]  /*ce20*/  UIADD3 UR24, UR8, 0x24200, URZ ;  /* 0x0002420008187890 */ /* 0x000fc4000fffe03f */
[----:B------:R-:W-:Y:S02]  /*ce30*/  UIADD3 UR25, UR25, 0x33430, URZ ;  /* 0x0003343019197890 */ /* 0x000fe4000fffe03f */
[----:B------:R-:W-:Y:S02]  /*ce40*/  UIADD3 UR16, UR8, 0x26a00, URZ ;  /* 0x00026a0008107890 */ /* 0x000fe4000fffe03f */
[----:B------:R-:W-:Y:S01]  /*ce50*/  UIADD3 UR8, UR8, 0x29200, URZ ;  /* 0x0002920008087890 */ /* 0x000fe2000fffe03f */
[----:B------:R-:W-:Y:S01]  /*ce60*/  UMOV UR19, UR27 ;  /* 0x0000001b00137c82 */ /* 0x000fe20008000000 */
[----:B------:R-:W-:Y:S01]  /*ce70*/  UMOV UR21, UR29 ;  /* 0x0000001d00157c82 */ /* 0x000fe20008000000 */
[----:B------:R-:W-:Y:S01]  /*ce80*/  UMOV UR17, UR25 ;  /* 0x0000001900117c82 */ /* 0x000fe20008000000 */
[----:B------:R-:W-:Y:S01]  /*ce90*/  UMOV UR10, 0x80 ;  /* 0x00000080000a7882 */ /* 0x000fe20000000000 */
[----:B------:R-:W-:Y:S01]  /*cea0*/  UMOV UR12, UR36 ;  /* 0x00000024000c7c82 */ /* 0x000fe20008000000 */
[----:B------:R-:W-:Y:S01]  /*ceb0*/  UMOV UR11, UR27 ;  /* 0x0000001b000b7c82 */ /* 0x000fe20008000000 */
[----:B------:R-:W-:Y:S01]  /*cec0*/  UMOV UR13, UR29 ;  /* 0x0000001d000d7c82 */ /* 0x000fe20008000000 */
[----:B------:R3:W-:Y:S01]  /*ced0*/  UTMALDG.4D [UR24], [UR4], desc[UR6] ;  /* 0x00000618040075b4 */ /* 0x0007e20008019000 */
[----:B------:R-:W-:Y:S01]  /*cee0*/  UMOV UR9, UR25 ;  /* 0x0000001900097c82 */ /* 0x000fe20008000000 */
[----:B------:R3:W-:Y:S01]  /*cef0*/  UTMALDG.4D [UR16], [UR4], desc[UR6] ;  /* 0x00000610040075b4 */ /* 0x0007e20008019000 */
[----:B------:R3:W-:Y:S01]  /*cf00*/  UTMALDG.4D [UR8], [UR4], desc[UR6] ;  /* 0x00000608040075b4 */ /* 0x0007e20008019000 */
[----:B--2---:R-:W-:-:S04]  /*cf10*/  LOP3.LUT R3, R3, 0xfffffffd, RZ, 0xc0, !PT ;  /* 0xfffffffd03037812 */ /* 0x004fc800078ec0ff */
[----:B------:R-:W-:-:S05]  /*cf20*/  @P0 LOP3.LUT R3, R3, 0x2, RZ, 0xfc, !PT ;  /* 0x0000000203030812 */ /* 0x000fca00078efcff */
[----:B------:R3:W-:Y:S01]  /*cf30*/  STL [R1+0x4], R3 ;  /* 0x0000040301007387 */ /* 0x0007e20000100800 */
[----:B------:R-:W-:Y:S01]  /*cf40*/  NOP ;  /* 0x0000000000007918 */ /* 0x000fe20000000000 */
.L_x_46:
[----:B------:R-:W-:Y:S05]  /*cf50*/  WARPSYNC.ALL ;  /* 0x0000000000007948 */ /* 0x000fea0003800000 */
[----:B---3--:R-:W-:Y:S01]  /*cf60*/  UIADD3 UR4, UR41, 0x1e200, URZ ;  /* 0x0001e20029047890 */ /* 0x008fe2000fffe03f */
[----:B------:R-:W-:Y:S03]  /*cf70*/  BAR.SYNC.DEFER_BLOCKING 0x8, 0x180 ;  /* 0x0206000000007b1d */ /* 0x000fe60000010000 */
        /* <DEDUP_REMOVED lines=8> */
[----:B------:R-:W2:Y:S01]  /*d000*/  LDC.64 R2, c[0x4][R2] ;  /* 0x0100000002027b82 */ /* 0x000ea20000000a00 */
[----:B------:R-:W-:Y:S02]  /*d010*/  IMAD.U32 R5, RZ, RZ, UR7 ;  /* 0x00000007ff057e24 */ /* 0x000fe4000f8e00ff */
[----:B------:R-:W-:Y:S02]  /*d020*/  IMAD.U32 R6, RZ, RZ, UR8 ;  /* 0x00000008ff067e24 */ /* 0x000fe4000f8e00ff */
[----:B------:R-:W-:-:S02]  /*d030*/  IMAD.U32 R7, RZ, RZ, UR9 ;  /* 0x00000009ff077e24 */ /* 0x000fc4000f8e00ff */
[----:B------:R-:W-:Y:S02]  /*d040*/  IMAD.U32 R10, RZ, RZ, UR4 ;  /* 0x00000004ff0a7e24 */ /* 0x000fe4000f8e00ff */
[----:B------:R-:W-:Y:S02]  /*d050*/  IMAD.U32 R11, RZ, RZ, UR5 ;  /* 0x00000005ff0b7e24 */ /* 0x000fe4000f8e00ff */
[----:B0-----:R-:W-:Y:S02]  /*d060*/  IMAD.MOV.U32 R8, RZ, RZ, 0x70 ;  /* 0x00000070ff087424 */ /* 0x001fe400078e00ff */
[----:B------:R-:W-:Y:S02]  /*d070*/  IMAD.MOV.U32 R12, RZ, RZ, 0x1 ;  /* 0x00000001ff0c7424 */ /* 0x000fe400078e00ff */
[----:B------:R-:W-:-:S07]  /*d080*/  IMAD.MOV.U32 R13, RZ, RZ, RZ ;  /* 0x000000ffff0d7224 */ /* 0x000fce00078e00ff */
[----:B------:R-:W-:-:S07]  /*d090*/  LEPC R20, `(.L_x_53) ;  /* 0x000000001014794e */ /* 0x000fce0000000000 */
[----:B-12---:R-:W-:Y:S05]  /*d0a0*/  CALL.ABS.NOINC R2 ;  /* 0x0000000002007343 */ /* 0x006fea0003c00000 */
.L_x_53:
[----:B------:R-:W2:Y:S01]  /*d0b0*/  S2R R2, SR_TID.X ;  /* 0x0000000000027919 */ /* 0x000ea20000002100 */
[----:B------:R-:W3:Y:S01]  /*d0c0*/  LDC R7, c[0x0][0x448] ;  /* 0x00011200ff077b82 */ /* 0x000ee20000000800 */
[----:B-1----:R-:W-:Y:S01]  /*d0d0*/  IMAD R0, RZ, RZ, -UR45 ;  /* 0x8000002dff007e24 */ /* 0x002fe2000f8e02ff */
[----:B------:R-:W-:Y:S01]  /*d0e0*/  USHF.R.S32.HI UR4, URZ, 0x1f, UR36 ;  /* 0x0000001f3f047899 */ /* 0x000fe20008011424 */
[----:B0-----:R-:W0:Y:S01]  /*d0f0*/  S2R R17, SR_TID.X ;  /* 0x0000000000117919 */ /* 0x001e220000002100 */
[----:B------:R-:W-:Y:S01]  /*d100*/  ULDC.64 UR8, c[0x0][0x2d8] ;  /* 0x0000b60000087ab9 */ /* 0x000fe20000000a00 */
[----:B------:R-:W-:Y:S01]  /*d110*/  USHF.R.S32.HI UR7, URZ, 0x1f, UR44 ;  /* 0x0000001f3f077899 */ /* 0x000fe2000801142c */
[----:B------:R-:W1:Y:S02]  /*d120*/  S2R R8, SR_TID.X ;  /* 0x0000000000087919 */ /* 0x000e640000002100 */
[----:B------:R-:W4:Y:S01]  /*d130*/  LDC R3, c[0x0][0xc38] ;  /* 0x00030e00ff037b82 */ /* 0x000f220000000800 */
[----:B------:R-:W-:-:S02]  /*d140*/  UIMAD UR6, UR4, UR8, URZ ;  /* 0x00000008040672a4 */ /* 0x000fc4000f8e023f */
[----:B------:R-:W-:Y:S02]  /*d150*/  UIMAD.WIDE.U32 UR4, UR36, UR8, URZ ;  /* 0x00000008240472a5 */ /* 0x000fe4000f8e003f */
[----:B------:R-:W-:-:S03]  /*d160*/  UIMAD UR6, UR36, UR9, UR6 ;  /* 0x00000009240672a4 */ /* 0x000fc6000f8e0206 */
[----:B------:R-:W-:Y:S01]  /*d170*/  ULDC.64 UR8, c[0x0][0x2e0] ;  /* 0x0000b80000087ab9 */ /* 0x000fe20000000a00 */
[----:B------:R-:W-:Y:S02]  /*d180*/  UIADD3 UR5, UR5, UR6, URZ ;  /* 0x0000000605057290 */ /* 0x000fe4000fffe03f */
[----:B------:R-:W-:Y:S02]  /*d190*/  UIMAD UR6, UR7, UR8, URZ ;  /* 0x00000008070672a4 */ /* 0x000fe4000f8e023f */
[----:B------:R-:W-:Y:S02]  /*d1a0*/  UIMAD.WIDE.U32 UR4, UR44, UR8, UR4 ;  /* 0x000000082c0472a5 */ /* 0x000fe4000f8e0004 */
[----:B------:R-:W-:Y:S01]  /*d1b0*/  UIMAD UR6, UR44, UR9, UR6 ;  /* 0x000000092c0672a4 */ /* 0x000fe2000f8e0206 */
[----:B---3--:R-:W-:-:S03]  /*d1c0*/  ISETP.NE.AND P0, PT, R7, 0x1, PT ;  /* 0x000000010700780c */ /* 0x008fc60003f05270 */
[----:B------:R-:W-:-:S03]  /*d1d0*/  UIADD3 UR5, UR5, UR6, URZ ;  /* 0x0000000605057290 */ /* 0x000fc6000fffe03f */
[----:B------:R-:W-:Y:S01]  /*d1e0*/  ULDC.64 UR6, c[0x0][0x280] ;  /* 0x0000a00000067ab9 */ /* 0x000fe20000000a00 */
[----:B--2---:R-:W-:Y:S01]  /*d1f0*/  LOP3.LUT R2, R2, 0x7f, RZ, 0xc0, !PT ;  /* 0x0000007f02027812 */ /* 0x004fe200078ec0ff */
[----:B----4-:R-:W-:-:S03]  /*d200*/  IMAD R0, R3, R0, UR50 ;  /* 0x0000003203007e24 */ /* 0x010fc6000f8e0200 */
[----:B------:R-:W-:Y:S01]  /*d210*/  SHF.R.U32.HI R2, RZ, 0x2, R2 ;  /* 0x00000002ff027819 */ /* 0x000fe20000011602 */
[----:B0-----:R-:W-:Y:S01]  /*d220*/  IMAD.SHL.U32 R17, R17, 0x20, RZ ;  /* 0x0000002011117824 */ /* 0x001fe200078e00ff */
[----:B------:R-:W0:Y:S01]  /*d230*/  @P0 LDC R4, c[0x0][0x44c] ;  /* 0x00011300ff040b82 */ /* 0x000e220000000800 */
[----:B------:R-:W-:Y:S02]  /*d240*/  IMAD.SHL.U32 R0, R0, 0x80, RZ ;  /* 0x0000008000007824 */ /* 0x000fe400078e00ff */
[----:B-1----:R-:W-:Y:S01]  /*d250*/  IMAD.SHL.U32 R10, R8, 0x10, RZ ;  /* 0x00000010080a7824 */ /* 0x002fe200078e00ff */
[----:B------:R-:W-:-:S04]  /*d260*/  LOP3.LUT R17, R2, 0x60, R17, 0xf8, !PT ;  /* 0x0000006002117812 */ /* 0x000fc800078ef811 */
[----:B------:R-:W1:Y:S01]  /*d270*/  @P0 LDC R2, c[0x0][0x450] ;  /* 0x00011400ff020b82 */ /* 0x000e620000000800 */
[----:B------:R-:W-:Y:S02]  /*d280*/  LOP3.LUT R3, R17, R0, RZ, 0xfc, !PT ;  /* 0x0000000011037212 */ /* 0x000fe400078efcff */
[----:B------:R-:W-:Y:S01]  /*d290*/  LOP3.LUT R10, R10, 0x30, RZ, 0xc0, !PT ;  /* 0x000000300a0a7812 */ /* 0x000fe200078ec0ff */
[----:B------:R-:W2:Y:S02]  /*d2a0*/  S2R R17, SR_TID.X ;  /* 0x0000000000117919 */ /* 0x000ea40000002100 */
[----:B------:R-:W-:Y:S01]  /*d2b0*/  IMAD.MOV.U32 R6, RZ, RZ, R3 ;  /* 0x000000ffff067224 */ /* 0x000fe200078e0003 */
[C---:B------:R-:W-:Y:S02]  /*d2c0*/  LOP3.LUT R8, R10.reuse, 0x40, RZ, 0xfc, !PT ;  /* 0x000000400a087812 */ /* 0x040fe400078efcff */
[----:B------:R-:W-:Y:S01]  /*d2d0*/  LOP3.LUT R10, R10, 0x80, RZ, 0xfc, !PT ;  /* 0x000000800a0a7812 */ /* 0x000fe200078efcff */
[----:B0-----:R-:W-:-:S05]  /*d2e0*/  @P0 IMAD.HI.U32 R4, R3, R4, RZ ;  /* 0x0000000403040227 */ /* 0x001fca00078e00ff */
[----:B-1----:R-:W-:-:S04]  /*d2f0*/  @P0 SHF.R.U32.HI R6, RZ, R2, R4 ;  /* 0x00000002ff060219 */ /* 0x002fc80000011604 */
[--C-:B------:R-:W-:Y:S01]  /*d300*/  SHF.R.S32.HI R5, RZ, 0x1f, R6.reuse ;  /* 0x0000001fff057819 */ /* 0x100fe20000011406 */
[----:B------:R-:W-:-:S04]  /*d310*/  IMAD.MOV R4, RZ, RZ, -R6 ;  /* 0x000000ffff047224 */ /* 0x000fc800078e0a06 */
[----:B------:R-:W-:Y:S02]  /*d320*/  IMAD R4, R7, R4, R3 ;  /* 0x0000000407047224 */ /* 0x000fe400078e0203 */
[----:B------:R-:W0:Y:S01]  /*d330*/  LDC.64 R2, c[0x0][0x2d0] ;  /* 0x0000b400ff027b82 */ /* 0x000e220000000a00 */
[----:B--2---:R-:W-:-:S05]  /*d340*/  IMAD.SHL.U32 R9, R17, 0x10, RZ ;  /* 0x0000001011097824 */ /* 0x004fca00078e00ff */
[----:B------:R-:W-:Y:S01]  /*d350*/  LOP3.LUT R9, R9, 0x30, RZ, 0xc0, !PT ;  /* 0x0000003009097812 */ /* 0x000fe200078ec0ff */
[----:B0-----:R-:W-:-:S04]  /*d360*/  IMAD R5, R5, R2, RZ ;  /* 0x0000000205057224 */ /* 0x001fc800078e02ff */
[C---:B------:R-:W-:Y:S02]  /*d370*/  IMAD R5, R6.reuse, R3, R5 ;  /* 0x0000000306057224 */ /* 0x040fe400078e0205 */
[----:B------:R-:W-:Y:S01]  /*d380*/  IMAD.WIDE.U32 R2, R6, R2, UR4 ;  /* 0x0000000406027e25 */ /* 0x000fe2000f8e0002 */
[----:B------:R-:W-:-:S03]  /*d390*/  ULDC.64 UR4, c[0x0][0x2c8] ;  /* 0x0000b20000047ab9 */ /* 0x000fc60000000a00 */
[----:B------:R-:W-:Y:S01]  /*d3a0*/  IMAD.IADD R3, R3, 0x1, R5 ;  /* 0x0000000103037824 */ /* 0x000fe200078e0205 */
[----:B------:R-:W-:Y:S01]  /*d3b0*/  SHF.R.S32.HI R5, RZ, 0x1f, R4 ;  /* 0x0000001fff057819 */ /* 0x000fe20000011404 */
[----:B------:R-:W-:-:S04]  /*d3c0*/  IMAD.WIDE.U32 R2, R4, UR4, R2 ;  /* 0x0000000404027c25 */ /* 0x000fc8000f8e0002 */
[----:B------:R-:W-:Y:S01]  /*d3d0*/  IMAD R5, R5, UR4, RZ ;  /* 0x0000000405057c24 */ /* 0x000fe2000f8e02ff */
[----:B------:R-:W-:Y:S02]  /*d3e0*/  ULDC UR4, c[0x0][0x2b8] ;  /* 0x0000ae0000047ab9 */ /* 0x000fe40000000800 */
[----:B------:R-:W-:Y:S01]  /*d3f0*/  ISETP.GE.AND P1, PT, R8, UR4, PT ;  /* 0x0000000408007c0c */ /* 0x000fe2000bf26270 */
[----:B------:R-:W-:Y:S01]  /*d400*/  IMAD R5, R4, UR5, R5 ;  /* 0x0000000504057c24 */ /* 0x000fe2000f8e0205 */
[----:B------:R0:W5:Y:S01]  /*d410*/  LDL R8, [R1+0x14] ;  /* 0x0000140001087983 */ /* 0x0001620000100800 */
[----:B------:R-:W-:Y:S02]  /*d420*/  IADD3 R6, P3, R2, UR6, RZ ;  /* 0x0000000602067c10 */ /* 0x000fe4000ff7e0ff */
[----:B------:R-:W-:Y:S02]  /*d430*/  ISETP.GE.AND P0, PT, R9, UR4, PT ;  /* 0x0000000409007c0c */ /* 0x000fe4000bf06270 */
[----:B------:R-:W-:Y:S01]  /*d440*/  ISETP.GE.AND P2, PT, R10, UR4, PT ;  /* 0x000000040a007c0c */ /* 0x000fe2000bf46270 */
[----:B------:R-:W-:Y:S01]  /*d450*/  UMOV UR4, 0xffffffff ;  /* 0xffffffff00047882 */ /* 0x000fe20000000000 */
[----:B------:R-:W-:-:S02]  /*d460*/  LOP3.LUT R17, R17, 0x7f, RZ, 0xc0, !PT ;  /* 0x0000007f11117812 */ /* 0x000fc400078ec0ff */
[----:B------:R-:W-:Y:S02]  /*d470*/  IADD3.X R5, R3, UR7, R5, P3, !PT ;  /* 0x0000000703057c10 */ /* 0x000fe40009ffe405 */
[----:B------:R-:W-:Y:S01]  /*d480*/  SHF.R.U32.HI R10, RZ, 0x2, R17 ;  /* 0x00000002ff0a7819 */ /* 0x000fe20000011611 */
[----:B0-----:R-:W-:Y:S06]  /*d490*/  BRA.DIV UR4, `(.L_x_54) ;  /* 0x0000002604d47947 */ /* 0x001fec000b800000 */
[----:B------:R-:W0:Y:S01]  /*d4a0*/  SHFL.IDX PT, R3, R6, RZ, 0x1c1f ;  /* 0x001c1fff06037589 */ /* 0x000e2200000e0000 */
[----:B------:R-:W-:Y:S01]  /*d4b0*/  ULDC UR4, c[0x0][0x288] ;  /* 0x0000a20000047ab9 */ /* 0x000fe20000000800 */
[----:B------:R-:W-:Y:S02]  /*d4c0*/  IMAD.IADD R0, R10, 0x1, R0 ;  /* 0x000000010a007824 */ /* 0x000fe400078e0200 */
[----:B------:R-:W1:Y:S01]  /*d4d0*/  SHFL.IDX PT, R2, R5, RZ, 0x1c1f ;  /* 0x001c1fff05027589 */ /* 0x000e6200000e0000 */
[----:B------:R-:W-:-:S05]  /*d4e0*/  IMAD R4, R7, UR4, RZ ;  /* 0x0000000407047c24 */ /* 0x000fca000f8e02ff */
[----:B------:R-:W-:-:S13]  /*d4f0*/  ISETP.GE.AND P4, PT, R0, R4, PT ;  /* 0x000000040000720c */ /* 0x000fda0003f86270 */
[----:B0-----:R-:W-:-:S05]  /*d500*/  @!P4 IADD3 R3, P3, R9, R3, RZ ;  /* 0x000000030903c210 */ /* 0x001fca0007f7e0ff */
[----:B-1----:R-:W-:-:S05]  /*d510*/  @!P4 IMAD.X R2, RZ, RZ, R2, P3 ;  /* 0x000000ffff02c224 */ /* 0x002fca00018e0602 */
[----:B------:R-:W-:-:S04]  /*d520*/  @!P4 LOP3.LUT R3, R3, R2, RZ, 0x3c, !PT ;  /* 0x000000020303c212 */ /* 0x000fc800078e3cff */
[----:B------:R-:W-:-:S04]  /*d530*/  @!P4 LOP3.LUT R2, R3, R2, RZ, 0x3c, !PT ;  /* 0x000000020302c212 */ /* 0x000fc800078e3cff */
[----:B------:R-:W-:-:S05]  /*d540*/  @!P4 LOP3.LUT R3, R3, R2, RZ, 0x3c, !PT ;  /* 0x000000020303c212 */ /* 0x000fca00078e3cff */
[----:B------:R-:W-:Y:S01]  /*d550*/  @!PT LDS RZ, [RZ] ;  /* 0x00000000fffff984 */ /* 0x000fe20000000800 */
[----:B-----5:R-:W-:Y:S04]  /*d560*/  @!P4 LDGSTS.E.BYPASS.LTC128B.128 [R8+0x1e200], desc[UR48][R2.64], !P0 ;  /* 0x1e2000000208cfae */ /* 0x020fe8000c101d70 */
[----:B------:R-:W-:Y:S04]  /*d570*/  @!P4 LDGSTS.E.BYPASS.LTC128B.128 [R8+0x20200], desc[UR48][R2.64+0x40], !P1 ;  /* 0x202000400208cfae */ /* 0x000fe8000c901d70 */
[----:B------:R0:W-:Y:S02]  /*d580*/  @!P4 LDGSTS.E.BYPASS.LTC128B.128 [R8+0x22200], desc[UR48][R2.64+0x80], !P2 ;  /* 0x222000800208cfae */ /* 0x0001e4000d101d70 */
[----:B0-----:R-:W-:-:S02]  /*d590*/  VIADD R2, R0, 0x20 ;  /* 0x0000002000027836 */ /* 0x001fc40000000000 */
[----:B------:R-:W0:Y:S03]  /*d5a0*/  SHFL.IDX PT, R3, R6, 0x1, 0x1c1f ;  /* 0x003c1f0006037f89 */ /* 0x000e2600000e0000 */
[----:B------:R-:W-:Y:S02]  /*d5b0*/  ISETP.GE.AND P3, PT, R2, R4, PT ;  /* 0x000000040200720c */ /* 0x000fe40003f66270 */
[----:B------:R-:W1:Y:S11]  /*d5c0*/  SHFL.IDX PT, R2, R5, 0x1, 0x1c1f ;  /* 0x003c1f0005027f89 */ /* 0x000e7600000e0000 */
[----:B0-----:R-:W-:-:S05]  /*d5d0*/  @!P3 IADD3 R3, P4, R9, R3, RZ ;  /* 0x000000030903b210 */ /* 0x001fca0007f9e0ff */
[----:B-1----:R-:W-:-:S05]  /*d5e0*/  @!P3 IMAD.X R2, RZ, RZ, R2, P4 ;  /* 0x000000ffff02b224 */ /* 0x002fca00020e0602 */
[----:B------:R-:W-:-:S04]  /*d5f0*/  @!P3 LOP3.LUT R3, R3, R2, RZ, 0x3c, !PT ;  /* 0x000000020303b212 */ /* 0x000fc800078e3cff */
[----:B------:R-:W-:-:S04]  /*d600*/  @!P3 LOP3.LUT R2, R3, R2, RZ, 0x3c, !PT ;  /* 0x000000020302b212 */ /* 0x000fc800078e3cff */
[----:B------:R-:W-:-:S05]  /*d610*/  @!P3 LOP3.LUT R3, R3, R2, RZ, 0x3c, !PT ;  /* 0x000000020303b212 */ /* 0x000fca00078e3cff */
[----:B------:R-:W-:Y:S04]  /*d620*/  @!P3 LDGSTS.E.BYPASS.LTC128B.128 [R8+0x1ea00], desc[UR48][R2.64], !P0 ;  /* 0x1ea000000208bfae */ /* 0x000fe8000c101d70 */
[----:B------:R-:W-:Y:S04]  /*d630*/  @!P3 LDGSTS.E.BYPASS.LTC128B.128 [R8+0x20a00], desc[UR48][R2.64+0x40], !P1 ;  /* 0x20a000400208bfae */ /* 0x000fe8000c901d70 */
[----:B------:R0:W-:Y:S02]  /*d640*/  @!P3 LDGSTS.E.BYPASS.LTC128B.128 [R8+0x22a00], desc[UR48][R2.64+0x80], !P2 ;  /* 0x22a000800208bfae */ /* 0x0001e4000d101d70 */
[----:B0-----:R-:W-:-:S02]  /*d650*/  VIADD R2, R0, 0x40 ;  /* 0x0000004000027836 */ /* 0x001fc40000000000 */
[----:B------:R-:W0:Y:S03]  /*d660*/  SHFL.IDX PT, R3, R6, 0x2, 0x1c1f ;  /* 0x005c1f0006037f89 */ /* 0x000e2600000e0000 */
[----:B------:R-:W-:Y:S02]  /*d670*/  ISETP.GE.AND P3, PT, R2, R4, PT ;  /* 0x000000040200720c */ /* 0x000fe40003f66270 */
[----:B------:R-:W1:Y:S04]  /*d680*/  SHFL.IDX PT, R2, R5, 0x2, 0x1c1f ;  /* 0x005c1f0005027f89 */ /* 0x000e6800000e0000 */
[----:B------:R-:W2:Y:S07]  /*d690*/  SHFL.IDX PT, R5, R5, 0x3, 0x1c1f ;  /* 0x007c1f0005057f89 */ /* 0x000eae00000e0000 */
[----:B0-----:R-:W-:-:S05]  /*d6a0*/  @!P3 IADD3 R3, P4, R9, R3, RZ ;  /* 0x000000030903b210 */ /* 0x001fca0007f9e0ff */
[----:B-1----:R-:W-:-:S05]  /*d6b0*/  @!P3 IMAD.X R2, RZ, RZ, R2, P4 ;  /* 0x000000ffff02b224 */ /* 0x002fca00020e0602 */
[----:B------:R-:W-:-:S04]  /*d6c0*/  @!P3 LOP3.LUT R3, R3, R2, RZ, 0x3c, !PT ;  /* 0x000000020303b212 */ /* 0x000fc800078e3cff */
[----:B------:R-:W-:-:S04]  /*d6d0*/  @!P3 LOP3.LUT R2, R3, R2, RZ, 0x3c, !PT ;  /* 0x000000020302b212 */ /* 0x000fc800078e3cff */
[----:B------:R-:W-:-:S05]  /*d6e0*/  @!P3 LOP3.LUT R3, R3, R2, RZ, 0x3c, !PT ;  /* 0x000000020303b212 */ /* 0x000fca00078e3cff */
[----:B------:R-:W-:Y:S04]  /*d6f0*/  @!P3 LDGSTS.E.BYPASS.LTC128B.128 [R8+0x1f200], desc[UR48][R2.64], !P0 ;  /* 0x1f2000000208bfae */ /* 0x000fe8000c101d70 */
[----:B------:R-:W-:Y:S04]  /*d700*/  @!P3 LDGSTS.E.BYPASS.LTC128B.128 [R8+0x21200], desc[UR48][R2.64+0x40], !P1 ;  /* 0x212000400208bfae */ /* 0x000fe8000c901d70 */
[----:B------:R0:W-:Y:S04]  /*d710*/  @!P3 LDGSTS.E.BYPASS.LTC128B.128 [R8+0x23200], desc[UR48][R2.64+0x80], !P2 ;  /* 0x232000800208bfae */ /* 0x0001e8000d101d70 */
[----:B0-2---:R0:W1:Y:S02]  /*d720*/  SHFL.IDX PT, R2, R6, 0x3, 0x1c1f ;  /* 0x007c1f0006027f89 */ /* 0x00506400000e0000 */
.L_x_119:
[----:B------:R-:W-:Y:S01]  /*d730*/  VIADD R3, R0, 0x60 ;  /* 0x0000006000037836 */ /* 0x000fe20000000000 */
[----:B------:R-:W-:Y:S04]  /*d740*/  BSSY B0, `(.L_x_55) ;  /* 0x000000b000007945 */ /* 0x000fe80003800000 */
[----:B------:R-:W-:-:S13]  /*d750*/  ISETP.GE.AND P3, PT, R3, R4, PT ;  /* 0x000000040300720c */ /* 0x000fda0003f66270 */
[----:B------:R-:W-:Y:S05]  /*d760*/  @P3 BRA `(.L_x_56) ;  /* 0x0000000000203947 */ /* 0x000fea0003800000 */
[----:B-1----:R-:W-:-:S05]  /*d770*/  IADD3 R2, P3, R9, R2, RZ ;  /* 0x0000000209027210 */ /* 0x002fca0007f7e0ff */
[----:B------:R-:W-:-:S05]  /*d780*/  IMAD.X R3, RZ, RZ, R5, P3 ;  /* 0x000000ffff037224 */ /* 0x000fca00018e0605 */
[----:B------:R-:W-:Y:S01]  /*d790*/  @!PT LDS RZ, [RZ] ;  /* 0x00000000fffff984 */ /* 0x000fe20000000800 */
[----:B------:R-:W-:Y:S01]  /*d7a0*/  @!PT LDS RZ, [RZ] ;  /* 0x00000000fffff984 */ /* 0x000fe20000000800 */
[----:B------:R-:W-:Y:S01]  /*d7b0*/  @!PT LDS RZ, [RZ] ;  /* 0x00000000fffff984 */ /* 0x000fe20000000800 */
[----:B------:R2:W-:Y:S04]  /*d7c0*/  LDGSTS.E.BYPASS.LTC128B.128 [R8+0x1fa00], desc[UR48][R2.64], !P0 ;  /* 0x1fa0000002087fae */ /* 0x0005e8000c101d70 */
[----:B------:R2:W-:Y:S04]  /*d7d0*/  LDGSTS.E.BYPASS.LTC128B.128 [R8+0x21a00], desc[UR48][R2.64+0x40], !P1 ;  /* 0x21a0004002087fae */ /* 0x0005e8000c901d70 */
[----:B------:R2:W-:Y:S02]  /*d7e0*/  LDGSTS.E.BYPASS.LTC128B.128 [R8+0x23a00], desc[UR48][R2.64+0x80], !P2 ;  /* 0x23a0008002087fae */ /* 0x0005e4000d101d70 */
.L_x_56:
[----:B------:R-:W-:Y:S05]  /*d7f0*/  BSYNC B0 ;  /* 0x0000000000007941 */ /* 0x000fea0003800000 */
.L_x_55:
[----:B------:R-:W-:Y:S01]  /*d800*/  NOP ;  /* 0x0000000000007918 */ /* 0x000fe20000000000 */
[----:B------:R-:W-:Y:S01]  /*d810*/  SYNCS.ARRIVE.TRANS64.RED.A0T1 RZ, [UR41+0x33400], RZ ;  /* 0x033400ffffff79a7 */ /* 0x000fe20008200429 */
[----:B------:R-:W-:Y:S01]  /*d820*/  ARRIVES.LDGSTSBAR.64.TRANSCNT [UR41+0x33400] ;  /* 0x03340000ff0079b0 */ /* 0x000fe20008000aa9 */
[----:B------:R-:W-:Y:S01]  /*d830*/  NOP ;  /* 0x0000000000007918 */ /* 0x000fe20000000000 */
[----:B------:R-:W-:Y:S01]  /*d840*/  ULOP3.LUT UR4, UR46, 0x1, URZ, 0xc, !UPT ;  /* 0x000000012e047892 */ /* 0x000fe2000f8e0c3f */
[----:B------:R-:W-:Y:S05]  /*d850*/  SYNCS.ARRIVE.TRANS64.A1T0 RZ, [UR41+0x33400], RZ ;  /* 0x033400ffffff79a7 */ /* 0x000fea0008100029 */
[----:B------:R-:W-:-:S05]  /*d860*/  IMAD.U32 R0, RZ, RZ, UR4 ;  /* 0x00000004ff007e24 */ /* 0x000fca000f8e00ff */
[----:B------:R-:W-:-:S04]  /*d870*/  SHF.L.U32 R0, R0, 0x1f, RZ ;  /* 0x0000001f00007819 */ /* 0x000fc800000006ff */
[----:B------:R-:W3:Y:S02]  /*d880*/  SYNCS.PHASECHK.TRANS64.TRYWAIT P0, [UR41+0x33420], R0 ;  /* 0x03342000ff0075a7 */ /* 0x000ee40008000169 */
[----:B---3--:R-:W-:Y:S05]  /*d890*/  @!P0 BRA `(.L_x_57) ;  /* 0x0000002800348947 */ /* 0x008fea0003800000 */
.L_x_120:
[----:B------:R-:W-:-:S06]  /*d8a0*/  UISETP.GE.AND UP0, UPT, UR40, 0xa1, UPT ;  /* 0x000000a12800788c */ /* 0x000fcc000bf06270 */
[----:B------:R-:W-:-:S13]  /*d8b0*/  PLOP3.LUT P0, PT, PT, PT, UP0, 0x80, 0x0 ;  /* 0x000000000000781c */ /* 0x000fda0003f0f008 */
[----:B------:R-:W-:Y:S05]  /*d8c0*/  @!P0 BRA `(.L_x_58) ;  /* 0x0000001000d88947 */ /* 0x000fea0003800000 */
[----:B------:R-:W-:Y:S01]  /*d8d0*/  UIADD3 UR4, UR39, -0x2, URZ ;  /* 0xfffffffe27047890 */ /* 0x000fe2000fffe03f */
[----:B--2---:R-:W-:Y:S02]  /*d8e0*/  IMAD.MOV.U32 R3, RZ, RZ, R19 ;  /* 0x000000ffff037224 */ /* 0x004fe400078e0013 */
[----:B------:R-:W-:-:S03]  /*d8f0*/  IMAD.MOV.U32 R0, RZ, RZ, R18 ;  /* 0x000000ffff007224 */ /* 0x000fc600078e0012 */
[----:B-1----:R-:W-:-:S07]  /*d900*/  IMAD.U32 R2, RZ, RZ, UR4 ;  /* 0x00000004ff027e24 */ /* 0x002fce000f8e00ff */
.L_x_82:
[----:B------:R-:W2:Y:S01]  /*d910*/  LDL R5, [R1+0x4] ;  /* 0x0000040001057983 */ /* 0x000ea20000100800 */
[----:B------:R-:W-:Y:S01]  /*d920*/  VIADD R18, R0, 0x1 ;  /* 0x0000000100127836 */ /* 0x000fe20000000000 */
[----:B------:R-:W-:Y:S04]  /*d930*/  BSSY B0, `(.L_x_59) ;  /* 0x00000a7000007945 */ /* 0x000fe80003800000 */
[----:B------:R-:W-:-:S04]  /*d940*/  ISETP.NE.AND P0, PT, R18, 0x2, PT ;  /* 0x000000021200780c */ /* 0x000fc80003f05270 */
[----:B------:R-:W-:Y:S02]  /*d950*/  SEL R4, RZ, 0x1, P0 ;  /* 0x00000001ff047807 */ /* 0x000fe40000000000 */
[----:B------:R-:W-:Y:S02]  /*d960*/  SEL R18, R18, RZ, P0 ;  /* 0x000000ff12127207 */ /* 0x000fe40000000000 */
[----:B------:R-:W-:Y:S02]  /*d970*/  LOP3.LUT R19, R3, R4, RZ, 0x3c, !PT ;  /* 0x0000000403137212 */ /* 0x000fe400078e3cff */
[----:B--2---:R-:W-:-:S13]  /*d980*/  LOP3.LUT P1, RZ, R5, 0x2, RZ, 0xc0, !PT ;  /* 0x0000000205ff7812 */ /* 0x004fda000782c0ff */
[----:B------:R-:W-:Y:S05]  /*d990*/  @!P1 BRA `(.L_x_60) ;  /* 0x0000000800809947 */ /* 0x000fea0003800000 */
[----:B------:R-:W-:Y:S01]  /*d9a0*/  LOP3.LUT P1, RZ, R5, 0x1, RZ, 0xc0, !PT ;  /* 0x0000000105ff7812 */ /* 0x000fe2000782c0ff */
[----:B0-----:R-:W-:-:S12]  /*d9b0*/  IMAD.MOV.U32 R6, RZ, RZ, R2 ;  /* 0x000000ffff067224 */ /* 0x001fd800078e0002 */
[----:B------:R-:W-:Y:S05]  /*d9c0*/  @!P1 BRA `(.L_x_61) ;  /* 0x0000000000509947 */ /* 0x000fea0003800000 */
[----:B------:R-:W2:Y:S01]  /*d9d0*/  LDL R9, [R1+0x8] ;  /* 0x0000080001097983 */ /* 0x000ea20000100800 */
[----:B------:R-:W0:Y:S01]  /*d9e0*/  LDC R6, c[0x0][0x43c] ;  /* 0x00010f00ff067b82 */ /* 0x000e220000000800 */
[----:B------:R-:W-:Y:S02]  /*d9f0*/  ULDC.64 UR4, c[0x0][0x428] ;  /* 0x00010a0000047ab9 */ /* 0x000fe40000000a00 */
[----:B------:R-:W3:Y:S01]  /*da00*/  LDL R8, [R1] ;  /* 0x0000000001087983 */ /* 0x000ee20000100800 */
[----:B0-----:R-:W-:-:S13]  /*da10*/  ISETP.NE.AND P0, PT, R6, 0x1, PT ;  /* 0x000000010600780c */ /* 0x001fda0003f05270 */
[----:B------:R-:W0:Y:S02]  /*da20*/  @P0 LDC.64 R4, c[0x0][0x440] ;  /* 0x00011000ff040b82 */ /* 0x000e240000000a00 */
[----:B0-----:R-:W-:-:S04]  /*da30*/  @P0 IMAD.HI.U32 R7, R2, R4, RZ ;  /* 0x0000000402070227 */ /* 0x001fc800078e00ff */
[----:B------:R-:W-:Y:S01]  /*da40*/  IMAD.MOV.U32 R4, RZ, RZ, R2 ;  /* 0x000000ffff047224 */ /* 0x000fe200078e0002 */
[----:B------:R-:W-:-:S05]  /*da50*/  @P0 SHF.R.U32.HI R4, RZ, R5, R7 ;  /* 0x00000005ff040219 */ /* 0x000fca0000011607 */
[----:B------:R-:W-:-:S04]  /*da60*/  IMAD.MOV R5, RZ, RZ, -R4 ;  /* 0x000000ffff057224 */ /* 0x000fc800078e0a04 */
[----:B------:R-:W-:Y:S01]  /*da70*/  IMAD R6, R6, R5, R2 ;  /* 0x0000000506067224 */ /* 0x000fe200078e0202 */
[----:B------:R-:W-:Y:S01]  /*da80*/  SHF.R.S32.HI R5, RZ, 0x1f, R4 ;  /* 0x0000001fff057819 */ /* 0x000fe20000011404 */
[----:B--2---:R-:W-:-:S04]  /*da90*/  IMAD R7, R9, UR4, RZ ;  /* 0x0000000409077c24 */ /* 0x004fc8000f8e02ff */
[C---:B---3--:R-:W-:Y:S02]  /*daa0*/  IMAD R7, R8.reuse, UR5, R7 ;  /* 0x0000000508077c24 */ /* 0x048fe4000f8e0207 */
[----:B------:R-:W-:Y:S01]  /*dab0*/  IMAD.WIDE.U32 R4, R8, UR4, R4 ;  /* 0x0000000408047c25 */ /* 0x000fe2000f8e0004 */
[----:B------:R-:W-:-:S03]  /*dac0*/  ULDC.64 UR4, c[0x0][0x418] ;  /* 0x0001060000047ab9 */ /* 0x000fc60000000a00 */
[----:B------:R-:W-:Y:S01]  /*dad0*/  IMAD.IADD R7, R7, 0x1, R5 ;  /* 0x0000000107077824 */ /* 0x000fe200078e0205 */
[----:B------:R-:W-:-:S04]  /*dae0*/  LEA R16, P0, R4, UR4, 0x2 ;  /* 0x0000000404107c11 */ /* 0x000fc8000f8010ff */
[----:B------:R-:W-:-:S05]  /*daf0*/  LEA.HI.X R17, R4, UR5, R7, 0x2, P0 ;  /* 0x0000000504117c11 */ /* 0x000fca00080f1407 */
[----:B------:R0:W5:Y:S04]  /*db00*/  LDG.E R16, desc[UR48][R16.64] ;  /* 0x0000003010107981 */ /* 0x000168000c1e1900 */
.L_x_61:
[----:B------:R-:W1:Y:S01]  /*db10*/  S2R R4, SR_TID.X ;  /* 0x0000000000047919 */ /* 0x000e620000002100 */
[----:B------:R-:W-:Y:S01]  /*db20*/  LEA R7, R18, UR41, 0x3 ;  /* 0x0000002912077c11 */ /* 0x000fe2000f8e18ff */
[----:B------:R-:W-:Y:S01]  /*db30*/  BSSY B1, `(.L_x_62) ;  /* 0x0000006000017945 */ /* 0x000fe20003800000 */
[----:B-1----:R-:W-:Y:S02]  /*db40*/  LOP3.LUT R5, R4, 0x7f, RZ, 0xc0, !PT ;  /* 0x0000007f04057812 */ /* 0x002fe400078ec0ff */
[----:B------:R-:W-:Y:S02]  /*db50*/  SHF.L.U32 R4, R19, 0x1f, RZ ;  /* 0x0000001f13047819 */ /* 0x000fe400000006ff */
[----:B------:R-:W-:Y:S02]  /*db60*/  ISETP.NE.AND P1, PT, R5, RZ, PT ;  /* 0x000000ff0500720c */ /* 0x000fe40003f25270 */
[----:B------:R-:W1:Y:S02]  /*db70*/  SYNCS.PHASECHK.TRANS64.TRYWAIT P0, [R7+URZ+0x33480], R4 ;  /* 0x03348004070075a7 */ /* 0x000e64000800017f */
[----:B-1----:R-:W-:Y:S09]  /*db80*/  @!P0 BRA `(.L_x_63) ;  /* 0x0000002400908947 */ /* 0x002ff20003800000 */
.L_x_121:
[----:B------:R-:W-:Y:S05]  /*db90*/  BSYNC B1 ;  /* 0x0000000000017941 */ /* 0x000fea0003800000 */
.L_x_62:
[----:B------:R-:W-:Y:S04]  /*dba0*/  BSSY B1, `(.L_x_64) ;  /* 0x0000009000017945 */ /* 0x000fe80003800000 */
[----:B------:R-:W-:Y:S05]  /*dbb0*/  @P1 BRA `(.L_x_65) ;  /* 0x00000000001c1947 */ /* 0x000fea0003800000 */
[----:B------:R-:W2:Y:S02]  /*dbc0*/  S2R R5, SR_TID.X ;  /* 0x0000000000057919 */ /* 0x000ea40000002100 */
[----:B--2---:R-:W-:Y:S01]  /*dbd0*/  LOP3.LUT R8, R5, 0x1f, RZ, 0xc0, !PT ;  /* 0x0000001f05087812 */ /* 0x004fe200078ec0ff */
[----:B------:R-:W-:-:S03]  /*dbe0*/  IMAD.MOV.U32 R5, RZ, RZ, 0x7800 ;  /* 0x00007800ff057424 */ /* 0x000fc600078e00ff */
[----:B------:R-:W-:Y:S01]  /*dbf0*/  ISETP.NE.AND P0, PT, R8, RZ, PT ;  /* 0x000000ff0800720c */ /* 0x000fe20003f05270 */
[----:B------:R2:W-:-:S12]  /*dc00*/  SYNCS.ARRIVE.TRANS64 RZ, [R7+URZ+0x33470], R5 ;  /* 0x0334700507ff79a7 */ /* 0x0005d8000800003f */
[----:B--2---:R-:W-:Y:S05]  /*dc10*/  @!P0 BRA `(.L_x_65) ;  /* 0x0000000000048947 */ /* 0x004fea0003800000 */
[----:B------:R-:W-:Y:S01]  /*dc20*/  BPT.TRAP 0x1 ;  /* 0x000000040000795c */ /* 0x000fe20000300000 */
.L_x_65:
[----:B------:R-:W-:Y:S05]  /*dc30*/  BSYNC B1 ;  /* 0x0000000000017941 */ /* 0x000fea0003800000 */
.L_x_64:
[----:B------:R-:W-:Y:S01]  /*dc40*/  IMAD.MOV.U32 R8, RZ, RZ, RZ ;  /* 0x000000ffff087224 */ /* 0x000fe200078e00ff */
[----:B------:R-:W-:Y:S01]  /*dc50*/  UIADD3 UR4, UP0, UR52, 0x470, URZ ;  /* 0x0000047034047890 */ /* 0x000fe2000ff1e03f */
[----:B------:R-:W-:Y:S01]  /*dc60*/  IMAD.U32 R9, RZ, RZ, UR41 ;  /* 0x00000029ff097e24 */ /* 0x000fe2000f8e00ff */
[----:B------:R-:W-:Y:S01]  /*dc70*/  PLOP3.LUT P0, PT, PT, PT, PT, 0x80, 0x0 ;  /* 0x000000000000781c */ /* 0x000fe20003f0f070 */
[----:B------:R-:W-:Y:S01]  /*dc80*/  IMAD R6, R6, 0xa0, RZ ;  /* 0x000000a006067824 */ /* 0x000fe200078e02ff */
[----:B------:R-:W-:Y:S01]  /*dc90*/  R2UR UR10, R8 ;  /* 0x00000000080a72ca */ /* 0x000fe200000e0000 */
[----:B------:R-:W-:Y:S01]  /*dca0*/  IMAD R9, R18, 0x7800, R9 ;  /* 0x0000780012097824 */ /* 0x000fe200078e0209 */
[----:B------:R-:W-:Y:S01]  /*dcb0*/  UIADD3.X UR5, URZ, UR53, URZ, UP0, !UPT ;  /* 0x000000353f057290 */ /* 0x000fe200087fe43f */
[----:B------:R-:W-:Y:S01]  /*dcc0*/  VIADD R5, R7, 0x33470 ;  /* 0x0003347007057836 */ /* 0x000fe20000000000 */
[----:B------:R-:W-:Y:S01]  /*dcd0*/  UMOV UR6, 0x0 ;  /* 0x0000000000067882 */ /* 0x000fe20000000000 */
[----:B------:R-:W-:Y:S01]  /*dce0*/  VIADD R10, R9, 0xf200 ;  /* 0x0000f200090a7836 */ /* 0x000fe20000000000 */
[----:B------:R-:W-:-:S09]  /*dcf0*/  UMOV UR7, 0x14f00000 ;  /* 0x14f0000000077882 */ /* 0x000fd20000000000 */
.L_x_66:
[----:B------:R-:W-:-:S13]  /*dd00*/  @P0 ELECT P2, URZ, PT ;  /* 0x00000000003f082f */ /* 0x000fda0003840000 */
[----:B-----5:R-:W-:Y:S01]  /*dd10*/  @P2 R2UR UR13, R16 ;  /* 0x00000000100d22ca */ /* 0x020fe200000e0000 */
[----:B------:R-:W-:Y:S01]  /*dd20*/  UMOV UR12, UR36 ;  /* 0x00000024000c7c82 */ /* 0x000fe20008000000 */
[----:B------:R-:W-:Y:S02]  /*dd30*/  @P2 R2UR UR11, R6 ;  /* 0x00000000060b22ca */ /* 0x000fe400000e0000 */
[----:B------:R-:W-:Y:S02]  /*dd40*/  @P2 R2UR UR9, R5 ;  /* 0x00000000050922ca */ /* 0x000fe400000e0000 */
[----:B------:R-:W-:Y:S02]  /*dd50*/  @P2 R2UR UR8, R10 ;  /* 0x000000000a0822ca */ /* 0x000fe400000e0000 */
[----:B------:R-:W-:Y:S02]  /*dd60*/  @P2 PLOP3.LUT P0, PT, P2, PT, PT, 0x8, 0x0 ;  /* 0x000000000000281c */ /* 0x000fe4000170e170 */
[----:B------:R-:W-:-:S09]  /*dd70*/  PLOP3.LUT P2, PT, PT, PT, PT, 0x8, 0x0 ;  /* 0x000000000000781c */ /* 0x000fd20003f4e170 */
[----:B------:R2:W-:Y:S02]  /*dd80*/  UTMALDG.4D [UR8], [UR4], desc[UR6] ;  /* 0x00000608040075b4 */ /* 0x0005e40008019000 */
[----:B--2---:R-:W-:Y:S05]  /*dd90*/  @P0 BRA.U.ANY `(.L_x_66) ;  /* 0xfffffffd00d80947 */ /* 0x004fea000393ffff */
[----:B------:R-:W-:Y:S01]  /*dda0*/  IMAD.MOV.U32 R10, RZ, RZ, 0x40 ;  /* 0x00000040ff0a7424 */ /* 0x000fe200078e00ff */
[----:B------:R-:W-:Y:S01]  /*ddb0*/  PLOP3.LUT P0, PT, PT, PT, PT, 0x80, 0x0 ;  /* 0x000000000000781c */ /* 0x000fe20003f0f070 */
[----:B------:R-:W-:Y:S01]  /*ddc0*/  VIADD R11, R9, 0x11a00 ;  /* 0x00011a00090b7836 */ /* 0x000fe20000000000 */
[----:B------:R-:W-:Y:S01]  /*ddd0*/  UMOV UR6, 0x0 ;  /* 0x0000000000067882 */ /* 0x000fe20000000000 */
[----:B------:R-:W-:Y:S01]  /*dde0*/  UMOV UR7, 0x14f00000 ;  /* 0x14f0000000077882 */ /* 0x000fe20000000000 */
[----:B------:R-:W-:-:S15]  /*ddf0*/  R2UR UR10, R10 ;  /* 0x000000000a0a72ca */ /* 0x000fde00000e0000 */
.L_x_67:
[----:B------:R-:W-:-:S13]  /*de00*/  @P0 ELECT P2, URZ, PT ;  /* 0x00000000003f082f */ /* 0x000fda0003840000 */
[----:B------:R-:W-:Y:S01]  /*de10*/  @P2 R2UR UR13, R16 ;  /* 0x00000000100d22ca */ /* 0x000fe200000e0000 */
        /* <DEDUP_REMOVED lines=14> */
.L_x_68:
        /* <DEDUP_REMOVED lines=10> */
[----:B------:R-:W2:Y:S01]  /*dfa0*/  SYNCS.PHASECHK.TRANS64.TRYWAIT P0, [R7+URZ+0x33440], R4 ;  /* 0x03344004070075a7 */ /* 0x000ea2000800017f */
[----:B------:R-:W-:Y:S04]  /*dfb0*/  BSSY B1, `(.L_x_69) ;  /* 0x0000002000017945 */ /* 0x000fe80003800000 */
[----:B--2---:R-:W-:Y:S05]  /*dfc0*/  @!P0 BRA `(.L_x_70) ;  /* 0x0000002000948947 */ /* 0x004fea0003800000 */
.L_x_122:
[----:B------:R-:W-:Y:S05]  /*dfd0*/  BSYNC B1 ;  /* 0x0000000000017941 */ /* 0x000fea0003800000 */
.L_x_69:
[----:B------:R-:W-:Y:S01]  /*dfe0*/  BSSY B1, `(.L_x_71) ;  /* 0x000000b000017945 */ /* 0x000fe20003800000 */
[----:B-12---:R-:W-:Y:S02]  /*dff0*/  IMAD.MOV.U32 R4, RZ, RZ, 0x0 ;  /* 0x00000000ff047424 */ /* 0x006fe400078e00ff */
[----:B------:R-:W-:Y:S01]  /*e000*/  IMAD.MOV.U32 R5, RZ, RZ, 0x14f00000 ;  /* 0x14f00000ff057424 */ /* 0x000fe200078e00ff */
[----:B------:R-:W-:Y:S06]  /*e010*/  @P1 BRA `(.L_x_72) ;  /* 0x00000000001c1947 */ /* 0x000fec0003800000 */
[----:B------:R-:W1:Y:S02]  /*e020*/  S2R R12, SR_TID.X ;  /* 0x00000000000c7919 */ /* 0x000e640000002100 */
[----:B-1----:R-:W-:Y:S01]  /*e030*/  LOP3.LUT R13, R12, 0x1f, RZ, 0xc0, !PT ;  /* 0x0000001f0c0d7812 */ /* 0x002fe200078ec0ff */
[----:B------:R-:W-:-:S03]  /*e040*/  IMAD.MOV.U32 R12, RZ, RZ, 0x7800 ;  /* 0x00007800ff0c7424 */ /* 0x000fc600078e00ff */
[----:B------:R-:W-:Y:S01]  /*e050*/  ISETP.NE.AND P0, PT, R13, RZ, PT ;  /* 0x000000ff0d00720c */ /* 0x000fe20003f05270 */
[----:B------:R1:W-:-:S12]  /*e060*/  SYNCS.ARRIVE.TRANS64 RZ, [R7+URZ+0x33430], R12 ;  /* 0x0334300c07ff79a7 */ /* 0x0003d8000800003f */
[----:B-1----:R-:W-:Y:S05]  /*e070*/  @!P0 BRA `(.L_x_72) ;  /* 0x0000000000048947 */ /* 0x002fea0003800000 */
[----:B------:R-:W-:Y:S01]  /*e080*/  BPT.TRAP 0x1 ;  /* 0x000000040000795c */ /* 0x000fe20000300000 */
.L_x_72:
[----:B------:R-:W-:Y:S05]  /*e090*/  BSYNC B1 ;  /* 0x0000000000017941 */ /* 0x000fea0003800000 */
.L_x_71:
[----:B------:R-:W-:Y:S01]  /*e0a0*/  R2UR UR6, R4 ;  /* 0x00000000040672ca */ /* 0x000fe200000e0000 */
[----:B------:R-:W-:Y:S01]  /*e0b0*/  UIADD3 UR4, UP0, UR52, 0x370, URZ ;  /* 0x0000037034047890 */ /* 0x000fe2000ff1e03f */
[----:B------:R-:W-:Y:S01]  /*e0c0*/  R2UR UR7, R5 ;  /* 0x00000000050772ca */ /* 0x000fe200000e0000 */
[----:B------:R-:W-:Y:S01]  /*e0d0*/  VIADD R7, R7, 0x33430 ;  /* 0x0003343007077836 */ /* 0x000fe20000000000 */
[----:B------:R-:W-:Y:S01]  /*e0e0*/  R2UR UR10, R8 ;  /* 0x00000000080a72ca */ /* 0x000fe200000e0000 */
[----:B------:R-:W-:Y:S01]  /*e0f0*/  VIADD R8, R9, 0x24200 ;  /* 0x0002420009087836 */ /* 0x000fe20000000000 */
[----:B------:R-:W-:Y:S01]  /*e100*/  PLOP3.LUT P0, PT, PT, PT, PT, 0x80, 0x0 ;  /* 0x000000000000781c */ /* 0x000fe20003f0f070 */
[----:B------:R-:W-:-:S12]  /*e110*/  UIADD3.X UR5, URZ, UR53, URZ, UP0, !UPT ;  /* 0x000000353f057290 */ /* 0x000fd800087fe43f */
.L_x_73:
        /* <DEDUP_REMOVED lines=9> */
[----:B-1----:R-:W-:Y:S05]  /*e1b0*/  @P0 BRA.U.ANY `(.L_x_73) ;  /* 0xfffffffd00d80947 */ /* 0x002fea000393ffff */
[----:B------:R-:W-:Y:S01]  /*e1c0*/  R2UR UR10, R10 ;  /* 0x000000000a0a72ca */ /* 0x000fe200000e0000 */
[----:B------:R-:W-:Y:S01]  /*e1d0*/  VIADD R8, R9, 0x26a00 ;  /* 0x00026a0009087836 */ /* 0x000fe20000000000 */
[----:B------:R-:W-:Y:S02]  /*e1e0*/  R2UR UR6, R4 ;  /* 0x00000000040672ca */ /* 0x000fe400000e0000 */
[----:B------:R-:W-:Y:S02]  /*e1f0*/  R2UR UR7, R5 ;  /* 0x00000000050772ca */ /* 0x000fe400000e0000 */
[----:B------:R-:W-:-:S13]  /*e200*/  PLOP3.LUT P0, PT, PT, PT, PT, 0x80, 0x0 ;  /* 0x000000000000781c */ /* 0x000fda0003f0f070 */
.L_x_74:
        /* <DEDUP_REMOVED lines=15> */
.L_x_75:
        /* <DEDUP_REMOVED lines=10> */
.L_x_60:
[----:B------:R-:W-:Y:S05]  /*e3a0*/  BSYNC B0 ;  /* 0x0000000000007941 */ /* 0x000fea0003800000 */
.L_x_59:
[----:B------:R-:W-:-:S06]  /*e3b0*/  UISETP.NE.AND UP0, UPT, UR42, 0x3, UPT ;  /* 0x000000032a00788c */ /* 0x000fcc000bf05270 */
[----:B------:R-:W-:-:S13]  /*e3c0*/  PLOP3.LUT P0, PT, PT, PT, UP0, 0x80, 0x0 ;  /* 0x000000000000781c */ /* 0x000fda0003f0f008 */
[----:B------:R-:W-:Y:S05]  /*e3d0*/  @!P0 BRA `(.L_x_76) ;  /* 0x0000000000048947 */ /* 0x000fea0003800000 */
[----:B------:R-:W-:Y:S01]  /*e3e0*/  BPT.TRAP 0x1 ;  /* 0x000000040000795c */ /* 0x000fe20000300000 */
.L_x_76:
[----:B------:R-:W-:Y:S01]  /*e3f0*/  IMAD.U32 R4, RZ, RZ, UR47 ;  /* 0x0000002fff047e24 */ /* 0x000fe2000f8e00ff */
[----:B------:R-:W-:Y:S01]  /*e400*/  LEA R12, R0, UR41, 0x3 ;  /* 0x00000029000c7c11 */ /* 0x000fe2000f8e18ff */
[----:B------:R-:W-:Y:S03]  /*e410*/  BSSY B0, `(.L_x_77) ;  /* 0x0000006000007945 */ /* 0x000fe60003800000 */
[----:B------:R-:W-:Y:S02]  /*e420*/  ISETP.NE.AND P1, PT, R4, 0x3, PT ;  /* 0x000000030400780c */ /* 0x000fe40003f25270 */
[----:B------:R-:W-:-:S04]  /*e430*/  LOP3.LUT R4, R3, 0x1, RZ, 0x3c, !PT ;  /* 0x0000000103047812 */ /* 0x000fc800078e3cff */
[----:B------:R-:W-:-:S04]  /*e440*/  SHF.L.U32 R4, R4, 0x1f, RZ ;  /* 0x0000001f04047819 */ /* 0x000fc800000006ff */
[----:B------:R-:W1:Y:S02]  /*e450*/  SYNCS.PHASECHK.TRANS64.TRYWAIT P0, [R12+URZ+0x33470], R4 ;  /* 0x033470040c0075a7 */ /* 0x000e64000800017f */
[----:B-1----:R-:W-:Y:S05]  /*e460*/  @!P0 BRA `(.L_x_78) ;  /* 0x0000001c00808947 */ /* 0x002fea0003800000 */
.L_x_123:
[----:B------:R-:W-:Y:S05]  /*e470*/  BSYNC B0 ;  /* 0x0000000000007941 */ /* 0x000fea0003800000 */
.L_x_77:
[----:B------:R-:W-:Y:S05]  /*e480*/  @!P1 BRA `(.L_x_79) ;  /* 0x0000000000049947 */ /* 0x000fea0003800000 */
[----:B------:R-:W-:Y:S01]  /*e490*/  BPT.TRAP 0x1 ;  /* 0x000000040000795c */ /* 0x000fe20000300000 */
.L_x_79:
[----:B-1----:R-:W-:Y:S01]  /*e4a0*/  SHF.L.U32 R4, R3, 0x1f, RZ ;  /* 0x0000001f03047819 */ /* 0x002fe200000006ff */
[----:B------:R-:W-:-:S03]  /*e4b0*/  IMAD R3, R0, 0x7800, RZ ;  /* 0x0000780000037824 */ /* 0x000fc600078e02ff */
[----:B------:R-:W1:Y:S02]  /*e4c0*/  SYNCS.PHASECHK.TRANS64.TRYWAIT P0, [R12+URZ+0x33460], R4 ;  /* 0x033460040c0075a7 */ /* 0x000e64000800017f */
[----:B-1----:R-:W-:Y:S05]  /*e4d0*/  @!P0 BRA `(.L_x_80) ;  /* 0x0000001c00788947 */ /* 0x002fea0003800000 */
.L_x_124:
[----:B------:R-:W2:Y:S04]  /*e4e0*/  LDL R0, [R1+0x10] ;  /* 0x0000100001007983 */ /* 0x000ea80000100800 */
[----:B------:R-:W3:Y:S01]  /*e4f0*/  LDL R10, [R1+0xc] ;  /* 0x00000c00010a7983 */ /* 0x000ee20000100800 */
[----:B------:R-:W-:Y:S05]  /*e500*/  WARPSYNC.ALL ;  /* 0x0000000000007948 */ /* 0x000fea0003800000 */
[----:B--2---:R-:W-:-:S02]  /*e510*/  LOP3.LUT R0, R3, R0, RZ, 0xfc, !PT ;  /* 0x0000000003007212 */ /* 0x004fc400078efcff */
[----:B---3--:R-:W-:-:S03]  /*e520*/  LOP3.LUT R3, R3, R10, RZ, 0xfc, !PT ;  /* 0x0000000a03037212 */ /* 0x008fc600078efcff */
[----:B01----:R-:W0:Y:S02]  /*e530*/  LDSM.16.MT88.4 R4, [R0+UR41+0xf200] ;  /* 0x00f200290004783b */ /* 0x003e240008004200 */
[----:B------:R-:W-:Y:S01]  /*e540*/  VIADD R3, R3, UR41 ;  /* 0x0000002903037c36 */ /* 0x000fe20008000000 */
[C-C-:B0-----:R-:W-:Y:S02]  /*e550*/  PRMT R8, R4.reuse, 0x6420, R5.reuse ;  /* 0x0000642004087816 */ /* 0x141fe40000000005 */
[----:B------:R-:W-:Y:S02]  /*e560*/  PRMT R9, R4, 0x7531, R5 ;  /* 0x0000753104097816 */ /* 0x000fe40000000005 */
[C-C-:B------:R-:W-:Y:S02]  /*e570*/  PRMT R10, R6.reuse, 0x6420, R7.reuse ;  /* 0x00006420060a7816 */ /* 0x140fe40000000007 */
[----:B------:R-:W-:-:S05]  /*e580*/  PRMT R11, R6, 0x7531, R7 ;  /* 0x00007531060b7816 */ /* 0x000fca0000000007 */
[----:B------:R-:W-:Y:S04]  /*e590*/  STSM.16.M88.4 [R3+0x200], R8 ;  /* 0x0002000803007844 */ /* 0x000fe80000000200 */
[----:B------:R-:W0:Y:S02]  /*e5a0*/  LDSM.16.MT88.4 R4, [R0+UR41+0x11a00] ;  /* 0x011a00290004783b */ /* 0x000e240008004200 */
[C-C-:B0-----:R-:W-:Y:S02]  /*e5b0*/  PRMT R8, R4.reuse, 0x6420, R5.reuse ;  /* 0x0000642004087816 */ /* 0x141fe40000000005 */
[----:B------:R-:W-:Y:S02]  /*e5c0*/  PRMT R9, R4, 0x7531, R5 ;  /* 0x0000753104097816 */ /* 0x000fe40000000005 */
[----:B------:R-:W-:-:S02]  /*e5d0*/  PRMT R10, R6, 0x6420, R7 ;  /* 0x00006420060a7816 */ /* 0x000fc40000000007 */
        /* <DEDUP_REMOVED lines=79> */
[----:B------:R0:W-:Y:S01]  /*ead0*/  STSM.16.M88.4 [R3+0x7200], R8 ;  /* 0x0072000803007844 */ /* 0x0001e20000000200 */
[----:B------:R-:W-:Y:S01]  /*eae0*/  @!PT LDS RZ, [RZ] ;  /* 0x00000000fffff984 */ /* 0x000fe20000000800 */
[----:B------:R-:W-:Y:S01]  /*eaf0*/  @!PT LDS RZ, [RZ] ;  /* 0x00000000fffff984 */ /* 0x000fe20000000800 */
[----:B------:R-:W-:Y:S01]  /*eb00*/  @!PT LDS RZ, [RZ] ;  /* 0x00000000fffff984 */ /* 0x000fe20000000800 */
[----:B------:R-:W-:Y:S01]  /*eb10*/  @!PT LDS RZ, [RZ] ;  /* 0x00000000fffff984 */ /* 0x000fe20000000800 */
[----:B------:R1:W-:Y:S06]  /*eb20*/  MEMBAR.ALL.CTA ;  /* 0x0000000000007992 */ /* 0x0003ec0000008000 */
[----:B-1----:R-:W1:Y:S01]  /*eb30*/  FENCE.VIEW.ASYNC.S ;  /* 0x00000000000073c6 */ /* 0x002e620000000000 */
[----:B------:R-:W-:Y:S05]  /*eb40*/  @!P1 BRA `(.L_x_81) ;  /* 0x0000000000049947 */ /* 0x000fea0003800000 */
[----:B------:R-:W-:Y:S01]  /*eb50*/  BPT.TRAP 0x1 ;  /* 0x000000040000795c */ /* 0x000fe20000300000 */
.L_x_81:
[----:B------:R-:W2:Y:S01]  /*eb60*/  S2R R0, SR_TID.X ;  /* 0x0000000000007919 */ /* 0x000ea20000002100 */
[----:B-1----:R1:W-:Y:S01]  /*eb70*/  SYNCS.ARRIVE.TRANS64.A1T0 RZ, [R12+URZ+0x33450], RZ ;  /* 0x033450ff0cff79a7 */ /* 0x0023e2000810003f */
[----:B0-----:R-:W-:Y:S01]  /*eb80*/  IMAD.MOV.U32 R3, RZ, RZ, R19 ;  /* 0x000000ffff037224 */ /* 0x001fe200078e0013 */
[----:B--2---:R-:W-:Y:S01]  /*eb90*/  LOP3.LUT R0, R0, 0x7f, RZ, 0xc0, !PT ;  /* 0x0000007f00007812 */ /* 0x004fe200078ec0ff */
[----:B------:R-:W-:Y:S03]  /*eba0*/  BAR.SYNC.DEFER_BLOCKING 0x2, 0x80 ;  /* 0x0082000000007b1d */ /* 0x000fe60000010000 */
[----:B------:R-:W-:Y:S01]  /*ebb0*/  ISETP.NE.AND P0, PT, R0, RZ, PT ;  /* 0x000000ff0000720c */ /* 0x000fe20003f05270 */
[----:B------:R-:W-:-:S12]  /*ebc0*/  IMAD.MOV.U32 R0, RZ, RZ, R18 ;  /* 0x000000ffff007224 */ /* 0x000fd800078e0012 */
[----:B-1----:R-:W-:-:S05]  /*ebd0*/  @!P0 VIADD R12, R12, 0x33480 ;  /* 0x000334800c0c8836 */ /* 0x002fca0000000000 */
[----:B------:R-:W-:-:S04]  /*ebe0*/  @!P0 PRMT R12, RZ, 0x654, R12 ;  /* 0x00000654ff0c8816 */ /* 0x000fc8000000000c */
[----:B------:R3:W-:Y:S01]  /*ebf0*/  @!P0 SYNCS.ARRIVE.TRANS64.RED.A1T0 RZ, [R12+URZ], RZ ;  /* 0x000000ff0cff89a7 */ /* 0x0007e2000810043f */
[C---:B------:R-:W-:Y:S01]  /*ec00*/  ISETP.GT.AND P0, PT, R2.reuse, RZ, PT ;  /* 0x000000ff0200720c */ /* 0x040fe20003f04270 */
[----:B------:R-:W-:-:S12]  /*ec10*/  VIADD R2, R2, 0xffffffff ;  /* 0xffffffff02027836 */ /* 0x000fd80000000000 */
[----:B---3--:R-:W-:Y:S05]  /*ec20*/  @P0 BRA `(.L_x_82) ;  /* 0xffffffec00380947 */ /* 0x008fea000383ffff */
.L_x_58:
[----:B------:R-:W-:-:S06]  /*ec30*/  UISETP.NE.AND UP0, UPT, UR42, 0x3, UPT ;  /* 0x000000032a00788c */ /* 0x000fcc000bf05270 */
[----:B------:R-:W-:-:S13]  /*ec40*/  PLOP3.LUT P0, PT, PT, PT, UP0, 0x80, 0x0 ;  /* 0x000000000000781c */ /* 0x000fda0003f0f008 */
[----:B------:R-:W-:Y:S05]  /*ec50*/  @!P0 BRA `(.L_x_83) ;  /* 0x0000000000048947 */ /* 0x000fea0003800000 */
[----:B------:R-:W-:Y:S01]  /*ec60*/  BPT.TRAP 0x1 ;  /* 0x000000040000795c */ /* 0x000fe20000300000 */
.L_x_83:
[----:B--2---:R-:W-:Y:S01]  /*ec70*/  LOP3.LUT R0, R19, 0x1, RZ, 0x3c, !PT ;  /* 0x0000000113007812 */ /* 0x004fe200078e3cff */
[----:B-1----:R-:W-:Y:S01]  /*ec80*/  IMAD.U32 R2, RZ, RZ, UR47 ;  /* 0x0000002fff027e24 */ /* 0x002fe2000f8e00ff */
[----:B------:R-:W-:Y:S01]  /*ec90*/  LEA R3, R18, UR41, 0x3 ;  /* 0x0000002912037c11 */ /* 0x000fe2000f8e18ff */
[----:B------:R-:W-:Y:S01]  /*eca0*/  BSSY B0, `(.L_x_84) ;  /* 0x0000005000007945 */ /* 0x000fe20003800000 */
[----:B------:R-:W-:Y:S02]  /*ecb0*/  SHF.L.U32 R0, R0, 0x1f, RZ ;  /* 0x0000001f00007819 */ /* 0x000fe400000006ff */
[----:B------:R-:W-:Y:S02]  /*ecc0*/  ISETP.NE.AND P1, PT, R2, 0x3, PT ;  /* 0x000000030200780c */ /* 0x000fe40003f25270 */
[----:B------:R-:W1:Y:S02]  /*ecd0*/  SYNCS.PHASECHK.TRANS64.TRYWAIT P0, [R3+URZ+0x33470], R0 ;  /* 0x03347000030075a7 */ /* 0x000e64000800017f */
[----:B-1----:R-:W-:Y:S09]  /*ece0*/  @!P0 BRA `(.L_x_85) ;  /* 0x0000001400888947 */ /* 0x002ff20003800000 */
.L_x_125:
[----:B------:R-:W-:Y:S05]  /*ecf0*/  BSYNC B0 ;  /* 0x0000000000007941 */ /* 0x000fea0003800000 */
.L_x_84:
[----:B------:R-:W-:Y:S05]  /*ed00*/  @!P1 BRA `(.L_x_86) ;  /* 0x0000000000049947 */ /* 0x000fea0003800000 */
[----:B------:R-:W-:Y:S01]  /*ed10*/  BPT.TRAP 0x1 ;  /* 0x000000040000795c */ /* 0x000fe20000300000 */
.L_x_86:
[----:B-1----:R-:W-:-:S04]  /*ed20*/  SHF.L.U32 R0, R19, 0x1f, RZ ;  /* 0x0000001f13007819 */ /* 0x002fc800000006ff */
[----:B------:R-:W1:Y:S02]  /*ed30*/  SYNCS.PHASECHK.TRANS64.TRYWAIT P0, [R3+URZ+0x33460], R0 ;  /* 0x03346000030075a7 */ /* 0x000e64000800017f */
[----:B-1----:R-:W-:Y:S05]  /*ed40*/  @!P0 BRA `(.L_x_87) ;  /* 0x0000001400848947 */ /* 0x002fea0003800000 */
.L_x_126:
[----:B------:R-:W2:Y:S04]  /*ed50*/  LDL R2, [R1+0x10] ;  /* 0x0000100001027983 */ /* 0x000ea80000100800 */
[----:B------:R-:W3:Y:S01]  /*ed60*/  LDL R8, [R1+0xc] ;  /* 0x00000c0001087983 */ /* 0x000ee20000100800 */
[----:B-1----:R-:W-:Y:S01]  /*ed70*/  IMAD R0, R18, 0x7800, RZ ;  /* 0x0000780012007824 */ /* 0x002fe200078e02ff */
[----:B------:R-:W-:Y:S05]  /*ed80*/  WARPSYNC.ALL ;  /* 0x0000000000007948 */ /* 0x000fea0003800000 */
[----:B--2---:R-:W-:-:S02]  /*ed90*/  LOP3.LUT R2, R0, R2, RZ, 0xfc, !PT ;  /* 0x0000000200027212 */ /* 0x004fc400078efcff */
[----:B---3--:R-:W-:-:S03]  /*eda0*/  LOP3.LUT R0, R0, R8, RZ, 0xfc, !PT ;  /* 0x0000000800007212 */ /* 0x008fc600078efcff */
[----:B0-----:R-:W0:Y:S02]  /*edb0*/  LDSM.16.MT88.4 R4, [R2+UR41+0xf200] ;  /* 0x00f200290204783b */ /* 0x001e240008004200 */
        /* <DEDUP_REMOVED lines=98> */
.L_x_88:
[----:B0-----:R-:W0:Y:S01]  /*f3e0*/  S2R R0, SR_TID.X ;  /* 0x0000000000007919 */ /* 0x001e220000002100 */
[----:B------:R-:W2:Y:S01]  /*f3f0*/  LDC R2, c[0x0][0xc34] ;  /* 0x00030d00ff027b82 */ /* 0x000ea20000000800 */
[----:B------:R-:W-:Y:S01]  /*f400*/  UIADD3 UR50, UR43, UR50, URZ ;  /* 0x000000322b327290 */ /* 0x000fe2000fffe03f */
[----:B------:R-:W-:Y:S01]  /*f410*/  VIADD R18, R18, 0x1 ;  /* 0x0000000112127836 */ /* 0x000fe20000000000 */
[----:B------:R-:W-:Y:S01]  /*f420*/  UIADD3 UR46, UR46, 0x1, URZ ;  /* 0x000000012e2e7890 */ /* 0x000fe2000fffe03f */
[----:B-1----:R-:W-:Y:S04]  /*f430*/  SYNCS.ARRIVE.TRANS64.A1T0 RZ, [R3+URZ+0x33450], RZ ;  /* 0x033450ff03ff79a7 */ /* 0x002fe8000810003f */
[----:B------:R-:W-:Y:S01]  /*f440*/  BAR.SYNC.DEFER_BLOCKING 0x2, 0x80 ;  /* 0x0082000000007b1d */ /* 0x000fe20000010000 */
[----:B--2---:R-:W-:-:S02]  /*f450*/  ISETP.LE.AND P1, PT, R2, UR50, PT ;  /* 0x0000003202007c0c */ /* 0x004fc4000bf23270 */
[----:B0-----:R-:W-:-:S04]  /*f460*/  LOP3.LUT R0, R0, 0x7f, RZ, 0xc0, !PT ;  /* 0x0000007f00007812 */ /* 0x001fc800078ec0ff */
[----:B------:R-:W-:-:S13]  /*f470*/  ISETP.NE.AND P0, PT, R0, RZ, PT ;  /* 0x000000ff0000720c */ /* 0x000fda0003f05270 */
[----:B------:R-:W-:-:S05]  /*f480*/  @!P0 VIADD R0, R3, 0x33480 ;  /* 0x0003348003008836 */ /* 0x000fca0000000000 */
[----:B------:R-:W-:-:S04]  /*f490*/  @!P0 PRMT R0, RZ, 0x654, R0 ;  /* 0x00000654ff008816 */ /* 0x000fc80000000000 */
[----:B------:R0:W-:Y:S01]  /*f4a0*/  @!P0 SYNCS.ARRIVE.TRANS64.RED.A1T0 RZ, [R0+URZ], RZ ;  /* 0x000000ff00ff89a7 */ /* 0x0001e2000810043f */
[----:B------:R-:W-:-:S04]  /*f4b0*/  ISETP.NE.AND P0, PT, R18, 0x2, PT ;  /* 0x000000021200780c */ /* 0x000fc80003f05270 */
[----:B------:R-:W-:Y:S02]  /*f4c0*/  SEL R18, R18, RZ, P0 ;  /* 0x000000ff12127207 */ /* 0x000fe40000000000 */
[----:B0-----:R-:W-:-:S04]  /*f4d0*/  SEL R0, RZ, 0x1, P0 ;  /* 0x00000001ff007807 */ /* 0x001fc80000000000 */
[----:B------:R-:W-:Y:S01]  /*f4e0*/  LOP3.LUT R19, R19, R0, RZ, 0x3c, !PT ;  /* 0x0000000013137212 */ /* 0x000fe200078e3cff */
[----:B------:R-:W-:Y:S06]  /*f4f0*/  @!P1 BRA `(.L_x_89) ;  /* 0xffffffc800ac9947 */ /* 0x000fec000383ffff */
[----:B------:R-:W-:-:S12]  /*f500*/  ULOP3.LUT UR46, UR46, 0x1, URZ, 0xc, !UPT ;  /* 0x000000012e2e7892 */ /* 0x000fd8000f8e0c3f */
.L_x_40:
[----:B------:R-:W0:Y:S01]  /*f510*/  S2R R3, SR_CgaCtaId ;  /* 0x0000000000037919 */ /* 0x000e220000008800 */
[----:B------:R-:W-:-:S04]  /*f520*/  MOV R0, 0x400 ;  /* 0x0000040000007802 */ /* 0x000fc80000000f00 */
[----:B0-----:R-:W-:Y:S01]  /*f530*/  LEA R7, R3, R0, 0x18 ;  /* 0x0000000003077211 */ /* 0x001fe200078ec0ff */
[----:B------:R-:W-:-:S05]  /*f540*/  IMAD.U32 R0, RZ, RZ, UR46 ;  /* 0x0000002eff007e24 */ /* 0x000fca000f8e00ff */
[----:B------:R-:W-:-:S04]  /*f550*/  SHF.L.U32 R0, R0, 0x1f, RZ ;  /* 0x0000001f00007819 */ /* 0x000fc800000006ff */
[----:B------:R-:W0:Y:S02]  /*f560*/  SYNCS.PHASECHK.TRANS64.TRYWAIT P0, [R7+URZ+0x33420], R0 ;  /* 0x03342000070075a7 */ /* 0x000e24000800017f */
[----:B0-----:R-:W-:Y:S05]  /*f570*/  @!P0 BRA `(.L_x_90) ;  /* 0x0000000c008c8947 */ /* 0x001fea0003800000 */
.L_x_127:
[----:B------:R-:W1:Y:S02]  /*f580*/  S2R R2, SR_TID.X ;  /* 0x0000000000027919 */ /* 0x000e640000002100 */
[----:B-1----:R-:W-:-:S04]  /*f590*/  SHF.R.U32.HI R2, RZ, 0x5, R2 ;  /* 0x00000005ff027819 */ /* 0x002fc80000011602 */
[----:B------:R-:W-:-:S05]  /*f5a0*/  LOP3.LUT R2, R2, 0x3, RZ, 0xc0, !PT ;  /* 0x0000000302027812 */ /* 0x000fca00078ec0ff */
[----:B0-----:R-:W0:Y:S02]  /*f5b0*/  SHFL.IDX PT, R0, R2, RZ, 0x1f ;  /* 0x00001fff02007589 */ /* 0x001e2400000e0000 */
[----:B0-----:R-:W-:-:S13]  /*f5c0*/  ISETP.NE.AND P0, PT, R0, RZ, PT ;  /* 0x000000ff0000720c */ /* 0x001fda0003f05270 */
[----:B------:R-:W-:Y:S05]  /*f5d0*/  @P0 EXIT ;  /* 0x000000000000094d */ /* 0x000fea0003800000 */
[----:B------:R-:W-:Y:S01]  /*f5e0*/  ELECT P0, URZ, PT ;  /* 0x00000000003f782f */ /* 0x000fe20003800000 */
[----:B------:R-:W-:-:S12]  /*f5f0*/  BSSY B0, `(.L_x_91) ;  /* 0x0000027000007945 */ /* 0x000fd80003800000 */
[----:B------:R-:W-:Y:S05]  /*f600*/  @!P0 BRA `(.L_x_92) ;  /* 0x0000000000948947 */ /* 0x000fea0003800000 */
[----:B------:R-:W-:-:S06]  /*f610*/  ULOP3.LUT UR4, UR38, 0x2, URZ, 0xfc, !UPT ;  /* 0x0000000226047892 */ /* 0x000fcc000f8efc3f */
[----:B------:R-:W-:-:S05]  /*f620*/  IMAD.U32 R0, RZ, RZ, UR4 ;  /* 0x00000004ff007e24 */ /* 0x000fca000f8e00ff */
[----:B------:R-:W-:-:S13]  /*f630*/  ISETP.NE.AND P0, PT, R0, 0x3, PT ;  /* 0x000000030000780c */ /* 0x000fda0003f05270 */
[----:B------:R-:W-:Y:S05]  /*f640*/  @!P0 BRA `(.L_x_93) ;  /* 0x0000000000048947 */ /* 0x000fea0003800000 */
[----:B------:R-:W-:Y:S01]  /*f650*/  BPT.TRAP 0x1 ;  /* 0x000000040000795c */ /* 0x000fe20000300000 */
.L_x_93:
[----:B------:R-:W-:Y:S01]  /*f660*/  VIADD R3, R7, 0x33440 ;  /* 0x0003344007037836 */ /* 0x000fe20000000000 */
[----:B------:R-:W-:Y:S01]  /*f670*/  SHF.L.U32 R4, R19, 0x1f, RZ ;  /* 0x0000001f13047819 */ /* 0x000fe200000006ff */
[C---:B------:R-:W-:Y:S02]  /*f680*/  VIADD R0, R18.reuse, 0x1 ;  /* 0x0000000112007836 */ /* 0x040fe40000000000 */
[----:B------:R-:W-:-:S03]  /*f690*/  IMAD R5, R18, 0x8, R3 ;  /* 0x0000000812057824 */ /* 0x000fc600078e0203 */
[----:B------:R-:W-:Y:S01]  /*f6a0*/  ISETP.NE.AND P2, PT, R0, 0x2, PT ;  /* 0x000000020000780c */ /* 0x000fe20003f45270 */
[----:B------:R-:W0:Y:S03]  /*f6b0*/  SYNCS.PHASECHK.TRANS64.TRYWAIT P1, [R5+URZ], R4 ;  /* 0x00000004050075a7 */ /* 0x000e26000802017f */
[----:B------:R-:W-:-:S04]  /*f6c0*/  SEL R2, RZ, 0x1, P2 ;  /* 0x00000001ff027807 */ /* 0x000fc80001000000 */
[----:B------:R-:W-:Y:S02]  /*f6d0*/  LOP3.LUT R19, R19, R2, RZ, 0x3c, !PT ;  /* 0x0000000213137212 */ /* 0x000fe400078e3cff */
[----:B------:R-:W-:Y:S02]  /*f6e0*/  SEL R2, R0, RZ, P2 ;  /* 0x000000ff00027207 */ /* 0x000fe40001000000 */
[----:B------:R-:W-:-:S03]  /*f6f0*/  SHF.L.U32 R0, R19, 0x1f, RZ ;  /* 0x0000001f13007819 */ /* 0x000fc600000006ff */
[----:B------:R-:W-:Y:S01]  /*f700*/  IMAD R3, R2, 0x8, R3 ;  /* 0x0000000802037824 */ /* 0x000fe200078e0203 */
[----:B0-----:R-:W-:Y:S06]  /*f710*/  @!P1 BRA `(.L_x_94) ;  /* 0x0000000c00389947 */ /* 0x001fec0003800000 */
.L_x_128:
[----:B------:R-:W1:Y:S02]  /*f720*/  SYNCS.PHASECHK.TRANS64.TRYWAIT P1, [R3+URZ], R0 ;  /* 0x00000000030075a7 */ /* 0x000e64000802017f */
[----:B-1----:R-:W-:Y:S05]  /*f730*/  @!P1 BRA `(.L_x_95) ;  /* 0x0000000c00449947 */ /* 0x002fea0003800000 */
.L_x_129:
[----:B------:R-:W-:Y:S05]  /*f740*/  @!P0 BRA `(.L_x_96) ;  /* 0x0000000000048947 */ /* 0x000fea0003800000 */
[----:B------:R-:W-:Y:S01]  /*f750*/  BPT.TRAP 0x1 ;  /* 0x000000040000795c */ /* 0x000fe20000300000 */
.L_x_96:
[----:B-1----:R-:W-:-:S04]  /*f760*/  IMAD R3, R18, 0x8, R7 ;  /* 0x0000000812037824 */ /* 0x002fc800078e0207 */
[----:B------:R-:W1:Y:S02]  /*f770*/  SYNCS.PHASECHK.TRANS64.TRYWAIT P1, [R3+URZ+0x33460], R4 ;  /* 0x03346004030075a7 */ /* 0x000e64000802017f */
[----:B-1----:R-:W-:Y:S05]  /*f780*/  @!P1 BRA `(.L_x_97) ;  /* 0x0000000c00449947 */ /* 0x002fea0003800000 */
.L_x_130:
[----:B------:R-:W-:Y:S05]  /*f790*/  @!P0 BRA `(.L_x_98) ;  /* 0x0000000000048947 */ /* 0x000fea0003800000 */
[----:B------:R-:W-:Y:S01]  /*f7a0*/  BPT.TRAP 0x1 ;  /* 0x000000040000795c */ /* 0x000fe20000300000 */
.L_x_98:
[----:B0-----:R-:W-:-:S04]  /*f7b0*/  IMAD R5, R2, 0x8, R7 ;  /* 0x0000000802057824 */ /* 0x001fc800078e0207 */
[----:B------:R-:W0:Y:S02]  /*f7c0*/  SYNCS.PHASECHK.TRANS64.TRYWAIT P1, [R5+URZ+0x33460], R0 ;  /* 0x03346000050075a7 */ /* 0x000e24000802017f */
[----:B0-----:R-:W-:Y:S05]  /*f7d0*/  @!P1 BRA `(.L_x_99) ;  /* 0x0000000c00449947 */ /* 0x001fea0003800000 */
.L_x_131:
[----:B------:R-:W-:Y:S05]  /*f7e0*/  @!P0 BRA `(.L_x_100) ;  /* 0x0000000000048947 */ /* 0x000fea0003800000 */
[----:B------:R-:W-:Y:S01]  /*f7f0*/  BPT.TRAP 0x1 ;  /* 0x000000040000795c */ /* 0x000fe20000300000 */
.L_x_100:
[----:B------:R-:W2:Y:S02]  /*f800*/  SYNCS.PHASECHK.TRANS64.TRYWAIT P0, [R3+URZ+0x33480], R4 ;  /* 0x03348004030075a7 */ /* 0x000ea4000800017f */
[----:B--2---:R-:W-:Y:S05]  /*f810*/  @!P0 BRA `(.L_x_101) ;  /* 0x0000000c00488947 */ /* 0x004fea0003800000 */
.L_x_102:
[----:B---3--:R3:W4:Y:S02]  /*f820*/  SYNCS.PHASECHK.TRANS64.TRYWAIT P0, [R5+URZ+0x33480], R0 ;  /* 0x03348000050075a7 */ /* 0x008724000800017f */
[----:B----4-:R-:W-:Y:S05]  /*f830*/  @!P0 NANOSLEEP.SYNCS 0x989680 ;  /* 0x009896800000895d */ /* 0x010fea0003900000 */
[----:B------:R-:W4:Y:S02]  /*f840*/  @!P0 SYNCS.PHASECHK.TRANS64 P0, [R5+URZ+0x33480], R0 ;  /* 0x03348000050085a7 */ /* 0x000f24000800007f */
[----:B----4-:R-:W-:Y:S05]  /*f850*/  @!P0 BRA `(.L_x_102) ;  /* 0xfffffffc00f08947 */ /* 0x010fea000383ffff */
.L_x_92:
[----:B------:R-:W-:Y:S05]  /*f860*/  BSYNC B0 ;  /* 0x0000000000007941 */ /* 0x000fea0003800000 */
.L_x_91:
[----:B------:R-:W-:Y:S05]  /*f870*/  EXIT ;  /* 0x000000000000794d */ /* 0x000fea0003800000 */
.L_x_10:
[----:B0-----:R-:W-:-:S04]  /*f880*/  IMAD.U32 R3, RZ, RZ, UR39 ;  /* 0x00000027ff037e24 */ /* 0x001fc8000f8e00ff */
[----:B------:R0:W1:Y:S03]  /*f890*/  SYNCS.PHASECHK.TRANS64.TRYWAIT P1, [R3+URZ+0x33400], R8 ;  /* 0x03340008030075a7 */ /* 0x000066000802017f */
[----:B-1----:R-:W-:Y:S05]  /*f8a0*/  @!P1 NANOSLEEP.SYNCS 0x989680 ;  /* 0x009896800000995d */ /* 0x002fea0003900000 */
[----:B------:R-:W1:Y:S02]  /*f8b0*/  @!P1 SYNCS.PHASECHK.TRANS64 P1, [R3+URZ+0x33400], R8 ;  /* 0x03340008030095a7 */ /* 0x000e64000802007f */
[----:B-1----:R-:W-:Y:S05]  /*f8c0*/  @!P1 BRA `(.L_x_10) ;  /* 0xfffffffc00ec9947 */ /* 0x002fea000383ffff */
[----:B------:R-:W-:Y:S05]  /*f8d0*/  BRA `(.L_x_103) ;  /* 0xffffff1c00047947 */ /* 0x000fea000383ffff */
.L_x_14:
[----:B-1----:R1:W2:Y:S02]  /*f8e0*/  SYNCS.PHASECHK.TRANS64.TRYWAIT P1, [R3+URZ+0x33430], R4 ;  /* 0x03343004030075a7 */ /* 0x0022a4000802017f */
[----:B--2---:R-:W-:Y:S05]  /*f8f0*/  @!P1 NANOSLEEP.SYNCS 0x989680 ;  /* 0x009896800000995d */ /* 0x004fea0003900000 */
[----:B------:R-:W2:Y:S02]  /*f900*/  @!P1 SYNCS.PHASECHK.TRANS64 P1, [R3+URZ+0x33430], R4 ;  /* 0x03343004030095a7 */ /* 0x000ea4000802007f */
[----:B--2---:R-:W-:Y:S05]  /*f910*/  @!P1 BRA `(.L_x_14) ;  /* 0xfffffffc00f09947 */ /* 0x004fea000383ffff */
[----:B------:R-:W-:Y:S05]  /*f920*/  BRA `(.L_x_13) ;  /* 0xffffff1c002c7947 */ /* 0x000fea000383ffff */
.L_x_19:
[----:B-1----:R-:W-:-:S04]  /*f930*/  IMAD.U32 R8, RZ, RZ, UR6 ;  /* 0x00000006ff087e24 */ /* 0x002fc8000f8e00ff */
[----:B------:R1:W2:Y:S03]  /*f940*/  SYNCS.PHASECHK.TRANS64.TRYWAIT P1, [R8+URZ+0x33430], R7 ;  /* 0x03343007080075a7 */ /* 0x0002a6000802017f */
[----:B--2---:R-:W-:Y:S05]  /*f950*/  @!P1 NANOSLEEP.SYNCS 0x989680 ;  /* 0x009896800000995d */ /* 0x004fea0003900000 */
[----:B------:R-:W2:Y:S02]  /*f960*/  @!P1 SYNCS.PHASECHK.TRANS64 P1, [R8+URZ+0x33430], R7 ;  /* 0x03343007080095a7 */ /* 0x000ea4000802007f */
[----:B--2---:R-:W-:Y:S05]  /*f970*/  @!P1 BRA `(.L_x_19) ;  /* 0xfffffffc00ec9947 */ /* 0x004fea000383ffff */
[----:B------:R-:W-:Y:S05]  /*f980*/  BRA `(.L_x_16) ;  /* 0xffffff5c001c7947 */ /* 0x000fea000383ffff */
.L_x_23:
[----:B-1----:R-:W-:-:S04]  /*f990*/  IMAD.U32 R8, RZ, RZ, UR6 ;  /* 0x00000006ff087e24 */ /* 0x002fc8000f8e00ff */
[----:B------:R1:W2:Y:S03]  /*f9a0*/  SYNCS.PHASECHK.TRANS64.TRYWAIT P1, [R8+URZ+0x33450], R7 ;  /* 0x03345007080075a7 */ /* 0x0002a6000802017f */
[----:B--2---:R-:W-:Y:S05]  /*f9b0*/  @!P1 NANOSLEEP.SYNCS 0x989680 ;  /* 0x009896800000995d */ /* 0x004fea0003900000 */
[----:B------:R-:W2:Y:S02]  /*f9c0*/  @!P1 SYNCS.PHASECHK.TRANS64 P1, [R8+URZ+0x33450], R7 ;  /* 0x03345007080095a7 */ /* 0x000ea4000802007f */
[----:B--2---:R-:W-:Y:S05]  /*f9d0*/  @!P1 BRA `(.L_x_23) ;  /* 0xfffffffc00ec9947 */ /* 0x004fea000383ffff */
[----:B------:R-:W-:Y:S05]  /*f9e0*/  BRA `(.L_x_20) ;  /* 0xffffff68001c7947 */ /* 0x000fea000383ffff */
.L_x_29:
[----:B-1----:R-:W-:-:S04]  /*f9f0*/  IMAD.U32 R3, RZ, RZ, UR4 ;  /* 0x00000004ff037e24 */ /* 0x002fc8000f8e00ff */
[----:B------:R1:W2:Y:S03]  /*fa00*/  SYNCS.PHASECHK.TRANS64.TRYWAIT P1, [R3+URZ+0x33450], R0 ;  /* 0x03345000030075a7 */ /* 0x0002a6000802017f */
[----:B--2---:R-:W-:Y:S05]  /*fa10*/  @!P1 NANOSLEEP.SYNCS 0x989680 ;  /* 0x009896800000995d */ /* 0x004fea0003900000 */
[----:B------:R-:W2:Y:S02]  /*fa20*/  @!P1 SYNCS.PHASECHK.TRANS64 P1, [R3+URZ+0x33450], R0 ;  /* 0x03345000030095a7 */ /* 0x000ea4000802007f */
[----:B--2---:R-:W-:Y:S05]  /*fa30*/  @!P1 BRA `(.L_x_29) ;  /* 0xfffffffc00ec9947 */ /* 0x004fea000383ffff */
[----:B------:R-:W-:Y:S05]  /*fa40*/  BRA `(.L_x_28) ;  /* 0xffffff9000f47947 */ /* 0x000fea000383ffff */
.L_x_45:
[----:B------:R-:W-:Y:S02]  /*fa50*/  IMAD.MOV.U32 R13, RZ, RZ, R0 ;  /* 0x000000ffff0d7224 */ /* 0x000fe400078e0000 */
[----:B------:R-:W-:Y:S02]  /*fa60*/  IMAD.MOV.U32 R12, RZ, RZ, RZ ;  /* 0x000000ffff0c7224 */ /* 0x000fe400078e00ff */
[----:B------:R-:W-:Y:S02]  /*fa70*/  IMAD.MOV.U32 R11, RZ, RZ, 0x1f ;  /* 0x0000001fff0b7424 */ /* 0x000fe400078e00ff */
[----:B------:R-:W-:-:S07]  /*fa80*/  IMAD.MOV.U32 R15, RZ, RZ, -0x1 ;  /* 0xffffffffff0f7424 */ /* 0x000fce00078e00ff */
[----:B0-----:R-:W-:Y:S05]  /*fa90*/  WARPSYNC.COLLECTIVE R15, `(.L_x_104) ;  /* 0x000000000f087348 */ /* 0x001fea0003c00000 */
[----:B------:R1:W2:Y:S02]  /*faa0*/  SHFL.IDX P6, R14, R13, R12, R11 ;  /* 0x0000000c0d0e7389 */ /* 0x0002a400000c000b */
[----:B012---:R-:W-:Y:S01]  /*fab0*/  ENDCOLLECTIVE ;  /* 0x000000000000791b */ /* 0x007fe20003800000 */
.L_x_104:
[----:B------:R-:W-:Y:S05]  /*fac0*/  BRA `(.L_x_105) ;  /* 0xffffffcc00447947 */ /* 0x000fea000383ffff */
.L_x_47:
[----:B------:R-:W-:Y:S01]  /*fad0*/  BSSY B0, `(.L_x_106) ;  /* 0x0000006000007945 */ /* 0x000fe20003800000 */
[----:B------:R-:W-:-:S07]  /*fae0*/  IMAD.MOV.U32 R15, RZ, RZ, -0x1 ;  /* 0xffffffffff0f7424 */ /* 0x000fce00078e00ff */
[----:B0-----:R-:W-:Y:S05]  /*faf0*/  WARPSYNC.COLLECTIVE R15, `(.L_x_107) ;  /* 0x000000000f0c7348 */ /* 0x001fea0003c00000 */
[----:B------:R-:W-:Y:S02]  /*fb00*/  ELECT P6, UR62, PT ;  /* 0x00000000003e782f */ /* 0x000fe400038c0000 */
[----:B------:R-:W-:Y:S01]  /*fb10*/  MOV R14, UR62 ;  /* 0x0000003e000e7c02 */ /* 0x000fe20008000f00 */
[----:B0-----:R-:W-:Y:S10]  /*fb20*/  ENDCOLLECTIVE ;  /* 0x000000000000791b */ /* 0x001ff40003800000 */
.L_x_107:
[----:B------:R-:W-:Y:S05]  /*fb30*/  BSYNC B0 ;  /* 0x0000000000007941 */ /* 0x000fea0003800000 */
.L_x_106:
[----:B------:R-:W-:Y:S05]  /*fb40*/  BRA `(.L_x_108) ;  /* 0xffffffcc00547947 */ /* 0x000fea000383ffff */
.L_x_49:
[----:B-1----:R1:W2:Y:S02]  /*fb50*/  SYNCS.PHASECHK.TRANS64.TRYWAIT P0, [R4+URZ+0x33480], R3 ;  /* 0x03348003040075a7 */ /* 0x0022a4000800017f */
[----:B--2---:R-:W-:Y:S05]  /*fb60*/  @!P0 NANOSLEEP.SYNCS 0x989680 ;  /* 0x009896800000895d */ /* 0x004fea0003900000 */
[----:B------:R-:W2:Y:S02]  /*fb70*/  @!P0 SYNCS.PHASECHK.TRANS64 P0, [R4+URZ+0x33480], R3 ;  /* 0x03348003040085a7 */ /* 0x000ea4000800007f */
[----:B--2---:R-:W-:Y:S05]  /*fb80*/  @!P0 BRA `(.L_x_49) ;  /* 0xfffffffc00f08947 */ /* 0x004fea000383ffff */
[----:B------:R-:W-:Y:S05]  /*fb90*/  BRA `(.L_x_109) ;  /* 0xffffffcc00ac7947 */ /* 0x000fea000383ffff */
.L_x_51:
[----:B--2---:R2:W3:Y:S02]  /*fba0*/  SYNCS.PHASECHK.TRANS64.TRYWAIT P0, [R4+URZ+0x33440], R3 ;  /* 0x03344003040075a7 */ /* 0x0044e4000800017f */
[----:B---3--:R-:W-:Y:S05]  /*fbb0*/  @!P0 NANOSLEEP.SYNCS 0x989680 ;  /* 0x009896800000895d */ /* 0x008fea0003900000 */
[----:B------:R-:W3:Y:S02]  /*fbc0*/  @!P0 SYNCS.PHASECHK.TRANS64 P0, [R4+URZ+0x33440], R3 ;  /* 0x03344003040085a7 */ /* 0x000ee4000800007f */
[----:B---3--:R-:W-:Y:S05]  /*fbd0*/  @!P0 BRA `(.L_x_51) ;  /* 0xfffffffc00f08947 */ /* 0x008fea000383ffff */
[----:B------:R-:W-:Y:S05]  /*fbe0*/  BRA `(.L_x_110) ;  /* 0xffffffd000347947 */ /* 0x000fea000383ffff */
.L_x_54:
[----:B------:R-:W-:Y:S02]  /*fbf0*/  IMAD.MOV.U32 R13, RZ, RZ, R5 ;  /* 0x000000ffff0d7224 */ /* 0x000fe400078e0005 */
[----:B------:R-:W-:Y:S02]  /*fc00*/  IMAD.MOV.U32 R12, RZ, RZ, RZ ;  /* 0x000000ffff0c7224 */ /* 0x000fe400078e00ff */
[----:B------:R-:W-:Y:S02]  /*fc10*/  IMAD.MOV.U32 R11, RZ, RZ, 0x1c1f ;  /* 0x00001c1fff0b7424 */ /* 0x000fe400078e00ff */
[----:B------:R-:W-:Y:S02]  /*fc20*/  IMAD.MOV.U32 R15, RZ, RZ, -0x1 ;  /* 0xffffffffff0f7424 */ /* 0x000fe400078e00ff */
[----:B------:R-:W-:-:S07]  /*fc30*/  IMAD.IADD R0, R10, 0x1, R0 ;  /* 0x000000010a007824 */ /* 0x000fce00078e0200 */
[----:B-----5:R-:W-:Y:S05]  /*fc40*/  WARPSYNC.COLLECTIVE R15, `(.L_x_111) ;  /* 0x000000000f087348 */ /* 0x020fea0003c00000 */
[----:B------:R0:W1:Y:S02]  /*fc50*/  SHFL.IDX P6, R14, R13, R12, R11 ;  /* 0x0000000c0d0e7389 */ /* 0x00006400000c000b */
[----:B01---5:R-:W-:Y:S01]  /*fc60*/  ENDCOLLECTIVE ;  /* 0x000000000000791b */ /* 0x023fe20003800000 */
.L_x_111:
[----:B------:R-:W-:Y:S02]  /*fc70*/  IMAD.MOV.U32 R13, RZ, RZ, R6 ;  /* 0x000000ffff0d7224 */ /* 0x000fe400078e0006 */
[----:B------:R-:W-:-:S07]  /*fc80*/  IMAD.MOV.U32 R2, RZ, RZ, R14 ;  /* 0x000000ffff027224 */ /* 0x000fce00078e000e */
[----:B------:R-:W-:Y:S05]  /*fc90*/  WARPSYNC.COLLECTIVE R15, `(.L_x_112) ;  /* 0x000000000f087348 */ /* 0x000fea0003c00000 */
[----:B------:R0:W1:Y:S02]  /*fca0*/  SHFL.IDX P6, R14, R13, R12, R11 ;  /* 0x0000000c0d0e7389 */ /* 0x00006400000c000b */
[----:B01----:R-:W-:Y:S01]  /*fcb0*/  ENDCOLLECTIVE ;  /* 0x000000000000791b */ /* 0x003fe20003800000 */
.L_x_112:
[----:B------:R-:W-:Y:S02]  /*fcc0*/  ULDC UR4, c[0x0][0x288] ;  /* 0x0000a20000047ab9 */ /* 0x000fe40000000800 */
[----:B------:R-:W-:Y:S02]  /*fcd0*/  IMAD R4, R7, UR4, RZ ;  /* 0x0000000407047c24 */ /* 0x000fe4000f8e02ff */
[----:B------:R-:W-:-:S03]  /*fce0*/  VIADD R7, R0, 0x20 ;  /* 0x0000002000077836 */ /* 0x000fc60000000000 */
[----:B------:R-:W-:Y:S01]  /*fcf0*/  ISETP.GE.AND P4, PT, R0, R4, PT ;  /* 0x000000040000720c */ /* 0x000fe20003f86270 */
[----:B------:R-:W-:Y:S02]  /*fd00*/  IMAD.MOV.U32 R13, RZ, RZ, R5 ;  /* 0x000000ffff0d7224 */ /* 0x000fe400078e0005 */
[----:B------:R-:W-:Y:S02]  /*fd10*/  IMAD.MOV.U32 R12, RZ, RZ, 0x1 ;  /* 0x00000001ff0c7424 */ /* 0x000fe400078e00ff */
[----:B------:R-:W-:-:S08]  /*fd20*/  IMAD.MOV.U32 R3, RZ, RZ, R14 ;  /* 0x000000ffff037224 */ /* 0x000fd000078e000e */
[----:B------:R-:W-:Y:S05]  /*fd30*/  WARPSYNC.COLLECTIVE R15, `(.L_x_113) ;  /* 0x000000000f087348 */ /* 0x000fea0003c00000 */
[----:B------:R0:W1:Y:S02]  /*fd40*/  SHFL.IDX P6, R14, R13, R12, R11 ;  /* 0x0000000c0d0e7389 */ /* 0x00006400000c000b */
[----:B01----:R-:W-:Y:S01]  /*fd50*/  ENDCOLLECTIVE ;  /* 0x000000000000791b */ /* 0x003fe20003800000 */
.L_x_113:
[----:B------:R-:W-:-:S05]  /*fd60*/  @!P4 IADD3 R3, P3, R9, R3, RZ ;  /* 0x000000030903c210 */ /* 0x000fca0007f7e0ff */
[----:B------:R-:W-:Y:S01]  /*fd70*/  @!P4 IMAD.X R2, RZ, RZ, R2, P3 ;  /* 0x000000ffff02c224 */ /* 0x000fe200018e0602 */
[----:B------:R-:W-:-:S04]  /*fd80*/  ISETP.GE.AND P3, PT, R7, R4, PT ;  /* 0x000000040700720c */ /* 0x000fc80003f66270 */
[----:B------:R-:W-:Y:S01]  /*fd90*/  @!P4 LOP3.LUT R3, R3, R2, RZ, 0x3c, !PT ;  /* 0x000000020303c212 */ /* 0x000fe200078e3cff */
[----:B------:R-:W-:-:S03]  /*fda0*/  IMAD.MOV.U32 R13, RZ, RZ, R6 ;  /* 0x000000ffff0d7224 */ /* 0x000fc600078e0006 */
[----:B------:R-:W-:-:S04]  /*fdb0*/  @!P4 LOP3.LUT R2, R3, R2, RZ, 0x3c, !PT ;  /* 0x000000020302c212 */ /* 0x000fc800078e3cff */
[----:B------:R-:W-:-:S05]  /*fdc0*/  @!P4 LOP3.LUT R3, R3, R2, RZ, 0x3c, !PT ;  /* 0x000000020303c212 */ /* 0x000fca00078e3cff */
[----:B------:R-:W-:Y:S01]  /*fdd0*/  @!PT LDS RZ, [RZ] ;  /* 0x00000000fffff984 */ /* 0x000fe20000000800 */
[----:B------:R-:W-:Y:S01]  /*fde0*/  @!PT LDS RZ, [RZ] ;  /* 0x00000000fffff984 */ /* 0x000fe20000000800 */
[----:B------:R-:W-:Y:S01]  /*fdf0*/  @!PT LDS RZ, [RZ] ;  /* 0x00000000fffff984 */ /* 0x000fe20000000800 */
[----:B------:R-:W-:Y:S04]  /*fe00*/  @!P4 LDGSTS.E.BYPASS.LTC128B.128 [R8+0x1e200], desc[UR48][R2.64], !P0 ;  /* 0x1e2000000208cfae */ /* 0x000fe8000c101d70 */
[----:B------:R-:W-:Y:S04]  /*fe10*/  @!P4 LDGSTS.E.BYPASS.LTC128B.128 [R8+0x20200], desc[UR48][R2.64+0x40], !P1 ;  /* 0x202000400208cfae */ /* 0x000fe8000c901d70 */
[----:B------:R0:W-:Y:S02]  /*fe20*/  @!P4 LDGSTS.E.BYPASS.LTC128B.128 [R8+0x22200], desc[UR48][R2.64+0x80], !P2 ;  /* 0x222000800208cfae */ /* 0x0001e4000d101d70 */
[----:B0-----:R-:W-:-:S07]  /*fe30*/  IMAD.MOV.U32 R2, RZ, RZ, R14 ;  /* 0x000000ffff027224 */ /* 0x001fce00078e000e */
[----:B------:R-:W-:Y:S05]  /*fe40*/  WARPSYNC.COLLECTIVE R15, `(.L_x_114) ;  /* 0x000000000f087348 */ /* 0x000fea0003c00000 */
[----:B------:R0:W1:Y:S02]  /*fe50*/  SHFL.IDX P6, R14, R13, R12, R11 ;  /* 0x0000000c0d0e7389 */ /* 0x00006400000c000b */
[----:B01----:R-:W-:Y:S01]  /*fe60*/  ENDCOLLECTIVE ;  /* 0x000000000000791b */ /* 0x003fe20003800000 */
.L_x_114:
[----:B------:R-:W-:Y:S02]  /*fe70*/  IMAD.MOV.U32 R13, RZ, RZ, R5 ;  /* 0x000000ffff0d7224 */ /* 0x000fe400078e0005 */
[----:B------:R-:W-:Y:S02]  /*fe80*/  IMAD.MOV.U32 R12, RZ, RZ, 0x2 ;  /* 0x00000002ff0c7424 */ /* 0x000fe400078e00ff */
[----:B------:R-:W-:-:S07]  /*fe90*/  IMAD.MOV.U32 R3, RZ, RZ, R14 ;  /* 0x000000ffff037224 */ /* 0x000fce00078e000e */
[----:B------:R-:W-:Y:S05]  /*fea0*/  WARPSYNC.COLLECTIVE R15, `(.L_x_115) ;  /* 0x000000000f087348 */ /* 0x000fea0003c00000 */
[----:B------:R0:W1:Y:S02]  /*feb0*/  SHFL.IDX P6, R14, R13, R12, R11 ;  /* 0x0000000c0d0e7389 */ /* 0x00006400000c000b */
[----:B01----:R-:W-:Y:S01]  /*fec0*/  ENDCOLLECTIVE ;  /* 0x000000000000791b */ /* 0x003fe20003800000 */
.L_x_115:
[----:B------:R-:W-:-:S05]  /*fed0*/  @!P3 IADD3 R3, P4, R9, R3, RZ ;  /* 0x000000030903b210 */ /* 0x000fca0007f9e0ff */
[----:B------:R-:W-:-:S05]  /*fee0*/  @!P3 IMAD.X R2, RZ, RZ, R2, P4 ;  /* 0x000000ffff02b224 */ /* 0x000fca00020e0602 */
        /* <DEDUP_REMOVED lines=10> */
[----:B0-----:R-:W-:-:S05]  /*ff90*/  VIADD R2, R0, 0x40 ;  /* 0x0000004000027836 */ /* 0x001fca0000000000 */
[----:B------:R-:W-:Y:S01]  /*ffa0*/  ISETP.GE.AND P3, PT, R2, R4, PT ;  /* 0x000000040200720c */ /* 0x000fe20003f66270 */
[----:B------:R-:W-:-:S12]  /*ffb0*/  IMAD.MOV.U32 R2, RZ, RZ, R14 ;  /* 0x000000ffff027224 */ /* 0x000fd800078e000e */
[----:B------:R-:W-:Y:S05]  /*ffc0*/  WARPSYNC.COLLECTIVE R15, `(.L_x_116) ;  /* 0x000000000f087348 */ /* 0x000fea0003c00000 */
[----:B------:R0:W1:Y:S02]  /*ffd0*/  SHFL.IDX P6, R14, R13, R12, R11 ;  /* 0x0000000c0d0e7389 */ /* 0x00006400000c000b */
[----:B01----:R-:W-:Y:S01]  /*ffe0*/  ENDCOLLECTIVE ;  /* 0x000000000000791b */ /* 0x003fe20003800000 */
.L_x_116:
[----:B------:R-:W-:Y:S02]  /*fff0*/  IMAD.MOV.U32 R13, RZ, RZ, R5 ;  /* 0x000000ffff0d7224 */ /* 0x000fe400078e0005 */
[----:B------:R-:W-:Y:S02]  /*10000*/  IMAD.MOV.U32 R12, RZ, RZ, 0x3 ;  /* 0x00000003ff0c7424 */ /* 0x000fe400078e00ff */
[----:B------:R-:W-:-:S07]  /*10010*/  IMAD.MOV.U32 R3, RZ, RZ, R14 ;  /* 0x000000ffff037224 */ /* 0x000fce00078e000e */
[----:B------:R-:W-:Y:S05]  /*10020*/  WARPSYNC.COLLECTIVE R15, `(.L_x_117) ;  /* 0x000000000f087348 */ /* 0x000fea0003c00000 */
[----:B------:R0:W1:Y:S02]  /*10030*/  SHFL.IDX P6, R14, R13, R12, R11 ;  /* 0x0000000c0d0e7389 */ /* 0x00006400000c000b */
[----:B01----:R-:W-:Y:S01]  /*10040*/  ENDCOLLECTIVE ;  /* 0x000000000000791b */ /* 0x003fe20003800000 */
.L_x_117:
[----:B------:R-:W-:-:S05]  /*10050*/  @!P3 IADD3 R3, P4, R9, R3, RZ ;  /* 0x000000030903b210 */ /* 0x000fca0007f9e0ff */
[----:B------:R-:W-:-:S05]  /*10060*/  @!P3 IMAD.X R2, RZ, RZ, R2, P4 ;  /* 0x000000ffff02b224 */ /* 0x000fca00020e0602 */
[----:B------:R-:W-:Y:S01]  /*10070*/  @!P3 LOP3.LUT R3, R3, R2, RZ, 0x3c, !PT ;  /* 0x000000020303b212 */ /* 0x000fe200078e3cff */
[----:B------:R-:W-:-:S03]  /*10080*/  IMAD.MOV.U32 R13, RZ, RZ, R6 ;  /* 0x000000ffff0d7224 */ /* 0x000fc600078e0006 */
[----:B------:R-:W-:-:S04]  /*10090*/  @!P3 LOP3.LUT R2, R3, R2, RZ, 0x3c, !PT ;  /* 0x000000020302b212 */ /* 0x000fc800078e3cff */
[----:B------:R-:W-:Y:S01]  /*100a0*/  @!P3 LOP3.LUT R3, R3, R2, RZ, 0x3c, !PT ;  /* 0x000000020303b212 */ /* 0x000fe200078e3cff */
[----:B------:R-:W-:-:S07]  /*100b0*/  IMAD.MOV.U32 R5, RZ, RZ, R14 ;  /* 0x000000ffff057224 */ /* 0x000fce00078e000e */
[----:B------:R-:W-:Y:S05]  /*100c0*/  WARPSYNC.COLLECTIVE R15, `(.L_x_118) ;  /* 0x000000000f087348 */ /* 0x000fea0003c00000 */
[----:B------:R0:W1:Y:S02]  /*100d0*/  SHFL.IDX P6, R14, R13, R12, R11 ;  /* 0x0000000c0d0e7389 */ /* 0x00006400000c000b */
[----:B01----:R-:W-:Y:S01]  /*100e0*/  ENDCOLLECTIVE ;  /* 0x000000000000791b */ /* 0x003fe20003800000 */
.L_x_118:
[----:B------:R-:W-:Y:S01]  /*100f0*/  @!PT LDS RZ, [RZ] ;  /* 0x00000000fffff984 */ /* 0x000fe20000000800 */
[----:B------:R-:W-:Y:S01]  /*10100*/  @!PT LDS RZ, [RZ] ;  /* 0x00000000fffff984 */ /* 0x000fe20000000800 */
[----:B------:R-:W-:Y:S01]  /*10110*/  @!PT LDS RZ, [RZ] ;  /* 0x00000000fffff984 */ /* 0x000fe20000000800 */
[----:B------:R-:W-:Y:S04]  /*10120*/  @!P3 LDGSTS.E.BYPASS.LTC128B.128 [R8+0x1f200], desc[UR48][R2.64], !P0 ;  /* 0x1f2000000208bfae */ /* 0x000fe8000c101d70 */
[----:B------:R-:W-:Y:S04]  /*10130*/  @!P3 LDGSTS.E.BYPASS.LTC128B.128 [R8+0x21200], desc[UR48][R2.64+0x40], !P1 ;  /* 0x212000400208bfae */ /* 0x000fe8000c901d70 */
[----:B------:R0:W-:Y:S02]  /*10140*/  @!P3 LDGSTS.E.BYPASS.LTC128B.128 [R8+0x23200], desc[UR48][R2.64+0x80], !P2 ;  /* 0x232000800208bfae */ /* 0x0001e4000d101d70 */
[----:B0-----:R-:W-:Y:S01]  /*10150*/  IMAD.MOV.U32 R2, RZ, RZ, R14 ;  /* 0x000000ffff027224 */ /* 0x001fe200078e000e */
[----:B------:R-:W-:Y:S06]  /*10160*/  BRA `(.L_x_119) ;  /* 0xffffffd400707947 */ /* 0x000fec000383ffff */
.L_x_57:
[----:B--2---:R-:W-:-:S04]  /*10170*/  IMAD.U32 R3, RZ, RZ, UR41 ;  /* 0x00000029ff037e24 */ /* 0x004fc8000f8e00ff */
[----:B------:R2:W3:Y:S03]  /*10180*/  SYNCS.PHASECHK.TRANS64.TRYWAIT P0, [R3+URZ+0x33420], R0 ;  /* 0x03342000030075a7 */ /* 0x0004e6000800017f */
[----:B---3--:R-:W-:Y:S05]  /*10190*/  @!P0 NANOSLEEP.SYNCS 0x989680 ;  /* 0x009896800000895d */ /* 0x008fea0003900000 */
[----:B------:R-:W3:Y:S02]  /*101a0*/  @!P0 SYNCS.PHASECHK.TRANS64 P0, [R3+URZ+0x33420], R0 ;  /* 0x03342000030085a7 */ /* 0x000ee4000800007f */
[----:B---3--:R-:W-:Y:S05]  /*101b0*/  @!P0 BRA `(.L_x_57) ;  /* 0xfffffffc00ec8947 */ /* 0x008fea000383ffff */
[----:B------:R-:W-:Y:S05]  /*101c0*/  BRA `(.L_x_120) ;  /* 0xffffffd400b47947 */ /* 0x000fea000383ffff */
.L_x_63:
[----:B-1----:R1:W2:Y:S02]  /*101d0*/  SYNCS.PHASECHK.TRANS64.TRYWAIT P0, [R7+URZ+0x33480], R4 ;  /* 0x03348004070075a7 */ /* 0x0022a4000800017f */
[----:B--2---:R-:W-:Y:S05]  /*101e0*/  @!P0 NANOSLEEP.SYNCS 0x989680 ;  /* 0x009896800000895d */ /* 0x004fea0003900000 */
[----:B------:R-:W2:Y:S02]  /*101f0*/  @!P0 SYNCS.PHASECHK.TRANS64 P0, [R7+URZ+0x33480], R4 ;  /* 0x03348004070085a7 */ /* 0x000ea4000800007f */
[----:B--2---:R-:W-:Y:S05]  /*10200*/  @!P0 BRA `(.L_x_63) ;  /* 0xfffffffc00f08947 */ /* 0x004fea000383ffff */
[----:B------:R-:W-:Y:S05]  /*10210*/  BRA `(.L_x_121) ;  /* 0xffffffd8005c7947 */ /* 0x000fea000383ffff */
.L_x_70:
[----:B--2---:R2:W3:Y:S02]  /*10220*/  SYNCS.PHASECHK.TRANS64.TRYWAIT P0, [R7+URZ+0x33440], R4 ;  /* 0x03344004070075a7 */ /* 0x0044e4000800017f */
[----:B---3--:R-:W-:Y:S05]  /*10230*/  @!P0 NANOSLEEP.SYNCS 0x989680 ;  /* 0x009896800000895d */ /* 0x008fea0003900000 */
[----:B------:R-:W3:Y:S02]  /*10240*/  @!P0 SYNCS.PHASECHK.TRANS64 P0, [R7+URZ+0x33440], R4 ;  /* 0x03344004070085a7 */ /* 0x000ee4000800007f */
[----:B---3--:R-:W-:Y:S05]  /*10250*/  @!P0 BRA `(.L_x_70) ;  /* 0xfffffffc00f08947 */ /* 0x008fea000383ffff */
[----:B------:R-:W-:Y:S05]  /*10260*/  BRA `(.L_x_122) ;  /* 0xffffffdc00587947 */ /* 0x000fea000383ffff */
.L_x_78:
[----:B-1----:R1:W2:Y:S02]  /*10270*/  SYNCS.PHASECHK.TRANS64.TRYWAIT P0, [R12+URZ+0x33470], R4 ;  /* 0x033470040c0075a7 */ /* 0x0022a4000800017f */
[----:B--2---:R-:W-:Y:S05]  /*10280*/  @!P0 NANOSLEEP.SYNCS 0x989680 ;  /* 0x009896800000895d */ /* 0x004fea0003900000 */
[----:B------:R-:W2:Y:S02]  /*10290*/  @!P0 SYNCS.PHASECHK.TRANS64 P0, [R12+URZ+0x33470], R4 ;  /* 0x033470040c0085a7 */ /* 0x000ea4000800007f */
[----:B--2---:R-:W-:Y:S05]  /*102a0*/  @!P0 BRA `(.L_x_78) ;  /* 0xfffffffc00f08947 */ /* 0x004fea000383ffff */
[----:B------:R-:W-:Y:S05]  /*102b0*/  BRA `(.L_x_123) ;  /* 0xffffffe0006c7947 */ /* 0x000fea000383ffff */
.L_x_80:
[----:B-1----:R1:W2:Y:S02]  /*102c0*/  SYNCS.PHASECHK.TRANS64.TRYWAIT P0, [R12+URZ+0x33460], R4 ;  /* 0x033460040c0075a7 */ /* 0x0022a4000800017f */
[----:B--2---:R-:W-:Y:S05]  /*102d0*/  @!P0 NANOSLEEP.SYNCS 0x989680 ;  /* 0x009896800000895d */ /* 0x004fea0003900000 */
[----:B------:R-:W2:Y:S02]  /*102e0*/  @!P0 SYNCS.PHASECHK.TRANS64 P0, [R12+URZ+0x33460], R4 ;  /* 0x033460040c0085a7 */ /* 0x000ea4000800007f */
[----:B--2---:R-:W-:Y:S05]  /*102f0*/  @!P0 BRA `(.L_x_80) ;  /* 0xfffffffc00f08947 */ /* 0x004fea000383ffff */
[----:B------:R-:W-:Y:S05]  /*10300*/  BRA `(.L_x_124) ;  /* 0xffffffe000747947 */ /* 0x000fea000383ffff */
.L_x_85:
[----:B-1----:R1:W2:Y:S02]  /*10310*/  SYNCS.PHASECHK.TRANS64.TRYWAIT P0, [R3+URZ+0x33470], R0 ;  /* 0x03347000030075a7 */ /* 0x0022a4000800017f */
[----:B--2---:R-:W-:Y:S05]  /*10320*/  @!P0 NANOSLEEP.SYNCS 0x989680 ;  /* 0x009896800000895d */ /* 0x004fea0003900000 */
[----:B------:R-:W2:Y:S02]  /*10330*/  @!P0 SYNCS.PHASECHK.TRANS64 P0, [R3+URZ+0x33470], R0 ;  /* 0x03347000030085a7 */ /* 0x000ea4000800007f */
[----:B--2---:R-:W-:Y:S05]  /*10340*/  @!P0 BRA `(.L_x_85) ;  /* 0xfffffffc00f08947 */ /* 0x004fea000383ffff */
[----:B------:R-:W-:Y:S05]  /*10350*/  BRA `(.L_x_125) ;  /* 0xffffffe800647947 */ /* 0x000fea000383ffff */
.L_x_87:
[----:B-1----:R1:W2:Y:S02]  /*10360*/  SYNCS.PHASECHK.TRANS64.TRYWAIT P0, [R3+URZ+0x33460], R0 ;  /* 0x03346000030075a7 */ /* 0x0022a4000800017f */
[----:B--2---:R-:W-:Y:S05]  /*10370*/  @!P0 NANOSLEEP.SYNCS 0x989680 ;  /* 0x009896800000895d */ /* 0x004fea0003900000 */
[----:B------:R-:W2:Y:S02]  /*10380*/  @!P0 SYNCS.PHASECHK.TRANS64 P0, [R3+URZ+0x33460], R0 ;  /* 0x03346000030085a7 */ /* 0x000ea4000800007f */
[----:B--2---:R-:W-:Y:S05]  /*10390*/  @!P0 BRA `(.L_x_87) ;  /* 0xfffffffc00f08947 */ /* 0x004fea000383ffff */
[----:B------:R-:W-:Y:S05]  /*103a0*/  BRA `(.L_x_126) ;  /* 0xffffffe800687947 */ /* 0x000fea000383ffff */
.L_x_90:
[----:B0-----:R0:W1:Y:S02]  /*103b0*/  SYNCS.PHASECHK.TRANS64.TRYWAIT P0, [R7+URZ+0x33420], R0 ;  /* 0x03342000070075a7 */ /* 0x001064000800017f */
[----:B-1----:R-:W-:Y:S05]  /*103c0*/  @!P0 NANOSLEEP.SYNCS 0x989680 ;  /* 0x009896800000895d */ /* 0x002fea0003900000 */
[----:B------:R-:W1:Y:S02]  /*103d0*/  @!P0 SYNCS.PHASECHK.TRANS64 P0, [R7+URZ+0x33420], R0 ;  /* 0x03342000070085a7 */ /* 0x000e64000800007f */
[----:B-1----:R-:W-:Y:S05]  /*103e0*/  @!P0 BRA `(.L_x_90) ;  /* 0xfffffffc00f08947 */ /* 0x002fea000383ffff */
[----:B------:R-:W-:Y:S05]  /*103f0*/  BRA `(.L_x_127) ;  /* 0xfffffff000607947 */ /* 0x000fea000383ffff */
.L_x_94:
[----:B0-----:R0:W1:Y:S02]  /*10400*/  SYNCS.PHASECHK.TRANS64.TRYWAIT P1, [R5+URZ], R4 ;  /* 0x00000004050075a7 */ /* 0x001064000802017f */
[----:B-1----:R-:W-:Y:S05]  /*10410*/  @!P1 NANOSLEEP.SYNCS 0x989680 ;  /* 0x009896800000995d */ /* 0x002fea0003900000 */
[----:B------:R-:W1:Y:S02]  /*10420*/  @!P1 SYNCS.PHASECHK.TRANS64 P1, [R5+URZ], R4 ;  /* 0x00000004050095a7 */ /* 0x000e64000802007f */
[----:B-1----:R-:W-:Y:S05]  /*10430*/  @!P1 BRA `(.L_x_94) ;  /* 0xfffffffc00f09947 */ /* 0x002fea000383ffff */
[----:B------:R-:W-:Y:S05]  /*10440*/  BRA `(.L_x_128) ;  /* 0xfffffff000b47947 */ /* 0x000fea000383ffff */
.L_x_95:
[----:B-1----:R1:W2:Y:S02]  /*10450*/  SYNCS.PHASECHK.TRANS64.TRYWAIT P1, [R3+URZ], R0 ;  /* 0x00000000030075a7 */ /* 0x0022a4000802017f */
[----:B--2---:R-:W-:Y:S05]  /*10460*/  @!P1 NANOSLEEP.SYNCS 0x989680 ;  /* 0x009896800000995d */ /* 0x004fea0003900000 */
[----:B------:R-:W2:Y:S02]  /*10470*/  @!P1 SYNCS.PHASECHK.TRANS64 P1, [R3+URZ], R0 ;  /* 0x00000000030095a7 */ /* 0x000ea4000802007f */
[----:B--2---:R-:W-:Y:S05]  /*10480*/  @!P1 BRA `(.L_x_95) ;  /* 0xfffffffc00f09947 */ /* 0x004fea000383ffff */
[----:B------:R-:W-:Y:S05]  /*10490*/  BRA `(.L_x_129) ;  /* 0xfffffff000a87947 */ /* 0x000fea000383ffff */
.L_x_97:
[----:B-1----:R1:W2:Y:S02]  /*104a0*/  SYNCS.PHASECHK.TRANS64.TRYWAIT P1, [R3+URZ+0x33460], R4 ;  /* 0x03346004030075a7 */ /* 0x0022a4000802017f */
[----:B--2---:R-:W-:Y:S05]  /*104b0*/  @!P1 NANOSLEEP.SYNCS 0x989680 ;  /* 0x009896800000995d */ /* 0x004fea0003900000 */
[----:B------:R-:W2:Y:S02]  /*104c0*/  @!P1 SYNCS.PHASECHK.TRANS64 P1, [R3+URZ+0x33460], R4 ;  /* 0x03346004030095a7 */ /* 0x000ea4000802007f */
[----:B--2---:R-:W-:Y:S05]  /*104d0*/  @!P1 BRA `(.L_x_97) ;  /* 0xfffffffc00f09947 */ /* 0x004fea000383ffff */
[----:B------:R-:W-:Y:S05]  /*104e0*/  BRA `(.L_x_130) ;  /* 0xfffffff000a87947 */ /* 0x000fea000383ffff */
.L_x_99:
[----:B0-----:R0:W2:Y:S02]  /*104f0*/  SYNCS.PHASECHK.TRANS64.TRYWAIT P1, [R5+URZ+0x33460], R0 ;  /* 0x03346000050075a7 */ /* 0x0010a4000802017f */
[----:B--2---:R-:W-:Y:S05]  /*10500*/  @!P1 NANOSLEEP.SYNCS 0x989680 ;  /* 0x009896800000995d */ /* 0x004fea0003900000 */
[----:B------:R-:W2:Y:S02]  /*10510*/  @!P1 SYNCS.PHASECHK.TRANS64 P1, [R5+URZ+0x33460], R0 ;  /* 0x03346000050095a7 */ /* 0x000ea4000802007f */
[----:B--2---:R-:W-:Y:S05]  /*10520*/  @!P1 BRA `(.L_x_99) ;  /* 0xfffffffc00f09947 */ /* 0x004fea000383ffff */
[----:B------:R-:W-:Y:S05]  /*10530*/  BRA `(.L_x_131) ;  /* 0xfffffff000a87947 */ /* 0x000fea000383ffff */
.L_x_101:
[----:B--2---:R2:W3:Y:S02]  /*10540*/  SYNCS.PHASECHK.TRANS64.TRYWAIT P0, [R3+URZ+0x33480], R4 ;  /* 0x03348004030075a7 */ /* 0x0044e4000800017f */
[----:B---3--:R-:W-:Y:S05]  /*10550*/  @!P0 NANOSLEEP.SYNCS 0x989680 ;  /* 0x009896800000895d */ /* 0x008fea0003900000 */
[----:B------:R-:W3:Y:S02]  /*10560*/  @!P0 SYNCS.PHASECHK.TRANS64 P0, [R3+URZ+0x33480], R4 ;  /* 0x03348004030085a7 */ /* 0x000ee4000800007f */
[----:B---3--:R-:W-:Y:S05]  /*10570*/  @!P0 BRA `(.L_x_101) ;  /* 0xfffffffc00f08947 */ /* 0x008fea000383ffff */
[----:B------:R-:W-:Y:S05]  /*10580*/  BRA `(.L_x_102) ;  /* 0xfffffff000a47947 */ /* 0x000fea000383ffff */
.L_x_132:
[----:B------:R-:W-:-:S00]  /*10590*/  BRA `(.L_x_132) ;  /* 0xfffffffc00fc7947 */ /* 0x000fc0000383ffff */
[----:B------:R-:W-:-:S00]  /*105a0*/  NOP ;  /* 0x0000000000007918 */ /* 0x000fc00000000000 */
        /* <DEDUP_REMOVED lines=13> */
.L_x_2884:


//--------------------- .text._ZN7cutlass13device_kernelIN5flash11enable_sm90INS1_16FlashAttnFwdSm90INS1_25CollectiveMainloopFwdSm90ILi2EN4cute5tupleIJNS5_1CILi2EEENS7_ILi1EEES9_EEENS6_IJNS7_ILi128EEENS7_ILi160EEENS7_ILi192EEEEEELi192ENS_12float_e4m3_tEfNS_4arch4Sm90ELb0ELb0ELb1ELb0ELb0ELb0ELb0ELb1ELb1ELb1ELb0ELb0EEENS1_21CollectiveEpilogueFwdINS6_IJSB_SD_SC_EEESA_NS_10bfloat16_tESH_Li256ELb0ELb1ELb0ELb1EEENS1_29StaticPersistentTileSchedulerILb0EEEEEEEEEvNT_6ParamsE --------------------------
	.section	.text._ZN7cutlass13device_kernelIN5flash11enable_sm90INS1_16FlashAttnFwdSm90INS1_25CollectiveMainloopFwdSm90ILi2EN4cute5tupleIJNS5_1CILi2EEENS7_ILi1EEES9_EEENS6_IJNS7_ILi128EEENS7_ILi160EEENS7_ILi192EEEEEELi192ENS_12float_e4m3_tEfNS_4arch4Sm90ELb0ELb0ELb1ELb0ELb0ELb0ELb0ELb1ELb1ELb1ELb0ELb0EEENS1_21CollectiveEpilogueFwdINS6_IJSB_SD_SC_EEESA_NS_10bfloat16_tESH_Li256ELb0ELb1ELb0ELb1EEENS1_29StaticPersistentTileSchedulerILb0EEEEEEEEEvNT_6ParamsE,"ax",@progbits
	.align	128
.text._ZN7cutlass13device_kernelIN5flash11enable_sm90INS1_16FlashAttnFwdSm90INS1_25CollectiveMainloopFwdSm90ILi2EN4cute5tupleIJNS5_1CILi2EEENS7_ILi1EEES9_EEENS6_IJNS7_ILi128EEENS7_ILi160EEENS7_ILi192EEEEEELi192ENS_12float_e4m3_tEfNS_4arch4Sm90ELb0ELb0ELb1ELb0ELb0ELb0ELb0ELb1ELb1ELb1ELb0ELb0EEENS1_21CollectiveEpilogueFwdINS6_IJSB_SD_SC_EEESA_NS_10bfloat16_tESH_Li256ELb0ELb1ELb0ELb1EEENS1_29StaticPersistentTileSchedulerILb0EEEEEEEEEvNT_6ParamsE:
        .type           _ZN7cutlass13device_kernelIN5flash11enable_sm90INS1_16FlashAttnFwdSm90INS1_25CollectiveMainloopFwdSm90ILi2EN4cute5tupleIJNS5_1CILi2EEENS7_ILi1EEES9_EEENS6_IJNS7_ILi128EEENS7_ILi160EEENS7_ILi192EEEEEELi192ENS_12float_e4m3_tEfNS_4arch4Sm90ELb0ELb0ELb1ELb0ELb0ELb0ELb0ELb1ELb1ELb1ELb0ELb0EEENS1_21CollectiveEpilogueFwdINS6_IJSB_SD_SC_EEESA_NS_10bfloat16_tESH_Li256ELb0ELb1ELb0ELb1EEENS1_29StaticPersistentTileSchedulerILb0EEEEEEEEEvNT_6ParamsE,@function
        .size           _ZN7cutlass13device_kernelIN5flash11enable_sm90INS1_16FlashAttnFwdSm90INS1_25CollectiveMainloopFwdSm90ILi2EN4cute5tupleIJNS5_1CILi2EEENS7_ILi1EEES9_EEENS6_IJNS7_ILi128EEENS7_ILi160EEENS7_ILi192EEEEEELi192ENS_12float_e4m3_tEfNS_4arch4Sm90ELb0ELb0ELb1ELb0ELb0ELb0ELb0ELb1ELb1ELb1ELb0ELb0EEENS1_21CollectiveEpilogueFwdINS6_IJSB_SD_SC_EEESA_NS_10bfloat16_tESH_Li256ELb0ELb1ELb0ELb1EEENS1_29StaticPersistentTileSchedulerILb0EEEEEEEEEvNT_6ParamsE,(.L_x_2885 - _ZN7cutlass13device_kernelIN5flash11enable_sm90INS1_16FlashAttnFwdSm90INS1_25CollectiveMainloopFwdSm90ILi2EN4cute5tupleIJNS5_1CILi2EEENS7_ILi1EEES9_EEENS6_IJNS7_ILi128EEENS7_ILi160EEENS7_ILi192EEEEEELi192ENS_12float_e4m3_tEfNS_4arch4Sm90ELb0ELb0ELb1ELb0ELb0ELb0ELb0ELb1ELb1ELb1ELb0ELb0EEENS1_21CollectiveEpilogueFwdINS6_IJSB_SD_SC_EEESA_NS_10bfloat16_tESH_Li256ELb0ELb1ELb0ELb1EEENS1_29StaticPersistentTileSchedulerILb0EEEEEEEEEvNT_6ParamsE)
        .other          _ZN7cutlass13device_kernelIN5flash11enable_sm90INS1_16FlashAttnFwdSm90INS1_25CollectiveMainloopFwdSm90ILi2EN4cute5tupleIJNS5_1CILi2EEENS7_ILi1EEES9_EEENS6_IJNS7_ILi128EEENS7_ILi160EEENS7_ILi192EEEEEELi192ENS_12float_e4m3_tEfNS_4arch4Sm90ELb0ELb0ELb1ELb0ELb0ELb0ELb0ELb1ELb1ELb1ELb0ELb0EEENS1_21CollectiveEpilogueFwdINS6_IJSB_SD_SC_EEESA_NS_10bfloat16_tESH_Li256ELb0ELb1ELb0ELb1EEENS1_29StaticPersistentTileSchedulerILb0EEEEEEEEEvNT_6ParamsE,@"STO_CUDA_ENTRY STV_DEFAULT"
_ZN7cutlass13device_kernelIN5flash11enable_sm90INS1_16FlashAttnFwdSm90INS1_25CollectiveMainloopFwdSm90ILi2EN4cute5tupleIJNS5_1CILi2EEENS7_ILi1EEES9_EEENS6_IJNS7_ILi128EEENS7_ILi160EEENS7_ILi192EEEEEELi192ENS_12float_e4m3_tEfNS_4arch4Sm90ELb0ELb0ELb1ELb0ELb0ELb0ELb0ELb1ELb1ELb1ELb0ELb0EEENS1_21CollectiveEpilogueFwdINS6_IJSB_SD_SC_EEESA_NS_10bfloat16_tESH_Li256ELb0ELb1ELb0ELb1EEENS1_29StaticPersistentTileSchedulerILb0EEEEEEEEEvNT_6ParamsE:
        /* <DEDUP_REMOVED lines=18> */
.L_x_134:
[----:B------:R-:W-:Y:S05]  /*0120*/  BSYNC B0 ;  /* 0x0000000000007941 */ /* 0x000fea0003800000 */
.L_x_133:
        /* <DEDUP_REMOVED lines=41> */
.L_x_135:
[----:B0-----:R-:W0:Y:S01]  /*03c0*/  S2UR UR4, SR_CTAID.Y ;  /* 0x00000000000479c3 */ /* 0x001e220000002600 */
[----:B------:R-:W3:Y:S01]  /*03d0*/  SHFL.IDX PT, R4, R0, RZ, 0x1f ;  /* 0x00001fff00047589 */ /* 0x000ee200000e0000 */
[----:B------:R-:W-:Y:S01]  /*03e0*/  ULDC UR5, c[0x0][0x154] ;  /* 0x0000550000057ab9 */ /* 0x000fe20000000800 */
[----:B------:R-:W-:-:S05]  /*03f0*/  NOP ;  /* 0x0000000000007918 */ /* 0x000fca0000000000 */
[----:B------:R-:W5:Y:S08]  /*0400*/  S2UR UR50, SR_CTAID.X ;  /* 0x00000000003279c3 */ /* 0x000f700000002500 */
[----:B------:R-:W1:Y:S01]  /*0410*/  LDC R6, c[0x0][0x148] ;  /* 0x00005200ff067b82 */ /* 0x000e620000000800 */
[----:B0-----:R-:W-:Y:S02]  /*0420*/  I2FP.F32.U32 R3, UR4 ;  /* 0x0000000400037c45 */ /* 0x001fe40008201000 */
[----:B---3--:R-:W-:-:S03]  /*0430*/  ISETP.NE.AND P0, PT, R4, RZ, PT ;  /* 0x000000ff0400720c */ /* 0x008fc60003f05270 */
[----:B------:R-:W-:Y:S01]  /*0440*/  FMUL R5, R3, UR5 ;  /* 0x0000000503057c20 */ /* 0x000fe20008400000 */
[----:B------:R-:W-:Y:S02]  /*0450*/  SHF.R.S32.HI R3, RZ, 0x1f, R7 ;  /* 0x0000001fff037819 */ /* 0x000fe40000011407 */
[----:B-----5:R-:W-:-:S03]  /*0460*/  I2FP.F32.U32 R4, UR50 ;  /* 0x0000003200047c45 */ /* 0x020fc60008201000 */
[----:B------:R-:W0:Y:S02]  /*0470*/  F2I.U32.TRUNC.NTZ R5, R5 ;  /* 0x0000000500057305 */ /* 0x000e24000020f000 */
[----:B0-----:R-:W-:-:S04]  /*0480*/  IMAD.MOV R11, RZ, RZ, -R5 ;  /* 0x000000ffff0b7224 */ /* 0x001fc800078e0a05 */
[----:B-1----:R-:W-:Y:S01]  /*0490*/  IMAD R11, R6, R11, UR4 ;  /* 0x00000004060b7e24 */ /* 0x002fe2000f8e020b */
[----:B------:R-:W-:Y:S02]  /*04a0*/  ULDC UR4, c[0x0][0x150] ;  /* 0x0000540000047ab9 */ /* 0x000fe40000000800 */
[----:B------:R-:W-:Y:S01]  /*04b0*/  FMUL R8, R4, UR4 ;  /* 0x0000000404087c20 */ /* 0x000fe20008400000 */
[----:B------:R-:W-:Y:S06]  /*04c0*/  @P0 BRA `(.L_x_136) ;  /* 0x0000000000480947 */ /* 0x000fec0003800000 */
[----:B------:R-:W0:Y:S01]  /*04d0*/  S2UR UR5, SR_CgaCtaId ;  /* 0x00000000000579c3 */ /* 0x000e220000008800 */
[----:B------:R-:W-:Y:S01]  /*04e0*/  UMOV UR4, 0x400 ;  /* 0x0000040000047882 */ /* 0x000fe20000000000 */
[----:B------:R-:W-:Y:S01]  /*04f0*/  UMOV UR6, 0x80 ;  /* 0x0000008000067882 */ /* 0x000fe20000000000 */
[----:B------:R-:W-:Y:S01]  /*0500*/  UMOV UR9, 0x100 ;  /* 0x0000010000097882 */ /* 0x000fe20000000000 */
[----:B------:R-:W-:-:S04]  /*0510*/  UIADD3 UR6, -UR6, 0x100000, URZ ;  /* 0x0010000006067890 */ /* 0x000fc8000fffe13f */
[----:B------:R-:W-:Y:S02]  /*0520*/  USHF.L.U32 UR7, UR6, 0xb, URZ ;  /* 0x0000000b06077899 */ /* 0x000fe4000800063f */
[----:B------:R-:W-:Y:S01]  /*0530*/  USHF.L.U32 UR6, UR6, 0x1, URZ ;  /* 0x0000000106067899 */ /* 0x000fe2000800063f */
[----:B------:R-:W-:Y:S01]  /*0540*/  ELECT P0, URZ, PT ;  /* 0x00000000003f782f */ /* 0x000fe20003800000 */
[----:B0-----:R-:W-:Y:S02]  /*0550*/  ULEA UR8, UR5, UR4, 0x18 ;  /* 0x0000000405087291 */ /* 0x001fe4000f8ec03f */
[----:B------:R-:W-:-:S04]  /*0560*/  UIADD3 UR4, -UR9, 0x100000, URZ ;  /* 0x0010000009047890 */ /* 0x000fc8000fffe13f */
[----:B------:R-:W-:Y:S02]  /*0570*/  USHF.L.U32 UR5, UR4, 0xb, URZ ;  /* 0x0000000b04057899 */ /* 0x000fe4000800063f */
[----:B------:R-:W-:Y:S01]  /*0580*/  USHF.L.U32 UR4, UR4, 0x1, URZ ;  /* 0x0000000104047899 */ /* 0x000fe2000800063f */
[----:B------:R-:W0:Y:S03]  /*0590*/  FENCE.VIEW.ASYNC.S ;  /* 0x00000000000073c6 */ /* 0x000e260000000000 */
[----:B0-----:R0:W1:Y:S08]  /*05a0*/  SYNCS.EXCH.64 URZ, [UR8+0x33450], UR6 ;  /* 0x03345006083f75b2 */ /* 0x0010700008000100 */
[----:B------:R0:W3:Y:S01]  /*05b0*/  SYNCS.EXCH.64 URZ, [UR8+0x33460], UR4 ;  /* 0x03346004083f75b2 */ /* 0x0000e20008000100 */
[----:B------:R0:W0:Y:S01]  /*05c0*/  SYNCS.EXCH.64 URZ, [UR8+0x33458], UR6 ;  /* 0x03345806083f75b2 */ /* 0x0000220008000100 */
[----:B------:R0:W0:Y:S01]  /*05d0*/  SYNCS.EXCH.64 URZ, [UR8+0x33468], UR4 ;  /* 0x03346804083f75b2 */ /* 0x0000220008000100 */
[----:B------:R-:W-:Y:S01]  /*05e0*/  NOP ;  /* 0x0000000000007918 */ /* 0x000fe20000000000 */
.L_x_136:
[----:B------:R-:W5:Y:S01]  /*05f0*/  SHFL.IDX PT, R6, R0, RZ, 0x1f ;  /* 0x00001fff00067589 */ /* 0x000f6200000e0000 */
[----:B------:R-:W-:Y:S01]  /*0600*/  LEA.HI R3, R3, R7, RZ, 0x7 ;  /* 0x0000000703037211 */ /* 0x000fe200078f38ff */
[----:B------:R-:W0:Y:S01]  /*0610*/  LDC R9, c[0x0][0x144] ;  /* 0x00005100ff097b82 */ /* 0x000e220000000800 */
[----:B------:R-:W0:Y:S01]  /*0620*/  F2I.U32.TRUNC.NTZ R8, R8 ;  /* 0x0000000800087305 */ /* 0x000e22000020f000 */
[----:B------:R-:W-:Y:S01]  /*0630*/  NOP ;  /* 0x0000000000007918 */ /* 0x000fe20000000000 */
[----:B------:R-:W-:-:S05]  /*0640*/  LOP3.LUT R3, R3, 0xffffff80, RZ, 0xc0, !PT ;  /* 0xffffff8003037812 */ /* 0x000fca00078ec0ff */
[----:B------:R-:W-:Y:S01]  /*0650*/  IMAD.IADD R3, R7, 0x1, -R3 ;  /* 0x0000000107037824 */ /* 0x000fe200078e0a03 */
[----:B------:R-:W-:-:S04]  /*0660*/  SHF.R.S32.HI R7, RZ, 0x1f, R2 ;  /* 0x0000001fff077819 */ /* 0x000fc80000011402 */
[----:B------:R-:W-:Y:S02]  /*0670*/  SHF.R.S32.HI R4, RZ, 0x1f, R3 ;  /* 0x0000001fff047819 */ /* 0x000fe40000011403 */
[----:B------:R-:W-:Y:S02]  /*0680*/  LEA.HI R7, R7, R2, RZ, 0x2 ;  /* 0x0000000207077211 */ /* 0x000fe400078f10ff */
[----:B------:R-:W-:-:S04]  /*0690*/  LEA.HI R4, R4, R3, RZ, 0x3 ;  /* 0x0000000304047211 */ /* 0x000fc800078f18ff */
[--C-:B------:R-:W-:Y:S02]  /*06a0*/  SHF.R.S32.HI R5, RZ, 0x3, R4.reuse ;  /* 0x00000003ff057819 */ /* 0x100fe40000011404 */
[----:B-----5:R-:W-:Y:S02]  /*06b0*/  ISETP.NE.AND P0, PT, R6, RZ, PT ;  /* 0x000000ff0600720c */ /* 0x020fe40003f05270 */
[----:B------:R-:W-:-:S04]  /*06c0*/  SHF.R.S32.HI R4, RZ, 0x1f, R4 ;  /* 0x0000001fff047819 */ /* 0x000fc80000011404 */
[----:B------:R-:W-:-:S04]  /*06d0*/  LEA.HI R4, R4, R5, RZ, 0x2 ;  /* 0x0000000504047211 */ /* 0x000fc800078f10ff */
[----:B------:R-:W-:-:S03]  /*06e0*/  LOP3.LUT R4, R4, 0xfffffffc, RZ, 0xc0, !PT ;  /* 0xfffffffc04047812 */ /* 0x000fc600078ec0ff */
[----:B------:R-:W-:Y:S05]  /*06f0*/  @P0 BRA `(.L_x_137) ;  /* 0x0000000000480947 */ /* 0x000fea0003800000 */
[----:B0-----:R-:W0:Y:S01]  /*0700*/  S2UR UR5, SR_CgaCtaId ;  /* 0x00000000000579c3 */ /* 0x001e220000008800 */
        /* <DEDUP_REMOVED lines=12> */
[----:B0-----:R0:W0:Y:S08]  /*07d0*/  SYNCS.EXCH.64 URZ, [UR8+0x33470], UR6 ;  /* 0x03347006083f75b2 */ /* 0x0010300008000100 */
[----:B------:R0:W0:Y:S01]  /*07e0*/  SYNCS.EXCH.64 URZ, [UR8+0x33480], UR4 ;  /* 0x03348004083f75b2 */ /* 0x0000220008000100 */
[----:B------:R0:W0:Y:S01]  /*07f0*/  SYNCS.EXCH.64 URZ, [UR8+0x33478], UR6 ;  /* 0x03347806083f75b2 */ /* 0x0000220008000100 */
[----:B------:R0:W0:Y:S01]  /*0800*/  SYNCS.EXCH.64 URZ, [UR8+0x33488], UR4 ;  /* 0x03348804083f75b2 */ /* 0x0000220008000100 */
[----:B------:R-:W-:Y:S01]  /*0810*/  NOP ;  /* 0x0000000000007918 */ /* 0x000fe20000000000 */
.L_x_137:
[----:B------:R-:W5:Y:S01]  /*0820*/  SHFL.IDX PT, R12, R0, RZ, 0x1f ;  /* 0x00001fff000c7589 */ /* 0x000f6200000e0000 */
[----:B------:R-:W-:Y:S01]  /*0830*/  LOP3.LUT R7, R7, 0x3ffffffc, RZ, 0xc0, !PT ;  /* 0x3ffffffc07077812 */ /* 0x000fe200078ec0ff */
[----:B------:R-:W-:Y:S01]  /*0840*/  IMAD.IADD R4, R5, 0x1, -R4 ;  /* 0x0000000105047824 */ /* 0x000fe200078e0a04 */
[----:B------:R-:W-:Y:S01]  /*0850*/  SHF.R.S32.HI R5, RZ, 0x1f, R6 ;  /* 0x0000001fff057819 */ /* 0x000fe20000011406 */
[----:B------:R-:W1:Y:S01]  /*0860*/  LDC R10, c[0x0][0x140] ;  /* 0x00005000ff0a7b82 */ /* 0x000e620000000800 */
[----:B0-----:R-:W-:Y:S01]  /*0870*/  IMAD.MOV R8, RZ, RZ, -R8 ;  /* 0x000000ffff087224 */ /* 0x001fe200078e0a08 */
[----:B------:R-:W-:Y:S01]  /*0880*/  NOP ;  /* 0x0000000000007918 */ /* 0x000fe20000000000 */
[----:B------:R-:W-:Y:S01]  /*0890*/  IMAD.IADD R7, R2, 0x1, -R7 ;  /* 0x0000000102077824 */ /* 0x000fe200078e0a07 */
[----:B------:R-:W-:Y:S01]  /*08a0*/  LEA.HI R5, R5, R6, RZ, 0x2 ;  /* 0x0000000605057211 */ /* 0x000fe200078f10ff */
[----:B------:R-:W-:Y:S02]  /*08b0*/  IMAD R9, R9, R8, UR50 ;  /* 0x0000003209097e24 */ /* 0x000fe4000f8e0208 */
[----:B------:R-:W-:Y:S01]  /*08c0*/  IMAD R7, R7, 0x4, R4 ;  /* 0x0000000407077824 */ /* 0x000fe200078e0204 */
[----:B------:R-:W-:-:S04]  /*08d0*/  LOP3.LUT R5, R5, 0x3ffffffc, RZ, 0xc0, !PT ;  /* 0x3ffffffc05057812 */ /* 0x000fc800078ec0ff */
[----:B------:R-:W-:Y:S01]  /*08e0*/  LEA.HI R2, R7, R7, RZ, 0x1 ;  /* 0x0000000707027211 */ /* 0x000fe200078f08ff */
[----:B------:R-:W-:-:S03]  /*08f0*/  IMAD.IADD R5, R6, 0x1, -R5 ;  /* 0x0000000106057824 */ /* 0x000fc600078e0a05 */
[----:B------:R-:W-:Y:S01]  /*0900*/  LOP3.LUT R2, R2, 0xfffffffe, RZ, 0xc0, !PT ;  /* 0xfffffffe02027812 */ /* 0x000fe200078ec0ff */
[----:B------:R-:W-:Y:S01]  /*0910*/  IMAD R5, R5, 0x4, R4 ;  /* 0x0000000405057824 */ /* 0x000fe200078e0204 */
[----:B-----5:R-:W-:-:S03]  /*0920*/  ISETP.NE.AND P0, PT, R12, RZ, PT ;  /* 0x000000ff0c00720c */ /* 0x020fc60003f05270 */
[----:B------:R-:W-:-:S05]  /*0930*/  IMAD.IADD R2, R7, 0x1, -R2 ;  /* 0x0000000107027824 */ /* 0x000fca00078e0a02 */
[----:B------:R-:W-:Y:S02]  /*0940*/  ISETP.NE.AND P5, PT, R2, R9, PT ;  /* 0x000000090200720c */ /* 0x000fe40003fa5270 */
[----:B------:R-:W-:-:S04]  /*0950*/  LEA.HI R2, R5, R5, RZ, 0x1 ;  /* 0x0000000505027211 */ /* 0x000fc800078f08ff */
[----:B------:R-:W-:Y:S01]  /*0960*/  LOP3.LUT R2, R2, 0xfffffffe, RZ, 0xc0, !PT ;  /* 0xfffffffe02027812 */ /* 0x000fe200078ec0ff */
[----:B------:R-:W-:Y:S06]  /*0970*/  @P0 BRA `(.L_x_138) ;  /* 0x0000000000480947 */ /* 0x000fec0003800000 */
[----:B------:R-:W0:Y:S01]  /*0980*/  S2UR UR5, SR_CgaCtaId ;  /* 0x00000000000579c3 */ /* 0x000e220000008800 */
        /* <DEDUP_REMOVED lines=17> */
.L_x_138:
[----:B------:R-:W5:Y:S01]  /*0aa0*/  SHFL.IDX PT, R6, R0, RZ, 0x1f ;  /* 0x00001fff00067589 */ /* 0x000f6200000e0000 */
[----:B------:R-:W-:Y:S01]  /*0ab0*/  IMAD.IADD R2, R5, 0x1, -R2 ;  /* 0x0000000105027824 */ /* 0x000fe200078e0a02 */
[----:B------:R-:W-:Y:S01]  /*0ac0*/  LOP3.LUT P0, RZ, R3, 0x7, RZ, 0xc0, !PT ;  /* 0x0000000703ff7812 */ /* 0x000fe2000780c0ff */
[----:B------:R-:W-:Y:S01]  /*0ad0*/  IMAD.SHL.U32 R4, R5, 0x4, RZ ;  /* 0x0000000405047824 */ /* 0x000fe200078e00ff */
[----:B-1----:R-:W-:Y:S01]  /*0ae0*/  ISETP.EQ.U32.AND P1, PT, R10, 0x1, PT ;  /* 0x000000010a00780c */ /* 0x002fe20003f22070 */
[----:B------:R-:W-:Y:S01]  /*0af0*/  IMAD.SHL.U32 R16, R7, 0x4, RZ ;  /* 0x0000000407107824 */ /* 0x000fe200078e00ff */
[----:B------:R-:W-:Y:S01]  /*0b00*/  ISETP.NE.AND P2, PT, R2, R9, PT ;  /* 0x000000090200720c */ /* 0x000fe20003f45270 */
[----:B------:R-:W-:Y:S01]  /*0b10*/  NOP ;  /* 0x0000000000007918 */ /* 0x000fe20000000000 */
[----:B------:R-:W-:Y:S02]  /*0b20*/  LOP3.LUT R8, R5, 0xc, R4, 0x78, !PT ;  /* 0x0000000c05087812 */ /* 0x000fe400078e7804 */
[----:B------:R-:W-:-:S03]  /*0b30*/  LOP3.LUT R16, R7, 0xc, R16, 0x78, !PT ;  /* 0x0000000c07107812 */ /* 0x000fc600078e7810 */
[----:B------:R1:W-:Y:S01]  /*0b40*/  STL [R1+0xc], R8 ;  /* 0x00000c0801007387 */ /* 0x0003e20000100800 */
[C---:B------:R-:W-:Y:S02]  /*0b50*/  @P5 LEA.HI R2, R16.reuse, R16, RZ, 0x1 ;  /* 0x0000001010025211 */ /* 0x040fe400078f08ff */
[----:B------:R-:W-:Y:S02]  /*0b60*/  ISETP.LT.U32.AND P4, PT, R16, 0x2, !P0 ;  /* 0x000000021000780c */ /* 0x000fe40004781070 */
[----:B------:R-:W-:Y:S02]  /*0b70*/  @P5 SHF.R.S32.HI R2, RZ, 0x1, R2 ;  /* 0x00000001ff025819 */ /* 0x000fe40000011402 */
[----:B------:R-:W-:Y:S02]  /*0b80*/  @P2 LEA.HI R3, R8, R8, RZ, 0x1 ;  /* 0x0000000808032211 */ /* 0x000fe400078f08ff */
[----:B------:R-:W-:Y:S01]  /*0b90*/  @P5 ISETP.NE.AND P6, PT, R2, R11, PT ;  /* 0x0000000b0200520c */ /* 0x000fe20003fc5270 */
[----:B------:R-:W-:Y:S01]  /*0ba0*/  IMAD.MOV.U32 R2, RZ, RZ, 0x1 ;  /* 0x00000001ff027424 */ /* 0x000fe200078e00ff */
[----:B-----5:R-:W-:-:S02]  /*0bb0*/  ISETP.NE.AND P3, PT, R6, RZ, PT ;  /* 0x000000ff0600720c */ /* 0x020fc40003f65270 */
[----:B------:R-:W-:Y:S02]  /*0bc0*/  @P2 SHF.R.S32.HI R4, RZ, 0x1, R3 ;  /* 0x00000001ff042819 */ /* 0x000fe40000011403 */
[----:B------:R-:W-:Y:S02]  /*0bd0*/  SEL R3, RZ, 0x1, !P4 ;  /* 0x00000001ff037807 */ /* 0x000fe40006000000 */
[----:B------:R-:W-:Y:S02]  /*0be0*/  @P5 SEL R2, RZ, 0x1, P6 ;  /* 0x00000001ff025807 */ /* 0x000fe40003000000 */
[----:B------:R-:W-:Y:S01]  /*0bf0*/  @P2 ISETP.NE.AND P4, PT, R4, R11, PT ;  /* 0x0000000b0400220c */ /* 0x000fe20003f85270 */
[----:B------:R-:W-:Y:S01]  /*0c00*/  IMAD.MOV.U32 R4, RZ, RZ, 0x1 ;  /* 0x00000001ff047424 */ /* 0x000fe200078e00ff */
[----:B------:R-:W-:Y:S02]  /*0c10*/  ISETP.LT.U32.AND P0, PT, R8, 0x2, !P0 ;  /* 0x000000020800780c */ /* 0x000fe40004701070 */
[----:B------:R-:W-:-:S02]  /*0c20*/  LOP3.LUT R2, R2, R3, RZ, 0xc0, !PT ;  /* 0x0000000302027212 */ /* 0x000fc400078ec0ff */
[----:B------:R-:W-:Y:S02]  /*0c30*/  SEL R3, RZ, 0x1, !P0 ;  /* 0x00000001ff037807 */ /* 0x000fe40004000000 */
[----:B------:R-:W-:Y:S01]  /*0c40*/  @P2 SEL R4, RZ, 0x1, P4 ;  /* 0x00000001ff042807 */ /* 0x000fe20002000000 */
[----:B-1----:R-:W-:Y:S06]  /*0c50*/  @P3 BRA `(.L_x_139) ;  /* 0x0000000000483947 */ /* 0x002fec0003800000 */
        /* <DEDUP_REMOVED lines=17> */
[----:B-1----:R-:W-:Y:S01]  /*0d70*/  NOP ;  /* 0x0000000000007918 */ /* 0x002fe20000000000 */
.L_x_139:
[----:B------:R-:W-:Y:S01]  /*0d80*/  LOP3.LUT R3, R4, R3, RZ, 0xc0, !PT ;  /* 0x0000000304037212 */ /* 0x000fe200078ec0ff */
[----:B------:R-:W-:-:S04]  /*0d90*/  NOP ;  /* 0x0000000000007918 */ /* 0x000fc80000000000 */
[----:B------:R1:W-:Y:S01]  /*0da0*/  STL [R1+0x8], R3 ;  /* 0x0000080301007387 */ /* 0x0003e20000100800 */
[----:B------:R-:W-:Y:S05]  /*0db0*/  @!P1 BRA `(.L_x_140) ;  /* 0x0000000000089947 */ /* 0x000fea0003800000 */
[----:B0-234-:R-:W-:Y:S01]  /*0dc0*/  UCGABAR_ARV ;  /* 0x00000000000079c7 */ /* 0x01dfe20008000000 */
[----:B------:R-:W-:Y:S05]  /*0dd0*/  BRA `(.L_x_141) ;  /* 0x0000000000047947 */ /* 0x000fea0003800000 */
.L_x_140:
[----:B0-234-:R-:W-:Y:S01]  /*0de0*/  NOP ;  /* 0x0000000000007918 */ /* 0x01dfe20000000000 */
.L_x_141:
[----:B------:R-:W-:Y:S05]  /*0df0*/  @!P1 BRA `(.L_x_142) ;  /* 0x00000000000c9947 */ /* 0x000fea0003800000 */
[----:B------:R-:W-:Y:S01]  /*0e00*/  UCGABAR_WAIT ;  /* 0x0000000000007dc7 */ /* 0x000fe20008000000 */
[----:B------:R-:W-:Y:S01]  /*0e10*/  CCTL.IVALL ;  /* 0x00000000ff00798f */ /* 0x000fe20002000000 */
[----:B------:R-:W-:Y:S05]  /*0e20*/  BRA `(.L_x_143) ;  /* 0x0000000000047947 */ /* 0x000fea0003800000 */
.L_x_142:
[----:B------:R-:W-:Y:S06]  /*0e30*/  BAR.SYNC.DEFER_BLOCKING 0x0 ;  /* 0x0000000000007b1d */ /* 0x000fec0000010000 */
.L_x_143:
[----:B------:R-:W-:Y:S01]  /*0e40*/  PLOP3.LUT P0, PT, PT, PT, UP0, 0x80, 0x0 ;  /* 0x000000000000781c */ /* 0x000fe20003f0f008 */
[----:B------:R-:W-:Y:S01]  /*0e50*/  UMOV UR38, 0x1 ;  /* 0x0000000100267882 */ /* 0x000fe20000000000 */
[----:B------:R-:W-:Y:S01]  /*0e60*/  ULDC.64 UR48, c[0x0][0x208] ;  /* 0x0000820000307ab9 */ /* 0x000fe20000000a00 */
[----:B------:R-:W-:-:S10]  /*0e70*/  USEL UR38, UR38, 0x2, !UP0 ;  /* 0x0000000226267887 */ /* 0x000fd4000c000000 */
[----:B------:R-:W-:Y:S05]  /*0e80*/  @!P0 BRA `(.L_x_144) ;  /* 0x000000ac00848947 */ /* 0x000fea0003800000 */
.L_x_145:
[----:B------:R-:W-:-:S08]  /*0e90*/  NOP ;  /* 0x0000000000007918 */ /* 0x000fd00000000000 */
[----:B------:R-:W0:Y:S02]  /*0ea0*/  USETMAXREG.TRY_ALLOC.CTAPOOL UP0, 0xf0 ;  /* 0x000000f0000079c8 */ /* 0x000e240008000600 */
[----:B0-----:R-:W-:-:S13]  /*0eb0*/  PLOP3.LUT P0, PT, PT, PT, UP0, 0x80, 0x0 ;  /* 0x000000000000781c */ /* 0x001fda0003f0f008 */
[----:B------:R-:W-:Y:S05]  /*0ec0*/  @!P0 BRA `(.L_x_145) ;  /* 0xfffffffc00f08947 */ /* 0x000fea000383ffff */
[----:B-1----:R-:W0:Y:S01]  /*0ed0*/  S2R R3, SR_TID.X ;  /* 0x0000000000037919 */ /* 0x002e220000002100 */
        /* <DEDUP_REMOVED lines=16> */
[CC--:B------:R-:W-:Y:S02]  /*0fe0*/  LEA.HI R6, R3.reuse, R22.reuse, RZ, 0x5 ;  /* 0x0000001603067211 */ /* 0x0c0fe400078f28ff */
[----:B------:R-:W-:Y:S02]  /*0ff0*/  LOP3.LUT R5, R0, 0xffffff80, RZ, 0xc0, !PT ;  /* 0xffffff8000057812 */ /* 0x000fe400078ec0ff */
[CC--:B------:R-:W-:Y:S01]  /*1000*/  LEA.HI R4, R3.reuse, R22.reuse, RZ, 0x4 ;  /* 0x0000001603047211 */ /* 0x0c0fe200078f20ff */
[----:B------:R-:W-:Y:S01]  /*1010*/  IMAD.SHL.U32 R6, R6, 0x20, RZ ;  /* 0x0000002006067824 */ /* 0x000fe200078e00ff */
[CC--:B------:R-:W-:Y:S01]  /*1020*/  LEA.HI R7, R3.reuse, R22.reuse, RZ, 0x2 ;  /* 0x0000001603077211 */ /* 0x0c0fe200078f10ff */
[----:B------:R-:W-:Y:S01]  /*1030*/  IMAD.IADD R220, R22, 0x1, -R5 ;  /* 0x0000000116dc7824 */ /* 0x000fe200078e0a05 */
[----:B------:R-:W-:-:S02]  /*1040*/  LEA.HI R23, R3, R22, RZ, 0x3 ;  /* 0x0000001603177211 */ /* 0x000fc400078f18ff */
[----:B------:R-:W-:Y:S02]  /*1050*/  LOP3.LUT R13, R7, 0xfffffffc, RZ, 0xc0, !PT ;  /* 0xfffffffc070d7812 */ /* 0x000fe400078ec0ff */
[----:B------:R-:W-:Y:S02]  /*1060*/  SHF.R.S32.HI R5, RZ, 0x1f, R220 ;  /* 0x0000001fff057819 */ /* 0x000fe400000114dc */
[----:B------:R-:W-:Y:S01]  /*1070*/  LOP3.LUT R7, R4, 0x3fffff0, RZ, 0xc0, !PT ;  /* 0x03fffff004077812 */ /* 0x000fe200078ec0ff */
[C---:B------:R-:W-:Y:S01]  /*1080*/  IMAD.IADD R13, R22.reuse, 0x1, -R13 ;  /* 0x00000001160d7824 */ /* 0x040fe200078e0a0d */
[----:B------:R-:W-:Y:S02]  /*1090*/  LEA.HI R3, R5, R220, RZ, 0x2 ;  /* 0x000000dc05037211 */ /* 0x000fe400078f10ff */
[----:B------:R-:W-:Y:S01]  /*10a0*/  SHF.R.S32.HI R221, RZ, 0x7, R0 ;  /* 0x00000007ffdd7819 */ /* 0x000fe20000011400 */
[----:B------:R-:W-:Y:S01]  /*10b0*/  IMAD.IADD R7, R22, 0x1, -R7 ;  /* 0x0000000116077824 */ /* 0x000fe200078e0a07 */
[----:B------:R-:W-:-:S02]  /*10c0*/  SHF.R.S32.HI R8, RZ, 0x2, R3 ;  /* 0x00000002ff087819 */ /* 0x000fc40000011403 */
[----:B------:R-:W-:Y:S02]  /*10d0*/  SHF.R.S32.HI R11, RZ, 0x1f, R3 ;  /* 0x0000001fff0b7819 */ /* 0x000fe40000011403 */
[----:B------:R-:W-:Y:S02]  /*10e0*/  LOP3.LUT R6, R6, 0xfffffc00, RZ, 0xc0, !PT ;  /* 0xfffffc0006067812 */ /* 0x000fe400078ec0ff */
[----:B------:R-:W-:Y:S02]  /*10f0*/  LEA.HI R11, R11, R8, RZ, 0x3 ;  /* 0x000000080b0b7211 */ /* 0x000fe400078f18ff */
[----:B------:R-:W-:Y:S01]  /*1100*/  LOP3.LUT R15, R23, 0xfffffff8, RZ, 0xc0, !PT ;  /* 0xfffffff8170f7812 */ /* 0x000fe200078ec0ff */
[----:B------:R-:W-:Y:S01]  /*1110*/  IMAD R7, R7, 0x40, R6 ;  /* 0x0000004007077824 */ /* 0x000fe200078e0206 */
[----:B------:R-:W-:Y:S02]  /*1120*/  SHF.R.S32.HI R9, RZ, 0x4, R4 ;  /* 0x00000004ff097819 */ /* 0x000fe40000011404 */
[----:B------:R-:W-:Y:S01]  /*1130*/  LOP3.LUT R11, R11, 0xfffffff8, RZ, 0xc0, !PT ;  /* 0xfffffff80b0b7812 */ /* 0x000fe200078ec0ff */
[----:B------:R-:W-:Y:S01]  /*1140*/  IMAD.IADD R22, R22, 0x1, -R15 ;  /* 0x0000000116167824 */ /* 0x000fe200078e0a0f */
[----:B------:R-:W-:-:S02]  /*1150*/  LEA.HI R0, R0, R221, RZ, 0x1 ;  /* 0x000000dd00007211 */ /* 0x000fc400078f08ff */
[----:B------:R-:W-:Y:S01]  /*1160*/  LEA.HI R5, R5, R220, RZ, 0x5 ;  /* 0x000000dc05057211 */ /* 0x000fe200078f28ff */
[----:B------:R-:W-:Y:S01]  /*1170*/  IMAD.IADD R8, R8, 0x1, -R11 ;  /* 0x0000000108087824 */ /* 0x000fe200078e0a0b */
[----:B------:R-:W-:Y:S01]  /*1180*/  LEA.HI R4, R4, R9, RZ, 0x1 ;  /* 0x0000000904047211 */ /* 0x000fe200078f08ff */
[----:B------:R-:W-:Y:S01]  /*1190*/  IMAD.SHL.U32 R17, R22, 0x8, RZ ;  /* 0x0000000816117824 */ /* 0x000fe200078e00ff */
[----:B------:R-:W-:Y:S02]  /*11a0*/  LEA.HI R6, R13, R13, RZ, 0x1 ;  /* 0x0000000d0d067211 */ /* 0x000fe400078f08ff */
[----:B------:R-:W-:Y:S01]  /*11b0*/  LOP3.LUT R0, R0, 0x3fffffe, RZ, 0xc0, !PT ;  /* 0x03fffffe00007812 */ /* 0x000fe200078ec0ff */
[C---:B------:R-:W-:Y:S01]  /*11c0*/  VIADD R19, R17.reuse, 0x40 ;  /* 0x0000004011137836 */ /* 0x040fe20000000000 */
[----:B------:R-:W-:Y:S01]  /*11d0*/  SHF.R.S32.HI R5, RZ, 0x5, R5 ;  /* 0x00000005ff057819 */ /* 0x000fe20000011405 */
[----:B------:R-:W-:Y:S01]  /*11e0*/  VIADD R18, R17, 0x80 ;  /* 0x0000008011127836 */ /* 0x000fe20000000000 */
[----:B------:R-:W-:Y:S01]  /*11f0*/  LOP3.LUT R4, R4, 0x1ffffffe, RZ, 0xc0, !PT ;  /* 0x1ffffffe04047812 */ /* 0x000fe200078ec0ff */
[----:B------:R-:W-:Y:S01]  /*1200*/  IMAD.IADD R0, R221, 0x1, -R0 ;  /* 0x00000001dd007824 */ /* 0x000fe200078e0a00 */
[----:B------:R-:W-:Y:S01]  /*1210*/  LOP3.LUT R3, R3, 0x7ffffffc, RZ, 0xc0, !PT ;  /* 0x7ffffffc03037812 */ /* 0x000fe200078ec0ff */
[----:B------:R-:W-:Y:S01]  /*1220*/  IMAD R5, R5, 0x10, R8 ;  /* 0x0000001005057824 */ /* 0x000fe200078e0208 */
[----:B------:R-:W-:Y:S01]  /*1230*/  LOP3.LUT R6, R6, 0x1ffffffe, RZ, 0xc0, !PT ;  /* 0x1ffffffe06067812 */ /* 0x000fe200078ec0ff */
[----:B------:R-:W-:Y:S01]  /*1240*/  IMAD.IADD R4, R9, 0x1, -R4 ;  /* 0x0000000109047824 */ /* 0x000fe200078e0a04 */
[----:B------:R-:W-:Y:S01]  /*1250*/  SHF.R.S32.HI R23, RZ, 0x3, R23 ;  /* 0x00000003ff177819 */ /* 0x000fe20000011417 */
[----:B------:R-:W-:Y:S01]  /*1260*/  IMAD.IADD R3, R220, 0x1, -R3 ;  /* 0x00000001dc037824 */ /* 0x000fe200078e0a03 */
[----:B------:R-:W-:Y:S01]  /*1270*/  SHF.R.S32.HI R227, RZ, 0x1f, R19 ;  /* 0x0000001fffe37819 */ /* 0x000fe20000011413 */
[----:B------:R-:W-:Y:S01]  /*1280*/  IMAD.IADD R223, R13, 0x1, -R6 ;  /* 0x000000010ddf7824 */ /* 0x000fe200078e0a06 */
[----:B------:R-:W-:Y:S01]  /*1290*/  SHF.R.S32.HI R226, RZ, 0x1f, R18 ;  /* 0x0000001fffe27819 */ /* 0x000fe20000011412 */
[----:B------:R-:W-:-:S02]  /*12a0*/  IMAD R222, R0, 0x40, R5 ;  /* 0x0000004000de7824 */ /* 0x000fc400078e0205 */
[----:B------:R-:W-:Y:S02]  /*12b0*/  IMAD R224, R4, 0x8, R7 ;  /* 0x0000000804e07824 */ /* 0x000fe400078e0207 */
[----:B------:R-:W-:Y:S02]  /*12c0*/  IMAD R225, R3, R10, 0xa0 ;  /* 0x000000a003e17424 */ /* 0x000fe400078e020a */
[----:B------:R-:W-:-:S07]  /*12d0*/  IMAD R223, R223, 0x8, R222 ;  /* 0x00000008dfdf7824 */ /* 0x000fce00078e02de */
.L_x_178:
[----:B0-----:R-:W0:Y:S01]  /*12e0*/  SHFL.IDX PT, R0, R221, RZ, 0x1f ;  /* 0x00001fffdd007589 */ /* 0x001e2200000e0000 */
        /* <DEDUP_REMOVED lines=37> */
[----:B---345:R-:W-:Y:S11]  /*1540*/  @!P0 BRA `(.L_x_146) ;  /* 0x0000000000408947 */ /* 0x038ff60003800000 */
        /* <DEDUP_REMOVED lines=16> */
.L_x_146:
        /* <DEDUP_REMOVED lines=60> */
.L_x_248:
[----:B------:R-:W-:Y:S05]  /*1a10*/  @!P0 BRA `(.L_x_148) ;  /* 0x0000000000048947 */ /* 0x000fea0003800000 */
[----:B------:R-:W-:Y:S01]  /*1a20*/  BPT.TRAP 0x1 ;  /* 0x000000040000795c */ /* 0x000fe20000300000 */
.L_x_148:
[----:B0-----:R-:W-:Y:S02]  /*1a30*/  IMAD.U32 R3, RZ, RZ, UR51 ;  /* 0x00000033ff037e24 */ /* 0x001fe4000f8e00ff */
[----:B------:R-:W-:-:S03]  /*1a40*/  IMAD.U32 R4, RZ, RZ, UR43 ;  /* 0x0000002bff047e24 */ /* 0x000fc6000f8e00ff */
[----:B------:R-:W-:Y:S02]  /*1a50*/  LEA R3, R3, UR39, 0x3 ;  /* 0x0000002703037c11 */ /* 0x000fe4000f8e18ff */
[----:B------:R-:W-:-:S04]  /*1a60*/  SHF.L.U32 R4, R4, 0x1f, RZ ;  /* 0x0000001f04047819 */ /* 0x000fc800000006ff */
[----:B------:R0:W1:Y:S01]  /*1a70*/  SYNCS.PHASECHK.TRANS64.TRYWAIT P1, [R3+URZ+0x33430], R4 ;  /* 0x03343004030075a7 */ /* 0x000062000802017f */
[----:B------:R-:W-:Y:S05]  /*1a80*/  @!P0 BRA `(.L_x_149) ;  /* 0x0000000000048947 */ /* 0x000fea0003800000 */
[----:B------:R-:W-:Y:S01]  /*1a90*/  BPT.TRAP 0x1 ;  /* 0x000000040000795c */ /* 0x000fe20000300000 */
.L_x_149:
[----:B-1----:R-:W-:Y:S05]  /*1aa0*/  @P1 BRA `(.L_x_150) ;  /* 0x0000000000081947 */ /* 0x002fea0003800000 */
[----:B------:R-:W1:Y:S02]  /*1ab0*/  SYNCS.PHASECHK.TRANS64.TRYWAIT P1, [R3+URZ+0x33430], R4 ;  /* 0x03343004030075a7 */ /* 0x000e64000802017f */
[----:B-1----:R-:W-:Y:S05]  /*1ac0*/  @!P1 BRA `(.L_x_151) ;  /* 0x000000e000009947 */ /* 0x002fea0003800000 */
.L_x_150:
[----:B------:R-:W-:Y:S05]  /*1ad0*/  WARPSYNC.ALL ;  /* 0x0000000000007948 */ /* 0x000fea0003800000 */
[----:B------:R-:W-:Y:S01]  /*1ae0*/  UIADD3 UR4, UR39, 0x24200, URZ ;  /* 0x0002420027047890 */ /* 0x000fe2000fffe03f */
[----:B------:R-:W-:Y:S01]  /*1af0*/  WARPGROUP.ARRIVE ;  /* 0x00000000000079c5 */ /* 0x000fe20000000000 */
[----:B------:R-:W-:Y:S02]  /*1b00*/  ULOP3.LUT UR28, UR46, 0x10000, URZ, 0xfc, !UPT ;  /* 0x000100002e1c7892 */ /* 0x000fe4000f8efc3f */
[----:B------:R-:W-:Y:S01]  /*1b10*/  USHF.R.U32.HI UR4, URZ, 0x4, UR4 ;  /* 0x000000043f047899 */ /* 0x000fe20008011604 */
[----:B------:R-:W-:Y:S01]  /*1b20*/  UMOV UR25, 0x80000020 ;  /* 0x8000002000197882 */ /* 0x000fe20000000000 */
[----:B------:R-:W-:-:S02]  /*1b30*/  UMOV UR27, 0x80000020 ;  /* 0x80000020001b7882 */ /* 0x000fc40000000000 */
[----:B------:R-:W-:Y:S01]  /*1b40*/  ULOP3.LUT UR4, UR4, 0x3fff, URZ, 0xc0, !UPT ;  /* 0x00003fff04047892 */ /* 0x000fe2000f8ec03f */
[----:B------:R-:W-:Y:S01]  /*1b50*/  UMOV UR24, UR28 ;  /* 0x0000001c00187c82 */ /* 0x000fe20008000000 */
[----:B------:R-:W-:Y:S02]  /*1b60*/  UMOV UR5, UR25 ;  /* 0x0000001900057c82 */ /* 0x000fe40008000000 */
[----:B------:R-:W-:Y:S01]  /*1b70*/  ULOP3.LUT UR46, UR4, 0x10000, URZ, 0xfc, !UPT ;  /* 0x00010000042e7892 */ /* 0x000fe2000f8efc3f */
[----:B------:R-:W-:Y:S02]  /*1b80*/  UMOV UR7, 0x80000020 ;  /* 0x8000002000077882 */ /* 0x000fe40000000000 */
[----:B------:R-:W-:Y:S01]  /*1b90*/  UMOV UR4, UR24 ;  /* 0x0000001800047c82 */ /* 0x000fe20008000000 */
[----:B------:R-:W-:Y:S01]  /*1ba0*/  UIMAD UR30, UR51, 0x780, UR46 ;  /* 0x00000780331e78a4 */ /* 0x000fe2000f8e022e */
[----:B------:R-:W-:Y:S01]  /*1bb0*/  UMOV UR11, 0x80000020 ;  /* 0x80000020000b7882 */ /* 0x000fe20000000000 */
[----:B------:R-:W-:-:S02]  /*1bc0*/  UMOV UR15, 0x80000020 ;  /* 0x80000020000f7882 */ /* 0x000fc40000000000 */
[----:B------:R-:W-:Y:S02]  /*1bd0*/  UIADD3 UR6, UR30, 0x80, URZ ;  /* 0x000000801e067890 */ /* 0x000fe4000fffe03f */
[----:B------:R-:W-:Y:S02]  /*1be0*/  UIADD3 UR8, UR30, 0x100, URZ ;  /* 0x000001001e087890 */ /* 0x000fe4000fffe03f */
[----:B------:R-:W-:Y:S01]  /*1bf0*/  UMOV UR26, UR30 ;  /* 0x0000001e001a7c82 */ /* 0x000fe20008000000 */
[----:B------:R-:W-:Y:S01]  /*1c00*/  UIADD3 UR9, UR30, 0x180, URZ ;  /* 0x000001801e097890 */ /* 0x000fe2000fffe03f */
[----:B------:R-:W-:Y:S01]  /*1c10*/  QGMMA.64x32x32.F32.E4M3.E4M3 R88, gdesc[UR24], RZ, !UPT, gsb0 ;  /* 0x00600000185879f3 */ /* 0x000fe2000c0008ff */
[----:B------:R-:W-:Y:S01]  /*1c20*/  UMOV UR26, UR6 ;  /* 0x00000006001a7c82 */ /* 0x000fe20008000000 */
[----:B------:R-:W-:Y:S01]  /*1c30*/  UMOV UR27, 0x80000020 ;  /* 0x80000020001b7882 */ /* 0x000fe20000000000 */
[----:B------:R-:W-:Y:S01]  /*1c40*/  UMOV UR6, UR8 ;  /* 0x0000000800067c82 */ /* 0x000fe20008000000 */
[----:B------:R-:W-:-:S02]  /*1c50*/  UIADD3 UR10, UR30, 0x200, URZ ;  /* 0x000002001e0a7890 */ /* 0x000fc4000fffe03f */
[----:B------:R-:W-:Y:S02]  /*1c60*/  UIADD3 UR12, UR30, 0x102, URZ ;  /* 0x000001021e0c7890 */ /* 0x000fe4000fffe03f */
[----:B------:R-:W-:Y:S02]  /*1c70*/  UIADD3 UR13, UR30, 0x182, URZ ;  /* 0x000001821e0d7890 */ /* 0x000fe4000fffe03f */
[----:B------:R-:W-:Y:S02]  /*1c80*/  UIADD3 UR14, UR30, 0x202, URZ ;  /* 0x000002021e0e7890 */ /* 0x000fe4000fffe03f */
[----:B------:R-:W-:Y:S01]  /*1c90*/  UIADD3 UR18, UR30, 0x382, URZ ;  /* 0x000003821e127890 */ /* 0x000fe2000fffe03f */
[----:B------:R-:W-:Y:S01]  /*1ca0*/  UMOV UR19, 0x80000020 ;  /* 0x8000002000137882 */ /* 0x000fe20000000000 */
[----:B------:R-:W-:Y:S01]  /*1cb0*/  UIADD3 UR22, UR30, 0x600, URZ ;  /* 0x000006001e167890 */ /* 0x000fe2000fffe03f */
[----:B------:R-:W-:Y:S01]  /*1cc0*/  UMOV UR23, 0x80000020 ;  /* 0x8000002000177882 */ /* 0x000fe20000000000 */
[----:B------:R-:W-:Y:S01]  /*1cd0*/  UMOV UR31, 0x80000020 ;  /* 0x80000020001f7882 */ /* 0x000fe20000000000 */
[----:B------:R-:W-:-:S02]  /*1ce0*/  WARPGROUP.DEPBAR.LE gsb0, 0x0 ;  /* 0x00008000000079c5 */ /* 0x000fc40000010000 */
[----:B------:R-:W-:-:S06]  /*1cf0*/  WARPGROUP.ARRIVE ;  /* 0x00000000000079c5 */ /* 0x000fcc0000000000 */
[----:B------:R-:W-:Y:S01]  /*1d00*/  QGMMA.64x32x32.F32.E4M3.E4M3 R72, gdesc[UR24], RZ, !UPT, gsb0 ;  /* 0x00600000184879f3 */ /* 0x000fe2000c0008ff */
[----:B------:R-:W-:Y:S01]  /*1d10*/  UMOV UR26, UR9 ;  /* 0x00000009001a7c82 */ /* 0x000fe20008000000 */
[----:B------:R-:W-:Y:S01]  /*1d20*/  UMOV UR27, 0x80000020 ;  /* 0x80000020001b7882 */ /* 0x000fe20000000000 */
[----:B------:R-:W-:Y:S02]  /*1d30*/  WARPGROUP.DEPBAR.LE gsb0, 0x0 ;  /* 0x00008000000079c5 */ /* 0x000fe40000010000 */
[----:B------:R-:W-:-:S06]  /*1d40*/  WARPGROUP.ARRIVE ;  /* 0x00000000000079c5 */ /* 0x000fcc0000000000 */
[----:B------:R-:W-:Y:S01]  /*1d50*/  QGMMA.64x32x32.F32.E4M3.E4M3 R56, gdesc[UR4], RZ, !UPT, gsb0 ;  /* 0x00600000043879f3 */ /* 0x000fe2000c0008ff */
[----:B------:R-:W-:Y:S02]  /*1d60*/  UIADD3 UR4, UR28, 0x2, URZ ;  /* 0x000000021c047890 */ /* 0x000fe4000fffe03f */
[----:B------:R-:W-:Y:S01]  /*1d70*/  UIADD3 UR6, UR30, 0x2, URZ ;  /* 0x000000021e067890 */ /* 0x000fe2000fffe03f */
[----:B------:R-:W-:Y:S01]  /*1d80*/  UMOV UR5, 0x80000020 ;  /* 0x8000002000057882 */ /* 0x000fe20000000000 */
[----:B------:R-:W-:Y:S01]  /*1d90*/  UMOV UR7, 0x80000020 ;  /* 0x8000002000077882 */ /* 0x000fe20000000000 */
[----:B------:R-:W-:Y:S02]  /*1da0*/  UMOV UR9, UR5 ;  /* 0x0000000500097c82 */ /* 0x000fe40008000000 */
[----:B------:R-:W-:Y:S01]  /*1db0*/  UMOV UR8, UR4 ;  /* 0x0000000400087c82 */ /* 0x000fe20008000000 */
        /* <DEDUP_REMOVED lines=12> */
[----:B------:R-:W-:Y:S01]  /*1e80*/  UMOV UR6, UR10 ;  /* 0x0000000a00067c82 */ /* 0x000fe20008000000 */
[----:B------:R-:W-:Y:S01]  /*1e90*/  UMOV UR7, 0x80000020 ;  /* 0x8000002000077882 */ /* 0x000fe20000000000 */
[----:B------:R-:W-:Y:S01]  /*1ea0*/  UMOV UR10, UR12 ;  /* 0x0000000c000a7c82 */ /* 0x000fe20008000000 */
[----:B------:R-:W-:Y:S02]  /*1eb0*/  WARPGROUP.DEPBAR.LE gsb0, 0x0 ;  /* 0x00008000000079c5 */ /* 0x000fe40000010000 */
[----:B------:R-:W-:-:S06]  /*1ec0*/  WARPGROUP.ARRIVE ;  /* 0x00000000000079c5 */ /* 0x000fcc0000000000 */
[----:B------:R-:W-:Y:S01]  /*1ed0*/  QGMMA.64x32x32.F32.E4M3.E4M3 R72, gdesc[UR4], R72, gsb0 ;  /* 0x00600000044879f3 */ /* 0x000fe20008000848 */
[----:B------:R-:W-:Y:S01]  /*1ee0*/  UMOV UR6, UR13 ;  /* 0x0000000d00067c82 */ /* 0x000fe20008000000 */
[----:B------:R-:W-:Y:S01]  /*1ef0*/  UMOV UR7, 0x80000020 ;  /* 0x8000002000077882 */ /* 0x000fe20000000000 */
[----:B------:R-:W-:Y:S02]  /*1f00*/  WARPGROUP.DEPBAR.LE gsb0, 0x0 ;  /* 0x00008000000079c5 */ /* 0x000fe40000010000 */
[----:B------:R-:W-:-:S06]  /*1f10*/  WARPGROUP.ARRIVE ;  /* 0x00000000000079c5 */ /* 0x000fcc0000000000 */
[----:B------:R-:W-:Y:S01]  /*1f20*/  QGMMA.64x32x32.F32.E4M3.E4M3 R56, gdesc[UR8], R56, gsb0 ;  /* 0x00600000083879f3 */ /* 0x000fe20008000838 */
        /* <DEDUP_REMOVED lines=16> */
[----:B------:R-:W-:Y:S01]  /*2030*/  UIADD3 UR7, UR30, 0x400, URZ ;  /* 0x000004001e077890 */ /* 0x000fe2000fffe03f */
        /* <DEDUP_REMOVED lines=96> */
[----:B------:R-:W-:-:S03]  /*2640*/  UIADD3 UR6, UR30, 0x702, URZ ;  /* 0x000007021e067890 */ /* 0x000fc6000fffe03f */
        /* <DEDUP_REMOVED lines=18> */
[----:B------:R-:W-:Y:S05]  /*2770*/  @!P0 BRA `(.L_x_152) ;  /* 0x0000000000048947 */ /* 0x000fea0003800000 */
[----:B------:R-:W-:Y:S01]  /*2780*/  BPT.TRAP 0x1 ;  /* 0x000000040000795c */ /* 0x000fe20000300000 */
.L_x_152:
[C---:B01----:R-:W-:Y:S01]  /*2790*/  FMUL.FTZ R4, R0.reuse, R88 ;  /* 0x0000005800047220 */ /* 0x043fe20000410000 */
[C---:B------:R-:W-:Y:S01]  /*27a0*/  FMUL.FTZ R5, R0.reuse, R89 ;  /* 0x0000005900057220 */ /* 0x040fe20000410000 */
[C---:B------:R-:W-:Y:S01]  /*27b0*/  FMUL.FTZ R8, R0.reuse, R92 ;  /* 0x0000005c00087220 */ /* 0x040fe20000410000 */
[C---:B------:R-:W-:Y:S01]  /*27c0*/  FMUL.FTZ R24, R0.reuse, R24 ;  /* 0x0000001800187220 */ /* 0x040fe20000410000 */
[C---:B------:R-:W-:Y:S01]  /*27d0*/  FMUL.FTZ R25, R0.reuse, R25 ;  /* 0x0000001900197220 */ /* 0x040fe20000410000 */
[C---:B------:R-:W-:Y:S01]  /*27e0*/  FMUL.FTZ R10, R0.reuse, R93 ;  /* 0x0000005d000a7220 */ /* 0x040fe20000410000 */
        /* <DEDUP_REMOVED lines=9> */
[C---:B------:R-:W-:Y:S01]  /*2880*/  FMUL.FTZ R11, R0.reuse, R95 ;  /* 0x0000005f000b7220 */ /* 0x040fe20000410000 */
[C---:B------:R-:W-:Y:S01]  /*2890*/  FMUL.FTZ R89, R0.reuse, R72 ;  /* 0x0000004800597220 */ /* 0x040fe20000410000 */
[C---:B------:R-:W-:Y:S01]  /*28a0*/  FMUL.FTZ R12, R0.reuse, R98 ;  /* 0x00000062000c7220 */ /* 0x040fe20000410000 */
[C---:B------:R-:W-:Y:S01]  /*28b0*/  FMUL.FTZ R90, R0.reuse, R73 ;  /* 0x00000049005a7220 */ /* 0x040fe20000410000 */
[C---:B------:R-:W-:Y:S01]  /*28c0*/  FMUL.FTZ R13, R0.reuse, R99 ;  /* 0x00000063000d7220 */ /* 0x040fe20000410000 */
        /* <DEDUP_REMOVED lines=13> */
[C---:B------:R-:W-:Y:S01]  /*29a0*/  FMUL.FTZ R85, R0.reuse, R85 ;  /* 0x0000005500557220 */ /* 0x040fe20000410000 */
[C---:B------:R-:W-:Y:S01]  /*29b0*/  FMUL.FTZ R77, R0.reuse, R82 ;  /* 0x00000052004d7220 */ /* 0x040fe20000410000 */
[C---:B------:R-:W-:Y:S01]  /*29c0*/  FMUL.FTZ R74, R0.reuse, R79 ;  /* 0x0000004f004a7220 */ /* 0x040fe20000410000 */
[C---:B------:R-:W-:Y:S01]  /*29d0*/  FMUL.FTZ R56, R0.reuse, R56 ;  /* 0x0000003800387220 */ /* 0x040fe20000410000 */
[C---:B------:R-:W-:Y:S01]  /*29e0*/  FMUL.FTZ R57, R0.reuse, R57 ;  /* 0x0000003900397220 */ /* 0x040fe20000410000 */
[----:B------:R-:W2:Y:S01]  /*29f0*/  MUFU.TANH R8, R8 ;  /* 0x0000000800087308 */ /* 0x000ea20000002400 */
[----:B---3--:R-:W-:Y:S02]  /*2a00*/  IMAD.U32 R25, RZ, RZ, UR47 ;  /* 0x0000002fff197e24 */ /* 0x008fe4000f8e00ff */
[C---:B------:R-:W-:Y:S01]  /*2a10*/  FMUL.FTZ R60, R0.reuse, R60 ;  /* 0x0000003c003c7220 */ /* 0x040fe20000410000 */
[C---:B------:R-:W-:Y:S01]  /*2a20*/  FMUL.FTZ R51, R0.reuse, R51 ;  /* 0x0000003300337220 */ /* 0x040fe20000410000 */
[----:B------:R-:W-:Y:S01]  /*2a30*/  FMUL.FTZ R79, R0, R86 ;  /* 0x00000056004f7220 */ /* 0x000fe20000410000 */
[----:B------:R-:W-:-:S02]  /*2a40*/  IMAD R116, R25, -0xa0, R24 ;  /* 0xffffff6019747824 */ /* 0x000fc400078e0218 */
[C---:B------:R-:W-:Y:S01]  /*2a50*/  FMUL.FTZ R61, R0.reuse, R61 ;  /* 0x0000003d003d7220 */ /* 0x040fe20000410000 */
[C---:B------:R-:W-:Y:S01]  /*2a60*/  FMUL.FTZ R58, R0.reuse, R58 ;  /* 0x0000003a003a7220 */ /* 0x040fe20000410000 */
[----:B------:R-:W3:Y:S01]  /*2a70*/  MUFU.TANH R10, R10 ;  /* 0x0000000a000a7308 */ /* 0x000ee20000002400 */
[----:B------:R-:W-:Y:S01]  /*2a80*/  FMUL.FTZ R78, R0, R87 ;  /* 0x00000057004e7220 */ /* 0x000fe20000410000 */
[----:B------:R-:W-:Y:S01]  /*2a90*/  ISETP.GT.AND P4, PT, R116, RZ, PT ;  /* 0x000000ff7400720c */ /* 0x000fe20003f84270 */
[----:B------:R-:W-:Y:S01]  /*2aa0*/  FMUL.FTZ R64, R0, R64 ;  /* 0x0000004000407220 */ /* 0x000fe20000410000 */
[----:B------:R-:W-:Y:S01]  /*2ab0*/  ISETP.GT.AND P3, PT, R116, 0x1, PT ;  /* 0x000000017400780c */ /* 0x000fe20003f64270 */
[----:B------:R-:W-:Y:S01]  /*2ac0*/  FMUL.FTZ R55, R0, R55 ;  /* 0x0000003700377220 */ /* 0x000fe20000410000 */
[----:B------:R-:W-:Y:S01]  /*2ad0*/  ISETP.GT.AND P2, PT, R116, 0x8, PT ;  /* 0x000000087400780c */ /* 0x000fe20003f44270 */
[----:B------:R-:W-:Y:S01]  /*2ae0*/  FMUL.FTZ R65, R0, R65 ;  /* 0x0000004100417220 */ /* 0x000fe20000410000 */
[----:B------:R-:W4:Y:S01]  /*2af0*/  MUFU.TANH R20, R20 ;  /* 0x0000001400147308 */ /* 0x000f220000002400 */
[----:B0-----:R-:W-:Y:S01]  /*2b00*/  FSEL R118, R4, -INF , P4 ;  /* 0xff80000004767808 */ /* 0x001fe20002000000 */
[C---:B------:R-:W-:Y:S01]  /*2b10*/  FMUL.FTZ R54, R0.reuse, R54 ;  /* 0x0000003600367220 */ /* 0x040fe20000410000 */
[----:B-1----:R-:W-:Y:S01]  /*2b20*/  FSEL R120, R5, -INF , P3 ;  /* 0xff80000005787808 */ /* 0x002fe20001800000 */
[----:B------:R-:W-:Y:S01]  /*2b30*/  FMUL.FTZ R59, R0, R59 ;  /* 0x0000003b003b7220 */ /* 0x000fe20000410000 */
[----:B------:R-:W-:Y:S01]  /*2b40*/  ISETP.GT.AND P1, PT, R116, 0x9, PT ;  /* 0x000000097400780c */ /* 0x000fe20003f24270 */
[----:B------:R-:W-:Y:S01]  /*2b50*/  FMUL.FTZ R68, R0, R68 ;  /* 0x0000004400447220 */ /* 0x000fe20000410000 */
[----:B--2---:R-:W-:Y:S01]  /*2b60*/  FSEL R122, R8, -INF , P2 ;  /* 0xff800000087a7808 */ /* 0x004fe20001000000 */
[----:B------:R-:W0:Y:S01]  /*2b70*/  MUFU.TANH R6, R6 ;  /* 0x0000000600067308 */ /* 0x000e220000002400 */
[----:B------:R-:W-:Y:S01]  /*2b80*/  FMNMX.FTZ R5, R118, R120, !PT ;  /* 0x0000007876057209 */ /* 0x000fe20007810000 */
[----:B------:R-:W-:Y:S01]  /*2b90*/  FMUL.FTZ R49, R0, R49 ;  /* 0x0000003100317220 */ /* 0x000fe20000410000 */
[----:B------:R-:W-:Y:S01]  /*2ba0*/  ISETP.GT.AND P6, PT, R116, 0x10, PT ;  /* 0x000000107400780c */ /* 0x000fe20003fc4270 */
[----:B------:R-:W-:Y:S01]  /*2bb0*/  FMUL.FTZ R62, R0, R62 ;  /* 0x0000003e003e7220 */ /* 0x000fe20000410000 */
[----:B---3--:R-:W-:Y:S01]  /*2bc0*/  FSEL R124, R10, -INF , P1 ;  /* 0xff8000000a7c7808 */ /* 0x008fe20000800000 */
[----:B------:R-:W-:Y:S01]  /*2bd0*/  FMUL.FTZ R69, R0, R69 ;  /* 0x0000004500457220 */ /* 0x000fe20000410000 */
[----:B------:R-:W-:Y:S01]  /*2be0*/  FMNMX.FTZ R5, R122, R5, !PT ;  /* 0x000000057a057209 */ /* 0x000fe20007810000 */
[----:B------:R-:W1:Y:S01]  /*2bf0*/  MUFU.TANH R21, R21 ;  /* 0x0000001500157308 */ /* 0x000e620000002400 */
[----:B------:R-:W-:Y:S01]  /*2c00*/  ISETP.GT.AND P5, PT, R116, 0x11, PT ;  /* 0x000000117400780c */ /* 0x000fe20003fa4270 */
[----:B------:R-:W-:Y:S01]  /*2c10*/  FMUL.FTZ R63, R0, R63 ;  /* 0x0000003f003f7220 */ /* 0x000fe20000410000 */
[----:B----4-:R-:W-:Y:S01]  /*2c20*/  FSEL R126, R20, -INF , P6 ;  /* 0xff800000147e7808 */ /* 0x010fe20003000000 */
[----:B------:R-:W-:Y:S01]  /*2c30*/  FMUL.FTZ R40, R0, R40 ;  /* 0x0000002800287220 */ /* 0x000fe20000410000 */
[----:B------:R-:W-:Y:S01]  /*2c40*/  FMNMX.FTZ R5, R124, R5, !PT ;  /* 0x000000057c057209 */ /* 0x000fe20007810000 */
[C---:B------:R-:W-:Y:S01]  /*2c50*/  FMUL.FTZ R53, R0.reuse, R53 ;  /* 0x0000003500357220 */ /* 0x040fe20000410000 */
[----:B------:R-:W-:Y:S01]  /*2c60*/  FMUL.FTZ R66, R0, R66 ;  /* 0x0000004200427220 */ /* 0x000fe20000410000 */
[----:B------:R-:W2:Y:S01]  /*2c70*/  MUFU.TANH R7, R7 ;  /* 0x0000000700077308 */ /* 0x000ea20000002400 */
[----:B0-----:R-:W-:Y:S01]  /*2c80*/  FSEL R6, R6, -INF , P4 ;  /* 0xff80000006067808 */ /* 0x001fe20002000000 */
[----:B------:R-:W-:Y:S01]  /*2c90*/  FMUL.FTZ R41, R0, R41 ;  /* 0x0000002900297220 */ /* 0x000fe20000410000 */
[----:B------:R-:W-:Y:S01]  /*2ca0*/  ISETP.GT.AND P4, PT, R116, 0x18, PT ;  /* 0x000000187400780c */ /* 0x000fe20003f84270 */
[----:B------:R-:W-:Y:S01]  /*2cb0*/  FMUL.FTZ R52, R0, R52 ;  /* 0x0000003400347220 */ /* 0x000fe20000410000 */
[----:B------:R-:W-:Y:S01]  /*2cc0*/  FMNMX.FTZ R5, R126, R5, !PT ;  /* 0x000000057e057209 */ /* 0x000fe20007810000 */
[C---:B------:R-:W-:Y:S01]  /*2cd0*/  FMUL.FTZ R67, R0.reuse, R67 ;  /* 0x0000004300437220 */ /* 0x040fe20000410000 */
[C---:B------:R-:W-:Y:S01]  /*2ce0*/  FMUL.FTZ R44, R0.reuse, R44 ;  /* 0x0000002c002c7220 */ /* 0x040fe20000410000 */
[----:B------:R-:W0:Y:S01]  /*2cf0*/  MUFU.TANH R100, R100 ;  /* 0x0000006400647308 */ /* 0x000e220000002400 */
[----:B-1----:R-:W-:Y:S01]  /*2d00*/  FSEL R128, R21, -INF , P5 ;  /* 0xff80000015807808 */ /* 0x002fe20002800000 */
[C---:B------:R-:W-:Y:S01]  /*2d10*/  FMUL.FTZ R50, R0.reuse, R50 ;  /* 0x0000003200327220 */ /* 0x040fe20000410000 */
[C---:B------:R-:W-:Y:S01]  /*2d20*/  FMUL.FTZ R70, R0.reuse, R70 ;  /* 0x0000004600467220 */ /* 0x040fe20000410000 */
[----:B------:R-:W-:Y:S01]  /*2d30*/  FMUL.FTZ R45, R0, R45 ;  /* 0x0000002d002d7220 */ /* 0x000fe20000410000 */
[----:B------:R-:W-:Y:S01]  /*2d40*/  FMNMX.FTZ R5, R128, R5, !PT ;  /* 0x0000000580057209 */ /* 0x000fe20007810000 */
[C---:B------:R-:W-:Y:S01]  /*2d50*/  FMUL.FTZ R47, R0.reuse, R47 ;  /* 0x0000002f002f7220 */ /* 0x040fe20000410000 */
[C---:B------:R-:W-:Y:S01]  /*2d60*/  FMUL.FTZ R71, R0.reuse, R71 ;  /* 0x0000004700477220 */ /* 0x040fe20000410000 */
[----:B------:R-:W1:Y:S01]  /*2d70*/  MUFU.TANH R9, R9 ;  /* 0x0000000900097308 */ /* 0x000e620000002400 */
[----:B--2---:R-:W-:Y:S01]  /*2d80*/  FSEL R7, R7, -INF , P3 ;  /* 0xff80000007077808 */ /* 0x004fe20001800000 */
[----:B------:R-:W-:Y:S01]  /*2d90*/  FMUL.FTZ R48, R0, R48 ;  /* 0x0000003000307220 */ /* 0x000fe20000410000 */
[----:B------:R-:W-:Y:S01]  /*2da0*/  ISETP.GT.AND P3, PT, R116, 0x19, PT ;  /* 0x000000197400780c */ /* 0x000fe20003f64270 */
[C---:B------:R-:W-:Y:S01]  /*2db0*/  FMUL.FTZ R42, R0.reuse, R42 ;  /* 0x0000002a002a7220 */ /* 0x040fe20000410000 */
[C---:B------:R-:W-:Y:S01]  /*2dc0*/  FMUL.FTZ R43, R0.reuse, R43 ;  /* 0x0000002b002b7220 */ /* 0x040fe20000410000 */
[C---:B------:R-:W-:Y:S01]  /*2dd0*/  FMUL.FTZ R46, R0.reuse, R46 ;  /* 0x0000002e002e7220 */ /* 0x040fe20000410000 */
[----:B------:R-:W-:Y:S01]  /*2de0*/  FMUL.FTZ R26, R0, R26 ;  /* 0x0000001a001a7220 */ /* 0x000fe20000410000 */
[----:B------:R-:W2:Y:S01]  /*2df0*/  MUFU.TANH R88, R88 ;  /* 0x0000005800587308 */ /* 0x000ea20000002400 */
[----:B0-----:R-:W-:Y:S01]  /*2e00*/  FSEL R100, R100, -INF , P4 ;  /* 0xff80000064647808 */ /* 0x001fe20002000000 */
[C---:B------:R-:W-:Y:S01]  /*2e10*/  FMUL.FTZ R27, R0.reuse, R27 ;  /* 0x0000001b001b7220 */ /* 0x040fe20000410000 */
[C---:B------:R-:W-:Y:S01]  /*2e20*/  FMUL.FTZ R29, R0.reuse, R29 ;  /* 0x0000001d001d7220 */ /* 0x040fe20000410000 */
[----:B------:R-:W-:Y:S01]  /*2e30*/  FMUL.FTZ R28, R0, R28 ;  /* 0x0000001c001c7220 */ /* 0x000fe20000410000 */
[----:B------:R-:W-:Y:S01]  /*2e40*/  FMNMX.FTZ R5, R100, R5, !PT ;  /* 0x0000000564057209 */ /* 0x000fe20007810000 */
[C---:B------:R-:W-:Y:S01]  /*2e50*/  FMUL.FTZ R32, R0.reuse, R32 ;  /* 0x0000002000207220 */ /* 0x040fe20000410000 */
[C---:B------:R-:W-:Y:S01]  /*2e60*/  FMUL.FTZ R33, R0.reuse, R33 ;  /* 0x0000002100217220 */ /* 0x040fe20000410000 */
[----:B------:R-:W0:Y:S01]  /*2e70*/  MUFU.TANH R11, R11 ;  /* 0x0000000b000b7308 */ /* 0x000e220000002400 */
[----:B-1----:R-:W-:Y:S01]  /*2e80*/  FSEL R9, R9, -INF , P2 ;  /* 0xff80000009097808 */ /* 0x002fe20001000000 */
[----:B------:R-:W-:Y:S01]  /*2e90*/  FMUL.FTZ R36, R0, R36 ;  /* 0x0000002400247220 */ /* 0x000fe20000410000 */
[----:B------:R-:W-:Y:S01]  /*2ea0*/  ISETP.GT.AND P2, PT, R116, 0x20, PT ;  /* 0x000000207400780c */ /* 0x000fe20003f44270 */
[C---:B------:R-:W-:Y:S01]  /*2eb0*/  FMUL.FTZ R37, R0.reuse, R37 ;  /* 0x0000002500257220 */ /* 0x040fe20000410000 */
[----:B------:R-:W-:Y:S01]  /*2ec0*/  ULDC UR6, c[0x0][0x988] ;  /* 0x0002620000067ab9 */ /* 0x000fe20000000800 */
[----:B------:R-:W-:Y:S01]  /*2ed0*/  P2R R104, PR, RZ, 0x1 ;  /* 0x00000001ff687803 */ /* 0x000fe20000000000 */
[----:B------:R-:W-:Y:S01]  /*2ee0*/  FMUL.FTZ R30, R0, R30 ;  /* 0x0000001e001e7220 */ /* 0x000fe20000410000 */
[----:B------:R-:W1:Y:S01]  /*2ef0*/  MUFU.TANH R89, R89 ;  /* 0x0000005900597308 */ /* 0x000e620000002400 */
[----:B--2---:R-:W-:Y:S01]  /*2f00*/  FSEL R130, R88, -INF , P3 ;  /* 0xff80000058827808 */ /* 0x004fe20001800000 */
[C---:B------:R-:W-:Y:S01]  /*2f10*/  FMUL.FTZ R31, R0.reuse, R31 ;  /* 0x0000001f001f7220 */ /* 0x040fe20000410000 */
[C---:B------:R-:W-:Y:S01]  /*2f20*/  FMUL.FTZ R34, R0.reuse, R34 ;  /* 0x0000002200227220 */ /* 0x040fe20000410000 */
[----:B------:R-:W-:Y:S01]  /*2f30*/  FMUL.FTZ R35, R0, R35 ;  /* 0x0000002300237220 */ /* 0x000fe20000410000 */
[----:B------:R-:W-:Y:S01]  /*2f40*/  FMNMX.FTZ R5, R130, R5, !PT ;  /* 0x0000000582057209 */ /* 0x000fe20007810000 */
[C---:B------:R-:W-:Y:S01]  /*2f50*/  FMUL.FTZ R38, R0.reuse, R38 ;  /* 0x0000002600267220 */ /* 0x040fe20000410000 */
[----:B------:R-:W-:Y:S01]  /*2f60*/  FMUL.FTZ R39, R0, R39 ;  /* 0x0000002700277220 */ /* 0x000fe20000410000 */
[----:B------:R-:W2:Y:S01]  /*2f70*/  MUFU.TANH R12, R12 ;  /* 0x0000000c000c7308 */ /* 0x000ea20000002400 */
[----:B0-----:R-:W-:Y:S01]  /*2f80*/  FSEL R11, R11, -INF , P1 ;  /* 0xff8000000b0b7808 */ /* 0x001fe20000800000 */
[----:B------:R-:W-:Y:S01]  /*2f90*/  UISETP.GE.AND UP0, UPT, UR50, 0xa1, UPT ;  /* 0x000000a13200788c */ /* 0x000fe2000bf06270 */
[----:B------:R-:W-:-:S05]  /*2fa0*/  ISETP.GT.AND P1, PT, R116, 0x21, PT ;  /* 0x000000217400780c */ /* 0x000fca0003f24270 */
[----:B------:R-:W0:Y:S01]  /*2fb0*/  MUFU.TANH R90, R90 ;  /* 0x0000005a005a7308 */ /* 0x000e220000002400 */
[----:B-1----:R-:W-:-:S04]  /*2fc0*/  FSEL R132, R89, -INF , P2 ;  /* 0xff80000059847808 */ /* 0x002fc80001000000 */
[----:B------:R-:W-:-:S03]  /*2fd0*/  FMNMX.FTZ R5, R132, R5, !PT ;  /* 0x0000000584057209 */ /* 0x000fc60007810000 */
[----:B------:R-:W1:Y:S01]  /*2fe0*/  MUFU.TANH R13, R13 ;  /* 0x0000000d000d7308 */ /* 0x000e620000002400 */
[----:B--2---:R-:W-:Y:S02]  /*2ff0*/  FSEL R12, R12, -INF , P6 ;  /* 0xff8000000c0c7808 */ /* 0x004fe40003000000 */
[----:B------:R-:W-:-:S05]  /*3000*/  ISETP.GT.AND P6, PT, R116, 0x28, PT ;  /* 0x000000287400780c */ /* 0x000fca0003fc4270 */
[----:B------:R2:W3:Y:S01]  /*3010*/  MUFU.TANH R91, R76 ;  /* 0x0000004c005b7308 */ /* 0x0004e20000002400 */
[----:B0-----:R-:W-:-:S04]  /*3020*/  FSEL R134, R90, -INF , P1 ;  /* 0xff8000005a867808 */ /* 0x001fc80000800000 */
[----:B------:R-:W-:-:S03]  /*3030*/  FMNMX.FTZ R5, R134, R5, !PT ;  /* 0x0000000586057209 */ /* 0x000fc60007810000 */
[----:B------:R-:W0:Y:S01]  /*3040*/  MUFU.TANH R15, R15 ;  /* 0x0000000f000f7308 */ /* 0x000e220000002400 */
[----:B-1----:R-:W-:Y:S01]  /*3050*/  FSEL R13, R13, -INF , P5 ;  /* 0xff8000000d0d7808 */ /* 0x002fe20002800000 */
[----:B--2---:R-:W-:Y:S01]  /*3060*/  FMUL.FTZ R76, R0, R83 ;  /* 0x00000053004c7220 */ /* 0x004fe20000410000 */
[----:B------:R-:W-:-:S05]  /*3070*/  ISETP.GT.AND P5, PT, R116, 0x29, PT ;  /* 0x000000297400780c */ /* 0x000fca0003fa4270 */
[----:B------:R-:W1:Y:S01]  /*3080*/  MUFU.TANH R92, R92 ;  /* 0x0000005c005c7308 */ /* 0x000e620000002400 */
[----:B---3--:R-:W-:-:S04]  /*3090*/  FSEL R136, R91, -INF , P6 ;  /* 0xff8000005b887808 */ /* 0x008fc80003000000 */
[----:B------:R-:W-:-:S03]  /*30a0*/  FMNMX.FTZ R5, R136, R5, !PT ;  /* 0x0000000588057209 */ /* 0x000fc60007810000 */
[----:B------:R-:W2:Y:S01]  /*30b0*/  MUFU.TANH R14, R14 ;  /* 0x0000000e000e7308 */ /* 0x000ea20000002400 */
[----:B0-----:R-:W-:Y:S02]  /*30c0*/  FSEL R15, R15, -INF , P4 ;  /* 0xff8000000f0f7808 */ /* 0x001fe40002000000 */
[----:B------:R-:W-:-:S05]  /*30d0*/  ISETP.GT.AND P4, PT, R116, 0x30, PT ;  /* 0x000000307400780c */ /* 0x000fca0003f84270 */
[----:B------:R-:W-:Y:S01]  /*30e0*/  MUFU.TANH R80, R80 ;  /* 0x0000005000507308 */ /* 0x000fe20000002400 */
[----:B-1----:R-:W-:-:S04]  /*30f0*/  FSEL R138, R92, -INF , P5 ;  /* 0xff8000005c8a7808 */ /* 0x002fc80002800000 */
[----:B------:R-:W-:-:S03]  /*3100*/  FMNMX.FTZ R5, R138, R5, !PT ;  /* 0x000000058a057209 */ /* 0x000fc60007810000 */
[----:B------:R-:W0:Y:S01]  /*3110*/  MUFU.TANH R73, R73 ;  /* 0x0000004900497308 */ /* 0x000e220000002400 */
[----:B--2---:R-:W-:Y:S02]  /*3120*/  FSEL R14, R14, -INF , P3 ;  /* 0xff8000000e0e7808 */ /* 0x004fe40001800000 */
[----:B------:R-:W-:-:S05]  /*3130*/  ISETP.GT.AND P3, PT, R116, 0x31, PT ;  /* 0x000000317400780c */ /* 0x000fca0003f64270 */
[----:B------:R-:W-:Y:S08]  /*3140*/  MUFU.TANH R81, R81 ;  /* 0x0000005100517308 */ /* 0x000ff00000002400 */
[----:B------:R-:W1:Y:S01]  /*3150*/  MUFU.TANH R72, R72 ;  /* 0x0000004800487308 */ /* 0x000e620000002400 */
[----:B0-----:R-:W-:Y:S02]  /*3160*/  FSEL R73, R73, -INF , P2 ;  /* 0xff80000049497808 */ /* 0x001fe40001000000 */
[----:B------:R-:W-:-:S05]  /*3170*/  ISETP.GT.AND P2, PT, R116, 0x38, PT ;  /* 0x000000387400780c */ /* 0x000fca0003f44270 */
[----:B------:R0:W-:Y:S08]  /*3180*/  MUFU.TANH R82, R84 ;  /* 0x0000005400527308 */ /* 0x0001f00000002400 */
[----:B------:R-:W2:Y:S01]  /*3190*/  MUFU.TANH R75, R75 ;  /* 0x0000004b004b7308 */ /* 0x000ea20000002400 */
[----:B0-----:R-:W-:Y:S02]  /*31a0*/  FSEL R84, R80, -INF , P4 ;  /* 0xff80000050547808 */ /* 0x001fe40002000000 */
[----:B-1----:R-:W-:-:S02]  /*31b0*/  FSEL R72, R72, -INF , P1 ;  /* 0xff80000048487808 */ /* 0x002fc40000800000 */
[----:B------:R-:W-:Y:S02]  /*31c0*/  FMNMX.FTZ R5, R84, R5, !PT ;  /* 0x0000000554057209 */ /* 0x000fe40007810000 */
[----:B------:R-:W-:Y:S01]  /*31d0*/  ISETP.GT.AND P1, PT, R116, 0x39, PT ;  /* 0x000000397400780c */ /* 0x000fe20003f24270 */
[----:B------:R-:W-:Y:S08]  /*31e0*/  MUFU.TANH R85, R85 ;  /* 0x0000005500557308 */ /* 0x000ff00000002400 */
[----:B------:R-:W0:Y:S01]  /*31f0*/  MUFU.TANH R74, R74 ;  /* 0x0000004a004a7308 */ /* 0x000e220000002400 */
[----:B--2---:R-:W-:-:S02]  /*3200*/  FSEL R75, R75, -INF , P6 ;  /* 0xff8000004b4b7808 */ /* 0x004fc40003000000 */
[----:B------:R-:W-:-:S05]  /*3210*/  ISETP.GT.AND P6, PT, R116, 0x40, PT ;  /* 0x000000407400780c */ /* 0x000fca0003fc4270 */
[----:B------:R1:W-:Y:S08]  /*3220*/  MUFU.TANH R83, R56 ;  /* 0x0000003800537308 */ /* 0x0003f00000002400 */
[----:B------:R-:W2:Y:S01]  /*3230*/  MUFU.TANH R77, R77 ;  /* 0x0000004d004d7308 */ /* 0x000ea20000002400 */
[----:B-1----:R-:W-:Y:S02]  /*3240*/  FSEL R56, R81, -INF , P3 ;  /* 0xff80000051387808 */ /* 0x002fe40001800000 */
[----:B0-----:R-:W-:-:S02]  /*3250*/  FSEL R74, R74, -INF , P5 ;  /* 0xff8000004a4a7808 */ /* 0x001fc40002800000 */
[----:B------:R-:W-:Y:S02]  /*3260*/  FMNMX.FTZ R4, R56, R5, !PT ;  /* 0x0000000538047209 */ /* 0x000fe40007810000 */
[----:B------:R-:W-:Y:S01]  /*3270*/  ISETP.GT.AND P5, PT, R116, 0x41, PT ;  /* 0x000000417400780c */ /* 0x000fe20003fa4270 */
[----:B------:R-:W-:Y:S08]  /*3280*/  MUFU.TANH R57, R57 ;  /* 0x0000003900397308 */ /* 0x000ff00000002400 */
[----:B------:R-:W0:Y:S01]  /*3290*/  MUFU.TANH R76, R76 ;  /* 0x0000004c004c7308 */ /* 0x000e220000002400 */
[----:B--2---:R-:W-:-:S02]  /*32a0*/  FSEL R77, R77, -INF , P4 ;  /* 0xff8000004d4d7808 */ /* 0x004fc40002000000 */
[----:B------:R-:W-:-:S05]  /*32b0*/  ISETP.GT.AND P4, PT, R116, 0x48, PT ;  /* 0x000000487400780c */ /* 0x000fca0003f84270 */
[----:B------:R-:W-:Y:S08]  /*32c0*/  MUFU.TANH R60, R60 ;  /* 0x0000003c003c7308 */ /* 0x000ff00000002400 */
[----:B------:R1:W-:Y:S01]  /*32d0*/  MUFU.TANH R99, R51 ;  /* 0x0000003300637308 */ /* 0x0003e20000002400 */
[----:B0-----:R-:W-:Y:S02]  /*32e0*/  FSEL R76, R76, -INF , P3 ;  /* 0xff8000004c4c7808 */ /* 0x001fe40001800000 */
[----:B------:R-:W-:-:S05]  /*32f0*/  ISETP.GT.AND P3, PT, R116, 0x49, PT ;  /* 0x000000497400780c */ /* 0x000fca0003f64270 */
[----:B------:R-:W0:Y:S01]  /*3300*/  MUFU.TANH R79, R79 ;  /* 0x0000004f004f7308 */ /* 0x000e220000002400 */
[----:B-1----:R-:W-:-:S04]  /*3310*/  FSEL R51, R82, -INF , P2 ;  /* 0xff80000052337808 */ /* 0x002fc80001000000 */
[----:B------:R-:W-:-:S03]  /*3320*/  FMNMX.FTZ R5, R51, R4, !PT ;  /* 0x0000000433057209 */ /* 0x000fc60007810000 */
[----:B------:R1:W-:Y:S08]  /*3330*/  MUFU.TANH R86, R58 ;  /* 0x0000003a00567308 */ /* 0x0003f00000002400 */
[----:B------:R-:W-:Y:S01]  /*3340*/  MUFU.TANH R61, R61 ;  /* 0x0000003d003d7308 */ /* 0x000fe20000002400 */
[----:B-1----:R-:W-:Y:S02]  /*3350*/  FSEL R58, R85, -INF , P1 ;  /* 0xff800000553a7808 */ /* 0x002fe40000800000 */
[----:B0-----:R-:W-:-:S02]  /*3360*/  FSEL R79, R79, -INF , P2 ;  /* 0xff8000004f4f7808 */ /* 0x001fc40001000000 */
[----:B------:R-:W-:Y:S02]  /*3370*/  FMNMX.FTZ R4, R58, R5, !PT ;  /* 0x000000053a047209 */ /* 0x000fe40007810000 */
[----:B------:R-:W-:Y:S01]  /*3380*/  ISETP.GT.AND P2, PT, R116, 0x50, PT ;  /* 0x000000507400780c */ /* 0x000fe20003f44270 */
[----:B------:R-:W0:Y:S08]  /*3390*/  MUFU.TANH R78, R78 ;  /* 0x0000004e004e7308 */ /* 0x000e300000002400 */
[----:B------:R-:W-:Y:S08]  /*33a0*/  MUFU.TANH R64, R64 ;  /* 0x0000004000407308 */ /* 0x000ff00000002400 */
[----:B------:R1:W-:Y:S01]  /*33b0*/  MUFU.TANH R105, R55 ;  /* 0x0000003700697308 */ /* 0x0003e20000002400 */
[----:B0-----:R-:W-:-:S02]  /*33c0*/  FSEL R78, R78, -INF , P1 ;  /* 0xff8000004e4e7808 */ /* 0x001fc40000800000 */
[----:B------:R-:W-:-:S05]  /*33d0*/  ISETP.GT.AND P1, PT, R116, 0x51, PT ;  /* 0x000000517400780c */ /* 0x000fca0003f24270 */
[----:B------:R-:W-:Y:S01]  /*33e0*/  MUFU.TANH R65, R65 ;  /* 0x0000004100417308 */ /* 0x000fe20000002400 */
[----:B-1----:R-:W-:-:S04]  /*33f0*/  FSEL R55, R83, -INF , P6 ;  /* 0xff80000053377808 */ /* 0x002fc80003000000 */
[----:B------:R-:W-:-:S03]  /*3400*/  FMNMX.FTZ R5, R55, R4, !PT ;  /* 0x0000000437057209 */ /* 0x000fc60007810000 */
[----:B------:R0:W-:Y:S08]  /*3410*/  MUFU.TANH R103, R54 ;  /* 0x0000003600677308 */ /* 0x0001f00000002400 */
[----:B------:R-:W1:Y:S01]  /*3420*/  MUFU.TANH R59, R59 ;  /* 0x0000003b003b7308 */ /* 0x000e620000002400 */
[----:B0-----:R-:W-:Y:S02]  /*3430*/  FSEL R54, R57, -INF , P5 ;  /* 0xff80000039367808 */ /* 0x001fe40002800000 */
[----:B------:R-:W-:-:S02]  /*3440*/  FSEL R57, R61, -INF , P3 ;  /* 0xff8000003d397808 */ /* 0x000fc40001800000 */
[----:B------:R-:W-:-:S03]  /*3450*/  FMNMX.FTZ R4, R54, R5, !PT ;  /* 0x0000000536047209 */ /* 0x000fc60007810000 */
[----:B------:R-:W-:Y:S08]  /*3460*/  MUFU.TANH R68, R68 ;  /* 0x0000004400447308 */ /* 0x000ff00000002400 */
[----:B------:R0:W-:Y:S01]  /*3470*/  MUFU.TANH R97, R49 ;  /* 0x0000003100617308 */ /* 0x0001e20000002400 */
[----:B-1----:R-:W-:Y:S02]  /*3480*/  FSEL R5, R59, -INF , P5 ;  /* 0xff8000003b057808 */ /* 0x002fe40002800000 */
[----:B------:R-:W-:-:S05]  /*3490*/  ISETP.GT.AND P5, PT, R116, 0x59, PT ;  /* 0x000000597400780c */ /* 0x000fca0003fa4270 */
[----:B------:R-:W-:Y:S01]  /*34a0*/  MUFU.TANH R62, R62 ;  /* 0x0000003e003e7308 */ /* 0x000fe20000002400 */
[----:B0-----:R-:W-:-:S04]  /*34b0*/  FSEL R49, R60, -INF , P4 ;  /* 0xff8000003c317808 */ /* 0x001fc80002000000 */
[----:B------:R-:W-:-:S03]  /*34c0*/  FMNMX.FTZ R4, R49, R4, !PT ;  /* 0x0000000431047209 */ /* 0x000fc60007810000 */
[----:B------:R-:W-:Y:S01]  /*34d0*/  MUFU.TANH R69, R69 ;  /* 0x0000004500457308 */ /* 0x000fe20000002400 */
[----:B------:R-:W-:Y:S02]  /*34e0*/  FMNMX.FTZ R8, R57, R4, !PT ;  /* 0x0000000439087209 */ /* 0x000fe40007810000 */
[----:B------:R-:W-:Y:S02]  /*34f0*/  FSEL R4, R86, -INF , P6 ;  /* 0xff80000056047808 */ /* 0x000fe40003000000 */
[----:B------:R-:W-:-:S03]  /*3500*/  ISETP.GT.AND P6, PT, R116, 0x58, PT ;  /* 0x000000587400780c */ /* 0x000fc60003fc4270 */
[----:B------:R-:W0:Y:S08]  /*3510*/  MUFU.TANH R63, R63 ;  /* 0x0000003f003f7308 */ /* 0x000e300000002400 */
[----:B------:R-:W1:Y:S08]  /*3520*/  MUFU.TANH R40, R40 ;  /* 0x0000002800287308 */ /* 0x000e700000002400 */
[----:B------:R2:W-:Y:S01]  /*3530*/  MUFU.TANH R102, R53 ;  /* 0x0000003500667308 */ /* 0x0005e20000002400 */
[----:B0-----:R-:W-:-:S02]  /*3540*/  FSEL R10, R63, -INF , P3 ;  /* 0xff8000003f0a7808 */ /* 0x001fc40001800000 */
[----:B------:R-:W-:-:S05]  /*3550*/  ISETP.GT.AND P3, PT, R116, 0x61, PT ;  /* 0x000000617400780c */ /* 0x000fca0003f64270 */
[----:B------:R-:W-:Y:S01]  /*3560*/  MUFU.TANH R66, R66 ;  /* 0x0000004200427308 */ /* 0x000fe20000002400 */
[----:B--2---:R-:W-:-:S04]  /*3570*/  FSEL R53, R64, -INF , P2 ;  /* 0xff80000040357808 */ /* 0x004fc80001000000 */
[----:B------:R-:W-:Y:S02]  /*3580*/  FMNMX.FTZ R21, R53, R8, !PT ;  /* 0x0000000835157209 */ /* 0x000fe40007810000 */
[----:B------:R-:W-:Y:S01]  /*3590*/  FSEL R8, R62, -INF , P4 ;  /* 0xff8000003e087808 */ /* 0x000fe20002000000 */
[----:B------:R-:W-:Y:S01]  /*35a0*/  MUFU.TANH R41, R41 ;  /* 0x0000002900297308 */ /* 0x000fe20000002400 */
[----:B------:R-:W-:-:S07]  /*35b0*/  ISETP.GT.AND P4, PT, R116, 0x60, PT ;  /* 0x000000607400780c */ /* 0x000fce0003f84270 */
[----:B------:R0:W-:Y:S08]  /*35c0*/  MUFU.TANH R101, R52 ;  /* 0x0000003400657308 */ /* 0x0001f00000002400 */
[----:B------:R-:W-:Y:S01]  /*35d0*/  MUFU.TANH R67, R67 ;  /* 0x0000004300437308 */ /* 0x000fe20000002400 */
[----:B0-----:R-:W-:-:S04]  /*35e0*/  FSEL R52, R65, -INF , P1 ;  /* 0xff80000041347808 */ /* 0x001fc80000800000 */
[----:B------:R-:W-:-:S03]  /*35f0*/  FMNMX.FTZ R21, R52, R21, !PT ;  /* 0x0000001534157209 */ /* 0x000fc60007810000 */
[----:B------:R1:W-:Y:S08]  /*3600*/  MUFU.TANH R94, R44 ;  /* 0x0000002c005e7308 */ /* 0x0003f00000002400 */
[----:B------:R0:W-:Y:S01]  /*3610*/  MUFU.TANH R98, R50 ;  /* 0x0000003200627308 */ /* 0x0001e20000002400 */
[----:B-1----:R-:W-:-:S07]  /*3620*/  FSEL R44, R40, -INF , P4 ;  /* 0xff800000282c7808 */ /* 0x002fce0002000000 */
[----:B------:R-:W1:Y:S01]  /*3630*/  MUFU.TANH R70, R70 ;  /* 0x0000004600467308 */ /* 0x000e620000002400 */
[----:B0-----:R-:W-:-:S04]  /*3640*/  FSEL R50, R68, -INF , P6 ;  /* 0xff80000044327808 */ /* 0x001fc80003000000 */
[----:B------:R-:W-:-:S03]  /*3650*/  FMNMX.FTZ R20, R50, R21, !PT ;  /* 0x0000001532147209 */ /* 0x000fc60007810000 */
[----:B------:R-:W0:Y:S08]  /*3660*/  MUFU.TANH R45, R45 ;  /* 0x0000002d002d7308 */ /* 0x000e300000002400 */
[----:B------:R2:W-:Y:S01]  /*3670*/  MUFU.TANH R96, R47 ;  /* 0x0000002f00607308 */ /* 0x0005e20000002400 */
[----:B-1----:R-:W-:Y:S02]  /*3680*/  FSEL R24, R70, -INF , P6 ;  /* 0xff80000046187808 */ /* 0x002fe40003000000 */
[----:B------:R-:W-:-:S05]  /*3690*/  ISETP.GT.AND P6, PT, R116, 0x70, PT ;  /* 0x000000707400780c */ /* 0x000fca0003fc4270 */
[----:B------:R-:W-:Y:S01]  /*36a0*/  MUFU.TANH R71, R71 ;  /* 0x0000004700477308 */ /* 0x000fe20000002400 */
[----:B--2---:R-:W-:-:S04]  /*36b0*/  FSEL R47, R69, -INF , P5 ;  /* 0xff800000452f7808 */ /* 0x004fc80002800000 */
[----:B------:R-:W-:Y:S02]  /*36c0*/  FMNMX.FTZ R21, R47, R20, !PT ;  /* 0x000000142f157209 */ /* 0x000fe40007810000 */
[----:B------:R-:W-:Y:S01]  /*36d0*/  FSEL R20, R66, -INF , P2 ;  /* 0xff80000042147808 */ /* 0x000fe20001000000 */
[----:B------:R-:W1:Y:S01]  /*36e0*/  MUFU.TANH R48, R48 ;  /* 0x0000003000307308 */ /* 0x000e620000002400 */
[----:B------:R-:W-:Y:S02]  /*36f0*/  ISETP.GT.AND P2, PT, R116, 0x68, PT ;  /* 0x000000687400780c */ /* 0x000fe40003f44270 */
[----:B------:R-:W-:Y:S02]  /*3700*/  FMNMX.FTZ R25, R44, R21, !PT ;  /* 0x000000152c197209 */ /* 0x000fe40007810000 */
[----:B------:R-:W-:Y:S02]  /*3710*/  FSEL R21, R67, -INF , P1 ;  /* 0xff80000043157808 */ /* 0x000fe40000800000 */
[----:B------:R-:W-:Y:S01]  /*3720*/  ISETP.GT.AND P1, PT, R116, 0x69, PT ;  /* 0x000000697400780c */ /* 0x000fe20003f24270 */
[----:B------:R2:W3:Y:S01]  /*3730*/  MUFU.TANH R87, R42 ;  /* 0x0000002a00577308 */ /* 0x0004e20000002400 */
[----:B------:R-:W-:-:S07]  /*3740*/  FSEL R40, R94, -INF , P2 ;  /* 0xff8000005e287808 */ /* 0x000fce0001000000 */
[----:B------:R0:W4:Y:S01]  /*3750*/  MUFU.TANH R93, R43 ;  /* 0x0000002b005d7308 */ /* 0x0001220000002400 */
[----:B--2---:R-:W-:-:S04]  /*3760*/  FSEL R42, R41, -INF , P3 ;  /* 0xff800000292a7808 */ /* 0x004fc80001800000 */
[----:B------:R-:W-:-:S03]  /*3770*/  FMNMX.FTZ R25, R42, R25, !PT ;  /* 0x000000192a197209 */ /* 0x000fc60007810000 */
[----:B------:R1:W2:Y:S01]  /*3780*/  MUFU.TANH R95, R46 ;  /* 0x0000002e005f7308 */ /* 0x0002a20000002400 */
[----:B0-----:R-:W-:-:S07]  /*3790*/  FSEL R43, R45, -INF , P1 ;  /* 0xff8000002d2b7808 */ /* 0x001fce0000800000 */
[----:B------:R0:W-:Y:S01]  /*37a0*/  MUFU.TANH R108, R26 ;  /* 0x0000001a006c7308 */ /* 0x0001e20000002400 */
[----:B-1----:R-:W-:-:S07]  /*37b0*/  FSEL R46, R48, -INF , P6 ;  /* 0xff800000302e7808 */ /* 0x002fce0003000000 */
[----:B------:R1:W-:Y:S01]  /*37c0*/  MUFU.TANH R109, R27 ;  /* 0x0000001b006d7308 */ /* 0x0003e20000002400 */
[----:B0-----:R-:W-:Y:S02]  /*37d0*/  FMNMX.FTZ R26, R40, R25, !PT ;  /* 0x00000019281a7209 */ /* 0x001fe40007810000 */
[----:B------:R-:W-:Y:S02]  /*37e0*/  FSEL R25, R71, -INF , P5 ;  /* 0xff80000047197808 */ /* 0x000fe40002800000 */
[----:B------:R-:W-:-:S03]  /*37f0*/  ISETP.GT.AND P5, PT, R116, 0x71, PT ;  /* 0x000000717400780c */ /* 0x000fc60003fa4270 */
[----:B------:R0:W-:Y:S01]  /*3800*/  MUFU.TANH R111, R29 ;  /* 0x0000001d006f7308 */ /* 0x0001e20000002400 */
[----:B-1----:R-:W-:Y:S02]  /*3810*/  FMNMX.FTZ R27, R43, R26, !PT ;  /* 0x0000001a2b1b7209 */ /* 0x002fe40007810000 */
[----:B---3--:R-:W-:Y:S02]  /*3820*/  FSEL R26, R87, -INF , P4 ;  /* 0xff800000571a7808 */ /* 0x008fe40002000000 */
[----:B------:R-:W-:Y:S02]  /*3830*/  ISETP.GT.AND P4, PT, R116, 0x78, PT ;  /* 0x000000787400780c */ /* 0x000fe40003f84270 */
[----:B------:R-:W-:Y:S01]  /*3840*/  FSEL R48, R97, -INF , P5 ;  /* 0xff80000061307808 */ /* 0x000fe20002800000 */
[----:B------:R2:W1:Y:S01]  /*3850*/  MUFU.TANH R110, R28 ;  /* 0x0000001c006e7308 */ /* 0x0004620000002400 */
[----:B0-----:R-:W-:Y:S02]  /*3860*/  FMNMX.FTZ R29, R46, R27, !PT ;  /* 0x0000001b2e1d7209 */ /* 0x001fe40007810000 */
[----:B----4-:R-:W-:-:S02]  /*3870*/  FSEL R27, R93, -INF , P3 ;  /* 0xff8000005d1b7808 */ /* 0x010fc40001800000 */
[C---:B------:R-:W-:Y:S02]  /*3880*/  ISETP.GT.AND P3, PT, R116.reuse, 0x79, PT ;  /* 0x000000797400780c */ /* 0x040fe40003f64270 */
[----:B------:R-:W-:Y:S01]  /*3890*/  FSEL R59, R101, -INF , P4 ;  /* 0xff800000653b7808 */ /* 0x000fe20002000000 */
[----:B------:R0:W3:Y:S01]  /*38a0*/  MUFU.TANH R112, R32 ;  /* 0x0000002000707308 */ /* 0x0000e20000002400 */
[----:B--2---:R-:W-:Y:S02]  /*38b0*/  FSEL R28, R95, -INF , P2 ;  /* 0xff8000005f1c7808 */ /* 0x004fe40001000000 */
[----:B------:R-:W-:Y:S02]  /*38c0*/  ISETP.GT.AND P2, PT, R116, 0x80, PT ;  /* 0x000000807400780c */ /* 0x000fe40003f44270 */
[----:B------:R-:W-:Y:S02]  /*38d0*/  FSEL R60, R102, -INF , P3 ;  /* 0xff800000663c7808 */ /* 0x000fe40001800000 */
[----:B------:R-:W-:Y:S01]  /*38e0*/  FSEL R61, R106, -INF , P2 ;  /* 0xff8000006a3d7808 */ /* 0x000fe20001000000 */
[----:B------:R2:W4:Y:S01]  /*38f0*/  MUFU.TANH R113, R33 ;  /* 0x0000002100717308 */ /* 0x0005220000002400 */
[----:B0-----:R-:W-:-:S02]  /*3900*/  FMNMX.FTZ R32, R48, R29, !PT ;  /* 0x0000001d30207209 */ /* 0x001fc40007810000 */
[----:B------:R-:W-:Y:S02]  /*3910*/  FSEL R29, R96, -INF , P1 ;  /* 0xff800000601d7808 */ /* 0x000fe40000800000 */
[----:B------:R-:W-:-:S03]  /*3920*/  ISETP.GT.AND P1, PT, R116, 0x81, PT ;  /* 0x000000817400780c */ /* 0x000fc60003f24270 */
[----:B------:R0:W5:Y:S01]  /*3930*/  MUFU.TANH R114, R36 ;  /* 0x0000002400727308 */ /* 0x0001620000002400 */
[----:B--2---:R-:W-:Y:S02]  /*3940*/  FMNMX.FTZ R33, R59, R32, !PT ;  /* 0x000000203b217209 */ /* 0x004fe40007810000 */
[----:B------:R-:W-:Y:S02]  /*3950*/  FSEL R32, R98, -INF , P6 ;  /* 0xff80000062207808 */ /* 0x000fe40003000000 */
[----:B------:R-:W-:Y:S02]  /*3960*/  ISETP.GT.AND P6, PT, R116, 0x88, PT ;  /* 0x000000887400780c */ /* 0x000fe40003fc4270 */
[----:B------:R-:W-:Y:S01]  /*3970*/  FSEL R62, R107, -INF , P1 ;  /* 0xff8000006b3e7808 */ /* 0x000fe20000800000 */
[----:B------:R2:W5:Y:S01]  /*3980*/  MUFU.TANH R115, R37 ;  /* 0x0000002500737308 */ /* 0x0005620000002400 */
[----:B0-----:R-:W-:Y:S02]  /*3990*/  FMNMX.FTZ R36, R60, R33, !PT ;  /* 0x000000213c247209 */ /* 0x001fe40007810000 */
[----:B------:R-:W-:-:S02]  /*39a0*/  CS2R R106, SRZ ;  /* 0x00000000006a7805 */ /* 0x000fc4000001ff00 */
[----:B------:R-:W-:Y:S02]  /*39b0*/  FSEL R33, R99, -INF , P5 ;  /* 0xff80000063217808 */ /* 0x000fe40002800000 */
[----:B------:R-:W-:Y:S02]  /*39c0*/  CS2R R98, SRZ ;  /* 0x0000000000627805 */ /* 0x000fe4000001ff00 */
[----:B------:R-:W-:Y:S02]  /*39d0*/  ISETP.GT.AND P5, PT, R116, 0x89, PT ;  /* 0x000000897400780c */ /* 0x000fe40003fa4270 */
[----:B-1----:R-:W-:Y:S01]  /*39e0*/  FSEL R63, R110, -INF , P6 ;  /* 0xff8000006e3f7808 */ /* 0x002fe20003000000 */
[----:B------:R-:W0:Y:S01]  /*39f0*/  MUFU.TANH R86, R30 ;  /* 0x0000001e00567308 */ /* 0x000e220000002400 */
[----:B--2---:R-:W-:Y:S02]  /*3a00*/  FMNMX.FTZ R37, R61, R36, !PT ;  /* 0x000000243d257209 */ /* 0x004fe40007810000 */
[----:B------:R-:W-:-:S02]  /*3a10*/  FSEL R36, R103, -INF , P4 ;  /* 0xff80000067247808 */ /* 0x000fc40002000000 */
[----:B------:R-:W-:Y:S02]  /*3a20*/  CS2R R102, SRZ ;  /* 0x0000000000667805 */ /* 0x000fe4000001ff00 */
[----:B------:R-:W-:Y:S02]  /*3a30*/  FMNMX.FTZ R66, R62, R37, !PT ;  /* 0x000000253e427209 */ /* 0x000fe40007810000 */
[----:B------:R-:W-:Y:S01]  /*3a40*/  ISETP.GT.AND P4, PT, R116, 0x90, PT ;  /* 0x000000907400780c */ /* 0x000fe20003f84270 */
[----:B------:R-:W1:Y:S01]  /*3a50*/  MUFU.TANH R87, R31 ;  /* 0x0000001f00577308 */ /* 0x000e620000002400 */
[----:B------:R-:W-:Y:S02]  /*3a60*/  FSEL R64, R111, -INF , P5 ;  /* 0xff8000006f407808 */ /* 0x000fe40002800000 */
[----:B------:R-:W-:Y:S02]  /*3a70*/  CS2R R110, SRZ ;  /* 0x00000000006e7805 */ /* 0x000fe4000001ff00 */
[----:B------:R-:W-:-:S02]  /*3a80*/  FMNMX.FTZ R41, R63, R66, !PT ;  /* 0x000000423f297209 */ /* 0x000fc40007810000 */
[----:B------:R-:W-:Y:S02]  /*3a90*/  FSEL R37, R105, -INF , P3 ;  /* 0xff80000069257808 */ /* 0x000fe40001800000 */
[----:B------:R-:W-:Y:S01]  /*3aa0*/  ISETP.GT.AND P3, PT, R116, 0x91, PT ;  /* 0x000000917400780c */ /* 0x000fe20003f64270 */
[----:B------:R-:W2:Y:S01]  /*3ab0*/  MUFU.TANH R88, R34 ;  /* 0x0000002200587308 */ /* 0x000ea20000002400 */
[----:B---3--:R-:W-:Y:S02]  /*3ac0*/  FSEL R65, R112, -INF , P4 ;  /* 0xff80000070417808 */ /* 0x008fe40002000000 */
[----:B------:R-:W-:Y:S02]  /*3ad0*/  FMNMX.FTZ R68, R64, R41, !PT ;  /* 0x0000002940447209 */ /* 0x000fe40007810000 */
[----:B------:R-:W-:Y:S02]  /*3ae0*/  FSEL R41, R108, -INF , P2 ;  /* 0xff8000006c297808 */ /* 0x000fe40001000000 */
[----:B------:R-:W-:Y:S01]  /*3af0*/  ISETP.GT.AND P2, PT, R116, 0x98, PT ;  /* 0x000000987400780c */ /* 0x000fe20003f44270 */
[----:B------:R-:W3:Y:S01]  /*3b00*/  MUFU.TANH R89, R35 ;  /* 0x0000002300597308 */ /* 0x000ee20000002400 */
[----:B----4-:R-:W-:-:S02]  /*3b10*/  FSEL R66, R113, -INF , P3 ;  /* 0xff80000071427808 */ /* 0x010fc40001800000 */
[----:B------:R-:W-:Y:S02]  /*3b20*/  CS2R R112, SRZ ;  /* 0x0000000000707805 */ /* 0x000fe4000001ff00 */
[----:B------:R-:W-:Y:S02]  /*3b30*/  FMNMX.FTZ R69, R65, R68, !PT ;  /* 0x0000004441457209 */ /* 0x000fe40007810000 */
[----:B------:R-:W-:Y:S02]  /*3b40*/  FSEL R45, R109, -INF , P1 ;  /* 0xff8000006d2d7808 */ /* 0x000fe40000800000 */
[----:B------:R-:W-:Y:S02]  /*3b50*/  CS2R R108, SRZ ;  /* 0x00000000006c7805 */ /* 0x000fe4000001ff00 */
[----:B------:R-:W-:Y:S01]  /*3b60*/  ISETP.GT.AND P1, PT, R116, 0x99, PT ;  /* 0x000000997400780c */ /* 0x000fe20003f24270 */
[----:B------:R-:W4:Y:S01]  /*3b70*/  MUFU.TANH R90, R38 ;  /* 0x00000026005a7308 */ /* 0x000f220000002400 */
[----:B-----5:R-:W-:-:S02]  /*3b80*/  FSEL R67, R114, -INF , P2 ;  /* 0xff80000072437808 */ /* 0x020fc40001000000 */
[----:B------:R-:W-:Y:S02]  /*3b90*/  CS2R R116, SRZ ;  /* 0x0000000000747805 */ /* 0x000fe4000001ff00 */
[----:B------:R-:W-:Y:S02]  /*3ba0*/  FMNMX.FTZ R70, R66, R69, !PT ;  /* 0x0000004542467209 */ /* 0x000fe40007810000 */
[----:B------:R-:W-:Y:S02]  /*3bb0*/  FSEL R68, R115, -INF , P1 ;  /* 0xff80000073447808 */ /* 0x000fe40000800000 */
[----:B------:R-:W-:Y:S02]  /*3bc0*/  CS2R R114, SRZ ;  /* 0x0000000000727805 */ /* 0x000fe4000001ff00 */
[----:B------:R-:W-:Y:S01]  /*3bd0*/  FMNMX.FTZ R69, R67, R70, !PT ;  /* 0x0000004643457209 */ /* 0x000fe20007810000 */
[----:B------:R-:W5:Y:S01]  /*3be0*/  MUFU.TANH R92, R39 ;  /* 0x00000027005c7308 */ /* 0x000f620000002400 */
[----:B0-----:R-:W-:-:S02]  /*3bf0*/  FSEL R86, R86, -INF , P6 ;  /* 0xff80000056567808 */ /* 0x001fc40003000000 */
[----:B------:R-:W-:Y:S02]  /*3c00*/  FMNMX.FTZ R70, R68, R69, !PT ;  /* 0x0000004544467209 */ /* 0x000fe40007810000 */
[----:B-1----:R-:W-:Y:S02]  /*3c10*/  FSEL R87, R87, -INF , P5 ;  /* 0xff80000057577808 */ /* 0x002fe40002800000 */
[----:B--2---:R-:W-:Y:S01]  /*3c20*/  FSEL R88, R88, -INF , P4 ;  /* 0xff80000058587808 */ /* 0x004fe20002000000 */
[----:B------:R-:W0:Y:S01]  /*3c30*/  SHFL.BFLY PT, R69, R70, 0x2, 0x1f ;  /* 0x0c401f0046457f89 */ /* 0x000e2200000e0000 */
[----:B---3--:R-:W-:Y:S02]  /*3c40*/  FSEL R89, R89, -INF , P3 ;  /* 0xff80000059597808 */ /* 0x008fe40001800000 */
[----:B----4-:R-:W-:Y:S02]  /*3c50*/  FSEL R90, R90, -INF , P2 ;  /* 0xff8000005a5a7808 */ /* 0x010fe40001000000 */
[----:B-----5:R-:W-:-:S02]  /*3c60*/  FSEL R92, R92, -INF , P1 ;  /* 0xff8000005c5c7808 */ /* 0x020fc40000800000 */
[----:B0-----:R-:W-:-:S05]  /*3c70*/  FMNMX.FTZ R71, R70, R69, !PT ;  /* 0x0000004546477209 */ /* 0x001fca0007810000 */
[----:B------:R-:W0:Y:S02]  /*3c80*/  SHFL.BFLY PT, R80, R71, 0x1, 0x1f ;  /* 0x0c201f0047507f89 */ /* 0x000e2400000e0000 */
[----:B0-----:R-:W-:Y:S01]  /*3c90*/  FMNMX.FTZ R121, R71, R80, !PT ;  /* 0x0000005047797209 */ /* 0x001fe20007810000 */
[----:B------:R-:W-:-:S03]  /*3ca0*/  IMAD.U32 R80, RZ, RZ, UR6 ;  /* 0x00000006ff507e24 */ /* 0x000fc6000f8e00ff */
[C---:B------:R-:W-:Y:S01]  /*3cb0*/  FSETP.NEU.FTZ.AND P0, PT, R121.reuse, -INF , PT ;  /* 0xff8000007900780b */ /* 0x040fe20003f1d000 */
[----:B------:R-:W-:-:S01]  /*3cc0*/  FFMA.FTZ R69, R121, R80, -8 ;  /* 0xc100000079457423 */ /* 0x000fc20000010050 */
[----:B------:R-:W-:-:S04]  /*3cd0*/  FMNMX.FTZ R80, R6, R7, !PT ;  /* 0x0000000706507209 */ /* 0x000fc80007810000 */
[----:B------:R-:W-:Y:S02]  /*3ce0*/  FMNMX.FTZ R80, R9, R80, !PT ;  /* 0x0000005009507209 */ /* 0x000fe40007810000 */
[----:B------:R-:W-:Y:S02]  /*3cf0*/  FSEL R69, R69, RZ, P0 ;  /* 0x000000ff45457208 */ /* 0x000fe40000000000 */
[----:B------:R-:W-:Y:S02]  /*3d00*/  FMNMX.FTZ R81, R11, R80, !PT ;  /* 0x000000500b517209 */ /* 0x000fe40007810000 */
[----:B------:R-:W-:Y:S01]  /*3d10*/  ISETP.NE.AND P0, PT, R104, RZ, PT ;  /* 0x000000ff6800720c */ /* 0x000fe20003f05270 */
        /* <DEDUP_REMOVED lines=15> */
[----:B------:R-:W-:Y:S01]  /*3e10*/  MUFU.EX2 R31, R31 ;  /* 0x0000001f001f7308 */ /* 0x000fe20000000800 */
[----:B------:R-:W-:-:S01]  /*3e20*/  FFMA.FTZ R35, R124, UR6, -R69 ;  /* 0x000000067c237c23 */ /* 0x000fc20008010845 */
[----:B------:R-:W-:Y:S01]  /*3e30*/  FMNMX.FTZ R83, R73, R82, !PT ;  /* 0x0000005249537209 */ /* 0x000fe20007810000 */
[----:B------:R-:W-:-:S01]  /*3e40*/  FFMA.FTZ R38, R126, UR6, -R69 ;  /* 0x000000067e267c23 */ /* 0x000fc20008010845 */
[--C-:B------:R-:W-:Y:S01]  /*3e50*/  FFMA.FTZ R39, R128, UR6, -R69.reuse ;  /* 0x0000000680277c23 */ /* 0x100fe20008010845 */
[----:B------:R-:W-:-:S01]  /*3e60*/  FFMA.FTZ R70, R100, UR6, -R69 ;  /* 0x0000000664467c23 */ /* 0x000fc20008010845 */
[----:B------:R-:W-:Y:S01]  /*3e70*/  FMNMX.FTZ R94, R72, R83, !PT ;  /* 0x00000053485e7209 */ /* 0x000fe20007810000 */
[----:B------:R-:W-:-:S01]  /*3e80*/  FFMA.FTZ R71, R130, UR6, -R69 ;  /* 0x0000000682477c23 */ /* 0x000fc20008010845 */
        /* <DEDUP_REMOVED lines=24> */
[----:B------:R-:W-:Y:S01]  /*4010*/  FFMA.FTZ R43, R43, UR6, -R69 ;  /* 0x000000062b2b7c23 */ /* 0x000fe20008010845 */
[----:B------:R-:W0:Y:S01]  /*4020*/  MUFU.EX2 R35, R35 ;  /* 0x0000002300237308 */ /* 0x000e220000000800 */
[----:B------:R-:W-:-:S02]  /*4030*/  FMNMX.FTZ R56, R4, R91, !PT ;  /* 0x0000005b04387209 */ /* 0x000fc40007810000 */
[----:B------:R-:W-:Y:S02]  /*4040*/  CS2R R118, SRZ ;  /* 0x0000000000767805 */ /* 0x000fe4000001ff00 */
[----:B------:R-:W-:Y:S02]  /*4050*/  CS2R R104, SRZ ;  /* 0x0000000000687805 */ /* 0x000fe4000001ff00 */
[----:B------:R-:W-:Y:S02]  /*4060*/  CS2R R100, SRZ ;  /* 0x0000000000647805 */ /* 0x000fe4000001ff00 */
[----:B------:R-:W-:Y:S01]  /*4070*/  FMNMX.FTZ R91, R5, R56, !PT ;  /* 0x00000038055b7209 */ /* 0x000fe20007810000 */
[----:B------:R-:W-:Y:S01]  /*4080*/  FFMA.FTZ R56, R58, UR6, -R69 ;  /* 0x000000063a387c23 */ /* 0x000fe20008010845 */
[----:B------:R-:W-:Y:S02]  /*4090*/  MUFU.EX2 R38, R38 ;  /* 0x0000002600267308 */ /* 0x000fe40000000800 */
[----:B------:R-:W-:-:S04]  /*40a0*/  FMNMX.FTZ R91, R8, R91, !PT ;  /* 0x0000005b085b7209 */ /* 0x000fc80007810000 */
[----:B------:R-:W-:Y:S02]  /*40b0*/  FMNMX.FTZ R91, R10, R91, !PT ;  /* 0x0000005b0a5b7209 */ /* 0x000fe40007810000 */
[----:B------:R-:W-:Y:S02]  /*40c0*/  MUFU.EX2 R39, R39 ;  /* 0x0000002700277308 */ /* 0x000fe40000000800 */
[----:B------:R-:W-:Y:S02]  /*40d0*/  FMNMX.FTZ R58, R20, R91, !PT ;  /* 0x0000005b143a7209 */ /* 0x000fe40007810000 */
[----:B0-----:R-:W-:Y:S02]  /*40e0*/  F2FP.SATFINITE.E4M3.F32.PACK_AB_MERGE_C R200, R35, R34, RZ ;  /* 0x0000002223c8723e */ /* 0x001fe400048070ff */
[----:B------:R-:W-:Y:S02]  /*40f0*/  FMNMX.FTZ R91, R21, R58, !PT ;  /* 0x0000003a155b7209 */ /* 0x000fe40007810000 */
[----:B------:R-:W-:Y:S01]  /*4100*/  F2FP.SATFINITE.E4M3.F32.PACK_AB_MERGE_C R200, R31, R30, R200 ;  /* 0x0000001e1fc8723e */ /* 0x000fe200048070c8 */
[----:B------:R-:W-:Y:S01]  /*4110*/  MUFU.EX2 R70, R70 ;  /* 0x0000004600467308 */ /* 0x000fe20000000800 */
[----:B------:R-:W-:-:S04]  /*4120*/  FMNMX.FTZ R58, R24, R91, !PT ;  /* 0x0000005b183a7209 */ /* 0x000fc80007810000 */
[----:B------:R-:W-:-:S03]  /*4130*/  FMNMX.FTZ R91, R25, R58, !PT ;  /* 0x0000003a195b7209 */ /* 0x000fc60007810000 */
[----:B------:R-:W0:Y:S01]  /*4140*/  MUFU.EX2 R71, R71 ;  /* 0x0000004700477308 */ /* 0x000e220000000800 */
[----:B------:R-:W-:-:S04]  /*4150*/  FMNMX.FTZ R58, R26, R91, !PT ;  /* 0x0000005b1a3a7209 */ /* 0x000fc80007810000 */
[----:B------:R-:W-:Y:S01]  /*4160*/  FMNMX.FTZ R91, R27, R58, !PT ;  /* 0x0000003a1b5b7209 */ /* 0x000fe20007810000 */
[----:B------:R-:W-:-:S02]  /*4170*/  FFMA.FTZ R58, R57, UR6, -R69 ;  /* 0x00000006393a7c23 */ /* 0x000fc40008010845 */
[----:B------:R-:W-:Y:S01]  /*4180*/  MUFU.EX2 R80, R80 ;  /* 0x0000005000507308 */ /* 0x000fe20000000800 */
[----:B------:R-:W-:-:S04]  /*4190*/  FMNMX.FTZ R94, R28, R91, !PT ;  /* 0x0000005b1c5e7209 */ /* 0x000fc80007810000 */
[----:B------:R-:W-:-:S03]  /*41a0*/  FMNMX.FTZ R57, R29, R94, !PT ;  /* 0x0000005e1d397209 */ /* 0x000fc60007810000 */
[----:B------:R-:W-:Y:S01]  /*41b0*/  MUFU.EX2 R81, R81 ;  /* 0x0000005100517308 */ /* 0x000fe20000000800 */
        /* <DEDUP_REMOVED lines=9> */
[----:B------:R-:W-:-:S03]  /*4250*/  FMNMX.FTZ R57, R45, R94, !PT ;  /* 0x0000005e2d397209 */ /* 0x000fc60007810000 */
        /* <DEDUP_REMOVED lines=10> */
[----:B------:R-:W-:Y:S01]  /*4300*/  FMNMX.FTZ R93, R92, R91, !PT ;  /* 0x0000005b5c5d7209 */ /* 0x000fe20007810000 */
[----:B------:R-:W-:-:S01]  /*4310*/  FFMA.FTZ R91, R48, UR6, -R69 ;  /* 0x00000006305b7c23 */ /* 0x000fc20008010845 */
[--C-:B------:R-:W-:Y:S01]  /*4320*/  FFMA.FTZ R48, R61, UR6, -R69.reuse ;  /* 0x000000063d307c23 */ /* 0x100fe20008010845 */
[----:B------:R-:W-:-:S01]  /*4330*/  FFMA.FTZ R61, R62, UR6, -R69 ;  /* 0x000000063e3d7c23 */ /* 0x000fc20008010845 */
[--C-:B------:R-:W-:Y:S01]  /*4340*/  FFMA.FTZ R62, R65, UR6, -R69.reuse ;  /* 0x00000006413e7c23 */ /* 0x100fe20008010845 */
[----:B------:R-:W0:Y:S01]  /*4350*/  SHFL.BFLY PT, R94, R93, 0x2, 0x1f ;  /* 0x0c401f005d5e7f89 */ /* 0x000e2200000e0000 */
[----:B------:R-:W-:-:S01]  /*4360*/  FFMA.FTZ R65, R66, UR6, -R69 ;  /* 0x0000000642417c23 */ /* 0x000fc20008010845 */
[----:B------:R-:W-:Y:S08]  /*4370*/  MUFU.EX2 R57, R95 ;  /* 0x0000005f00397308 */ /* 0x000ff00000000800 */
[----:B------:R-:W1:Y:S08]  /*4380*/  MUFU.EX2 R56, R56 ;  /* 0x0000003800387308 */ /* 0x000e700000000800 */
[----:B------:R-:W-:Y:S01]  /*4390*/  MUFU.EX2 R55, R55 ;  /* 0x0000003700377308 */ /* 0x000fe20000000800 */
[----:B0-----:R-:W-:-:S07]  /*43a0*/  FMNMX.FTZ R94, R93, R94, !PT ;  /* 0x0000005e5d5e7209 */ /* 0x001fce0007810000 */
[----:B------:R-:W-:Y:S01]  /*43b0*/  MUFU.EX2 R54, R54 ;  /* 0x0000003600367308 */ /* 0x000fe20000000800 */
[----:B-1----:R-:W-:Y:S01]  /*43c0*/  F2FP.SATFINITE.E4M3.F32.PACK_AB_MERGE_C R206, R56, R51, RZ ;  /* 0x0000003338ce723e */ /* 0x002fe200048070ff */
[----:B------:R-:W0:Y:S03]  /*43d0*/  SHFL.BFLY PT, R93, R94, 0x1, 0x1f ;  /* 0x0c201f005e5d7f89 */ /* 0x000e2600000e0000 */
[----:B------:R-:W-:-:S03]  /*43e0*/  F2FP.SATFINITE.E4M3.F32.PACK_AB_MERGE_C R206, R85, R84, R206 ;  /* 0x0000005455ce723e */ /* 0x000fc600048070ce */
        /* <DEDUP_REMOVED lines=9> */
[----:B------:R-:W-:-:S03]  /*4480*/  ISETP.NE.AND P1, PT, R2, RZ, PT ;  /* 0x000000ff0200720c */ /* 0x000fc60003f25270 */
[----:B------:R-:W-:Y:S01]  /*4490*/  MUFU.EX2 R50, R50 ;  /* 0x0000003200327308 */ /* 0x000fe20000000800 */
        /* <DEDUP_REMOVED lines=15> */
[----:B------:R-:W0:Y:S01]  /*4590*/  MUFU.EX2 R7, R7 ;  /* 0x0000000700077308 */ /* 0x000e220000000800 */
[----:B------:R-:W-:-:S02]  /*45a0*/  @P1 VIADD R3, R3, 0x33440 ;  /* 0x0003344003031836 */ /* 0x000fc40000000000 */
[--C-:B------:R-:W-:Y:S01]  /*45b0*/  FFMA.FTZ R75, R75, UR6, -R68.reuse ;  /* 0x000000064b4b7c23 */ /* 0x100fe20008010844 */
[----:B------:R-:W-:-:S01]  /*45c0*/  FFMA.FTZ R74, R74, UR6, -R68 ;  /* 0x000000064a4a7c23 */ /* 0x000fc20008010844 */
[--C-:B------:R-:W-:Y:S01]  /*45d0*/  FFMA.FTZ R79, R79, UR6, -R68.reuse ;  /* 0x000000064f4f7c23 */ /* 0x100fe20008010844 */
[----:B------:R-:W-:-:S01]  /*45e0*/  FFMA.FTZ R78, R78, UR6, -R68 ;  /* 0x000000064e4e7c23 */ /* 0x000fc20008010844 */
[----:B------:R-:W-:Y:S01]  /*45f0*/  @P1 PRMT R3, R16, 0x654, R3 ;  /* 0x0000065410031816 */ /* 0x000fe20000000003 */
[----:B------:R-:W-:-:S01]  /*4600*/  FFMA.FTZ R4, R4, UR6, -R68 ;  /* 0x0000000604047c23 */ /* 0x000fc20008010844 */
[----:B------:R1:W2:Y:S01]  /*4610*/  MUFU.EX2 R69, R66 ;  /* 0x0000004200457308 */ /* 0x0002a20000000800 */
[----:B------:R-:W-:-:S01]  /*4620*/  FFMA.FTZ R5, R5, UR6, -R68 ;  /* 0x0000000605057c23 */ /* 0x000fc20008010844 */
[----:B------:R3:W-:Y:S01]  /*4630*/  @P1 SYNCS.ARRIVE.TRANS64.RED.A1T0 RZ, [R3+URZ], RZ ;  /* 0x000000ff03ff19a7 */ /* 0x0007e2000810043f */
[----:B------:R-:W-:-:S01]  /*4640*/  FFMA.FTZ R24, R24, UR6, -R68 ;  /* 0x0000000618187c23 */ /* 0x000fc20008010844 */
[--C-:B------:R-:W-:Y:S01]  /*4650*/  FFMA.FTZ R25, R25, UR6, -R68.reuse ;  /* 0x0000000619197c23 */ /* 0x100fe20008010844 */
[----:B------:R-:W-:-:S01]  /*4660*/  FFMA.FTZ R26, R26, UR6, -R68 ;  /* 0x000000061a1a7c23 */ /* 0x000fc20008010844 */
[--C-:B------:R-:W-:Y:S01]  /*4670*/  FFMA.FTZ R27, R27, UR6, -R68.reuse ;  /* 0x000000061b1b7c23 */ /* 0x100fe20008010844 */
[----:B------:R-:W-:-:S01]  /*4680*/  FFMA.FTZ R28, R28, UR6, -R68 ;  /* 0x000000061c1c7c23 */ /* 0x000fc20008010844 */
[----:B------:R-:W4:Y:S01]  /*4690*/  MUFU.EX2 R94, R93 ;  /* 0x0000005d005e7308 */ /* 0x000f220000000800 */
[----:B0-----:R-:W-:-:S01]  /*46a0*/  FADD.FTZ R20, R6, R7 ;  /* 0x0000000706147221 */ /* 0x001fc20000010000 */
[--C-:B-1----:R-:W-:Y:S01]  /*46b0*/  FFMA.FTZ R66, R76, UR6, -R68.reuse ;  /* 0x000000064c427c23 */ /* 0x102fe20008010844 */
[----:B------:R-:W-:-:S01]  /*46c0*/  FFMA.FTZ R29, R29, UR6, -R68 ;  /* 0x000000061d1d7c23 */ /* 0x000fc20008010844 */
[--C-:B------:R-:W-:Y:S01]  /*46d0*/  FFMA.FTZ R32, R32, UR6, -R68.reuse ;  /* 0x0000000620207c23 */ /* 0x100fe20008010844 */
[----:B------:R-:W-:-:S01]  /*46e0*/  FFMA.FTZ R33, R33, UR6, -R68 ;  /* 0x0000000621217c23 */ /* 0x000fc20008010844 */
[--C-:B------:R-:W-:Y:S01]  /*46f0*/  FFMA.FTZ R36, R36, UR6, -R68.reuse ;  /* 0x0000000624247c23 */ /* 0x100fe20008010844 */
        /* <DEDUP_REMOVED lines=9> */
[----:B------:R1:W-:Y:S01]  /*4790*/  MUFU.EX2 R95, R15 ;  /* 0x0000000f005f7308 */ /* 0x0003e20000000800 */
[----:B------:R-:W-:-:S07]  /*47a0*/  PLOP3.LUT P1, PT, PT, PT, UP0, 0x80, 0x0 ;  /* 0x000000000000781c */ /* 0x000fce0003f2f008 */
[----:B------:R-:W5:Y:S01]  /*47b0*/  MUFU.EX2 R12, R12 ;  /* 0x0000000c000c7308 */ /* 0x000f620000000800 */
[----:B-1----:R-:W-:-:S01]  /*47c0*/  FFMA.FTZ R15, R21, UR6, -R68 ;  /* 0x00000006150f7c23 */ /* 0x002fc20008010844 */
[----:B------:R-:W-:Y:S01]  /*47d0*/  FADD.FTZ R21, R30, R31 ;  /* 0x0000001f1e157221 */ /* 0x000fe20000010000 */
[----:B------:R-:W-:-:S01]  /*47e0*/  FFMA.FTZ R68, R92, UR6, -R68 ;  /* 0x000000065c447c23 */ /* 0x000fc20008010844 */
[----:B------:R-:W-:-:S04]  /*47f0*/  CS2R R92, SRZ ;  /* 0x00000000005c7805 */ /* 0x000fc8000001ff00 */
[----:B------:R1:W-:Y:S08]  /*4800*/  MUFU.EX2 R73, R10 ;  /* 0x0000000a00497308 */ /* 0x0003f00000000800 */
[----:B------:R-:W3:Y:S01]  /*4810*/  MUFU.EX2 R96, R96 ;  /* 0x0000006000607308 */ /* 0x000ee20000000800 */
[----:B-1----:R-:W-:-:S01]  /*4820*/  FADD.FTZ R10, R34, R21 ;  /* 0x00000015220a7221 */ /* 0x002fc20000010000 */
[----:B--2---:R-:W-:Y:S01]  /*4830*/  FADD.FTZ R21, R69, R20 ;  /* 0x0000001445157221 */ /* 0x004fe20000010000 */
[----:B----4-:R-:W-:-:S02]  /*4840*/  F2FP.SATFINITE.E4M3.F32.PACK_AB_MERGE_C R69, R94, R69, RZ ;  /* 0x000000455e45723e */ /* 0x010fc400048070ff */
[----:B------:R-:W-:Y:S01]  /*4850*/  FADD.FTZ R77, R35, R10 ;  /* 0x0000000a234d7221 */ /* 0x000fe20000010000 */
[----:B------:R-:W-:-:S01]  /*4860*/  FADD.FTZ R10, R94, R21 ;  /* 0x000000155e0a7221 */ /* 0x000fc20000010000 */
[----:B------:R-:W-:Y:S01]  /*4870*/  F2FP.SATFINITE.E4M3.F32.PACK_AB_MERGE_C R201, R7, R6, R69 ;  /* 0x0000000607c9723e */ /* 0x000fe20004807045 */
[----:B------:R-:W1:Y:S01]  /*4880*/  MUFU.EX2 R11, R11 ;  /* 0x0000000b000b7308 */ /* 0x000e620000000800 */
[----:B------:R-:W-:-:S01]  /*4890*/  FADD.FTZ R20, R38, R77 ;  /* 0x0000004d26147221 */ /* 0x000fc20000010000 */
[----:B0-----:R-:W-:Y:S01]  /*48a0*/  FADD.FTZ R21, R9, R10 ;  /* 0x0000000a09157221 */ /* 0x001fe20000010000 */
[----:B------:R-:W-:Y:S02]  /*48b0*/  CS2R R34, SRZ ;  /* 0x0000000000227805 */ /* 0x000fe4000001ff00 */
[----:B------:R-:W-:Y:S01]  /*48c0*/  FADD.FTZ R77, R39, R20 ;  /* 0x00000014274d7221 */ /* 0x000fe20000010000 */
[----:B-----5:R-:W-:-:S01]  /*48d0*/  FADD.FTZ R10, R12, R21 ;  /* 0x000000150c0a7221 */ /* 0x020fc20000010000 */
[----:B------:R-:W-:Y:S01]  /*48e0*/  CS2R R38, SRZ ;  /* 0x0000000000267805 */ /* 0x000fe2000001ff00 */
[----:B------:R-:W0:Y:S01]  /*48f0*/  MUFU.EX2 R14, R14 ;  /* 0x0000000e000e7308 */ /* 0x000e220000000800 */
[----:B------:R-:W-:-:S01]  /*4900*/  FADD.FTZ R20, R70, R77 ;  /* 0x0000004d46147221 */ /* 0x000fc20000010000 */
[----:B---3--:R-:W-:Y:S01]  /*4910*/  FADD.FTZ R3, R95, R10 ;  /* 0x0000000a5f037221 */ /* 0x008fe20000010000 */
[----:B------:R-:W-:-:S02]  /*4920*/  F2FP.SATFINITE.E4M3.F32.PACK_AB_MERGE_C R95, R96, R95, RZ ;  /* 0x0000005f605f723e */ /* 0x000fc400048070ff */
[----:B------:R-:W-:Y:S01]  /*4930*/  CS2R R76, SRZ ;  /* 0x00000000004c7805 */ /* 0x000fe2000001ff00 */
[----:B------:R-:W-:-:S01]  /*4940*/  FADD.FTZ R21, R71, R20 ;  /* 0x0000001447157221 */ /* 0x000fc20000010000 */
[----:B------:R-:W-:Y:S01]  /*4950*/  FADD.FTZ R10, R96, R3 ;  /* 0x00000003600a7221 */ /* 0x000fe20000010000 */
[----:B------:R-:W-:Y:S01]  /*4960*/  F2FP.SATFINITE.E4M3.F32.PACK_AB_MERGE_C R203, R12, R9, R95 ;  /* 0x000000090ccb723e */ /* 0x000fe2000480705f */
[----:B------:R-:W2:Y:S01]  /*4970*/  MUFU.EX2 R75, R75 ;  /* 0x0000004b004b7308 */ /* 0x000ea20000000800 */
[----:B------:R-:W-:-:S01]  /*4980*/  FADD.FTZ R20, R80, R21 ;  /* 0x0000001550147221 */ /* 0x000fc20000010000 */
[----:B-1----:R-:W-:Y:S01]  /*4990*/  FADD.FTZ R3, R11, R10 ;  /* 0x0000000a0b037221 */ /* 0x002fe20000010000 */
[----:B------:R-:W-:Y:S02]  /*49a0*/  CS2R R96, SRZ ;  /* 0x0000000000607805 */ /* 0x000fe4000001ff00 */
[----:B------:R-:W-:Y:S01]  /*49b0*/  CS2R R94, SRZ ;  /* 0x00000000005e7805 */ /* 0x000fe2000001ff00 */
[----:B------:R-:W-:-:S01]  /*49c0*/  FADD.FTZ R21, R81, R20 ;  /* 0x0000001451157221 */ /* 0x000fc20000010000 */
[----:B------:R-:W-:-:S02]  /*49d0*/  CS2R R80, SRZ ;  /* 0x0000000000507805 */ /* 0x000fc4000001ff00 */
[----:B------:R-:W-:Y:S01]  /*49e0*/  CS2R R70, SRZ ;  /* 0x0000000000467805 */ /* 0x000fe2000001ff00 */
[----:B------:R-:W1:Y:S01]  /*49f0*/  MUFU.EX2 R74, R74 ;  /* 0x0000004a004a7308 */ /* 0x000e620000000800 */
[----:B0-----:R-:W-:-:S01]  /*4a00*/  FADD.FTZ R10, R14, R3 ;  /* 0x000000030e0a7221 */ /* 0x001fc20000010000 */
[----:B------:R-:W-:-:S04]  /*4a10*/  FADD.FTZ R20, R82, R21 ;  /* 0x0000001552147221 */ /* 0x000fc80000010000 */
[----:B------:R-:W-:Y:S01]  /*4a20*/  FADD.FTZ R21, R83, R20 ;  /* 0x0000001453157221 */ /* 0x000fe20000010000 */
[----:B------:R-:W-:Y:S01]  /*4a30*/  CS2R R82, SRZ ;  /* 0x0000000000527805 */ /* 0x000fe2000001ff00 */
[----:B------:R-:W0:Y:S01]  /*4a40*/  MUFU.EX2 R13, R13 ;  /* 0x0000000d000d7308 */ /* 0x000e220000000800 */
[----:B--2---:R-:W-:-:S01]  /*4a50*/  FADD.FTZ R3, R75, R10 ;  /* 0x0000000a4b037221 */ /* 0x004fc20000010000 */
[----:B------:R-:W-:-:S04]  /*4a60*/  FADD.FTZ R20, R84, R21 ;  /* 0x0000001554147221 */ /* 0x000fc80000010000 */
[----:B------:R-:W-:Y:S01]  /*4a70*/  FADD.FTZ R20, R85, R20 ;  /* 0x0000001455147221 */ /* 0x000fe20000010000 */
[----:B------:R-:W-:Y:S01]  /*4a80*/  CS2R R84, SRZ ;  /* 0x0000000000547805 */ /* 0x000fe2000001ff00 */
[----:B------:R-:W2:Y:S01]  /*4a90*/  MUFU.EX2 R66, R66 ;  /* 0x0000004200427308 */ /* 0x000ea20000000800 */
[----:B-1----:R-:W-:-:S01]  /*4aa0*/  FADD.FTZ R10, R74, R3 ;  /* 0x000000034a0a7221 */ /* 0x002fc20000010000 */
[----:B------:R-:W-:-:S04]  /*4ab0*/  F2FP.SATFINITE.E4M3.F32.PACK_AB_MERGE_C R74, R74, R75, RZ ;  /* 0x0000004b4a4a723e */ /* 0x000fc800048070ff */
[----:B------:R-:W-:Y:S02]  /*4ac0*/  F2FP.SATFINITE.E4M3.F32.PACK_AB_MERGE_C R205, R14, R11, R74 ;  /* 0x0000000b0ecd723e */ /* 0x000fe4000480704a */
[----:B------:R-:W-:Y:S01]  /*4ad0*/  CS2R R74, SRZ ;  /* 0x00000000004a7805 */ /* 0x000fe2000001ff00 */
[----:B------:R-:W1:Y:S01]  /*4ae0*/  MUFU.EX2 R79, R79 ;  /* 0x0000004f004f7308 */ /* 0x000e620000000800 */
[----:B0-----:R-:W-:-:S07]  /*4af0*/  FADD.FTZ R3, R13, R10 ;  /* 0x0000000a0d037221 */ /* 0x001fce0000010000 */
[----:B------:R-:W0:Y:S01]  /*4b00*/  MUFU.EX2 R78, R78 ;  /* 0x0000004e004e7308 */ /* 0x000e220000000800 */
[----:B--2---:R-:W-:-:S01]  /*4b10*/  FADD.FTZ R10, R66, R3 ;  /* 0x00000003420a7221 */ /* 0x004fc20000010000 */
[----:B------:R-:W-:-:S06]  /*4b20*/  FADD.FTZ R3, R51, R20 ;  /* 0x0000001433037221 */ /* 0x000fcc0000010000 */
[----:B------:R-:W2:Y:S01]  /*4b30*/  MUFU.EX2 R4, R4 ;  /* 0x0000000400047308 */ /* 0x000ea20000000800 */
[----:B-1----:R-:W-:-:S01]  /*4b40*/  FADD.FTZ R21, R79, R10 ;  /* 0x0000000a4f157221 */ /* 0x002fc20000010000 */
[----:B------:R-:W-:-:S04]  /*4b50*/  FADD.FTZ R10, R56, R3 ;  /* 0x00000003380a7221 */ /* 0x000fc80000010000 */
[----:B------:R-:W-:Y:S02]  /*4b60*/  FADD.FTZ R3, R55, R10 ;  /* 0x0000000a37037221 */ /* 0x000fe40000010000 */
[----:B------:R-:W1:Y:S01]  /*4b70*/  MUFU.EX2 R5, R5 ;  /* 0x0000000500057308 */ /* 0x000e620000000800 */
[----:B0-----:R-:W-:-:S01]  /*4b80*/  FADD.FTZ R21, R78, R21 ;  /* 0x000000154e157221 */ /* 0x001fc20000010000 */
[----:B------:R-:W-:Y:S01]  /*4b90*/  FADD.FTZ R20, R54, R3 ;  /* 0x0000000336147221 */ /* 0x000fe20000010000 */
[----:B------:R-:W-:-:S04]  /*4ba0*/  F2FP.SATFINITE.E4M3.F32.PACK_AB_MERGE_C R78, R78, R79, RZ ;  /* 0x0000004f4e4e723e */ /* 0x000fc800048070ff */
[----:B------:R-:W-:Y:S01]  /*4bb0*/  F2FP.SATFINITE.E4M3.F32.PACK_AB_MERGE_C R207, R66, R13, R78 ;  /* 0x0000000d42cf723e */ /* 0x000fe2000480704e */
[----:B------:R-:W0:Y:S01]  /*4bc0*/  MUFU.EX2 R72, R72 ;  /* 0x0000004800487308 */ /* 0x000e220000000800 */
[----:B--2---:R-:W-:-:S01]  /*4bd0*/  FADD.FTZ R10, R4, R21 ;  /* 0x00000015040a7221 */ /* 0x004fc20000010000 */
[----:B------:R-:W-:Y:S01]  /*4be0*/  FADD.FTZ R21, R49, R20 ;  /* 0x0000001431157221 */ /* 0x000fe20000010000 */
[C---:B------:R-:W-:Y:S02]  /*4bf0*/  F2FP.SATFINITE.E4M3.F32.PACK_AB_MERGE_C R49, R58.reuse, R49, RZ ;  /* 0x000000313a31723e */ /* 0x040fe400048070ff */
[----:B------:R-:W-:Y:S01]  /*4c00*/  CS2R R78, SRZ ;  /* 0x00000000004e7805 */ /* 0x000fe2000001ff00 */
[----:B------:R-:W-:-:S01]  /*4c10*/  FADD.FTZ R58, R58, R21 ;  /* 0x000000153a3a7221 */ /* 0x000fc20000010000 */
[----:B------:R-:W-:Y:S01]  /*4c20*/  F2FP.SATFINITE.E4M3.F32.PACK_AB_MERGE_C R208, R54, R55, R49 ;  /* 0x0000003736d0723e */ /* 0x000fe20004807031 */
[----:B------:R-:W2:Y:S01]  /*4c30*/  MUFU.EX2 R8, R8 ;  /* 0x0000000800087308 */ /* 0x000ea20000000800 */
[----:B-1----:R-:W-:-:S01]  /*4c40*/  FADD.FTZ R3, R5, R10 ;  /* 0x0000000a05037221 */ /* 0x002fc20000010000 */
[----:B------:R-:W-:Y:S01]  /*4c50*/  FADD.FTZ R21, R53, R58 ;  /* 0x0000003a35157221 */ /* 0x000fe20000010000 */
[----:B------:R-:W-:-:S03]  /*4c60*/  CS2R R54, SRZ ;  /* 0x0000000000367805 */ /* 0x000fc6000001ff00 */
[----:B------:R-:W-:Y:S02]  /*4c70*/  FADD.FTZ R21, R52, R21 ;  /* 0x0000001534157221 */ /* 0x000fe40000010000 */
[----:B------:R-:W1:Y:S01]  /*4c80*/  MUFU.EX2 R15, R15 ;  /* 0x0000000f000f7308 */ /* 0x000e620000000800 */
[----:B0-----:R-:W-:-:S01]  /*4c90*/  FADD.FTZ R10, R72, R3 ;  /* 0x00000003480a7221 */ /* 0x001fc20000010000 */
[----:B------:R-:W-:Y:S01]  /*4ca0*/  FADD.FTZ R20, R50, R21 ;  /* 0x0000001532147221 */ /* 0x000fe20000010000 */
[C---:B------:R-:W-:Y:S02]  /*4cb0*/  F2FP.SATFINITE.E4M3.F32.PACK_AB_MERGE_C R72, R73.reuse, R72, RZ ;  /* 0x000000484948723e */ /* 0x040fe400048070ff */
[----:B------:R-:W-:Y:S02]  /*4cc0*/  FADD.FTZ R3, R73, R10 ;  /* 0x0000000a49037221 */ /* 0x000fe40000010000 */
[----:B------:R-:W-:Y:S01]  /*4cd0*/  F2FP.SATFINITE.E4M3.F32.PACK_AB_MERGE_C R209, R5, R4, R72 ;  /* 0x0000000405d1723e */ /* 0x000fe20004807048 */
[----:B------:R-:W0:Y:S01]  /*4ce0*/  MUFU.EX2 R24, R24 ;  /* 0x0000001800187308 */ /* 0x000e220000000800 */
[----:B--2---:R-:W-:-:S01]  /*4cf0*/  FADD.FTZ R10, R8, R3 ;  /* 0x00000003080a7221 */ /* 0x004fc20000010000 */
[----:B------:R-:W-:-:S06]  /*4d00*/  CS2R R72, SRZ ;  /* 0x0000000000487805 */ /* 0x000fcc000001ff00 */
[----:B------:R-:W2:Y:S01]  /*4d10*/  MUFU.EX2 R47, R47 ;  /* 0x0000002f002f7308 */ /* 0x000ea20000000800 */
[----:B-1----:R-:W-:-:S07]  /*4d20*/  FADD.FTZ R3, R15, R10 ;  /* 0x0000000a0f037221 */ /* 0x002fce0000010000 */
[----:B------:R-:W1:Y:S01]  /*4d30*/  MUFU.EX2 R25, R25 ;  /* 0x0000001900197308 */ /* 0x000e620000000800 */
[----:B0-----:R-:W-:-:S07]  /*4d40*/  FADD.FTZ R30, R24, R3 ;  /* 0x00000003181e7221 */ /* 0x001fce0000010000 */
[----:B------:R-:W0:Y:S01]  /*4d50*/  MUFU.EX2 R44, R44 ;  /* 0x0000002c002c7308 */ /* 0x000e220000000800 */
[C---:B--2---:R-:W-:Y:S01]  /*4d60*/  F2FP.SATFINITE.E4M3.F32.PACK_AB_MERGE_C R50, R47.reuse, R50, RZ ;  /* 0x000000322f32723e */ /* 0x044fe200048070ff */
[----:B------:R-:W-:-:S03]  /*4d70*/  FADD.FTZ R47, R47, R20 ;  /* 0x000000142f2f7221 */ /* 0x000fc60000010000 */
[----:B------:R-:W-:Y:S02]  /*4d80*/  F2FP.SATFINITE.E4M3.F32.PACK_AB_MERGE_C R210, R52, R53, R50 ;  /* 0x0000003534d2723e */ /* 0x000fe40004807032 */
[----:B------:R-:W-:Y:S02]  /*4d90*/  CS2R R52, SRZ ;  /* 0x0000000000347805 */ /* 0x000fe4000001ff00 */
[----:B------:R-:W-:Y:S01]  /*4da0*/  CS2R R50, SRZ ;  /* 0x0000000000327805 */ /* 0x000fe2000001ff00 */
[----:B------:R-:W2:Y:S01]  /*4db0*/  MUFU.EX2 R26, R26 ;  /* 0x0000001a001a7308 */ /* 0x000ea20000000800 */
[C---:B-1----:R-:W-:Y:S01]  /*4dc0*/  F2FP.SATFINITE.E4M3.F32.PACK_AB_MERGE_C R31, R25.reuse, R24, RZ ;  /* 0x00000018191f723e */ /* 0x042fe200048070ff */
[----:B------:R-:W-:-:S03]  /*4dd0*/  FADD.FTZ R25, R25, R30 ;  /* 0x0000001e19197221 */ /* 0x000fc60000010000 */
[----:B------:R-:W-:Y:S02]  /*4de0*/  F2FP.SATFINITE.E4M3.F32.PACK_AB_MERGE_C R211, R15, R8, R31 ;  /* 0x000000080fd3723e */ /* 0x000fe4000480701f */
[----:B------:R-:W-:Y:S01]  /*4df0*/  CS2R R30, SRZ ;  /* 0x00000000001e7805 */ /* 0x000fe2000001ff00 */
[----:B------:R-:W1:Y:S01]  /*4e00*/  MUFU.EX2 R27, R27 ;  /* 0x0000001b001b7308 */ /* 0x000e620000000800 */
[----:B0-----:R-:W-:-:S04]  /*4e10*/  FADD.FTZ R20, R44, R47 ;  /* 0x0000002f2c147221 */ /* 0x001fc80000010000 */
[----:B------:R-:W-:-:S03]  /*4e20*/  FADD.FTZ R3, R57, R20 ;  /* 0x0000001439037221 */ /* 0x000fc60000010000 */
        /* <DEDUP_REMOVED lines=9> */
[C---:B-1----:R-:W-:Y:S01]  /*4ec0*/  F2FP.SATFINITE.E4M3.F32.PACK_AB_MERGE_C R40, R43.reuse, R40, RZ ;  /* 0x000000282b28723e */ /* 0x042fe200048070ff */
[----:B------:R-:W-:-:S03]  /*4ed0*/  FADD.FTZ R43, R43, R20 ;  /* 0x000000142b2b7221 */ /* 0x000fc60000010000 */
[----:B------:R-:W-:Y:S02]  /*4ee0*/  F2FP.SATFINITE.E4M3.F32.PACK_AB_MERGE_C R212, R57, R44, R40 ;  /* 0x0000002c39d4723e */ /* 0x000fe40004807028 */
[----:B------:R-:W-:Y:S01]  /*4ef0*/  CS2R R56, SRZ ;  /* 0x0000000000387805 */ /* 0x000fe2000001ff00 */
[----:B------:R-:W1:Y:S01]  /*4f00*/  MUFU.EX2 R32, R32 ;  /* 0x0000002000207308 */ /* 0x000e620000000800 */
[C---:B0-----:R-:W-:Y:S01]  /*4f10*/  F2FP.SATFINITE.E4M3.F32.PACK_AB_MERGE_C R28, R29.reuse, R28, RZ ;  /* 0x0000001c1d1c723e */ /* 0x041fe200048070ff */
[----:B------:R-:W-:-:S03]  /*4f20*/  FADD.FTZ R29, R29, R24 ;  /* 0x000000181d1d7221 */ /* 0x000fc60000010000 */
[----:B------:R-:W-:Y:S02]  /*4f30*/  F2FP.SATFINITE.E4M3.F32.PACK_AB_MERGE_C R213, R27, R26, R28 ;  /* 0x0000001a1bd5723e */ /* 0x000fe4000480701c */
[----:B------:R-:W-:Y:S01]  /*4f40*/  CS2R R26, SRZ ;  /* 0x00000000001a7805 */ /* 0x000fe2000001ff00 */
[----:B------:R-:W0:Y:S01]  /*4f50*/  MUFU.EX2 R91, R91 ;  /* 0x0000005b005b7308 */ /* 0x000e220000000800 */
[----:B--2---:R-:W-:-:S07]  /*4f60*/  FADD.FTZ R20, R42, R43 ;  /* 0x0000002b2a147221 */ /* 0x004fce0000010000 */
[----:B------:R-:W-:Y:S01]  /*4f70*/  MUFU.EX2 R46, R46 ;  /* 0x0000002e002e7308 */ /* 0x000fe20000000800 */
[----:B-1----:R-:W-:-:S01]  /*4f80*/  FADD.FTZ R24, R32, R29 ;  /* 0x0000001d20187221 */ /* 0x002fc20000010000 */
[----:B------:R-:W-:-:S06]  /*4f90*/  CS2R R28, SRZ ;  /* 0x00000000001c7805 */ /* 0x000fcc000001ff00 */
        /* <DEDUP_REMOVED lines=8> */
[----:B------:R-:W-:Y:S01]  /*5020*/  CS2R R46, SRZ ;  /* 0x00000000002e7805 */ /* 0x000fe2000001ff00 */
[----:B------:R-:W1:Y:S01]  /*5030*/  MUFU.EX2 R37, R37 ;  /* 0x0000002500257308 */ /* 0x000e620000000800 */
[----:B0-----:R-:W-:-:S01]  /*5040*/  FADD.FTZ R21, R33, R24 ;  /* 0x0000001821157221 */ /* 0x001fc20000010000 */
[----:B------:R-:W-:Y:S02]  /*5050*/  CS2R R42, SRZ ;  /* 0x00000000002a7805 */ /* 0x000fe4000001ff00 */
[----:B------:R-:W-:-:S04]  /*5060*/  CS2R R24, SRZ ;  /* 0x0000000000187805 */ /* 0x000fc8000001ff00 */
[----:B------:R-:W-:Y:S01]  /*5070*/  MUFU.EX2 R60, R60 ;  /* 0x0000003c003c7308 */ /* 0x000fe20000000800 */
[----:B--2---:R-:W-:-:S07]  /*5080*/  FADD.FTZ R20, R36, R21 ;  /* 0x0000001524147221 */ /* 0x004fce0000010000 */
[----:B------:R-:W0:Y:S01]  /*5090*/  MUFU.EX2 R63, R63 ;  /* 0x0000003f003f7308 */ /* 0x000e220000000800 */
[----:B-1----:R-:W-:-:S01]  /*50a0*/  FADD.FTZ R20, R37, R20 ;  /* 0x0000001425147221 */ /* 0x002fc20000010000 */
[----:B------:R-:W-:-:S04]  /*50b0*/  F2FP.SATFINITE.E4M3.F32.PACK_AB_MERGE_C R36, R37, R36, RZ ;  /* 0x000000242524723e */ /* 0x000fc800048070ff */
[----:B------:R-:W-:Y:S02]  /*50c0*/  F2FP.SATFINITE.E4M3.F32.PACK_AB_MERGE_C R215, R33, R32, R36 ;  /* 0x0000002021d7723e */ /* 0x000fe40004807024 */
[----:B------:R-:W-:Y:S01]  /*50d0*/  CS2R R36, SRZ ;  /* 0x0000000000247805 */ /* 0x000fe2000001ff00 */
[----:B------:R-:W1:Y:S01]  /*50e0*/  MUFU.EX2 R48, R48 ;  /* 0x0000003000307308 */ /* 0x000e620000000800 */
[----:B------:R-:W-:-:S07]  /*50f0*/  CS2R R32, SRZ ;  /* 0x0000000000207805 */ /* 0x000fce000001ff00 */
[----:B------:R-:W2:Y:S01]  /*5100*/  MUFU.EX2 R41, R41 ;  /* 0x0000002900297308 */ /* 0x000ea20000000800 */
[----:B0-----:R-:W-:-:S07]  /*5110*/  F2FP.SATFINITE.E4M3.F32.PACK_AB_MERGE_C R7, R63, R60, RZ ;  /* 0x0000003c3f07723e */ /* 0x001fce00048070ff */
[----:B------:R-:W0:Y:S01]  /*5120*/  MUFU.EX2 R61, R61 ;  /* 0x0000003d003d7308 */ /* 0x000e220000000800 */
[----:B-1----:R-:W-:-:S01]  /*5130*/  FADD.FTZ R6, R48, R59 ;  /* 0x0000003b30067221 */ /* 0x002fc20000010000 */
[----:B------:R-:W-:-:S06]  /*5140*/  CS2R R58, SRZ ;  /* 0x00000000003a7805 */ /* 0x000fcc000001ff00 */
[----:B------:R1:W3:Y:S01]  /*5150*/  MUFU.EX2 R10, R45 ;  /* 0x0000002d000a7308 */ /* 0x0002e20000000800 */
[----:B--2---:R-:W-:-:S07]  /*5160*/  FADD.FTZ R3, R41, R20 ;  /* 0x0000001429037221 */ /* 0x004fce0000010000 */
[----:B------:R-:W2:Y:S01]  /*5170*/  MUFU.EX2 R86, R86 ;  /* 0x0000005600567308 */ /* 0x000ea20000000800 */
[C---:B0-----:R-:W-:Y:S01]  /*5180*/  F2FP.SATFINITE.E4M3.F32.PACK_AB_MERGE_C R216, R61.reuse, R48, R7 ;  /* 0x000000303dd8723e */ /* 0x041fe20004807007 */
[----:B------:R-:W-:Y:S01]  /*5190*/  FADD.FTZ R61, R61, R6 ;  /* 0x000000063d3d7221 */ /* 0x000fe20000010000 */
[----:B------:R-:W-:Y:S02]  /*51a0*/  CS2R R48, SRZ ;  /* 0x0000000000307805 */ /* 0x000fe4000001ff00 */
[----:B-1----:R-:W-:Y:S01]  /*51b0*/  CS2R R44, SRZ ;  /* 0x00000000002c7805 */ /* 0x002fe2000001ff00 */
[----:B------:R-:W-:-:S02]  /*51c0*/  FADD.FTZ R60, R60, R61 ;  /* 0x0000003d3c3c7221 */ /* 0x000fc40000010000 */
[----:B------:R-:W0:Y:S01]  /*51d0*/  MUFU.EX2 R87, R87 ;  /* 0x0000005700577308 */ /* 0x000e220000000800 */
[----:B---3--:R-:W-:-:S01]  /*51e0*/  FADD.FTZ R3, R10, R3 ;  /* 0x000000030a037221 */ /* 0x008fc20000010000 */
[----:B------:R-:W-:Y:S01]  /*51f0*/  FADD.FTZ R63, R63, R60 ;  /* 0x0000003c3f3f7221 */ /* 0x000fe20000010000 */
[----:B------:R-:W-:-:S05]  /*5200*/  CS2R R60, SRZ ;  /* 0x00000000003c7805 */ /* 0x000fca000001ff00 */
[----:B------:R-:W-:Y:S01]  /*5210*/  MUFU.EX2 R64, R64 ;  /* 0x0000004000407308 */ /* 0x000fe20000000800 */
[----:B--2---:R-:W-:-:S07]  /*5220*/  FADD.FTZ R6, R86, R3 ;  /* 0x0000000356067221 */ /* 0x004fce0000010000 */
[----:B------:R-:W1:Y:S01]  /*5230*/  MUFU.EX2 R67, R67 ;  /* 0x0000004300437308 */ /* 0x000e620000000800 */
[C---:B0-----:R-:W-:Y:S01]  /*5240*/  F2FP.SATFINITE.E4M3.F32.PACK_AB_MERGE_C R86, R87.reuse, R86, RZ ;  /* 0x000000565756723e */ /* 0x041fe200048070ff */
[----:B------:R-:W-:-:S03]  /*5250*/  FADD.FTZ R87, R87, R6 ;  /* 0x0000000657577221 */ /* 0x000fc60000010000 */
[----:B------:R-:W-:Y:S02]  /*5260*/  F2FP.SATFINITE.E4M3.F32.PACK_AB_MERGE_C R217, R10, R41, R86 ;  /* 0x000000290ad9723e */ /* 0x000fe40004807056 */
[----:B------:R-:W-:Y:S01]  /*5270*/  CS2R R40, SRZ ;  /* 0x0000000000287805 */ /* 0x000fe2000001ff00 */
[----:B------:R-:W0:Y:S08]  /*5280*/  MUFU.EX2 R62, R62 ;  /* 0x0000003e003e7308 */ /* 0x000e300000000800 */
[----:B------:R-:W2:Y:S01]  /*5290*/  MUFU.EX2 R88, R88 ;  /* 0x0000005800587308 */ /* 0x000ea20000000800 */
[----:B-1----:R-:W-:-:S07]  /*52a0*/  F2FP.SATFINITE.E4M3.F32.PACK_AB_MERGE_C R3, R67, R64, RZ ;  /* 0x000000404303723e */ /* 0x002fce00048070ff */
[----:B------:R-:W1:Y:S01]  /*52b0*/  MUFU.EX2 R65, R65 ;  /* 0x0000004100417308 */ /* 0x000e620000000800 */
[----:B0-----:R-:W-:-:S07]  /*52c0*/  FADD.FTZ R4, R62, R63 ;  /* 0x0000003f3e047221 */ /* 0x001fce0000010000 */
[----:B------:R-:W0:Y:S01]  /*52d0*/  MUFU.EX2 R89, R89 ;  /* 0x0000005900597308 */ /* 0x000e220000000800 */
[----:B--2---:R-:W-:-:S01]  /*52e0*/  FADD.FTZ R6, R88, R87 ;  /* 0x0000005758067221 */ /* 0x004fc20000010000 */
[----:B------:R-:W-:-:S06]  /*52f0*/  CS2R R86, SRZ ;  /* 0x0000000000567805 */ /* 0x000fcc000001ff00 */
[----:B------:R-:W2:Y:S01]  /*5300*/  MUFU.EX2 R90, R90 ;  /* 0x0000005a005a7308 */ /* 0x000ea20000000800 */
[C---:B-1----:R-:W-:Y:S01]  /*5310*/  F2FP.SATFINITE.E4M3.F32.PACK_AB_MERGE_C R218, R65.reuse, R62, R3 ;  /* 0x0000003e41da723e */ /* 0x042fe20004807003 */
[----:B------:R-:W-:Y:S01]  /*5320*/  FADD.FTZ R65, R65, R4 ;  /* 0x0000000441417221 */ /* 0x000fe20000010000 */
[----:B------:R-:W-:-:S03]  /*5330*/  CS2R R62, SRZ ;  /* 0x00000000003e7805 */ /* 0x000fc6000001ff00 */
[----:B------:R-:W-:Y:S02]  /*5340*/  FADD.FTZ R64, R64, R65 ;  /* 0x0000004140407221 */ /* 0x000fe40000010000 */
[----:B------:R1:W3:Y:S01]  /*5350*/  MUFU.EX2 R7, R68 ;  /* 0x0000004400077308 */ /* 0x0002e20000000800 */
[----:B0-----:R-:W-:-:S04]  /*5360*/  FADD.FTZ R3, R89, R6 ;  /* 0x0000000659037221 */ /* 0x001fc80000010000 */
[----:B--2---:R-:W-:Y:S01]  /*5370*/  FADD.FTZ R6, R90, R3 ;  /* 0x000000035a067221 */ /* 0x004fe20000010000 */
[----:B------:R-:W-:-:S01]  /*5380*/  FADD.FTZ R3, R67, R64 ;  /* 0x0000004043037221 */ /* 0x000fc20000010000 */
[----:B-1----:R-:W-:Y:S02]  /*5390*/  CS2R R68, SRZ ;  /* 0x0000000000447805 */ /* 0x002fe4000001ff00 */
[----:B------:R-:W-:Y:S02]  /*53a0*/  CS2R R66, SRZ ;  /* 0x0000000000427805 */ /* 0x000fe4000001ff00 */
[----:B------:R-:W-:Y:S02]  /*53b0*/  CS2R R64, SRZ ;  /* 0x0000000000407805 */ /* 0x000fe4000001ff00 */
[C---:B---3--:R-:W-:Y:S01]  /*53c0*/  F2FP.SATFINITE.E4M3.F32.PACK_AB_MERGE_C R4, R7.reuse, R90, RZ ;  /* 0x0000005a0704723e */ /* 0x048fe200048070ff */
[----:B------:R-:W-:Y:S01]  /*53d0*/  FADD.FTZ R6, R7, R6 ;  /* 0x0000000607067221 */ /* 0x000fe20000010000 */
[----:B------:R-:W-:-:S02]  /*53e0*/  CS2R R90, SRZ ;  /* 0x00000000005a7805 */ /* 0x000fc4000001ff00 */
[----:B------:R-:W-:Y:S02]  /*53f0*/  F2FP.SATFINITE.E4M3.F32.PACK_AB_MERGE_C R219, R89, R88, R4 ;  /* 0x0000005859db723e */ /* 0x000fe40004807004 */
[----:B------:R-:W-:Y:S01]  /*5400*/  CS2R R88, SRZ ;  /* 0x0000000000587805 */ /* 0x000fe2000001ff00 */
[----:B------:R-:W-:Y:S06]  /*5410*/  @!P1 BRA `(.L_x_153) ;  /* 0x0000003800549947 */ /* 0x000fec0003800000 */
[----:B------:R-:W-:Y:S01]  /*5420*/  IMAD.MOV.U32 R5, RZ, RZ, R120 ;  /* 0x000000ffff057224 */ /* 0x000fe200078e0078 */
[----:B------:R-:W-:Y:S01]  /*5430*/  UIADD3 UR47, UR47, -0x2, URZ ;  /* 0xfffffffe2f2f7890 */ /* 0x000fe2000fffe03f */
[----:B------:R-:W-:Y:S01]  /*5440*/  IMAD.MOV.U32 R4, RZ, RZ, R121 ;  /* 0x000000ffff047224 */ /* 0x000fe200078e0079 */
[----:B------:R-:W-:Y:S01]  /*5450*/  UMOV UR53, UR43 ;  /* 0x0000002b00357c82 */ /* 0x000fe20008000000 */
[----:B------:R-:W-:Y:S01]  /*5460*/  IMAD.MOV.U32 R119, RZ, RZ, RZ ;  /* 0x000000ffff777224 */ /* 0x000fe200078e00ff */
[----:B------:R-:W-:Y:S01]  /*5470*/  UMOV UR52, UR51 ;  /* 0x0000003300347c82 */ /* 0x000fe20008000000 */
[----:B------:R-:W-:-:S07]  /*5480*/  ULDC UR50, c[0x0][0x988] ;  /* 0x0002620000327ab9 */ /* 0x000fce0000000800 */
.L_x_164:
[----:B------:R-:W-:Y:S01]  /*5490*/  ISETP.NE.AND P2, PT, RZ, UR37, PT ;  /* 0x00000025ff007c0c */ /* 0x000fe2000bf45270 */
[----:B------:R-:W-:-:S04]  /*54a0*/  UISETP.NE.AND UP0, UPT, UR52, 0x1, UPT ;  /* 0x000000013400788c */ /* 0x000fc8000bf05270 */
[----:B------:R-:W-:-:S04]  /*54b0*/  USEL UR43, URZ, 0x1, UP0 ;  /* 0x000000013f2b7887 */ /* 0x000fc80008000000 */
[----:B------:R-:W-:-:S04]  /*54c0*/  ULOP3.LUT UR43, UR53, UR43, URZ, 0x3c, !UPT ;  /* 0x0000002b352b7292 */ /* 0x000fc8000f8e3c3f */
[----:B------:R-:W-:Y:S08]  /*54d0*/  @P2 BRA `(.L_x_154) ;  /* 0x0000000000382947 */ /* 0x000ff00003800000 */
[----:B------:R-:W-:Y:S05]  /*54e0*/  @!P0 BRA `(.L_x_155) ;  /* 0x0000000000048947 */ /* 0x000fea0003800000 */
[----:B------:R-:W-:Y:S01]  /*54f0*/  BPT.TRAP 0x1 ;  /* 0x000000040000795c */ /* 0x000fe20000300000 */
.L_x_155:
        /* <DEDUP_REMOVED lines=9> */
.L_x_156:
[----:B-1----:R-:W-:Y:S05]  /*5590*/  @P1 BRA `(.L_x_154) ;  /* 0x0000000000081947 */ /* 0x002fea0003800000 */
[----:B------:R-:W1:Y:S02]  /*55a0*/  SYNCS.PHASECHK.TRANS64.TRYWAIT P1, [UR6+0x33430], R7 ;  /* 0x03343007ff0075a7 */ /* 0x000e640008020146 */
[----:B-1----:R-:W-:Y:S05]  /*55b0*/  @!P1 BRA `(.L_x_157) ;  /* 0x000000a400589947 */ /* 0x002fea0003800000 */
.L_x_154:
[----:B-1----:R-:W1:Y:S01]  /*55c0*/  S2R R8, SR_TID.X ;  /* 0x0000000000087919 */ /* 0x002e620000002100 */
[----:B------:R-:W-:Y:S01]  /*55d0*/  UIADD3 UR51, UR52, 0x1, URZ ;  /* 0x0000000134337890 */ /* 0x000fe2000fffe03f */
[----:B------:R-:W-:Y:S01]  /*55e0*/  UMOV UR27, 0x80000020 ;  /* 0x80000020001b7882 */ /* 0x000fe20000000000 */
[----:B------:R-:W-:Y:S02]  /*55f0*/  UMOV UR28, UR24 ;  /* 0x00000018001c7c82 */ /* 0x000fe40008000000 */
[----:B------:R-:W-:Y:S01]  /*5600*/  UISETP.NE.AND UP0, UPT, UR51, 0x2, UPT ;  /* 0x000000023300788c */ /* 0x000fe2000bf05270 */
[----:B------:R-:W-:Y:S01]  /*5610*/  UMOV UR29, UR25 ;  /* 0x00000019001d7c82 */ /* 0x000fe20008000000 */
[----:B------:R-:W-:Y:S02]  /*5620*/  UMOV UR31, 0x80000020 ;  /* 0x80000020001f7882 */ /* 0x000fe40000000000 */
[----:B------:R-:W-:Y:S01]  /*5630*/  USEL UR51, UR51, URZ, UP0 ;  /* 0x0000003f33337287 */ /* 0x000fe20008000000 */
[----:B------:R-:W-:Y:S01]  /*5640*/  UMOV UR32, UR24 ;  /* 0x0000001800207c82 */ /* 0x000fe20008000000 */
[----:B------:R-:W-:-:S02]  /*5650*/  UMOV UR33, UR25 ;  /* 0x0000001900217c82 */ /* 0x000fc40008000000 */
[----:B------:R-:W-:Y:S01]  /*5660*/  UIMAD UR54, UR51, 0x780, UR46 ;  /* 0x00000780333678a4 */ /* 0x000fe2000f8e022e */
[----:B------:R-:W-:Y:S01]  /*5670*/  UMOV UR35, 0x80000020 ;  /* 0x8000002000237882 */ /* 0x000fe20000000000 */
[----:B------:R-:W-:Y:S02]  /*5680*/  UMOV UR7, 0x80000020 ;  /* 0x8000002000077882 */ /* 0x000fe40000000000 */
[----:B------:R-:W-:Y:S02]  /*5690*/  UIADD3 UR30, UR54, 0x80, URZ ;  /* 0x00000080361e7890 */ /* 0x000fe4000fffe03f */
[----:B------:R-:W-:Y:S02]  /*56a0*/  UIADD3 UR34, UR54, 0x100, URZ ;  /* 0x0000010036227890 */ /* 0x000fe4000fffe03f */
[----:B------:R-:W-:Y:S01]  /*56b0*/  UMOV UR26, UR54 ;  /* 0x00000036001a7c82 */ /* 0x000fe20008000000 */
[----:B------:R-:W-:Y:S02]  /*56c0*/  UIADD3 UR6, UR54, 0x200, URZ ;  /* 0x0000020036067890 */ /* 0x000fe4000fffe03f */
[----:B------:R-:W-:Y:S01]  /*56d0*/  UIADD3 UR10, UR54, 0x202, URZ ;  /* 0x00000202360a7890 */ /* 0x000fe2000fffe03f */
[----:B------:R-:W-:Y:S01]  /*56e0*/  UMOV UR11, 0x80000020 ;  /* 0x80000020000b7882 */ /* 0x000fe20000000000 */
[----:B------:R-:W-:Y:S01]  /*56f0*/  UIADD3 UR14, UR54, 0x282, URZ ;  /* 0x00000282360e7890 */ /* 0x000fe2000fffe03f */
[----:B------:R-:W-:Y:S01]  /*5700*/  UMOV UR15, 0x80000020 ;  /* 0x80000020000f7882 */ /* 0x000fe20000000000 */
[----:B------:R-:W-:Y:S01]  /*5710*/  UIADD3 UR18, UR54, 0x500, URZ ;  /* 0x0000050036127890 */ /* 0x000fe2000fffe03f */
[----:B-1----:R-:W-:Y:S01]  /*5720*/  SHF.R.U32.HI R8, RZ, 0x7, R8 ;  /* 0x00000007ff087819 */ /* 0x002fe20000011608 */
[----:B------:R-:W-:Y:S01]  /*5730*/  UMOV UR19, 0x80000020 ;  /* 0x8000002000137882 */ /* 0x000fe20000000000 */
[----:B------:R-:W-:Y:S01]  /*5740*/  UIADD3 UR22, UR54, 0x502, URZ ;  /* 0x0000050236167890 */ /* 0x000fe2000fffe03f */
[----:B------:R-:W-:-:S02]  /*5750*/  UMOV UR23, 0x80000020 ;  /* 0x8000002000177882 */ /* 0x000fc40000000000 */
[----:B0-----:R-:W-:-:S05]  /*5760*/  VIADD R7, R8, 0x8 ;  /* 0x0000000808077836 */ /* 0x001fca0000000000 */
[----:B------:R0:W-:Y:S06]  /*5770*/  BAR.SYNC.DEFER_BLOCKING R7, 0x100 ;  /* 0x000400070000751d */ /* 0x0001ec0000010000 */
        /* <DEDUP_REMOVED lines=163> */
.L_x_159:
[----:B------:R-:W-:Y:S01]  /*61b0*/  ULEA UR6, UR52, UR39, 0x3 ;  /* 0x0000002734067291 */ /* 0x000fe2000f8e183f */
[----:B------:R-:W-:-:S05]  /*61c0*/  IMAD.U32 R7, RZ, RZ, UR53 ;  /* 0x00000035ff077e24 */ /* 0x000fca000f8e00ff */
[----:B------:R-:W-:-:S04]  /*61d0*/  SHF.L.U32 R7, R7, 0x1f, RZ ;  /* 0x0000001f07077819 */ /* 0x000fc800000006ff */
[----:B------:R0:W1:Y:S01]  /*61e0*/  SYNCS.PHASECHK.TRANS64.TRYWAIT P1, [UR6+0x33450], R7 ;  /* 0x03345007ff0075a7 */ /* 0x0000620008020146 */
[----:B------:R-:W-:Y:S05]  /*61f0*/  @!P0 BRA `(.L_x_160) ;  /* 0x0000000000048947 */ /* 0x000fea0003800000 */
[----:B------:R-:W-:Y:S01]  /*6200*/  BPT.TRAP 0x1 ;  /* 0x000000040000795c */ /* 0x000fe20000300000 */
.L_x_160:
[----:B-1----:R-:W-:Y:S05]  /*6210*/  @P1 BRA `(.L_x_158) ;  /* 0x0000000000081947 */ /* 0x002fea0003800000 */
[----:B------:R-:W1:Y:S02]  /*6220*/  SYNCS.PHASECHK.TRANS64.TRYWAIT P1, [UR6+0x33450], R7 ;  /* 0x03345007ff0075a7 */ /* 0x000e640008020146 */
[----:B-1----:R-:W-:Y:S05]  /*6230*/  @!P1 BRA `(.L_x_161) ;  /* 0x0000009800509947 */ /* 0x002fea0003800000 */
.L_x_158:
[----:B------:R-:W-:Y:S01]  /*6240*/  UIADD3 UR6, UR39, 0x200, URZ ;  /* 0x0000020027067890 */ /* 0x000fe2000fffe03f */
[----:B------:R-:W-:Y:S01]  /*6250*/  WARPGROUP.ARRIVE ;  /* 0x00000000000079c5 */ /* 0x000fe20000000000 */
[----:B------:R-:W-:-:S05]  /*6260*/  UMOV UR7, 0xc0000010 ;  /* 0xc000001000077882 */ /* 0x000fca0000000000 */
[----:B-1----:R-:W1:Y:S01]  /*6270*/  S2R R8, SR_TID.X ;  /* 0x0000000000087919 */ /* 0x002e620000002100 */
        /* <DEDUP_REMOVED lines=8> */
[----:B-1----:R-:W-:-:S04]  /*6300*/  SHF.R.U32.HI R8, RZ, 0x7, R8 ;  /* 0x00000007ff087819 */ /* 0x002fc80000011608 */
[----:B0-----:R-:W-:Y:S01]  /*6310*/  IADD3 R7, -R8, 0xb, RZ ;  /* 0x0000000b08077810 */ /* 0x001fe20007ffe1ff */
[----:B------:R-:W-:Y:S02]  /*6320*/  WARPGROUP.DEPBAR.LE gsb0, 0x0 ;  /* 0x00008000000079c5 */ /* 0x000fe40000010000 */
[----:B------:R-:W-:-:S10]  /*6330*/  WARPGROUP.ARRIVE ;  /* 0x00000000000079c5 */ /* 0x000fd40000000000 */
        /* <DEDUP_REMOVED lines=15> */
[----:B------:R-:W-:Y:S03]  /*6430*/  QGMMA.64x192x32.F32.E4M3.E4M3 R24, R216, gdesc[UR4], R24, gsb0 ;  /* 0x02e00004d8187df3 */ /* 0x000fe60008000818 */
[----:B------:R-:W-:Y:S02]  /*6440*/  WARPGROUP.DEPBAR.LE gsb0, 0x0 ;  /* 0x00008000000079c5 */ /* 0x000fe40000010000 */
[----:B------:R0:W-:Y:S06]  /*6450*/  BAR.ARV R7, 0x100 ;  /* 0x000400070000751d */ /* 0x0001ec0000002000 */
[----:B------:R-:W-:Y:S05]  /*6460*/  @!P0 BRA `(.L_x_162) ;  /* 0x0000000000048947 */ /* 0x000fea0003800000 */
[----:B------:R-:W-:Y:S01]  /*6470*/  BPT.TRAP 0x1 ;  /* 0x000000040000795c */ /* 0x000fe20000300000 */
.L_x_162:
[C---:B0-----:R-:W-:Y:S01]  /*6480*/  FMUL.FTZ R7, R0.reuse, R184 ;  /* 0x000000b800077220 */ /* 0x041fe20000410000 */
        /* <DEDUP_REMOVED lines=36> */
[----:B------:R-:W-:Y:S01]  /*66d0*/  FMUL.FTZ R183, R0, R183 ;  /* 0x000000b700b77220 */ /* 0x000fe20000410000 */
        /* <DEDUP_REMOVED lines=66> */
[----:B------:R-:W-:Y:S01]  /*6b00*/  UMOV UR6, UR50 ;  /* 0x0000003200067c82 */ /* 0x000fe20008000000 */
[----:B------:R-:W-:Y:S01]  /*6b10*/  ISETP.NE.AND P1, PT, R2, RZ, PT ;  /* 0x000000ff0200720c */ /* 0x000fe20003f25270 */
[----:B------:R-:W-:-:S04]  /*6b20*/  IMAD.U32 R196, RZ, RZ, UR6 ;  /* 0x00000006ffc47e24 */ /* 0x000fc8000f8e00ff */
[----:B------:R-:W1:Y:S01]  /*6b30*/  MUFU.TANH R187, R187 ;  /* 0x000000bb00bb7308 */ /* 0x000e620000002400 */
[----:B--2---:R-:W-:-:S07]  /*6b40*/  FMNMX.FTZ R192, R184, R193, !PT ;  /* 0x000000c1b8c07209 */ /* 0x004fce0007810000 */
[----:B------:R-:W2:Y:S01]  /*6b50*/  MUFU.TANH R186, R186 ;  /* 0x000000ba00ba7308 */ /* 0x000ea20000002400 */
[----:B0-----:R-:W-:-:S07]  /*6b60*/  FMNMX.FTZ R191, R185, R120, !PT ;  /* 0x00000078b9bf7209 */ /* 0x001fce0007810000 */
[----:B------:R-:W0:Y:S01]  /*6b70*/  MUFU.TANH R188, R188 ;  /* 0x000000bc00bc7308 */ /* 0x000e220000002400 */
[----:B-1----:R-:W-:-:S07]  /*6b80*/  FMNMX.FTZ R121, R187, R192, !PT ;  /* 0x000000c0bb797209 */ /* 0x002fce0007810000 */
        /* <DEDUP_REMOVED lines=127> */
[----:B--2---:R-:W-:Y:S02]  /*7380*/  FMNMX.FTZ R192, R134, R191, !PT ;  /* 0x000000bf86c07209 */ /* 0x004fe40007810000 */
[----:B0-----:R-:W-:-:S05]  /*7390*/  FMNMX.FTZ R191, R133, R120, !PT ;  /* 0x0000007885bf7209 */ /* 0x001fca0007810000 */
[----:B------:R-:W0:Y:S01]  /*73a0*/  SHFL.BFLY PT, R120, R191, 0x2, 0x1f ;  /* 0x0c401f00bf787f89 */ /* 0x000e2200000e0000 */
[----:B-1----:R-:W-:-:S05]  /*73b0*/  FMNMX.FTZ R192, R135, R192, !PT ;  /* 0x000000c087c07209 */ /* 0x002fca0007810000 */
[----:B------:R-:W1:Y:S01]  /*73c0*/  SHFL.BFLY PT, R121, R192, 0x2, 0x1f ;  /* 0x0c401f00c0797f89 */ /* 0x000e6200000e0000 */
[----:B0-----:R-:W-:-:S05]  /*73d0*/  FMNMX.FTZ R193, R191, R120, !PT ;  /* 0x00000078bfc17209 */ /* 0x001fca0007810000 */
[----:B------:R-:W0:Y:S01]  /*73e0*/  SHFL.BFLY PT, R120, R193, 0x1, 0x1f ;  /* 0x0c201f00c1787f89 */ /* 0x000e2200000e0000 */
[----:B-1----:R-:W-:-:S05]  /*73f0*/  FMNMX.FTZ R194, R192, R121, !PT ;  /* 0x00000079c0c27209 */ /* 0x002fca0007810000 */
[----:B------:R-:W1:Y:S01]  /*7400*/  SHFL.BFLY PT, R195, R194, 0x1, 0x1f ;  /* 0x0c201f00c2c37f89 */ /* 0x000e6200000e0000 */
[----:B0-----:R-:W-:Y:S01]  /*7410*/  FMNMX.FTZ R121, R193, R120, !PT ;  /* 0x00000078c1797209 */ /* 0x001fe20007810000 */
[----:B------:R-:W-:-:S04]  /*7420*/  IMAD.U32 R193, RZ, RZ, UR6 ;  /* 0x00000006ffc17e24 */ /* 0x000fc8000f8e00ff */
[C---:B------:R-:W-:Y:S01]  /*7430*/  FFMA.FTZ R191, R121.reuse, R196, -8 ;  /* 0xc100000079bf7423 */ /* 0x040fe200000100c4 */
[----:B------:R-:W-:-:S01]  /*7440*/  FADD.FTZ R4, -R121, R4 ;  /* 0x0000000479047221 */ /* 0x000fc20000010100 */
[----:B-1----:R-:W-:Y:S02]  /*7450*/  FMNMX.FTZ R120, R194, R195, !PT ;  /* 0x000000c3c2787209 */ /* 0x002fe40007810000 */
[----:B------:R-:W-:-:S01]  /*7460*/  FFMA.FTZ R7, R7, UR6, -R191 ;  /* 0x0000000607077c23 */ /* 0x000fc200080108bf */
[--C-:B------:R-:W-:Y:S01]  /*7470*/  FFMA.FTZ R8, R8, UR6, -R191.reuse ;  /* 0x0000000608087c23 */ /* 0x100fe200080108bf */
        /* <DEDUP_REMOVED lines=37> */
[----:B------:R-:W-:Y:S01]  /*76d0*/  FFMA.FTZ R133, R133, UR6, -R191 ;  /* 0x0000000685857c23 */ /* 0x000fe200080108bf */
[----:B------:R-:W-:-:S01]  /*76e0*/  FADD.FTZ R5, -R120, R5 ;  /* 0x0000000578057221 */ /* 0x000fc20000010100 */
[----:B------:R-:W-:Y:S01]  /*76f0*/  FFMA.FTZ R191, R120, R193, -8 ;  /* 0xc100000078bf7423 */ /* 0x000fe200000100c1 */
[----:B------:R-:W-:Y:S01]  /*7700*/  FMUL.FTZ R4, R4, UR6 ;  /* 0x0000000604047c20 */ /* 0x000fe20008410000 */
[----:B------:R-:W-:Y:S01]  /*7710*/  MUFU.EX2 R7, R7 ;  /* 0x0000000700077308 */ /* 0x000fe20000000800 */
[----:B------:R-:W-:Y:S01]  /*7720*/  FMUL.FTZ R5, R5, UR6 ;  /* 0x0000000605057c20 */ /* 0x000fe20008410000 */
        /* <DEDUP_REMOVED lines=31> */
[----:B0-----:R-:W-:-:S01]  /*7920*/  FFMA.FTZ R6, R5, R6, R10 ;  /* 0x0000000605067223 */ /* 0x001fc2000001000a */
[--C-:B------:R-:W-:Y:S01]  /*7930*/  FFMA.FTZ R143, R143, UR6, -R191.reuse ;  /* 0x000000068f8f7c23 */ /* 0x100fe200080108bf */
[----:B------:R-:W-:-:S01]  /*7940*/  FFMA.FTZ R146, R146, UR6, -R191 ;  /* 0x0000000692927c23 */ /* 0x000fc200080108bf */
[--C-:B------:R-:W-:Y:S01]  /*7950*/  FFMA.FTZ R147, R147, UR6, -R191.reuse ;  /* 0x0000000693937c23 */ /* 0x100fe200080108bf */
[----:B------:R-:W-:-:S01]  /*7960*/  FFMA.FTZ R150, R150, UR6, -R191 ;  /* 0x0000000696967c23 */ /* 0x000fc200080108bf */
        /* <DEDUP_REMOVED lines=12> */
[----:B------:R-:W-:-:S06]  /*7a30*/  FFMA.FTZ R135, R135, UR6, -R191 ;  /* 0x0000000687877c23 */ /* 0x000fcc00080108bf */
        /* <DEDUP_REMOVED lines=116> */
[----:B------:R-:W-:-:S06]  /*8180*/  IMAD.U32 R193, RZ, RZ, UR51 ;  /* 0x00000033ffc17e24 */ /* 0x000fcc000f8e00ff */
[----:B------:R-:W0:Y:S01]  /*8190*/  MUFU.EX2 R151, R151 ;  /* 0x0000009700977308 */ /* 0x000e220000000800 */
[----:B-1----:R-:W-:-:S07]  /*81a0*/  FADD.FTZ R6, R148, R3 ;  /* 0x0000000394067221 */ /* 0x002fce0000010000 */
[----:B------:R-:W1:Y:S01]  /*81b0*/  MUFU.EX2 R189, R189 ;  /* 0x000000bd00bd7308 */ /* 0x000e620000000800 */
[----:B--2---:R-:W-:-:S07]  /*81c0*/  FADD.FTZ R6, R149, R6 ;  /* 0x0000000695067221 */ /* 0x004fce0000010000 */
[----:B------:R-:W2:Y:S01]  /*81d0*/  MUFU.EX2 R122, R122 ;  /* 0x0000007a007a7308 */ /* 0x000ea20000000800 */
[----:B0-----:R-:W-:-:S01]  /*81e0*/  FADD.FTZ R3, R151, R192 ;  /* 0x000000c097037221 */ /* 0x001fc20000010000 */
[----:B------:R-:W-:-:S06]  /*81f0*/  @P1 LEA R192, R193, UR39, 0x3 ;  /* 0x00000027c1c01c11 */ /* 0x000fcc000f8e18ff */
[----:B------:R-:W0:Y:S01]  /*8200*/  MUFU.EX2 R190, R190 ;  /* 0x000000be00be7308 */ /* 0x000e220000000800 */
[----:B-1----:R-:W-:-:S07]  /*8210*/  FADD.FTZ R193, R189, R6 ;  /* 0x00000006bdc17221 */ /* 0x002fce0000010000 */
[----:B------:R-:W1:Y:S01]  /*8220*/  MUFU.EX2 R123, R123 ;  /* 0x0000007b007b7308 */ /* 0x000e620000000800 */
[----:B--2---:R-:W-:-:S01]  /*8230*/  FADD.FTZ R6, R122, R3 ;  /* 0x000000037a067221 */ /* 0x004fc20000010000 */
[----:B------:R-:W-:-:S05]  /*8240*/  @P1 VIADD R3, R192, 0x33440 ;  /* 0x00033440c0031836 */ /* 0x000fca0000000000 */
[----:B------:R-:W-:Y:S01]  /*8250*/  @P1 PRMT R3, R16, 0x654, R3 ;  /* 0x0000065410031816 */ /* 0x000fe20000000003 */
[----:B------:R-:W2:Y:S01]  /*8260*/  MUFU.EX2 R124, R124 ;  /* 0x0000007c007c7308 */ /* 0x000ea20000000800 */
[----:B0-----:R-:W-:-:S02]  /*8270*/  FADD.FTZ R193, R190, R193 ;  /* 0x000000c1bec17221 */ /* 0x001fc40000010000 */
[----:B------:R0:W-:Y:S05]  /*8280*/  @P1 SYNCS.ARRIVE.TRANS64.RED.A1T0 RZ, [R3+URZ], RZ ;  /* 0x000000ff03ff19a7 */ /* 0x0001ea000810043f */
[----:B------:R-:W3:Y:S01]  /*8290*/  MUFU.EX2 R126, R126 ;  /* 0x0000007e007e7308 */ /* 0x000ee20000000800 */
[----:B-1----:R-:W-:-:S07]  /*82a0*/  FADD.FTZ R195, R123, R6 ;  /* 0x000000067bc37221 */ /* 0x002fce0000010000 */
[----:B------:R-:W0:Y:S01]  /*82b0*/  MUFU.EX2 R125, R125 ;  /* 0x0000007d007d7308 */ /* 0x000e220000000800 */
[----:B--2---:R-:W-:-:S07]  /*82c0*/  FADD.FTZ R6, R124, R193 ;  /* 0x000000c17c067221 */ /* 0x004fce0000010000 */
[----:B------:R-:W1:Y:S01]  /*82d0*/  MUFU.EX2 R127, R127 ;  /* 0x0000007f007f7308 */ /* 0x000e620000000800 */
[----:B---3--:R-:W-:-:S07]  /*82e0*/  FADD.FTZ R192, R126, R195 ;  /* 0x000000c37ec07221 */ /* 0x008fce0000010000 */
        /* <DEDUP_REMOVED lines=16> */
[----:B--2---:R-:W-:-:S03]  /*83f0*/  FADD.FTZ R3, R133, R6 ;  /* 0x0000000685037221 */ /* 0x004fc60000010000 */
[----:B0-----:R-:W-:Y:S01]  /*8400*/  FADD.FTZ R6, R135, R191 ;  /* 0x000000bf87067221 */ /* 0x001fe20000010000 */
[----:B------:R-:W-:Y:S06]  /*8410*/  @!P0 BRA `(.L_x_163) ;  /* 0x0000000000048947 */ /* 0x000fec0003800000 */
[----:B------:R-:W-:Y:S01]  /*8420*/  BPT.TRAP 0x1 ;  /* 0x000000040000795c */ /* 0x000fe20000300000 */
.L_x_163:
        /* <DEDUP_REMOVED lines=14> */
[----:B------:R-:W-:Y:S01]  /*8510*/  FMUL.FTZ R24, R24, R4 ;  /* 0x0000000418187220 */ /* 0x000fe20000410000 */
[----:B------:R-:W-:Y:S01]  /*8520*/  F2FP.SATFINITE.E4M3.F32.PACK_AB_MERGE_C R180, R181, R180, RZ ;  /* 0x000000b4b5b4723e */ /* 0x000fe200048070ff */
[----:B------:R-:W-:Y:S01]  /*8530*/  FMUL.FTZ R25, R25, R4 ;  /* 0x0000000419197220 */ /* 0x000fe20000410000 */
[----:B------:R-:W-:Y:S01]  /*8540*/  F2FP.SATFINITE.E4M3.F32.PACK_AB_MERGE_C R182, R183, R182, RZ ;  /* 0x000000b6b7b6723e */ /* 0x000fe200048070ff */
[----:B------:R-:W-:Y:S01]  /*8550*/  SYNCS.ARRIVE.TRANS64.RED.A1T0 RZ, [UR7], RZ ;  /* 0x000000ffffff79a7 */ /* 0x000fe20008100407 */
[----:B------:R-:W-:Y:S01]  /*8560*/  F2FP.SATFINITE.E4M3.F32.PACK_AB_MERGE_C R156, R157, R156, RZ ;  /* 0x0000009c9d9c723e */ /* 0x000fe200048070ff */
[----:B------:R-:W-:Y:S01]  /*8570*/  FMUL.FTZ R28, R28, R4 ;  /* 0x000000041c1c7220 */ /* 0x000fe20000410000 */
        /* <DEDUP_REMOVED lines=127> */
.L_x_153:
[----:B------:R-:W-:Y:S06]  /*8d70*/  BAR.ARV 0x8, 0x180 ;  /* 0x0206000000007b1d */ /* 0x000fec0000002000 */
[----:B------:R-:W-:Y:S05]  /*8d80*/  @!P0 BRA `(.L_x_165) ;  /* 0x0000000000048947 */ /* 0x000fea0003800000 */
[----:B------:R-:W-:Y:S01]  /*8d90*/  BPT.TRAP 0x1 ;  /* 0x000000040000795c */ /* 0x000fe20000300000 */
.L_x_165:
[----:B------:R-:W-:Y:S01]  /*8da0*/  ULEA UR4, UR51, UR39, 0x3 ;  /* 0x0000002733047291 */ /* 0x000fe2000f8e183f */
[----:B------:R-:W-:-:S05]  /*8db0*/  IMAD.U32 R0, RZ, RZ, UR43 ;  /* 0x0000002bff007e24 */ /* 0x000fca000f8e00ff */
[----:B------:R-:W-:-:S04]  /*8dc0*/  SHF.L.U32 R0, R0, 0x1f, RZ ;  /* 0x0000001f00007819 */ /* 0x000fc800000006ff */
[----:B------:R0:W1:Y:S01]  /*8dd0*/  SYNCS.PHASECHK.TRANS64.TRYWAIT P1, [UR4+0x33450], R0 ;  /* 0x03345000ff0075a7 */ /* 0x0000620008020144 */
[----:B------:R-:W-:Y:S05]  /*8de0*/  @!P0 BRA `(.L_x_166) ;  /* 0x0000000000048947 */ /* 0x000fea0003800000 */
[----:B------:R-:W-:Y:S01]  /*8df0*/  BPT.TRAP 0x1 ;  /* 0x000000040000795c */ /* 0x000fe20000300000 */
.L_x_166:
[----:B-1----:R-:W-:Y:S05]  /*8e00*/  @P1 BRA `(.L_x_167) ;  /* 0x0000000000081947 */ /* 0x002fea0003800000 */
[----:B------:R-:W1:Y:S02]  /*8e10*/  SYNCS.PHASECHK.TRANS64.TRYWAIT P1, [UR4+0x33450], R0 ;  /* 0x03345000ff0075a7 */ /* 0x000e640008020144 */
[----:B-1----:R-:W-:Y:S05]  /*8e20*/  @!P1 BRA `(.L_x_168) ;  /* 0x0000006c006c9947 */ /* 0x002fea0003800000 */
.L_x_167:
[----:B------:R-:W-:Y:S01]  /*8e30*/  UIADD3 UR5, UR39, 0x200, URZ ;  /* 0x0000020027057890 */ /* 0x000fe2000fffe03f */
[----:B------:R-:W-:Y:S01]  /*8e40*/  WARPGROUP.ARRIVE ;  /* 0x00000000000079c5 */ /* 0x000fe20000000000 */
[----:B------:R-:W-:Y:S01]  /*8e50*/  UMOV UR11, 0xc0000010 ;  /* 0xc0000010000b7882 */ /* 0x000fe20000000000 */
[----:B------:R-:W-:Y:S01]  /*8e60*/  ULDC.64 UR8, c[0x0][0x9a0] ;  /* 0x0002680000087ab9 */ /* 0x000fe20000000a00 */
[----:B------:R-:W-:Y:S01]  /*8e70*/  USHF.R.U32.HI UR5, URZ, 0x4, UR5 ;  /* 0x000000043f057899 */ /* 0x000fe20008011605 */
[----:B------:R-:W-:Y:S01]  /*8e80*/  IMAD.MOV.U32 R7, RZ, RZ, 0x3f800000 ;  /* 0x3f800000ff077424 */ /* 0x000fe200078e00ff */
[----:B------:R-:W-:Y:S02]  /*8e90*/  UISETP.NE.U32.AND UP0, UPT, UR8, URZ, UPT ;  /* 0x0000003f0800728c */ /* 0x000fe4000bf05070 */
[----:B------:R-:W-:Y:S02]  /*8ea0*/  ULOP3.LUT UR5, UR5, 0x3fff, URZ, 0xc0, !UPT ;  /* 0x00003fff05057892 */ /* 0x000fe4000f8ec03f */
[----:B------:R-:W-:-:S02]  /*8eb0*/  UISETP.NE.AND.EX UP0, UPT, UR9, URZ, UPT, UP0 ;  /* 0x0000003f0900728c */ /* 0x000fc4000bf05300 */
[----:B------:R-:W-:-:S04]  /*8ec0*/  ULOP3.LUT UR5, UR5, 0x10000, URZ, 0xfc, !UPT ;  /* 0x0001000005057892 */ /* 0x000fc8000f8efc3f */
[----:B------:R-:W-:Y:S01]  /*8ed0*/  UIMAD UR5, UR51, 0x780, UR5 ;  /* 0x00000780330578a4 */ /* 0x000fe2000f8e0205 */
[----:B------:R-:W-:-:S04]  /*8ee0*/  PLOP3.LUT P1, PT, PT, PT, UP0, 0x80, 0x0 ;  /* 0x000000000000781c */ /* 0x000fc80003f2f008 */
[----:B------:R-:W-:Y:S02]  /*8ef0*/  @UP0 USHF.R.S32.HI UR7, URZ, 0x1f, UR40 ;  /* 0x0000001f3f070899 */ /* 0x000fe40008011428 */
[----:B------:R-:W-:Y:S01]  /*8f00*/  UMOV UR10, UR5 ;  /* 0x00000005000a7c82 */ /* 0x000fe20008000000 */
[----:B------:R-:W-:Y:S01]  /*8f10*/  @UP0 ULDC.64 UR12, c[0x0][0x9c8] ;  /* 0x00027200000c0ab9 */ /* 0x000fe20000000a00 */
[----:B------:R-:W-:Y:S01]  /*8f20*/  QGMMA.64x192x32.F32.E4M3.E4M3 R24, R200, gdesc[UR8], R24, gsb0 ;  /* 0x02e00008c8187df3 */ /* 0x000fe20008000818 */
[----:B------:R-:W-:Y:S01]  /*8f30*/  UIADD3 UR10, UR5, 0x180, URZ ;  /* 0x00000180050a7890 */ /* 0x000fe2000fffe03f */
[----:B------:R-:W-:Y:S01]  /*8f40*/  UMOV UR11, 0xc0000010 ;  /* 0xc0000010000b7882 */ /* 0x000fe20000000000 */
[----:B------:R-:W-:-:S04]  /*8f50*/  @UP0 UIMAD UR7, UR7, UR12, URZ ;  /* 0x0000000c070702a4 */ /* 0x000fc8000f8e023f */
[----:B------:R-:W-:Y:S01]  /*8f60*/  @UP0 UIMAD UR7, UR40, UR13, UR7 ;  /* 0x0000000d280702a4 */ /* 0x000fe2000f8e0207 */
        /* <DEDUP_REMOVED lines=8> */
[----:B------:R-:W-:Y:S01]  /*8ff0*/  @UP0 UIADD3 UR10, -UR40, URZ, URZ ;  /* 0x0000003f280a0290 */ /* 0x000fe2000fffe13f */
[----:B------:R-:W-:-:S03]  /*9000*/  @UP0 ULDC UR11, c[0x0][0xc44] ;  /* 0x00031100000b0ab9 */ /* 0x000fc60000000800 */
[----:B------:R-:W-:Y:S02]  /*9010*/  @UP0 UIMAD UR14, UR11, UR10, UR42 ;  /* 0x0000000a0b0e02a4 */ /* 0x000fe4000f8e022a */
[----:B------:R-:W-:Y:S02]  /*9020*/  @UP0 UIMAD.WIDE.U32 UR10, UR40, UR12, URZ ;  /* 0x0000000c280a02a5 */ /* 0x000fe4000f8e003f */
[----:B------:R-:W-:Y:S01]  /*9030*/  @UP0 USHF.R.S32.HI UR15, URZ, 0x1f, UR14 ;  /* 0x0000001f3f0f0899 */ /* 0x000fe2000801140e */
[----:B------:R-:W-:Y:S01]  /*9040*/  @UP0 ULDC.64 UR12, c[0x0][0x9d0] ;  /* 0x00027400000c0ab9 */ /* 0x000fe20000000a00 */
[----:B------:R-:W-:Y:S02]  /*9050*/  @UP0 UIADD3 UR11, UR11, UR7, URZ ;  /* 0x000000070b0b0290 */ /* 0x000fe4000fffe03f */
[----:B------:R-:W-:Y:S02]  /*9060*/  @UP0 UIMAD UR7, UR15, UR12, URZ ;  /* 0x0000000c0f0702a4 */ /* 0x000fe4000f8e023f */
[----:B------:R-:W-:-:S02]  /*9070*/  @UP0 UIMAD.WIDE.U32 UR10, UR14, UR12, UR10 ;  /* 0x0000000c0e0a02a5 */ /* 0x000fc4000f8e000a */
[----:B------:R-:W-:Y:S02]  /*9080*/  @UP0 UIMAD UR7, UR14, UR13, UR7 ;  /* 0x0000000d0e0702a4 */ /* 0x000fe4000f8e0207 */
[----:B------:R-:W-:Y:S02]  /*9090*/  @UP0 ULEA UR8, UP1, UR10, UR8, 0x2 ;  /* 0x000000080a080291 */ /* 0x000fe4000f82103f */
[----:B------:R-:W-:-:S04]  /*90a0*/  @UP0 UIADD3 UR7, UR11, UR7, URZ ;  /* 0x000000070b070290 */ /* 0x000fc8000fffe03f */
[----:B------:R-:W-:Y:S01]  /*90b0*/  @UP0 ULEA.HI.X UR9, UR10, UR9, UR7, 0x2, UP1 ;  /* 0x000000090a090291 */ /* 0x000fe200088f1407 */
[----:B------:R-:W-:-:S05]  /*90c0*/  IMAD.U32 R4, RZ, RZ, UR8 ;  /* 0x00000008ff047e24 */ /* 0x000fca000f8e00ff */
[----:B-1----:R-:W-:-:S05]  /*90d0*/  IMAD.U32 R5, RZ, RZ, UR9 ;  /* 0x00000009ff057e24 */ /* 0x002fca000f8e00ff */
[----:B------:R1:W2:Y:S01]  /*90e0*/  @P1 LDG.E R7, desc[UR48][R4.64] ;  /* 0x0000003004071981 */ /* 0x0002a2000c1e1900 */
[----:B------:R-:W-:Y:S01]  /*90f0*/  UIADD3 UR10, UR5, 0x480, URZ ;  /* 0x00000480050a7890 */ /* 0x000fe2000fffe03f */
[----:B------:R-:W-:Y:S01]  /*9100*/  UMOV UR11, 0xc0000010 ;  /* 0xc0000010000b7882 */ /* 0x000fe20000000000 */
[----:B------:R-:W-:Y:S02]  /*9110*/  WARPGROUP.DEPBAR.LE gsb0, 0x0 ;  /* 0x00008000000079c5 */ /* 0x000fe40000010000 */
[----:B------:R-:W-:-:S06]  /*9120*/  WARPGROUP.ARRIVE ;  /* 0x00000000000079c5 */ /* 0x000fcc0000000000 */
[----:B------:R-:W-:Y:S01]  /*9130*/  QGMMA.64x192x32.F32.E4M3.E4M3 R24, R212, gdesc[UR8], R24, gsb0 ;  /* 0x02e00008d4187df3 */ /* 0x000fe20008000818 */
[----:B------:R-:W-:Y:S01]  /*9140*/  UIADD3 UR10, UR5, 0x600, URZ ;  /* 0x00000600050a7890 */ /* 0x000fe2000fffe03f */
[----:B------:R-:W-:Y:S01]  /*9150*/  UMOV UR11, 0xc0000010 ;  /* 0xc0000010000b7882 */ /* 0x000fe20000000000 */
[----:B0-----:R-:W0:Y:S04]  /*9160*/  SHFL.BFLY PT, R0, R3, 0x2, 0x1f ;  /* 0x0c401f0003007f89 */ /* 0x001e2800000e0000 */
[----:B------:R-:W3:Y:S01]  /*9170*/  SHFL.BFLY PT, R11, R6, 0x2, 0x1f ;  /* 0x0c401f00060b7f89 */ /* 0x000ee200000e0000 */
[----:B0-----:R-:W-:-:S01]  /*9180*/  FADD.FTZ R0, R0, R3 ;  /* 0x0000000300007221 */ /* 0x001fc20000010000 */
[----:B---3--:R-:W-:-:S04]  /*9190*/  FADD.FTZ R11, R11, R6 ;  /* 0x000000060b0b7221 */ /* 0x008fc80000010000 */
[----:B------:R-:W0:Y:S04]  /*91a0*/  SHFL.BFLY PT, R9, R0, 0x1, 0x1f ;  /* 0x0c201f0000097f89 */ /* 0x000e2800000e0000 */
[----:B-1----:R-:W1:Y:S01]  /*91b0*/  SHFL.BFLY PT, R4, R11, 0x1, 0x1f ;  /* 0x0c201f000b047f89 */ /* 0x002e6200000e0000 */
[----:B0-----:R-:W-:-:S01]  /*91c0*/  FADD.FTZ R10, R0, R9 ;  /* 0x00000009000a7221 */ /* 0x001fc20000010000 */
[----:B-1----:R-:W-:-:S04]  /*91d0*/  FADD.FTZ R12, R11, R4 ;  /* 0x000000040b0c7221 */ /* 0x002fc80000010000 */
[C---:B------:R-:W-:Y:S01]  /*91e0*/  FSETP.NE.FTZ.AND P1, PT, R10.reuse, RZ, PT ;  /* 0x000000ff0a00720b */ /* 0x040fe20003f35000 */
[----:B------:R-:W-:Y:S01]  /*91f0*/  FMUL.FTZ R5, R10, 0.00390625 ;  /* 0x3b8000000a057820 */ /* 0x000fe20000410000 */
[----:B------:R-:W-:Y:S01]  /*9200*/  FMUL.FTZ R13, R12, 0.00390625 ;  /* 0x3b8000000c0d7820 */ /* 0x000fe20000410000 */
[----:B------:R-:W-:-:S03]  /*9210*/  IMAD.MOV.U32 R4, RZ, RZ, RZ ;  /* 0x000000ffff047224 */ /* 0x000fc600078e00ff */
        /* <DEDUP_REMOVED lines=10> */
[----:B------:R-:W3:Y:S01]  /*92c0*/  @P1 MUFU.RCP R8, R12 ;  /* 0x0000000c00081308 */ /* 0x000ee20000001000 */
        /* <DEDUP_REMOVED lines=10> */
[-C--:B--2---:R-:W-:Y:S01]  /*9370*/  FMUL.FTZ R9, R4, R7.reuse ;  /* 0x0000000704097220 */ /* 0x084fe20000410000 */
[----:B---3--:R-:W-:Y:S01]  /*9380*/  FMUL.FTZ R120, R8, R7 ;  /* 0x0000000708787220 */ /* 0x008fe20000410000 */
[----:B------:R-:W-:-:S02]  /*9390*/  WARPGROUP.DEPBAR.LE gsb0, 0x0 ;  /* 0x00008000000079c5 */ /* 0x000fc40000010000 */
[----:B------:R-:W-:Y:S05]  /*93a0*/  @!P0 BRA `(.L_x_169) ;  /* 0x0000000000048947 */ /* 0x000fea0003800000 */
[----:B------:R-:W-:Y:S01]  /*93b0*/  BPT.TRAP 0x1 ;  /* 0x000000040000795c */ /* 0x000fe20000300000 */
.L_x_169:
        /* <DEDUP_REMOVED lines=31> */
[----:B------:R-:W-:Y:S01]  /*95b0*/  FMUL.FTZ R76, R76, R9 ;  /* 0x000000094c4c7220 */ /* 0x000fe20000410000 */
[----:B0-----:R-:W-:Y:S01]  /*95c0*/  IMAD.SHL.U32 R4, R121, 0x4, RZ ;  /* 0x0000000479047824 */ /* 0x001fe200078e00ff */
[----:B------:R-:W-:Y:S01]  /*95d0*/  F2FP.BF16.F32.PACK_AB R7, R28, R7 ;  /* 0x000000071c07723e */ /* 0x000fe200000010ff */
[-C--:B------:R-:W-:Y:S01]  /*95e0*/  FMUL.FTZ R41, R64, R9.reuse ;  /* 0x0000000940297220 */ /* 0x080fe20000410000 */
[-C--:B------:R-:W-:Y:S01]  /*95f0*/  FMUL.FTZ R40, R65, R9.reuse ;  /* 0x0000000941287220 */ /* 0x080fe20000410000 */
[-C--:B------:R-:W-:Y:S01]  /*9600*/  FMUL.FTZ R65, R88, R9.reuse ;  /* 0x0000000958417220 */ /* 0x080fe20000410000 */
[----:B------:R-:W-:Y:S01]  /*9610*/  LOP3.LUT R4, R4, 0xc, RZ, 0xc0, !PT ;  /* 0x0000000c04047812 */ /* 0x000fe200078ec0ff */
[----:B------:R-:W-:Y:S01]  /*9620*/  FMUL.FTZ R64, R89, R9 ;  /* 0x0000000959407220 */ /* 0x000fe20000410000 */
[----:B------:R-:W-:Y:S01]  /*9630*/  F2FP.BF16.F32.PACK_AB R33, R60, R33 ;  /* 0x000000213c21723e */ /* 0x000fe200000010ff */
[-C--:B------:R-:W-:Y:S01]  /*9640*/  FMUL.FTZ R57, R80, R9.reuse ;  /* 0x0000000950397220 */ /* 0x080fe20000410000 */
[----:B------:R-:W-:Y:S01]  /*9650*/  IADD3 R4, P0, R4, UR6, RZ ;  /* 0x0000000604047c10 */ /* 0x000fe2000ff1e0ff */
[----:B------:R-:W-:Y:S01]  /*9660*/  FMUL.FTZ R24, R49, R9 ;  /* 0x0000000931187220 */ /* 0x000fe20000410000 */
[----:B------:R-:W-:Y:S01]  /*9670*/  F2FP.BF16.F32.PACK_AB R32, R61, R32 ;  /* 0x000000203d20723e */ /* 0x000fe200000010ff */
[----:B------:R-:W-:Y:S01]  /*9680*/  FMUL.FTZ R35, R58, R120 ;  /* 0x000000783a237220 */ /* 0x000fe20000410000 */
[----:B------:R-:W-:Y:S01]  /*9690*/  F2FP.BF16.F32.PACK_AB R40, R69, R40 ;  /* 0x000000284528723e */ /* 0x000fe200000010ff */
[----:B------:R-:W-:-:S02]  /*96a0*/  IMAD.X R5, RZ, RZ, UR7, P0 ;  /* 0x00000007ff057e24 */ /* 0x000fc400080e06ff */
[----:B------:R-:W-:Y:S01]  /*96b0*/  FMUL.FTZ R34, R59, R120 ;  /* 0x000000783b227220 */ /* 0x000fe20000410000 */
[----:B------:R-:W-:Y:S01]  /*96c0*/  F2FP.BF16.F32.PACK_AB R92, R92, R65 ;  /* 0x000000415c5c723e */ /* 0x000fe200000010ff */
[-C--:B------:R-:W-:Y:S01]  /*96d0*/  FMUL.FTZ R80, R105, R9.reuse ;  /* 0x0000000969507220 */ /* 0x080fe20000410000 */
[-C--:B------:R-:W-:Y:S01]  /*96e0*/  FMUL.FTZ R25, R48, R9.reuse ;  /* 0x0000000930197220 */ /* 0x080fe20000410000 */
[----:B------:R0:W2:Y:S01]  /*96f0*/  LDG.E.CONSTANT R36, desc[UR48][R4.64] ;  /* 0x0000003004247981 */ /* 0x0000a2000c1e9900 */
[----:B------:R-:W-:Y:S01]  /*9700*/  LOP3.LUT P0, R28, R121, 0x3, RZ, 0xc0, !PT ;  /* 0x00000003791c7812 */ /* 0x000fe2000780c0ff */
[----:B------:R-:W-:Y:S01]  /*9710*/  UMOV UR6, UR39 ;  /* 0x0000002700067c82 */ /* 0x000fe20008000000 */
[----:B-1----:R-:W-:Y:S01]  /*9720*/  UMOV UR7, UR5 ;  /* 0x0000000500077c82 */ /* 0x002fe20008000000 */
[----:B------:R-:W-:Y:S01]  /*9730*/  F2FP.BF16.F32.PACK_AB R69, R93, R64 ;  /* 0x000000405d45723e */ /* 0x000fe200000010ff */
[-C--:B------:R-:W-:Y:S01]  /*9740*/  FMUL.FTZ R59, R82, R120.reuse ;  /* 0x00000078523b7220 */ /* 0x080fe20000410000 */
[----:B------:R-:W-:Y:S01]  /*9750*/  ISETP.EQ.OR P0, PT, R28, 0x3, !P0 ;  /* 0x000000031c00780c */ /* 0x000fe20004702670 */
[----:B------:R-:W-:Y:S01]  /*9760*/  FMUL.FTZ R58, R83, R120 ;  /* 0x00000078533a7220 */ /* 0x000fe20000410000 */
[-C--:B------:R-:W-:Y:S01]  /*9770*/  FMUL.FTZ R49, R72, R9.reuse ;  /* 0x0000000948317220 */ /* 0x080fe20000410000 */
[-C--:B------:R-:W-:Y:S01]  /*9780*/  FMUL.FTZ R48, R73, R9.reuse ;  /* 0x0000000949307220 */ /* 0x080fe20000410000 */
[----:B------:R-:W-:Y:S01]  /*9790*/  SEL R93, R33, R32, P0 ;  /* 0x00000020215d7207 */ /* 0x000fe20000000000 */
[----:B------:R-:W-:Y:S01]  /*97a0*/  FMUL.FTZ R72, R97, R9 ;  /* 0x0000000961487220 */ /* 0x000fe20000410000 */
[----:B------:R-:W-:Y:S01]  /*97b0*/  SEL R65, R32, R33, P0 ;  /* 0x0000002120417207 */ /* 0x000fe20000000000 */
[----:B------:R-:W-:Y:S01]  /*97c0*/  IMAD.U32 R32, RZ, RZ, UR6 ;  /* 0x00000006ff207e24 */ /* 0x000fe2000f8e00ff */
[----:B------:R-:W-:Y:S01]  /*97d0*/  F2FP.BF16.F32.PACK_AB R59, R86, R59 ;  /* 0x0000003b563b723e */ /* 0x000fe200000010ff */
[----:B------:R-:W-:Y:S01]  /*97e0*/  IMAD.U32 R33, RZ, RZ, UR7 ;  /* 0x00000007ff217e24 */ /* 0x000fe2000f8e00ff */
[----:B------:R-:W-:Y:S01]  /*97f0*/  F2FP.BF16.F32.PACK_AB R58, R87, R58 ;  /* 0x0000003a573a723e */ /* 0x000fe200000010ff */
[-C--:B------:R-:W-:Y:S01]  /*9800*/  FMUL.FTZ R77, R77, R9.reuse ;  /* 0x000000094d4d7220 */ /* 0x080fe20000410000 */
[----:B------:R-:W-:Y:S01]  /*9810*/  FMUL.FTZ R84, R84, R9 ;  /* 0x0000000954547220 */ /* 0x000fe20000410000 */
[----:B------:R-:W-:-:S04]  /*9820*/  IMAD.WIDE R60, R224, 0x2, R32 ;  /* 0x00000002e03c7825 */ /* 0x000fc800078e0220 */
        /* <DEDUP_REMOVED lines=12> */
[----:B------:R-:W-:Y:S01]  /*98f0*/  F2FP.BF16.F32.PACK_AB R10, R10, R11 ;  /* 0x0000000b0a0a723e */ /* 0x000fe200000010ff */
[----:B------:R-:W-:Y:S01]  /*9900*/  FMUL.FTZ R46, R46, R120 ;  /* 0x000000782e2e7220 */ /* 0x000fe20000410000 */
[----:B0-----:R-:W-:Y:S01]  /*9910*/  F2FP.BF16.F32.PACK_AB R5, R37, R12 ;  /* 0x0000000c2505723e */ /* 0x001fe200000010ff */
[-C--:B------:R-:W-:Y:S01]  /*9920*/  FMUL.FTZ R21, R42, R120.reuse ;  /* 0x000000782a157220 */ /* 0x080fe20000410000 */
[-C--:B------:R-:W-:Y:S01]  /*9930*/  FMUL.FTZ R47, R47, R120.reuse ;  /* 0x000000782f2f7220 */ /* 0x080fe20000410000 */
[-C--:B------:R-:W-:Y:S01]  /*9940*/  FMUL.FTZ R4, R43, R120.reuse ;  /* 0x000000782b047220 */ /* 0x080fe20000410000 */
[----:B------:R-:W-:Y:S01]  /*9950*/  FMUL.FTZ R26, R51, R120 ;  /* 0x00000078331a7220 */ /* 0x000fe20000410000 */
[----:B------:R-:W-:Y:S01]  /*9960*/  F2FP.BF16.F32.PACK_AB R109, R109, R80 ;  /* 0x000000506d6d723e */ /* 0x000fe200000010ff */
[-C--:B------:R-:W-:Y:S01]  /*9970*/  FMUL.FTZ R43, R66, R120.reuse ;  /* 0x00000078422b7220 */ /* 0x080fe20000410000 */
[----:B------:R-:W-:Y:S01]  /*9980*/  FMUL.FTZ R51, R74, R120 ;  /* 0x000000784a337220 */ /* 0x000fe20000410000 */
[----:B------:R-:W-:Y:S01]  /*9990*/  SEL R123, R59, R58, P0 ;  /* 0x0000003a3b7b7207 */ /* 0x000fe20000000000 */
[-C--:B------:R-:W-:Y:S01]  /*99a0*/  FMUL.FTZ R71, R71, R120.reuse ;  /* 0x0000007847477220 */ /* 0x080fe20000410000 */
[----:B------:R-:W-:Y:S01]  /*99b0*/  SEL R80, R58, R59, P0 ;  /* 0x0000003b3a507207 */ /* 0x000fe20000000000 */
[-C--:B------:R-:W-:Y:S01]  /*99c0*/  FMUL.FTZ R42, R67, R120.reuse ;  /* 0x00000078432a7220 */ /* 0x080fe20000410000 */
[-C--:B------:R-:W-:Y:S01]  /*99d0*/  FMUL.FTZ R66, R91, R120.reuse ;  /* 0x000000785b427220 */ /* 0x080fe20000410000 */
[-C--:B------:R-:W-:Y:S01]  /*99e0*/  FMUL.FTZ R103, R103, R120.reuse ;  /* 0x0000007867677220 */ /* 0x080fe20000410000 */
[-C--:B------:R-:W-:Y:S01]  /*99f0*/  FMUL.FTZ R74, R99, R120.reuse ;  /* 0x00000078634a7220 */ /* 0x080fe20000410000 */
[----:B------:R-:W-:Y:S01]  /*9a00*/  F2FP.BF16.F32.PACK_AB R35, R62, R35 ;  /* 0x000000233e23723e */ /* 0x000fe200000010ff */
[-C--:B------:R-:W-:Y:S01]  /*9a10*/  FMUL.FTZ R8, R27, R120.reuse ;  /* 0x000000781b087220 */ /* 0x080fe20000410000 */
[----:B------:R-:W-:Y:S01]  /*9a20*/  IADD3 R59, P4, R60, 0x8060, RZ ;  /* 0x000080603c3b7810 */ /* 0x000fe20007f9e0ff */
[-C--:B------:R-:W-:Y:S01]  /*9a30*/  FMUL.FTZ R63, R63, R120.reuse ;  /* 0x000000783f3f7220 */ /* 0x080fe20000410000 */
[-C--:B------:R-:W-:Y:S01]  /*9a40*/  FMUL.FTZ R118, R118, R120.reuse ;  /* 0x0000007876767220 */ /* 0x080fe20000410000 */
[-C--:B------:R-:W-:Y:S01]  /*9a50*/  FMUL.FTZ R91, R114, R120.reuse ;  /* 0x00000078725b7220 */ /* 0x080fe20000410000 */
[----:B------:R-:W-:Y:S01]  /*9a60*/  SEL R87, R10, R5, P0 ;  /* 0x000000050a577207 */ /* 0x000fe20000000000 */
[----:B------:R-:W-:Y:S01]  /*9a70*/  FMUL.FTZ R27, R50, R120 ;  /* 0x00000078321b7220 */ /* 0x000fe20000410000 */
[----:B------:R-:W-:Y:S01]  /*9a80*/  SEL R62, R5, R10, P0 ;  /* 0x0000000a053e7207 */ /* 0x000fe20000000000 */
[----:B------:R-:W-:Y:S01]  /*9a90*/  IMAD R5, R23, 0x40, R17 ;  /* 0x0000004017057824 */ /* 0x000fe200078e0211 */
[----:B------:R-:W-:Y:S01]  /*9aa0*/  F2FP.BF16.F32.PACK_AB R73, R100, R73 ;  /* 0x000000496449723e */ /* 0x000fe200000010ff */
[----:B------:R-:W-:Y:S01]  /*9ab0*/  FMUL.FTZ R78, R78, R120 ;  /* 0x000000784e4e7220 */ /* 0x000fe20000410000 */
[----:B------:R-:W-:Y:S01]  /*9ac0*/  F2FP.BF16.F32.PACK_AB R72, R101, R72 ;  /* 0x000000486548723e */ /* 0x000fe200000010ff */
[-C--:B------:R-:W-:Y:S01]  /*9ad0*/  FMUL.FTZ R79, R79, R120.reuse ;  /* 0x000000784f4f7220 */ /* 0x080fe20000410000 */
[-C--:B------:R-:W-:Y:S01]  /*9ae0*/  FMUL.FTZ R50, R75, R120.reuse ;  /* 0x000000784b327220 */ /* 0x080fe20000410000 */
[----:B------:R-:W-:Y:S01]  /*9af0*/  F2FP.BF16.F32.PACK_AB R15, R44, R15 ;  /* 0x0000000f2c0f723e */ /* 0x000fe200000010ff */
[-C--:B------:R-:W-:Y:S01]  /*9b00*/  FMUL.FTZ R30, R30, R120.reuse ;  /* 0x000000781e1e7220 */ /* 0x080fe20000410000 */
[----:B------:R-:W-:Y:S01]  /*9b10*/  F2FP.BF16.F32.PACK_AB R21, R46, R21 ;  /* 0x000000152e15723e */ /* 0x000fe200000010ff */
[----:B------:R-:W-:Y:S01]  /*9b20*/  FMUL.FTZ R31, R31, R120 ;  /* 0x000000781f1f7220 */ /* 0x000fe20000410000 */
[----:B------:R-:W-:Y:S01]  /*9b30*/  F2FP.BF16.F32.PACK_AB R20, R45, R20 ;  /* 0x000000142d14723e */ /* 0x000fe200000010ff */
[----:B------:R-:W-:Y:S01]  /*9b40*/  FMUL.FTZ R38, R38, R120 ;  /* 0x0000007826267220 */ /* 0x000fe20000410000 */
[----:B------:R-:W-:Y:S01]  /*9b50*/  F2FP.BF16.F32.PACK_AB R4, R47, R4 ;  /* 0x000000042f04723e */ /* 0x000fe200000010ff */
[-C--:B------:R-:W-:Y:S01]  /*9b60*/  FMUL.FTZ R39, R39, R120.reuse ;  /* 0x0000007827277220 */ /* 0x080fe20000410000 */
[----:B------:R-:W-:Y:S01]  /*9b70*/  F2FP.BF16.F32.PACK_AB R25, R52, R25 ;  /* 0x000000193419723e */ /* 0x000fe200000010ff */
[----:B------:R-:W-:Y:S01]  /*9b80*/  FMUL.FTZ R70, R70, R120 ;  /* 0x0000007846467220 */ /* 0x000fe20000410000 */
[----:B------:R-:W-:Y:S01]  /*9b90*/  F2FP.BF16.F32.PACK_AB R24, R53, R24 ;  /* 0x000000183518723e */ /* 0x000fe200000010ff */
[----:B------:R-:W-:Y:S01]  /*9ba0*/  FMUL.FTZ R55, R55, R120 ;  /* 0x0000007837377220 */ /* 0x000fe20000410000 */
[----:B------:R-:W-:Y:S01]  /*9bb0*/  F2FP.BF16.F32.PACK_AB R6, R29, R6 ;  /* 0x000000061d06723e */ /* 0x000fe200000010ff */
[----:B------:R-:W-:Y:S01]  /*9bc0*/  FMUL.FTZ R102, R102, R120 ;  /* 0x0000007866667220 */ /* 0x000fe20000410000 */
[----:B------:R-:W-:Y:S01]  /*9bd0*/  LOP3.LUT R58, R59, 0x380, RZ, 0xc0, !PT ;  /* 0x000003803b3a7812 */ /* 0x000fe200078ec0ff */
[----:B------:R-:W-:Y:S01]  /*9be0*/  IMAD.WIDE R32, R5, 0x2, R32 ;  /* 0x0000000205207825 */ /* 0x000fe200078e0220 */
[----:B------:R-:W-:-:S03]  /*9bf0*/  F2FP.BF16.F32.PACK_AB R42, R71, R42 ;  /* 0x0000002a472a723e */ /* 0x000fc600000010ff */
[----:B------:R-:W-:Y:S01]  /*9c00*/  FMUL.FTZ R111, R111, R120 ;  /* 0x000000786f6f7220 */ /* 0x000fe20000410000 */
[----:B------:R-:W-:Y:S01]  /*9c10*/  F2FP.BF16.F32.PACK_AB R29, R103, R74 ;  /* 0x0000004a671d723e */ /* 0x000fe200000010ff */
[----:B------:R-:W-:Y:S01]  /*9c20*/  FMUL.FTZ R75, R98, R120 ;  /* 0x00000078624b7220 */ /* 0x000fe20000410000 */
[----:B------:R-:W-:Y:S01]  /*9c30*/  F2FP.BF16.F32.PACK_AB R34, R63, R34 ;  /* 0x000000223f22723e */ /* 0x000fe200000010ff */
[-C--:B------:R-:W-:Y:S01]  /*9c40*/  FMUL.FTZ R82, R107, R120.reuse ;  /* 0x000000786b527220 */ /* 0x080fe20000410000 */
[----:B------:R-:W-:Y:S01]  /*9c50*/  F2FP.BF16.F32.PACK_AB R108, R108, R89 ;  /* 0x000000596c6c723e */ /* 0x000fe200000010ff */
[-C--:B------:R-:W-:Y:S01]  /*9c60*/  FMUL.FTZ R119, R119, R120.reuse ;  /* 0x0000007877777220 */ /* 0x080fe20000410000 */
[----:B------:R-:W-:Y:S01]  /*9c70*/  F2FP.BF16.F32.PACK_AB R118, R118, R91 ;  /* 0x0000005b7676723e */ /* 0x000fe200000010ff */
[----:B------:R-:W-:Y:S01]  /*9c80*/  FMUL.FTZ R95, R95, R120 ;  /* 0x000000785f5f7220 */ /* 0x000fe20000410000 */
[----:B------:R-:W-:Y:S01]  /*9c90*/  SEL R103, R73, R72, P0 ;  /* 0x0000004849677207 */ /* 0x000fe20000000000 */
[-C--:B------:R-:W-:Y:S01]  /*9ca0*/  FMUL.FTZ R94, R94, R120.reuse ;  /* 0x000000785e5e7220 */ /* 0x080fe20000410000 */
[----:B------:R-:W-:Y:S01]  /*9cb0*/  SEL R71, R72, R73, P0 ;  /* 0x0000004948477207 */ /* 0x000fe20000000000 */
[----:B------:R-:W-:Y:S01]  /*9cc0*/  FMUL.FTZ R110, R110, R120 ;  /* 0x000000786e6e7220 */ /* 0x000fe20000410000 */
[----:B------:R-:W-:Y:S01]  /*9cd0*/  SEL R89, R15, R20, P0 ;  /* 0x000000140f597207 */ /* 0x000fe20000000000 */
[----:B------:R-:W-:Y:S01]  /*9ce0*/  FMUL.FTZ R54, R54, R120 ;  /* 0x0000007836367220 */ /* 0x000fe20000410000 */
[----:B------:R-:W-:Y:S01]  /*9cf0*/  SEL R63, R20, R15, P0 ;  /* 0x0000000f143f7207 */ /* 0x000fe20000000000 */
[----:B------:R-:W0:Y:S01]  /*9d00*/  LDC R133, c[0x0][0xc38] ;  /* 0x00030e00ff857b82 */ /* 0x000e220000000800 */
[----:B------:R-:W-:Y:S01]  /*9d10*/  SEL R91, R25, R24, P0 ;  /* 0x00000018195b7207 */ /* 0x000fe20000000000 */
[----:B------:R-:W-:Y:S01]  /*9d20*/  ULDC.64 UR8, c[0x0][0xb90] ;  /* 0x0002e40000087ab9 */ /* 0x000fe20000000a00 */
[----:B------:R-:W-:-:S02]  /*9d30*/  SEL R64, R24, R25, P0 ;  /* 0x0000001918407207 */ /* 0x000fc40000000000 */
[----:B------:R-:W-:Y:S01]  /*9d40*/  F2FP.BF16.F32.PACK_AB R41, R68, R41 ;  /* 0x000000294429723e */ /* 0x000fe200000010ff */
[----:B------:R-:W-:Y:S01]  /*9d50*/  FMUL.FTZ R83, R106, R120 ;  /* 0x000000786a537220 */ /* 0x000fe20000410000 */
[----:B------:R-:W-:Y:S01]  /*9d60*/  SEL R113, R21, R4, P0 ;  /* 0x0000000415717207 */ /* 0x000fe20000000000 */
[----:B------:R-:W-:Y:S01]  /*9d70*/  UIADD3 UR4, UR4, 0x33460, URZ ;  /* 0x0003346004047890 */ /* 0x000fe2000fffe03f */
[----:B------:R-:W-:Y:S01]  /*9d80*/  SEL R73, R4, R21, P0 ;  /* 0x0000001504497207 */ /* 0x000fe20000000000 */
[----:B------:R-:W-:Y:S01]  /*9d90*/  UIADD3 UR5, -UR40, URZ, URZ ;  /* 0x0000003f28057290 */ /* 0x000fe2000fffe13f */
[----:B------:R-:W-:Y:S01]  /*9da0*/  LOP3.LUT R5, R60, 0x380, RZ, 0xc0, !PT ;  /* 0x000003803c057812 */ /* 0x000fe200078ec0ff */
[----:B------:R-:W-:Y:S01]  /*9db0*/  ULDC UR6, c[0x0][0xc44] ;  /* 0x0003110000067ab9 */ /* 0x000fe20000000800 */
[----:B------:R-:W-:Y:S02]  /*9dc0*/  F2FP.BF16.F32.PACK_AB R78, R78, R51 ;  /* 0x000000334e4e723e */ /* 0x000fe400000010ff */
[----:B------:R-:W-:-:S02]  /*9dd0*/  F2FP.BF16.F32.PACK_AB R11, R79, R50 ;  /* 0x000000324f0b723e */ /* 0x000fc400000010ff */
        /* <DEDUP_REMOVED lines=12> */
[----:B------:R-:W-:Y:S01]  /*9ea0*/  SHF.R.U64 R5, R5, 0x3, RZ ;  /* 0x0000000305057819 */ /* 0x000fe200000012ff */
[--C-:B------:R-:W-:Y:S01]  /*9eb0*/  IMAD.X R53, RZ, RZ, R61.reuse, P5 ;  /* 0x000000ffff357224 */ /* 0x100fe200028e063d */
[----:B------:R-:W-:Y:S01]  /*9ec0*/  F2FP.BF16.F32.PACK_AB R26, R55, R26 ;  /* 0x0000001a371a723e */ /* 0x000fe200000010ff */
[--C-:B------:R-:W-:Y:S01]  /*9ed0*/  IMAD.X R55, RZ, RZ, R61.reuse, P6 ;  /* 0x000000ffff377224 */ /* 0x100fe200030e063d */
[----:B------:R-:W-:Y:S01]  /*9ee0*/  F2FP.BF16.F32.PACK_AB R102, R102, R75 ;  /* 0x0000004b6666723e */ /* 0x000fe200000010ff */
[--C-:B------:R-:W-:Y:S01]  /*9ef0*/  IMAD.X R51, RZ, RZ, R61.reuse, P2 ;  /* 0x000000ffff337224 */ /* 0x100fe200010e063d */
[----:B------:R-:W-:Y:S02]  /*9f00*/  F2FP.BF16.F32.PACK_AB R12, R111, R82 ;  /* 0x000000526f0c723e */ /* 0x000fe400000010ff */
[----:B------:R-:W-:Y:S02]  /*9f10*/  SEL R99, R57, R56, P0 ;  /* 0x0000003839637207 */ /* 0x000fe40000000000 */
[----:B------:R-:W-:Y:S01]  /*9f20*/  SEL R68, R56, R57, P0 ;  /* 0x0000003938447207 */ /* 0x000fe20000000000 */
[----:B------:R-:W-:Y:S01]  /*9f30*/  IMAD.X R57, RZ, RZ, R61, P3 ;  /* 0x000000ffff397224 */ /* 0x000fe200018e063d */
[----:B------:R-:W-:-:S02]  /*9f40*/  SEL R105, R108, R109, P0 ;  /* 0x0000006d6c697207 */ /* 0x000fc40000000000 */
[----:B------:R-:W-:Y:S02]  /*9f50*/  SEL R70, R109, R108, P0 ;  /* 0x0000006c6d467207 */ /* 0x000fe40000000000 */
[----:B------:R-:W-:Y:S02]  /*9f60*/  SEL R121, R78, R11, P0 ;  /* 0x0000000b4e797207 */ /* 0x000fe40000000000 */
[----:B------:R-:W-:Y:S01]  /*9f70*/  LOP3.LUT R58, R58, R59, RZ, 0x3c, !PT ;  /* 0x0000003b3a3a7212 */ /* 0x000fe200078e3cff */
[----:B------:R-:W-:Y:S01]  /*9f80*/  IMAD.X R59, RZ, RZ, R61, P4 ;  /* 0x000000ffff3b7224 */ /* 0x000fe200020e063d */
[----:B------:R-:W-:Y:S02]  /*9f90*/  SEL R85, R7, R6, P0 ;  /* 0x0000000607557207 */ /* 0x000fe40000000000 */
[----:B------:R-:W-:Y:S02]  /*9fa0*/  SEL R37, R6, R7, P0 ;  /* 0x0000000706257207 */ /* 0x000fe40000000000 */
[----:B------:R-:W-:-:S02]  /*9fb0*/  SEL R109, R9, R8, P0 ;  /* 0x00000008096d7207 */ /* 0x000fc40000000000 */
[----:B------:R-:W-:Y:S02]  /*9fc0*/  SEL R79, R8, R9, P0 ;  /* 0x00000009084f7207 */ /* 0x000fe40000000000 */
[----:B------:R-:W-:Y:S02]  /*9fd0*/  SEL R111, R13, R14, P0 ;  /* 0x0000000e0d6f7207 */ /* 0x000fe40000000000 */
[----:B------:R-:W-:Y:S02]  /*9fe0*/  SEL R75, R14, R13, P0 ;  /* 0x0000000d0e4b7207 */ /* 0x000fe40000000000 */
[----:B------:R-:W-:Y:S02]  /*9ff0*/  SEL R78, R11, R78, P0 ;  /* 0x0000004e0b4e7207 */ /* 0x000fe40000000000 */
[C---:B------:R-:W-:Y:S02]  /*a000*/  IADD3 R7, P1, R60.reuse, 0x20, RZ ;  /* 0x000000203c077810 */ /* 0x040fe40007f3e0ff */
[----:B------:R-:W-:-:S02]  /*a010*/  IADD3 R13, P4, R60, 0x4040, RZ ;  /* 0x000040403c0d7810 */ /* 0x000fc40007f9e0ff */
[C---:B------:R-:W-:Y:S02]  /*a020*/  IADD3 R11, P3, R60.reuse, 0x4020, RZ ;  /* 0x000040203c0b7810 */ /* 0x040fe40007f7e0ff */
[C---:B------:R-:W-:Y:S02]  /*a030*/  IADD3 R8, P6, R60.reuse, 0x4000, RZ ;  /* 0x000040003c087810 */ /* 0x040fe40007fde0ff */
[C---:B------:R-:W-:Y:S02]  /*a040*/  IADD3 R6, P5, R60.reuse, 0x60, RZ ;  /* 0x000000603c067810 */ /* 0x040fe40007fbe0ff */
[----:B------:R-:W-:Y:S02]  /*a050*/  IADD3 R9, P2, R60, 0x40, RZ ;  /* 0x000000403c097810 */ /* 0x000fe40007f5e0ff */
[----:B------:R-:W-:Y:S02]  /*a060*/  LOP3.LUT R60, R5, R60, RZ, 0x3c, !PT ;  /* 0x0000003c053c7212 */ /* 0x000fe400078e3cff */
[----:B------:R-:W-:-:S02]  /*a070*/  LOP3.LUT R5, R10, 0x380, RZ, 0xc0, !PT ;  /* 0x000003800a057812 */ /* 0x000fc400078ec0ff */
[----:B------:R-:W-:Y:S02]  /*a080*/  LOP3.LUT R4, R15, 0x380, RZ, 0xc0, !PT ;  /* 0x000003800f047812 */ /* 0x000fe400078ec0ff */
[----:B------:R-:W-:Y:S01]  /*a090*/  SHF.R.U64 R5, R5, 0x3, RZ ;  /* 0x0000000305057819 */ /* 0x000fe200000012ff */
[----:B------:R-:W-:Y:S01]  /*a0a0*/  IMAD.X R45, RZ, RZ, R61, P3 ;  /* 0x000000ffff2d7224 */ /* 0x000fe200018e063d */
[----:B------:R-:W-:Y:S02]  /*a0b0*/  F2FP.BF16.F32.PACK_AB R116, R116, R97 ;  /* 0x000000617474723e */ /* 0x000fe400000010ff */
[----:B------:R-:W-:Y:S01]  /*a0c0*/  F2FP.BF16.F32.PACK_AB R117, R117, R88 ;  /* 0x000000587575723e */ /* 0x000fe200000010ff */
[----:B------:R-:W-:Y:S01]  /*a0d0*/  FMUL.FTZ R67, R90, R120 ;  /* 0x000000785a437220 */ /* 0x000fe20000410000 */
[----:B------:R-:W-:Y:S02]  /*a0e0*/  SEL R127, R102, R29, P0 ;  /* 0x0000001d667f7207 */ /* 0x000fe40000000000 */
[----:B------:R-:W-:-:S02]  /*a0f0*/  SEL R82, R29, R102, P0 ;  /* 0x000000661d527207 */ /* 0x000fc40000000000 */
[----:B------:R-:W-:Y:S01]  /*a100*/  LOP3.LUT R52, R5, R10, RZ, 0x3c, !PT ;  /* 0x0000000a05347212 */ /* 0x000fe200078e3cff */
[----:B------:R-:W-:Y:S01]  /*a110*/  FMUL.FTZ R90, R115, R120 ;  /* 0x00000078735a7220 */ /* 0x000fe20000410000 */
[----:B------:R-:W-:Y:S02]  /*a120*/  SHF.R.U64 R4, R4, 0x3, RZ ;  /* 0x0000000304047819 */ /* 0x000fe400000012ff */
[----:B------:R-:W-:Y:S02]  /*a130*/  LOP3.LUT R5, R8, 0x380, RZ, 0xc0, !PT ;  /* 0x0000038008057812 */ /* 0x000fe400078ec0ff */
[----:B------:R-:W-:Y:S02]  /*a140*/  IADD3 R29, P3, R32, 0x2000, RZ ;  /* 0x00002000201d7810 */ /* 0x000fe40007f7e0ff */
[----:B------:R-:W-:Y:S02]  /*a150*/  F2FP.BF16.F32.PACK_AB R49, R76, R49 ;  /* 0x000000314c31723e */ /* 0x000fe400000010ff */
[----:B------:R-:W-:-:S02]  /*a160*/  SEL R107, R116, R117, P0 ;  /* 0x00000075746b7207 */ /* 0x000fc40000000000 */
[----:B------:R-:W-:Y:S02]  /*a170*/  SEL R72, R117, R116, P0 ;  /* 0x0000007475487207 */ /* 0x000fe40000000000 */
[----:B------:R-:W-:Y:S02]  /*a180*/  SEL R117, R35, R34, P0 ;  /* 0x0000002223757207 */ /* 0x000fe40000000000 */
[----:B------:R-:W-:Y:S02]  /*a190*/  SEL R76, R34, R35, P0 ;  /* 0x00000023224c7207 */ /* 0x000fe40000000000 */
[----:B------:R-:W-:Y:S01]  /*a1a0*/  LOP3.LUT R50, R4, R15, RZ, 0x3c, !PT ;  /* 0x0000000f04327212 */ /* 0x000fe200078e3cff */
[----:B------:R-:W1:Y:S01]  /*a1b0*/  LDC R34, c[0x0][0xbe8] ;  /* 0x0002fa00ff227b82 */ /* 0x000e620000000800 */
[----:B------:R-:W-:Y:S02]  /*a1c0*/  SHF.R.U64 R5, R5, 0x3, RZ ;  /* 0x0000000305057819 */ /* 0x000fe400000012ff */
[----:B------:R-:W-:-:S02]  /*a1d0*/  LOP3.LUT R28, R29, 0x380, RZ, 0xc0, !PT ;  /* 0x000003801d1c7812 */ /* 0x000fc400078ec0ff */
[----:B------:R-:W-:Y:S02]  /*a1e0*/  LOP3.LUT R4, R7, 0x380, RZ, 0xc0, !PT ;  /* 0x0000038007047812 */ /* 0x000fe400078ec0ff */
[----:B------:R-:W-:Y:S02]  /*a1f0*/  F2FP.BF16.F32.PACK_AB R48, R77, R48 ;  /* 0x000000304d30723e */ /* 0x000fe400000010ff */
[----:B------:R-:W-:Y:S02]  /*a200*/  F2FP.BF16.F32.PACK_AB R31, R119, R90 ;  /* 0x0000005a771f723e */ /* 0x000fe400000010ff */
[----:B------:R-:W-:Y:S02]  /*a210*/  SEL R119, R43, R42, P0 ;  /* 0x0000002a2b777207 */ /* 0x000fe40000000000 */
[----:B------:R-:W-:Y:S02]  /*a220*/  SEL R77, R42, R43, P0 ;  /* 0x0000002b2a4d7207 */ /* 0x000fe40000000000 */
[----:B------:R-:W-:-:S02]  /*a230*/  LOP3.LUT R42, R5, R8, RZ, 0x3c, !PT ;  /* 0x00000008052a7212 */ /* 0x000fc400078e3cff */
[----:B------:R-:W-:Y:S02]  /*a240*/  SHF.R.U64 R28, R28, 0x3, RZ ;  /* 0x000000031c1c7819 */ /* 0x000fe400000012ff */
[----:B------:R-:W-:Y:S02]  /*a250*/  SHF.R.U64 R4, R4, 0x3, RZ ;  /* 0x0000000304047819 */ /* 0x000fe400000012ff */
[----:B------:R-:W-:Y:S02]  /*a260*/  LOP3.LUT R5, R6, 0x380, RZ, 0xc0, !PT ;  /* 0x0000038006057812 */ /* 0x000fe400078ec0ff */
[----:B------:R-:W-:Y:S02]  /*a270*/  F2FP.BF16.F32.PACK_AB R81, R95, R66 ;  /* 0x000000425f51723e */ /* 0x000fe400000010ff */
[----:B------:R-:W-:Y:S02]  /*a280*/  SEL R97, R49, R48, P0 ;  /* 0x0000003031617207 */ /* 0x000fe40000000000 */
[----:B------:R-:W-:-:S02]  /*a290*/  SEL R66, R48, R49, P0 ;  /* 0x0000003130427207 */ /* 0x000fc40000000000 */
[----:B------:R-:W-:Y:S01]  /*a2a0*/  LOP3.LUT R28, R28, R29, RZ, 0x3c, !PT ;  /* 0x0000001d1c1c7212 */ /* 0x000fe200078e3cff */
[----:B------:R-:W-:Y:S01]  /*a2b0*/  IMAD.X R29, RZ, RZ, R33, P3 ;  /* 0x000000ffff1d7224 */ /* 0x000fe200018e0621 */
[----:B------:R-:W-:Y:S02]  /*a2c0*/  LOP3.LUT R48, R4, R7, RZ, 0x3c, !PT ;  /* 0x0000000704307212 */ /* 0x000fe400078e3cff */
[----:B------:R-:W-:Y:S02]  /*a2d0*/  SHF.R.U64 R5, R5, 0x3, RZ ;  /* 0x0000000305057819 */ /* 0x000fe400000012ff */
[----:B------:R-:W-:Y:S02]  /*a2e0*/  IADD3 R7, P3, R32, 0x8000, RZ ;  /* 0x0000800020077810 */ /* 0x000fe40007f7e0ff */
[----:B------:R-:W-:Y:S02]  /*a2f0*/  F2FP.BF16.F32.PACK_AB R94, R94, R67 ;  /* 0x000000435e5e723e */ /* 0x000fe400000010ff */
[----:B------:R-:W-:-:S02]  /*a300*/  SEL R95, R41, R40, P0 ;  /* 0x00000028295f7207 */ /* 0x000fc40000000000 */
[----:B------:R-:W-:Y:S02]  /*a310*/  SEL R67, R40, R41, P0 ;  /* 0x0000002928437207 */ /* 0x000fe40000000000 */
[----:B------:R-:W-:Y:S02]  /*a320*/  LOP3.LUT R40, R5, R6, RZ, 0x3c, !PT ;  /* 0x0000000605287212 */ /* 0x000fe400078e3cff */
[----:B------:R-:W-:Y:S02]  /*a330*/  LOP3.LUT R6, R7, 0x380, RZ, 0xc0, !PT ;  /* 0x0000038007067812 */ /* 0x000fe400078ec0ff */
[----:B------:R-:W-:Y:S02]  /*a340*/  F2FP.BF16.F32.PACK_AB R83, R110, R83 ;  /* 0x000000536e53723e */ /* 0x000fe400000010ff */
[----:B------:R-:W-:Y:S02]  /*a350*/  SHF.R.U64 R6, R6, 0x3, RZ ;  /* 0x0000000306067819 */ /* 0x000fe400000012ff */
[----:B------:R-:W-:-:S02]  /*a360*/  SEL R129, R83, R12, P0 ;  /* 0x0000000c53817207 */ /* 0x000fc40000000000 */
[----:B------:R-:W-:Y:S01]  /*a370*/  LOP3.LUT R6, R6, R7, RZ, 0x3c, !PT ;  /* 0x0000000706067212 */ /* 0x000fe200078e3cff */
[----:B------:R-:W-:Y:S01]  /*a380*/  IMAD.X R7, RZ, RZ, R33, P3 ;  /* 0x000000ffff077224 */ /* 0x000fe200018e0621 */
[----:B------:R-:W-:Y:S02]  /*a390*/  SEL R83, R12, R83, P0 ;  /* 0x000000530c537207 */ /* 0x000fe40000000000 */
[----:B------:R-:W-:Y:S02]  /*a3a0*/  LOP3.LUT R4, R9, 0x380, RZ, 0xc0, !PT ;  /* 0x0000038009047812 */ /* 0x000fe400078ec0ff */
[----:B-1----:R-:W-:Y:S02]  /*a3b0*/  ISETP.NE.AND P3, PT, R34, 0x1, PT ;  /* 0x000000012200780c */ /* 0x002fe40003f65270 */
[----:B------:R-:W-:Y:S02]  /*a3c0*/  LOP3.LUT R12, R21, 0x380, RZ, 0xc0, !PT ;  /* 0x00000380150c7812 */ /* 0x000fe400078ec0ff */
[----:B------:R-:W-:-:S02]  /*a3d0*/  LOP3.LUT R14, R25, 0x380, RZ, 0xc0, !PT ;  /* 0x00000380190e7812 */ /* 0x000fc400078ec0ff */
[----:B------:R-:W-:Y:S02]  /*a3e0*/  SHF.R.U64 R4, R4, 0x3, RZ ;  /* 0x0000000304047819 */ /* 0x000fe400000012ff */
[----:B------:R-:W-:Y:S01]  /*a3f0*/  SHF.R.U64 R12, R12, 0x3, RZ ;  /* 0x000000030c0c7819 */ /* 0x000fe200000012ff */
[----:B------:R-:W-:Y:S01]  /*a400*/  IMAD.X R39, RZ, RZ, R61, P2 ;  /* 0x000000ffff277224 */ /* 0x000fe200010e063d */
[----:B------:R-:W-:Y:S02]  /*a410*/  SHF.R.U64 R14, R14, 0x3, RZ ;  /* 0x000000030e0e7819 */ /* 0x000fe400000012ff */
[----:B------:R-:W-:Y:S02]  /*a420*/  F2FP.BF16.F32.PACK_AB R27, R54, R27 ;  /* 0x0000001b361b723e */ /* 0x000fe400000010ff */
[----:B------:R-:W-:Y:S02]  /*a430*/  LOP3.LUT R38, R4, R9, RZ, 0x3c, !PT ;  /* 0x0000000904267212 */ /* 0x000fe400078e3cff */
[----:B------:R-:W-:-:S02]  /*a440*/  LOP3.LUT R54, R12, R21, RZ, 0x3c, !PT ;  /* 0x000000150c367212 */ /* 0x000fc400078e3cff */
[----:B------:R-:W-:Y:S01]  /*a450*/  LOP3.LUT R10, R11, 0x380, RZ, 0xc0, !PT ;  /* 0x000003800b0a7812 */ /* 0x000fe200078ec0ff */
[--C-:B------:R-:W-:Y:S01]  /*a460*/  IMAD.X R41, RZ, RZ, R61.reuse, P5 ;  /* 0x000000ffff297224 */ /* 0x100fe200028e063d */
[----:B------:R-:W-:Y:S01]  /*a470*/  LOP3.LUT R12, R13, 0x380, RZ, 0xc0, !PT ;  /* 0x000003800d0c7812 */ /* 0x000fe200078ec0ff */
[----:B------:R-:W-:Y:S01]  /*a480*/  IMAD.X R43, RZ, RZ, R61, P6 ;  /* 0x000000ffff2b7224 */ /* 0x000fe200030e063d */
[----:B------:R-:W-:Y:S02]  /*a490*/  LOP3.LUT R56, R14, R25, RZ, 0x3c, !PT ;  /* 0x000000190e387212 */ /* 0x000fe400078e3cff */
[----:B------:R-:W-:Y:S02]  /*a4a0*/  IADD3 R25, P2, R32, 0x5000, RZ ;  /* 0x0000500020197810 */ /* 0x000fe40007f5e0ff */
[----:B------:R-:W-:Y:S02]  /*a4b0*/  MOV R106, R38 ;  /* 0x00000026006a7202 */ /* 0x000fe40000000f00 */
[----:B------:R-:W-:Y:S01]  /*a4c0*/  SHF.R.U64 R10, R10, 0x3, RZ ;  /* 0x000000030a0a7819 */ /* 0x000fe200000012ff */
[----:B------:R-:W1:Y:S01]  /*a4d0*/  @P3 LDC R39, c[0x0][0xbec] ;  /* 0x0002fb00ff273b82 */ /* 0x000e620000000800 */
[----:B------:R-:W-:-:S02]  /*a4e0*/  SHF.R.U64 R12, R12, 0x3, RZ ;  /* 0x000000030c0c7819 */ /* 0x000fc400000012ff */
[----:B------:R-:W-:Y:S02]  /*a4f0*/  LOP3.LUT R24, R25, 0x380, RZ, 0xc0, !PT ;  /* 0x0000038019187812 */ /* 0x000fe400078ec0ff */
[----:B------:R-:W-:Y:S01]  /*a500*/  MOV R104, R40 ;  /* 0x0000002800687202 */ /* 0x000fe20000000f00 */
[--C-:B------:R-:W-:Y:S01]  /*a510*/  IMAD.X R47, RZ, RZ, R61.reuse, P4 ;  /* 0x000000ffff2f7224 */ /* 0x100fe200020e063d */
[----:B------:R-:W-:Y:S01]  /*a520*/  LOP3.LUT R44, R10, R11, RZ, 0x3c, !PT ;  /* 0x0000000b0a2c7212 */ /* 0x000fe200078e3cff */
[----:B------:R-:W-:Y:S01]  /*a530*/  UPRMT UR4, UR36, 0x654, UR4 ;  /* 0x0000065424047896 */ /* 0x000fe20008000004 */
[----:B------:R-:W-:Y:S02]  /*a540*/  MOV R102, R42 ;  /* 0x0000002a00667202 */ /* 0x000fe40000000f00 */
[----:B--2---:R-:W-:Y:S01]  /*a550*/  LOP3.LUT R41, R36, 0x2, RZ, 0x3c, !PT ;  /* 0x0000000224297812 */ /* 0x004fe200078e3cff */
[----:B------:R-:W2:Y:S01]  /*a560*/  @P3 LDC R42, c[0x0][0xbf0] ;  /* 0x0002fc00ff2a3b82 */ /* 0x000ea20000000800 */
[----:B------:R-:W-:Y:S01]  /*a570*/  LOP3.LUT R46, R12, R13, RZ, 0x3c, !PT ;  /* 0x0000000d0c2e7212 */ /* 0x000fe200078e3cff */
[----:B------:R-:W-:Y:S01]  /*a580*/  IMAD.X R49, RZ, RZ, R61, P1 ;  /* 0x000000ffff317224 */ /* 0x000fe200008e063d */
[----:B------:R-:W-:Y:S01]  /*a590*/  SHF.R.U64 R24, R24, 0x3, RZ ;  /* 0x0000000318187819 */ /* 0x000fe200000012ff */
[----:B------:R-:W-:Y:S01]  /*a5a0*/  SHFL.IDX PT, R85, R85, R36, 0x1c1f ;  /* 0x001c1f2455557589 */ /* 0x000fe200000e0000 */
[----:B------:R-:W-:-:S02]  /*a5b0*/  MOV R110, R60 ;  /* 0x0000003c006e7202 */ /* 0x000fc40000000f00 */
[----:B------:R-:W-:Y:S01]  /*a5c0*/  MOV R100, R44 ;  /* 0x0000002c00647202 */ /* 0x000fe20000000f00 */
[----:B------:R-:W-:Y:S01]  /*a5d0*/  SHFL.IDX PT, R38, R37, R41, 0x1c1f ;  /* 0x001c1f2925267589 */ /* 0x000fe200000e0000 */
[----:B------:R-:W-:Y:S01]  /*a5e0*/  MOV R61, R46 ;  /* 0x0000002e003d7202 */ /* 0x000fe20000000f00 */
[----:B------:R-:W-:Y:S01]  /*a5f0*/  UIMAD UR11, UR6, UR5, UR42 ;  /* 0x00000005060b72a4 */ /* 0x000fe2000f8e022a */
[----:B------:R-:W-:Y:S01]  /*a600*/  LOP3.LUT R24, R24, R25, RZ, 0x3c, !PT ;  /* 0x0000001918187212 */ /* 0x000fe200078e3cff */
[----:B------:R-:W-:Y:S01]  /*a610*/  SHFL.IDX PT, R109, R109, R36, 0x1c1f ;  /* 0x001c1f246d6d7589 */ /* 0x000fe200000e0000 */
[----:B------:R-:W-:Y:S01]  /*a620*/  MOV R53, R52 ;  /* 0x0000003400357202 */ /* 0x000fe20000000f00 */
[----:B------:R-:W-:Y:S01]  /*a630*/  IMAD.X R25, RZ, RZ, R33, P2 ;  /* 0x000000ffff197224 */ /* 0x000fe200010e0621 */
[----:B------:R-:W-:Y:S01]  /*a640*/  MOV R108, R48 ;  /* 0x00000030006c7202 */ /* 0x000fe20000000f00 */
[----:B------:R-:W-:Y:S01]  /*a650*/  SHFL.IDX PT, R111, R111, R36, 0x1c1f ;  /* 0x001c1f246f6f7589 */ /* 0x000fe200000e0000 */
[----:B------:R-:W-:Y:S01]  /*a660*/  IMAD R52, RZ, RZ, -UR42 ;  /* 0x8000002aff347e24 */ /* 0x000fe2000f8e02ff */
[----:B------:R-:W-:Y:S02]  /*a670*/  SYNCS.ARRIVE.TRANS64.RED.A1T0 RZ, [UR4], RZ ;  /* 0x000000ffffff79a7 */ /* 0x000fe40008100404 */
[----:B------:R-:W3:Y:S01]  /*a680*/  SHFL.IDX PT, R40, R79, R41, 0x1c1f ;  /* 0x001c1f294f287589 */ /* 0x000ee200000e0000 */
[----:B------:R-:W-:-:S03]  /*a690*/  IADD3 R35, P2, R32, 0xb000, RZ ;  /* 0x0000b00020237810 */ /* 0x000fc60007f5e0ff */
[----:B------:R-:W4:Y:S04]  /*a6a0*/  SHFL.IDX PT, R44, R75, R41, 0x1c1f ;  /* 0x001c1f294b2c7589 */ /* 0x000f2800000e0000 */
[----:B------:R-:W-:Y:S04]  /*a6b0*/  SHFL.IDX PT, R87, R87, R36, 0x1c1f ;  /* 0x001c1f2457577589 */ /* 0x000fe800000e0000 */
[----:B------:R-:W-:Y:S04]  /*a6c0*/  SHFL.IDX PT, R89, R89, R36, 0x1c1f ;  /* 0x001c1f2459597589 */ /* 0x000fe800000e0000 */
[----:B------:R-:W4:Y:S04]  /*a6d0*/  SHFL.IDX PT, R62, R62, R41, 0x1c1f ;  /* 0x001c1f293e3e7589 */ /* 0x000f2800000e0000 */
[----:B------:R-:W-:Y:S04]  /*a6e0*/  SHFL.IDX PT, R46, R63, R41, 0x1c1f ;  /* 0x001c1f293f2e7589 */ /* 0x000fe800000e0000 */
[----:B------:R-:W-:Y:S04]  /*a6f0*/  SHFL.IDX PT, R113, R113, R36, 0x1c1f ;  /* 0x001c1f2471717589 */ /* 0x000fe800000e0000 */
[----:B------:R-:W4:Y:S01]  /*a700*/  SHFL.IDX PT, R48, R73, R41, 0x1c1f ;  /* 0x001c1f2949307589 */ /* 0x000f2200000e0000 */
[----:B0-----:R-:W-:Y:S01]  /*a710*/  IMAD R52, R133, R52, UR41 ;  /* 0x0000002985347e24 */ /* 0x001fe2000f8e0234 */
[----:B------:R-:W-:Y:S01]  /*a720*/  LOP3.LUT R4, R35, 0x380, RZ, 0xc0, !PT ;  /* 0x0000038023047812 */ /* 0x000fe200078ec0ff */
[----:B------:R-:W-:Y:S01]  /*a730*/  USHF.R.S32.HI UR10, URZ, 0x1f, UR11 ;  /* 0x0000001f3f0a7899 */ /* 0x000fe2000801140b */
[----:B------:R-:W-:Y:S01]  /*a740*/  MOV R60, R56 ;  /* 0x00000038003c7202 */ /* 0x000fe20000000f00 */
[----:B------:R-:W-:Y:S01]  /*a750*/  SHFL.IDX PT, R93, R93, R36, 0x1c1f ;  /* 0x001c1f245d5d7589 */ /* 0x000fe200000e0000 */
[----:B------:R-:W-:-:S02]  /*a760*/  MOV R54, R54 ;  /* 0x0000003600367202 */ /* 0x000fc40000000f00 */
[----:B------:R-:W-:Y:S01]  /*a770*/  SEL R115, R27, R26, P0 ;  /* 0x0000001a1b737207 */ /* 0x000fe20000000000 */
[----:B------:R-:W0:Y:S01]  /*a780*/  SHFL.IDX PT, R56, R65, R41, 0x1c1f ;  /* 0x001c1f2941387589 */ /* 0x000e2200000e0000 */
[----:B------:R-:W-:Y:S02]  /*a790*/  SEL R74, R26, R27, P0 ;  /* 0x0000001b1a4a7207 */ /* 0x000fe40000000000 */
[----:B------:R-:W-:Y:S01]  /*a7a0*/  MOV R55, R50 ;  /* 0x0000003200377202 */ /* 0x000fe20000000f00 */
[----:B------:R-:W-:Y:S01]  /*a7b0*/  IMAD R50, R52, 0x80, R223 ;  /* 0x0000008034327824 */ /* 0x000fe200078e02df */
[----:B------:R-:W-:Y:S01]  /*a7c0*/  SHF.R.U64 R4, R4, 0x3, RZ ;  /* 0x0000000304047819 */ /* 0x000fe200000012ff */
[----:B------:R-:W-:Y:S01]  /*a7d0*/  UIMAD UR5, UR10, UR8, URZ ;  /* 0x000000080a0572a4 */ /* 0x000fe2000f8e023f */
[----:B------:R-:W-:Y:S01]  /*a7e0*/  SEL R125, R94, R81, P0 ;  /* 0x000000515e7d7207 */ /* 0x000fe20000000000 */
[----:B-1----:R-:W-:Y:S01]  /*a7f0*/  @P3 IMAD.HI.U32 R39, R50, R39, RZ ;  /* 0x0000002732273227 */ /* 0x002fe200078e00ff */
[----:B------:R-:W-:Y:S01]  /*a800*/  USHF.R.S32.HI UR12, URZ, 0x1f, UR40 ;  /* 0x0000001f3f0c7899 */ /* 0x000fe20008011428 */
[----:B------:R-:W-:Y:S01]  /*a810*/  LOP3.LUT R4, R4, R35, RZ, 0x3c, !PT ;  /* 0x0000002304047212 */ /* 0x000fe200078e3cff */
[----:B------:R-:W-:Y:S01]  /*a820*/  SHFL.IDX PT, R91, R91, R36, 0x1c1f ;  /* 0x001c1f245b5b7589 */ /* 0x000fe200000e0000 */
[----:B------:R-:W-:Y:S01]  /*a830*/  UIMAD.WIDE.U32 UR6, UR11, UR8, URZ ;  /* 0x000000080b0672a5 */ /* 0x000fe2000f8e003f */
[----:B------:R-:W-:Y:S01]  /*a840*/  SEL R101, R92, R69, P0 ;  /* 0x000000455c657207 */ /* 0x000fe20000000000 */
[----:B------:R-:W-:Y:S01]  /*a850*/  UIMAD UR5, UR11, UR9, UR5 ;  /* 0x000000090b0572a4 */ /* 0x000fe2000f8e0205 */
[----:B------:R-:W-:Y:S01]  /*a860*/  SHFL.IDX PT, R115, R115, R36, 0x1c1f ;  /* 0x001c1f2473737589 */ /* 0x000fe200000e0000 */
[----:B------:R-:W-:Y:S01]  /*a870*/  SEL R81, R81, R94, P0 ;  /* 0x0000005e51517207 */ /* 0x000fe20000000000 */
[----:B------:R-:W-:Y:S01]  /*a880*/  ULDC.64 UR8, c[0x0][0xb98] ;  /* 0x0002e60000087ab9 */ /* 0x000fe20000000a00 */
[----:B------:R-:W-:Y:S01]  /*a890*/  SEL R131, R118, R31, P0 ;  /* 0x0000001f76837207 */ /* 0x000fe20000000000 */
[----:B------:R-:W1:Y:S01]  /*a8a0*/  SHFL.IDX PT, R64, R64, R41, 0x1c1f ;  /* 0x001c1f2940407589 */ /* 0x000e6200000e0000 */
[----:B------:R-:W-:-:S03]  /*a8b0*/  MOV R35, R58 ;  /* 0x0000003a00237202 */ /* 0x000fc60000000f00 */
[----:B------:R-:W1:Y:S01]  /*a8c0*/  SHFL.IDX PT, R74, R74, R41, 0x1c1f ;  /* 0x001c1f294a4a7589 */ /* 0x000e6200000e0000 */
[----:B------:R-:W-:Y:S01]  /*a8d0*/  SEL R84, R31, R118, P0 ;  /* 0x000000761f547207 */ /* 0x000fe20000000000 */
[----:B------:R-:W-:Y:S02]  /*a8e0*/  IMAD.MOV.U32 R57, RZ, RZ, R50 ;  /* 0x000000ffff397224 */ /* 0x000fe400078e0032 */
[----:B------:R-:W-:Y:S01]  /*a8f0*/  SHFL.IDX PT, R117, R117, R36, 0x1c1f ;  /* 0x001c1f2475757589 */ /* 0x000fe200000e0000 */
[----:B------:R-:W-:Y:S01]  /*a900*/  SEL R69, R69, R92, P0 ;  /* 0x0000005c45457207 */ /* 0x000fe20000000000 */
[----:B------:R-:W-:Y:S02]  /*a910*/  UIMAD UR4, UR12, UR8, URZ ;  /* 0x000000080c0472a4 */ /* 0x000fe4000f8e023f */
[----:B------:R-:W1:Y:S01]  /*a920*/  SHFL.IDX PT, R76, R76, R41, 0x1c1f ;  /* 0x001c1f294c4c7589 */ /* 0x000e6200000e0000 */
[----:B------:R-:W-:-:S03]  /*a930*/  IADD3 R31, P4, R32, 0x1000, RZ ;  /* 0x00001000201f7810 */ /* 0x000fc60007f9e0ff */
[----:B------:R-:W-:Y:S01]  /*a940*/  SHFL.IDX PT, R95, R95, R36, 0x1c1f ;  /* 0x001c1f245f5f7589 */ /* 0x000fe200000e0000 */
[----:B------:R-:W-:-:S03]  /*a950*/  IADD3 R15, P1, R32, 0x6000, RZ ;  /* 0x00006000200f7810 */ /* 0x000fc60007f3e0ff */
[----:B------:R-:W-:Y:S01]  /*a960*/  SHFL.IDX PT, R119, R119, R36, 0x1c1f ;  /* 0x001c1f2477777589 */ /* 0x000fe200000e0000 */
[----:B--2---:R-:W-:-:S03]  /*a970*/  @P3 SHF.R.U32.HI R57, RZ, R42, R39 ;  /* 0x0000002aff393219 */ /* 0x004fc60000011627 */
[----:B------:R-:W2:Y:S04]  /*a980*/  SHFL.IDX PT, R58, R67, R41, 0x1c1f ;  /* 0x001c1f29433a7589 */ /* 0x000ea800000e0000 */
[----:B------:R-:W2:Y:S01]  /*a990*/  SHFL.IDX PT, R94, R77, R41, 0x1c1f ;  /* 0x001c1f294d5e7589 */ /* 0x000ea200000e0000 */
[----:B------:R-:W-:Y:S01]  /*a9a0*/  LOP3.LUT R30, R31, 0x380, RZ, 0xc0, !PT ;  /* 0x000003801f1e7812 */ /* 0x000fe200078ec0ff */
[----:B------:R-:W-:Y:S01]  /*a9b0*/  UIADD3 UR5, UR7, UR5, URZ ;  /* 0x0000000507057290 */ /* 0x000fe2000fffe03f */
[----:B------:R-:W-:Y:S01]  /*a9c0*/  LOP3.LUT R14, R15, 0x380, RZ, 0xc0, !PT ;  /* 0x000003800f0e7812 */ /* 0x000fe200078ec0ff */
[----:B------:R-:W-:Y:S01]  /*a9d0*/  SHFL.IDX PT, R97, R97, R36, 0x1c1f ;  /* 0x001c1f2461617589 */ /* 0x000fe200000e0000 */
[----:B---3--:R-:W-:Y:S01]  /*a9e0*/  SEL R37, R109, R40, P0 ;  /* 0x000000286d257207 */ /* 0x008fe20000000000 */
[----:B------:R-:W-:-:S02]  /*a9f0*/  IMAD.MOV R59, RZ, RZ, -R57 ;  /* 0x000000ffff3b7224 */ /* 0x000fc400078e0a39 */
[----:B------:R-:W-:Y:S01]  /*aa00*/  SHFL.IDX PT, R99, R99, R36, 0x1c1f ;  /* 0x001c1f2463637589 */ /* 0x000fe200000e0000 */
[----:B------:R-:W-:Y:S01]  /*aa10*/  SEL R39, R40, R109, P0 ;  /* 0x0000006d28277207 */ /* 0x000fe20000000000 */
[----:B------:R-:W-:Y:S02]  /*aa20*/  UIMAD UR7, UR40, UR9, UR4 ;  /* 0x00000009280772a4 */ /* 0x000fe4000f8e0204 */
[----:B------:R-:W-:Y:S01]  /*aa30*/  SHFL.IDX PT, R101, R101, R36, 0x1c1f ;  /* 0x001c1f2465657589 */ /* 0x000fe200000e0000 */
[----:B----4-:R-:W-:-:S03]  /*aa40*/  SEL R43, R44, R111, P0 ;  /* 0x0000006f2c2b7207 */ /* 0x010fc60000000000 */
[----:B------:R-:W-:Y:S01]  /*aa50*/  SHFL.IDX PT, R103, R103, R36, 0x1c1f ;  /* 0x001c1f2467677589 */ /* 0x000fe200000e0000 */
[----:B------:R-:W-:-:S03]  /*aa60*/  SEL R40, R87, R62, P0 ;  /* 0x0000003e57287207 */ /* 0x000fc60000000000 */
[----:B------:R-:W-:Y:S01]  /*aa70*/  SHFL.IDX PT, R105, R105, R36, 0x1c1f ;  /* 0x001c1f2469697589 */ /* 0x000fe200000e0000 */
[----:B------:R-:W-:-:S03]  /*aa80*/  SEL R42, R62, R87, P0 ;  /* 0x000000573e2a7207 */ /* 0x000fc60000000000 */
[----:B------:R-:W-:Y:S01]  /*aa90*/  SHFL.IDX PT, R107, R107, R36, 0x1c1f ;  /* 0x001c1f246b6b7589 */ /* 0x000fe200000e0000 */
[----:B------:R-:W-:-:S03]  /*aaa0*/  UMOV UR4, UR6 ;  /* 0x0000000600047c82 */ /* 0x000fc60008000000 */
[----:B------:R-:W-:Y:S04]  /*aab0*/  SHFL.IDX PT, R121, R121, R36, 0x1c1f ;  /* 0x001c1f2479797589 */ /* 0x000fe800000e0000 */
[----:B------:R-:W-:Y:S04]  /*aac0*/  SHFL.IDX PT, R123, R123, R36, 0x1c1f ;  /* 0x001c1f247b7b7589 */ /* 0x000fe800000e0000 */
[----:B------:R-:W-:Y:S04]  /*aad0*/  SHFL.IDX PT, R125, R125, R36, 0x1c1f ;  /* 0x001c1f247d7d7589 */ /* 0x000fe800000e0000 */
[----:B------:R-:W-:Y:S04]  /*aae0*/  SHFL.IDX PT, R127, R127, R36, 0x1c1f ;  /* 0x001c1f247f7f7589 */ /* 0x000fe800000e0000 */
[----:B------:R-:W-:Y:S04]  /*aaf0*/  SHFL.IDX PT, R129, R129, R36, 0x1c1f ;  /* 0x001c1f2481817589 */ /* 0x000fe800000e0000 */
[----:B------:R3:W-:Y:S01]  /*ab00*/  SHFL.IDX PT, R131, R131, R36, 0x1c1f ;  /* 0x001c1f2483837589 */ /* 0x0007e200000e0000 */
[----:B------:R-:W-:-:S03]  /*ab10*/  SEL R45, R113, R48, P0 ;  /* 0x00000030712d7207 */ /* 0x000fc60000000000 */
[----:B------:R-:W4:Y:S01]  /*ab20*/  SHFL.IDX PT, R66, R66, R41, 0x1c1f ;  /* 0x001c1f2942427589 */ /* 0x000f2200000e0000 */
[----:B------:R-:W-:-:S03]  /*ab30*/  SEL R47, R48, R113, P0 ;  /* 0x00000071302f7207 */ /* 0x000fc60000000000 */
[----:B------:R-:W-:Y:S01]  /*ab40*/  SHFL.IDX PT, R68, R68, R41, 0x1c1f ;  /* 0x001c1f2944447589 */ /* 0x000fe200000e0000 */
[----:B---3--:R-:W-:-:S03]  /*ab50*/  SEL R36, R85, R38, P0 ;  /* 0x0000002655247207 */ /* 0x008fc60000000000 */
[----:B------:R-:W-:Y:S01]  /*ab60*/  SHFL.IDX PT, R86, R69, R41, 0x1c1f ;  /* 0x001c1f2945567589 */ /* 0x000fe200000e0000 */
[----:B------:R-:W-:Y:S01]  /*ab70*/  SEL R38, R38, R85, P0 ;  /* 0x0000005526267207 */ /* 0x000fe20000000000 */
[----:B------:R-:W-:Y:S01]  /*ab80*/  BAR.SYNC.DEFER_BLOCKING 0x1, 0x100 ;  /* 0x0044000000007b1d */ /* 0x000fe20000010000 */
[----:B------:R-:W-:Y:S01]  /*ab90*/  SHF.R.U64 R30, R30, 0x3, RZ ;  /* 0x000000031e1e7819 */ /* 0x000fe200000012ff */
[----:B------:R-:W-:Y:S01]  /*aba0*/  UIMAD.WIDE.U32 UR4, UR40, UR8, UR4 ;  /* 0x00000008280472a5 */ /* 0x000fe2000f8e0004 */
[----:B------:R-:W-:-:S03]  /*abb0*/  SHF.R.U64 R14, R14, 0x3, RZ ;  /* 0x000000030e0e7819 */ /* 0x000fc600000012ff */
[----:B------:R-:W-:Y:S04]  /*abc0*/  SHFL.IDX PT, R88, R71, R41, 0x1c1f ;  /* 0x001c1f2947587589 */ /* 0x000fe800000e0000 */
[----:B------:R-:W-:Y:S04]  /*abd0*/  SHFL.IDX PT, R90, R70, R41, 0x1c1f ;  /* 0x001c1f29465a7589 */ /* 0x000fe800000e0000 */
[----:B------:R-:W-:Y:S04]  /*abe0*/  SHFL.IDX PT, R92, R72, R41, 0x1c1f ;  /* 0x001c1f29485c7589 */ /* 0x000fe800000e0000 */
[----:B------:R-:W3:Y:S04]  /*abf0*/  SHFL.IDX PT, R78, R78, R41, 0x1c1f ;  /* 0x001c1f294e4e7589 */ /* 0x000ee800000e0000 */
[----:B------:R-:W3:Y:S04]  /*ac00*/  SHFL.IDX PT, R80, R80, R41, 0x1c1f ;  /* 0x001c1f2950507589 */ /* 0x000ee800000e0000 */
[----:B------:R-:W3:Y:S04]  /*ac10*/  SHFL.IDX PT, R96, R81, R41, 0x1c1f ;  /* 0x001c1f2951607589 */ /* 0x000ee800000e0000 */
[----:B------:R-:W3:Y:S04]  /*ac20*/  SHFL.IDX PT, R82, R82, R41, 0x1c1f ;  /* 0x001c1f2952527589 */ /* 0x000ee800000e0000 */
[----:B------:R-:W3:Y:S04]  /*ac30*/  SHFL.IDX PT, R98, R83, R41, 0x1c1f ;  /* 0x001c1f2953627589 */ /* 0x000ee800000e0000 */
[----:B------:R0:W3:Y:S01]  /*ac40*/  SHFL.IDX PT, R84, R84, R41, 0x1c1f ;  /* 0x001c1f2954547589 */ /* 0x0000e200000e0000 */
[----:B------:R-:W-:Y:S01]  /*ac50*/  IMAD R59, R34, R59, R50 ;  /* 0x0000003b223b7224 */ /* 0x000fe200078e0232 */
[----:B------:R-:W-:Y:S01]  /*ac60*/  LOP3.LUT R30, R30, R31, RZ, 0x3c, !PT ;  /* 0x0000001f1e1e7212 */ /* 0x000fe200078e3cff */
[----:B------:R-:W-:Y:S01]  /*ac70*/  ULDC.64 UR8, c[0x0][0xae8] ;  /* 0x0002ba0000087ab9 */ /* 0x000fe20000000a00 */
[----:B------:R1:W-:Y:S01]  /*ac80*/  STSM.16.M88.4 [R110], R36 ;  /* 0x000000246e007844 */ /* 0x0003e20000000200 */
[----:B0-----:R-:W-:-:S02]  /*ac90*/  SEL R41, R111, R44, P0 ;  /* 0x0000002c6f297207 */ /* 0x001fc40000000000 */
[----:B------:R-:W-:Y:S02]  /*aca0*/  SEL R44, R89, R46, P0 ;  /* 0x0000002e592c7207 */ /* 0x000fe40000000000 */
[----:B------:R-:W-:Y:S01]  /*acb0*/  SEL R46, R46, R89, P0 ;  /* 0x000000592e2e7207 */ /* 0x000fe20000000000 */
[----:B------:R-:W-:Y:S01]  /*acc0*/  STSM.16.M88.4 [R108], R40 ;  /* 0x000000286c007844 */ /* 0x000fe20000000200 */
[----:B------:R-:W-:Y:S01]  /*acd0*/  LOP3.LUT R14, R14, R15, RZ, 0x3c, !PT ;  /* 0x0000000f0e0e7212 */ /* 0x000fe200078e3cff */
[--C-:B------:R-:W-:Y:S02]  /*ace0*/  IMAD.X R31, RZ, RZ, R33.reuse, P4 ;  /* 0x000000ffff1f7224 */ /* 0x100fe400020e0621 */
[----:B------:R0:W-:Y:S01]  /*acf0*/  STSM.16.M88.4 [R106], R44 ;  /* 0x0000002c6a007844 */ /* 0x0001e20000000200 */
[----:B------:R-:W-:Y:S01]  /*ad00*/  IMAD.X R15, RZ, RZ, R33, P1 ;  /* 0x000000ffff0f7224 */ /* 0x000fe200008e0621 */
[----:B-1----:R-:W-:Y:S02]  /*ad10*/  SEL R36, R93, R56, P0 ;  /* 0x000000385d247207 */ /* 0x002fe40000000000 */
[----:B------:R-:W-:-:S02]  /*ad20*/  SEL R38, R56, R93, P0 ;  /* 0x0000005d38267207 */ /* 0x000fc40000000000 */
[C---:B------:R-:W-:Y:S02]  /*ad30*/  IADD3 R27, P6, R32.reuse, 0x3000, RZ ;  /* 0x00003000201b7810 */ /* 0x040fe40007fde0ff */
[C---:B------:R-:W-:Y:S02]  /*ad40*/  IADD3 R21, P5, R32.reuse, 0x4000, RZ ;  /* 0x0000400020157810 */ /* 0x040fe40007fbe0ff */
[----:B------:R-:W-:Y:S02]  /*ad50*/  IADD3 R13, P4, R32, 0x7000, RZ ;  /* 0x00007000200d7810 */ /* 0x000fe40007f9e0ff */
[----:B------:R-:W-:Y:S01]  /*ad60*/  IADD3 R56, P1, R57, UR4, RZ ;  /* 0x0000000439387c10 */ /* 0x000fe2000ff3e0ff */
[----:B0-----:R-:W-:Y:S01]  /*ad70*/  IMAD.U32 R46, RZ, RZ, UR7 ;  /* 0x00000007ff2e7e24 */ /* 0x001fe2000f8e00ff */
[----:B------:R-:W-:Y:S01]  /*ad80*/  SHF.R.S32.HI R45, RZ, 0x1f, R57 ;  /* 0x0000001fff2d7819 */ /* 0x000fe20000011439 */
[----:B------:R-:W-:Y:S01]  /*ad90*/  ULDC.64 UR6, c[0x0][0xb88] ;  /* 0x0002e20000067ab9 */ /* 0x000fe20000000a00 */
[----:B------:R-:W-:-:S02]  /*ada0*/  SHF.R.S32.HI R44, RZ, 0x1f, R59 ;  /* 0x0000001fff2c7819 */ /* 0x000fc4000001143b */
[----:B------:R-:W-:Y:S02]  /*adb0*/  LOP3.LUT R26, R27, 0x380, RZ, 0xc0, !PT ;  /* 0x000003801b1a7812 */ /* 0x000fe400078ec0ff */
[----:B------:R-:W-:Y:S01]  /*adc0*/  LOP3.LUT R20, R21, 0x380, RZ, 0xc0, !PT ;  /* 0x0000038015147812 */ /* 0x000fe200078ec0ff */
[----:B------:R-:W-:Y:S01]  /*add0*/  IMAD R44, R44, UR6, RZ ;  /* 0x000000062c2c7c24 */ /* 0x000fe2000f8e02ff */
[----:B------:R-:W-:Y:S02]  /*ade0*/  LOP3.LUT R12, R13, 0x380, RZ, 0xc0, !PT ;  /* 0x000003800d0c7812 */ /* 0x000fe400078ec0ff */
[----:B------:R-:W-:Y:S02]  /*adf0*/  IADD3.X R57, R45, UR5, R46, P1, !PT ;  /* 0x000000052d397c10 */ /* 0x000fe40008ffe42e */
[----:B------:R-:W-:Y:S02]  /*ae00*/  SEL R48, R91, R64, P0 ;  /* 0x000000405b307207 */ /* 0x000fe40000000000 */
[----:B------:R-:W-:-:S02]  /*ae10*/  SEL R50, R64, R91, P0 ;  /* 0x0000005b40327207 */ /* 0x000fc40000000000 */
[----:B------:R-:W-:Y:S02]  /*ae20*/  SEL R49, R115, R74, P0 ;  /* 0x0000004a73317207 */ /* 0x000fe40000000000 */
[----:B------:R-:W-:Y:S02]  /*ae30*/  SEL R51, R74, R115, P0 ;  /* 0x000000734a337207 */ /* 0x000fe40000000000 */
[----:B------:R-:W-:Y:S02]  /*ae40*/  LOP3.LUT R5, R32, 0x380, RZ, 0xc0, !PT ;  /* 0x0000038020057812 */ /* 0x000fe400078ec0ff */
[----:B------:R-:W-:Y:S02]  /*ae50*/  SEL R37, R117, R76, P0 ;  /* 0x0000004c75257207 */ /* 0x000fe40000000000 */
[----:B------:R-:W-:Y:S01]  /*ae60*/  SEL R39, R76, R117, P0 ;  /* 0x000000754c277207 */ /* 0x000fe20000000000 */
[C---:B------:R-:W-:Y:S01]  /*ae70*/  IMAD R63, R59.reuse, UR7, R44 ;  /* 0x000000073b3f7c24 */ /* 0x040fe2000f8e022c */
[----:B------:R-:W-:Y:S01]  /*ae80*/  SHF.R.U64 R26, R26, 0x3, RZ ;  /* 0x000000031a1a7819 */ /* 0x000fe200000012ff */
[----:B------:R-:W-:Y:S01]  /*ae90*/  IMAD.WIDE.U32 R56, R59, UR6, R56 ;  /* 0x000000063b387c25 */ /* 0x000fe2000f8e0038 */
[----:B------:R-:W-:Y:S01]  /*aea0*/  SHF.R.U64 R20, R20, 0x3, RZ ;  /* 0x0000000314147819 */ /* 0x000fe200000012ff */
[----:B------:R-:W-:Y:S01]  /*aeb0*/  ULDC UR6, c[0x0][0xa88] ;  /* 0x0002a20000067ab9 */ /* 0x000fe20000000800 */
[----:B------:R-:W-:-:S02]  /*aec0*/  SHF.R.U64 R12, R12, 0x3, RZ ;  /* 0x000000030c0c7819 */ /* 0x000fc400000012ff */
[----:B--2---:R-:W-:Y:S02]  /*aed0*/  SEL R40, R95, R58, P0 ;  /* 0x0000003a5f287207 */ /* 0x004fe40000000000 */
[----:B------:R-:W-:Y:S01]  /*aee0*/  SEL R42, R58, R95, P0 ;  /* 0x0000005f3a2a7207 */ /* 0x000fe20000000000 */
[----:B------:R-:W-:Y:S01]  /*aef0*/  IMAD R58, R52, 0x80, R222 ;  /* 0x00000080343a7824 */ /* 0x000fe200078e02de */
[----:B------:R-:W-:Y:S02]  /*af00*/  SEL R41, R119, R94, P0 ;  /* 0x0000005e77297207 */ /* 0x000fe40000000000 */
[----:B------:R-:W-:Y:S01]  /*af10*/  SEL R43, R94, R119, P0 ;  /* 0x000000775e2b7207 */ /* 0x000fe20000000000 */
[----:B------:R-:W-:Y:S01]  /*af20*/  STSM.16.M88.4 [R104], R48 ;  /* 0x0000003068007844 */ /* 0x000fe20000000200 */
[----:B------:R-:W-:Y:S01]  /*af30*/  SHF.R.U64 R5, R5, 0x3, RZ ;  /* 0x0000000305057819 */ /* 0x000fe200000012ff */
[----:B------:R-:W-:Y:S01]  /*af40*/  ULDC.64 UR4, c[0x0][0xb50] ;  /* 0x0002d40000047ab9 */ /* 0x000fe20000000a00 */
[----:B------:R-:W-:Y:S01]  /*af50*/  LOP3.LUT R26, R26, R27, RZ, 0x3c, !PT ;  /* 0x0000001b1a1a7212 */ /* 0x000fe200078e3cff */
[----:B------:R0:W-:Y:S01]  /*af60*/  STSM.16.M88.4 [R102], R36 ;  /* 0x0000002466007844 */ /* 0x0001e20000000200 */
[----:B------:R-:W-:Y:S01]  /*af70*/  LOP3.LUT R20, R20, R21, RZ, 0x3c, !PT ;  /* 0x0000001514147212 */ /* 0x000fe200078e3cff */
[----:B------:R-:W-:Y:S01]  /*af80*/  IMAD R93, R34, UR6, RZ ;  /* 0x00000006225d7c24 */ /* 0x000fe2000f8e02ff */
[----:B------:R-:W-:Y:S01]  /*af90*/  LOP3.LUT R12, R12, R13, RZ, 0x3c, !PT ;  /* 0x0000000d0c0c7212 */ /* 0x000fe200078e3cff */
[--C-:B------:R-:W-:Y:S01]  /*afa0*/  IMAD.X R27, RZ, RZ, R33.reuse, P6 ;  /* 0x000000ffff1b7224 */ /* 0x100fe200030e0621 */
[----:B------:R1:W-:Y:S01]  /*afb0*/  STSM.16.M88.4 [R100], R40 ;  /* 0x0000002864007844 */ /* 0x0003e20000000200 */
[--C-:B------:R-:W-:Y:S01]  /*afc0*/  IMAD.X R21, RZ, RZ, R33.reuse, P5 ;  /* 0x000000ffff157224 */ /* 0x100fe200028e0621 */
[----:B------:R-:W-:Y:S01]  /*afd0*/  LOP3.LUT P1, RZ, R220, 0x3, RZ, 0xc0, !PT ;  /* 0x00000003dcff7812 */ /* 0x000fe2000782c0ff */
[----:B------:R-:W-:Y:S01]  /*afe0*/  IMAD.X R13, RZ, RZ, R33, P4 ;  /* 0x000000ffff0d7224 */ /* 0x000fe200020e0621 */
[----:B------:R-:W-:-:S02]  /*aff0*/  IADD3 R9, P6, R32, 0x9000, RZ ;  /* 0x0000900020097810 */ /* 0x000fc40007fde0ff */
[----:B------:R-:W-:Y:S02]  /*b000*/  IADD3 R11, P5, R32, 0xa000, RZ ;  /* 0x0000a000200b7810 */ /* 0x000fe40007fbe0ff */
[----:B----4-:R-:W-:Y:S02]  /*b010*/  SEL R44, R97, R66, P0 ;  /* 0x00000042612c7207 */ /* 0x010fe40000000000 */
[----:B------:R-:W-:Y:S01]  /*b020*/  SEL R46, R66, R97, P0 ;  /* 0x00000061422e7207 */ /* 0x000fe20000000000 */
[----:B0-----:R-:W-:Y:S01]  /*b030*/  VIADD R36, R58, 0x8 ;  /* 0x000000083a247836 */ /* 0x001fe20000000000 */
[----:B---3--:R-:W-:Y:S01]  /*b040*/  SEL R45, R121, R78, P0 ;  /* 0x0000004e792d7207 */ /* 0x008fe20000000000 */
[----:B------:R-:W-:Y:S01]  /*b050*/  IMAD.IADD R37, R57, 0x1, R63 ;  /* 0x0000000139257824 */ /* 0x000fe200078e023f */
[----:B------:R-:W-:Y:S02]  /*b060*/  SEL R47, R78, R121, P0 ;  /* 0x000000794e2f7207 */ /* 0x000fe40000000000 */
[----:B-1----:R-:W-:-:S02]  /*b070*/  LEA R40, P4, R56, UR4, 0x2 ;  /* 0x0000000438287c11 */ /* 0x002fc4000f8810ff */
[----:B------:R-:W-:Y:S01]  /*b080*/  LOP3.LUT R32, R5, R32, RZ, 0x3c, !PT ;  /* 0x0000002005207212 */ /* 0x000fe200078e3cff */
[----:B------:R-:W-:Y:S01]  /*b090*/  IMAD.X R5, RZ, RZ, R33, P2 ;  /* 0x000000ffff057224 */ /* 0x000fe200010e0621 */
[-C--:B------:R-:W-:Y:S01]  /*b0a0*/  ISETP.GE.OR P2, PT, R58, R93.reuse, P1 ;  /* 0x0000005d3a00720c */ /* 0x080fe20000f46670 */
[----:B------:R0:W-:Y:S01]  /*b0b0*/  STSM.16.M88.4 [R61], R44 ;  /* 0x0000002c3d007844 */ /* 0x0001e20000000200 */
[----:B------:R-:W-:Y:S02]  /*b0c0*/  ISETP.GE.OR P1, PT, R36, R93, P1 ;  /* 0x0000005d2400720c */ /* 0x000fe40000f26670 */
[----:B------:R-:W-:Y:S02]  /*b0d0*/  LEA.HI.X R56, R56, UR5, R37, 0x2, P4 ;  /* 0x0000000538387c11 */ /* 0x000fe4000a0f1425 */
[----:B------:R-:W-:Y:S02]  /*b0e0*/  SEL R36, R99, R68, P0 ;  /* 0x0000004463247207 */ /* 0x000fe40000000000 */
[----:B------:R-:W-:-:S02]  /*b0f0*/  SEL R38, R68, R99, P0 ;  /* 0x0000006344267207 */ /* 0x000fc40000000000 */
[----:B------:R-:W-:Y:S02]  /*b100*/  SEL R37, R123, R80, P0 ;  /* 0x000000507b257207 */ /* 0x000fe40000000000 */
[----:B------:R-:W-:Y:S02]  /*b110*/  SEL R39, R80, R123, P0 ;  /* 0x0000007b50277207 */ /* 0x000fe40000000000 */
[----:B------:R-:W-:Y:S02]  /*b120*/  SEL R68, R103, R88, P0 ;  /* 0x0000005867447207 */ /* 0x000fe40000000000 */
[----:B------:R-:W-:Y:S02]  /*b130*/  SEL R70, R88, R103, P0 ;  /* 0x0000006758467207 */ /* 0x000fe40000000000 */
[----:B0-----:R-:W-:Y:S02]  /*b140*/  SEL R44, R101, R86, P0 ;  /* 0x00000056652c7207 */ /* 0x001fe40000000000 */
[----:B------:R-:W-:-:S02]  /*b150*/  SEL R46, R86, R101, P0 ;  /* 0x00000065562e7207 */ /* 0x000fc40000000000 */
[----:B------:R-:W-:Y:S02]  /*b160*/  SEL R45, R125, R96, P0 ;  /* 0x000000607d2d7207 */ /* 0x000fe40000000000 */
[----:B------:R-:W-:Y:S01]  /*b170*/  SEL R47, R96, R125, P0 ;  /* 0x0000007d602f7207 */ /* 0x000fe20000000000 */
[----:B------:R-:W-:Y:S01]  /*b180*/  SHFL.IDX PT, R62, R40, RZ, 0x1c1f ;  /* 0x001c1fff283e7589 */ /* 0x000fe200000e0000 */
[----:B------:R-:W-:Y:S02]  /*b190*/  SEL R69, R127, R82, P0 ;  /* 0x000000527f457207 */ /* 0x000fe40000000000 */
[----:B------:R-:W-:Y:S01]  /*b1a0*/  SEL R71, R82, R127, P0 ;  /* 0x0000007f52477207 */ /* 0x000fe20000000000 */
[----:B------:R0:W-:Y:S01]  /*b1b0*/  SHFL.IDX PT, R72, R40, 0x1, 0x1c1f ;  /* 0x003c1f0028487f89 */ /* 0x0001e200000e0000 */
[----:B------:R-:W-:Y:S02]  /*b1c0*/  SEL R88, R105, R90, P0 ;  /* 0x0000005a69587207 */ /* 0x000fe40000000000 */
[----:B------:R-:W-:-:S02]  /*b1d0*/  SEL R90, R90, R105, P0 ;  /* 0x000000695a5a7207 */ /* 0x000fc40000000000 */
[----:B------:R-:W-:Y:S02]  /*b1e0*/  SEL R89, R129, R98, P0 ;  /* 0x0000006281597207 */ /* 0x000fe40000000000 */
        /* <DEDUP_REMOVED lines=15> */
[----:B------:R2:W5:Y:S04]  /*b2e0*/  LD.E.128 R56, desc[UR48][R30.64] ;  /* 0x000000301e387980 */ /* 0x000568000c101d00 */
[----:B------:R3:W5:Y:S01]  /*b2f0*/  LD.E.128 R48, desc[UR48][R28.64] ;  /* 0x000000301c307980 */ /* 0x000762000c101d00 */
[----:B------:R-:W-:Y:S01]  /*b300*/  UIMAD UR6, UR10, UR8, URZ ;  /* 0x000000080a0672a4 */ /* 0x000fe2000f8e023f */
[----:B0-----:R-:W-:Y:S01]  /*b310*/  IMAD R3, R22, 0x20, R23 ;  /* 0x0000002016037824 */ /* 0x001fe200078e0217 */
[----:B------:R-:W-:Y:S01]  /*b320*/  UIMAD.WIDE.U32 UR4, UR11, UR8, URZ ;  /* 0x000000080b0472a5 */ /* 0x000fe2000f8e003f */
[----:B------:R0:W5:Y:S01]  /*b330*/  LD.E.128 R84, desc[UR48][R6.64] ;  /* 0x0000003006547980 */ /* 0x000162000c101d00 */
[----:B--2---:R-:W1:Y:S01]  /*b340*/  @P3 LDC R31, c[0x0][0xbec] ;  /* 0x0002fb00ff1f3b82 */ /* 0x004e620000000800 */
[----:B------:R-:W-:-:S02]  /*b350*/  LOP3.LUT R8, R9, 0x380, RZ, 0xc0, !PT ;  /* 0x0000038009087812 */ /* 0x000fc400078ec0ff */
[----:B------:R2:W5:Y:S01]  /*b360*/  LD.E.128 R60, desc[UR48][R4.64] ;  /* 0x00000030043c7980 */ /* 0x000562000c101d00 */
[----:B------:R-:W-:-:S03]  /*b370*/  LOP3.LUT R10, R11, 0x380, RZ, 0xc0, !PT ;  /* 0x000003800b0a7812 */ /* 0x000fc600078ec0ff */
[----:B------:R-:W5:Y:S01]  /*b380*/  LD.E.128 R64, desc[UR48][R32.64] ;  /* 0x0000003020407980 */ /* 0x000f62000c101d00 */
[----:B---3--:R-:W3:Y:S01]  /*b390*/  @P3 LDC R29, c[0x0][0xbf0] ;  /* 0x0002fc00ff1d3b82 */ /* 0x008ee20000000800 */
[----:B------:R-:W-:Y:S01]  /*b3a0*/  UIMAD UR6, UR11, UR9, UR6 ;  /* 0x000000090b0672a4 */ /* 0x000fe2000f8e0206 */
[----:B0-----:R-:W-:Y:S01]  /*b3b0*/  IMAD R6, R52, 0x80, R3 ;  /* 0x0000008034067824 */ /* 0x001fe200078e0203 */
[----:B------:R-:W5:Y:S01]  /*b3c0*/  LD.E.128 R36, desc[UR48][R26.64] ;  /* 0x000000301a247980 */ /* 0x000f62000c101d00 */
[----:B------:R-:W-:Y:S01]  /*b3d0*/  ULDC.64 UR8, c[0x0][0xaf0] ;  /* 0x0002bc0000087ab9 */ /* 0x000fe20000000a00 */
[----:B------:R-:W-:Y:S02]  /*b3e0*/  UIADD3 UR5, UR5, UR6, URZ ;  /* 0x0000000605057290 */ /* 0x000fe4000fffe03f */
[----:B------:R-:W-:Y:S01]  /*b3f0*/  UIMAD UR7, UR12, UR8, URZ ;  /* 0x000000080c0772a4 */ /* 0x000fe2000f8e023f */
[----:B------:R-:W-:Y:S01]  /*b400*/  SHF.R.U64 R8, R8, 0x3, RZ ;  /* 0x0000000308087819 */ /* 0x000fe200000012ff */
[----:B------:R-:W-:Y:S01]  /*b410*/  IMAD.MOV.U32 R3, RZ, RZ, R6 ;  /* 0x000000ffff037224 */ /* 0x000fe200078e0006 */
[----:B------:R-:W-:Y:S01]  /*b420*/  UIMAD.WIDE.U32 UR4, UR40, UR8, UR4 ;  /* 0x00000008280472a5 */ /* 0x000fe2000f8e0004 */
[----:B------:R-:W5:Y:S01]  /*b430*/  LD.E.128 R76, desc[UR48][R20.64] ;  /* 0x00000030144c7980 */ /* 0x000f62000c101d00 */
[----:B------:R-:W-:-:S03]  /*b440*/  UIMAD UR6, UR40, UR9, UR7 ;  /* 0x00000009280672a4 */ /* 0x000fc6000f8e0207 */
[----:B------:R-:W5:Y:S01]  /*b450*/  LD.E.128 R68, desc[UR48][R24.64] ;  /* 0x0000003018447980 */ /* 0x000f62000c101d00 */
[----:B-1----:R-:W-:Y:S01]  /*b460*/  @P3 IMAD.HI.U32 R0, R6, R31, RZ ;  /* 0x0000001f06003227 */ /* 0x002fe200078e00ff */
[----:B------:R-:W-:Y:S01]  /*b470*/  LOP3.LUT R8, R8, R9, RZ, 0x3c, !PT ;  /* 0x0000000908087212 */ /* 0x000fe200078e3cff */
[----:B------:R-:W-:Y:S01]  /*b480*/  UIADD3 UR6, UR5, UR6, URZ ;  /* 0x0000000605067290 */ /* 0x000fe2000fffe03f */
[----:B------:R-:W5:Y:S01]  /*b490*/  LD.E.128 R44, desc[UR48][R14.64] ;  /* 0x000000300e2c7980 */ /* 0x000f62000c101d00 */
[----:B------:R-:W-:Y:S01]  /*b4a0*/  IMAD.X R9, RZ, RZ, R33, P6 ;  /* 0x000000ffff097224 */ /* 0x000fe200030e0621 */
[----:B------:R-:W-:Y:S01]  /*b4b0*/  SHF.R.U64 R10, R10, 0x3, RZ ;  /* 0x000000030a0a7819 */ /* 0x000fe200000012ff */
[----:B------:R-:W-:Y:S01]  /*b4c0*/  ULDC.64 UR8, c[0x0][0xae0] ;  /* 0x0002b80000087ab9 */ /* 0x000fe20000000a00 */
[----:B------:R-:W5:Y:S01]  /*b4d0*/  LD.E.128 R40, desc[UR48][R12.64] ;  /* 0x000000300c287980 */ /* 0x000f62000c101d00 */
[----:B---3--:R-:W-:Y:S01]  /*b4e0*/  @P3 SHF.R.U32.HI R3, RZ, R29, R0 ;  /* 0x0000001dff033219 */ /* 0x008fe20000011600 */
[----:B--2---:R-:W-:-:S02]  /*b4f0*/  IMAD.U32 R5, RZ, RZ, UR5 ;  /* 0x00000005ff057e24 */ /* 0x004fc4000f8e00ff */
[----:B------:R0:W5:Y:S01]  /*b500*/  LD.E.128 R80, desc[UR48][R8.64] ;  /* 0x0000003008507980 */ /* 0x000162000c101d00 */
[----:B------:R-:W-:Y:S01]  /*b510*/  SHF.R.S32.HI R0, RZ, 0x1f, R3 ;  /* 0x0000001fff007819 */ /* 0x000fe20000011403 */
[----:B------:R-:W-:Y:S01]  /*b520*/  IMAD.U32 R4, RZ, RZ, UR4 ;  /* 0x00000004ff047e24 */ /* 0x000fe2000f8e00ff */
[----:B------:R-:W-:Y:S01]  /*b530*/  LOP3.LUT R10, R10, R11, RZ, 0x3c, !PT ;  /* 0x0000000b0a0a7212 */ /* 0x000fe200078e3cff */
[----:B------:R-:W-:Y:S01]  /*b540*/  IMAD.U32 R5, RZ, RZ, UR6 ;  /* 0x00000006ff057e24 */ /* 0x000fe2000f8e00ff */
[----:B------:R-:W-:Y:S01]  /*b550*/  ULDC.64 UR6, c[0x0][0xad8] ;  /* 0x0002b60000067ab9 */ /* 0x000fe20000000a00 */
[----:B------:R-:W-:Y:S02]  /*b560*/  IMAD R0, R0, UR8, RZ ;  /* 0x0000000800007c24 */ /* 0x000fe4000f8e02ff */
[----:B------:R-:W-:Y:S02]  /*b570*/  IMAD.X R11, RZ, RZ, R33, P5 ;  /* 0x000000ffff0b7224 */ /* 0x000fe400028e0621 */
[----:B0-----:R-:W-:-:S02]  /*b580*/  IMAD.MOV R9, RZ, RZ, -R3 ;  /* 0x000000ffff097224 */ /* 0x001fc400078e0a03 */
[C---:B------:R-:W-:Y:S01]  /*b590*/  IMAD R7, R3.reuse, UR9, R0 ;  /* 0x0000000903077c24 */ /* 0x040fe2000f8e0200 */
[----:B------:R0:W5:Y:S01]  /*b5a0*/  LD.E.128 R72, desc[UR48][R10.64] ;  /* 0x000000300a487980 */ /* 0x000162000c101d00 */
[----:B------:R-:W-:Y:S01]  /*b5b0*/  IMAD.WIDE.U32 R4, R3, UR8, R4 ;  /* 0x0000000803047c25 */ /* 0x000fe2000f8e0004 */
[----:B------:R-:W-:Y:S01]  /*b5c0*/  UIADD3 UR39, UR39, 0x33420, URZ ;  /* 0x0003342027277890 */ /* 0x000fe2000fffe03f */
[----:B------:R-:W-:Y:S01]  /*b5d0*/  @!PT LDS RZ, [RZ] ;  /* 0x00000000fffff984 */ /* 0x000fe20000000800 */
[----:B------:R-:W-:Y:S01]  /*b5e0*/  @!PT LDS RZ, [RZ] ;  /* 0x00000000fffff984 */ /* 0x000fe20000000800 */
[----:B------:R-:W-:Y:S01]  /*b5f0*/  @!PT LDS RZ, [RZ] ;  /* 0x00000000fffff984 */ /* 0x000fe20000000800 */
[----:B------:R-:W-:Y:S01]  /*b600*/  @!PT LDS RZ, [RZ] ;  /* 0x00000000fffff984 */ /* 0x000fe20000000800 */
[----:B------:R1:W-:Y:S06]  /*b610*/  MEMBAR.ALL.CTA ;  /* 0x0000000000007992 */ /* 0x0003ec0000008000 */
[----:B-1----:R-:W1:Y:S01]  /*b620*/  FENCE.VIEW.ASYNC.S ;  /* 0x00000000000073c6 */ /* 0x002e620000000000 */
[----:B------:R-:W-:-:S02]  /*b630*/  IMAD R3, R34, R9, R6 ;  /* 0x0000000922037224 */ /* 0x000fc400078e0206 */
[----:B------:R-:W-:Y:S01]  /*b640*/  IMAD R52, R52, 0x80, R23 ;  /* 0x0000008034347824 */ /* 0x000fe200078e0217 */
[----:B------:R-:W-:Y:S01]  /*b650*/  ULDC UR4, c[0x0][0xc] ;  /* 0x0000030000047ab9 */ /* 0x000fe20000000800 */
[----:B------:R-:W-:Y:S01]  /*b660*/  UIADD3 UR51, UR51, 0x1, URZ ;  /* 0x0000000133337890 */ /* 0x000fe2000fffe03f */
[----:B------:R-:W-:Y:S01]  /*b670*/  SHF.R.S32.HI R0, RZ, 0x1f, R3 ;  /* 0x0000001fff007819 */ /* 0x000fe20000011403 */
[----:B------:R-:W-:Y:S01]  /*b680*/  IMAD.IADD R5, R5, 0x1, R7 ;  /* 0x0000000105057824 */ /* 0x000fe200078e0207 */
[----:B------:R-:W-:Y:S01]  /*b690*/  UMOV UR5, 0x1 ;  /* 0x0000000100057882 */ /* 0x000fe20000000000 */
[----:B------:R-:W-:Y:S02]  /*b6a0*/  ULDC.64 UR8, c[0x0][0xa80] ;  /* 0x0002a00000087ab9 */ /* 0x000fe40000000a00 */
[----:B------:R-:W-:Y:S02]  /*b6b0*/  IMAD R0, R0, UR6, RZ ;  /* 0x0000000600007c24 */ /* 0x000fe4000f8e02ff */
[----:B------:R-:W-:Y:S01]  /*b6c0*/  IMAD.WIDE.U32 R4, R3, UR6, R4 ;  /* 0x0000000603047c25 */ /* 0x000fe2000f8e0004 */
[----:B------:R-:W-:-:S03]  /*b6d0*/  ISETP.GE.AND P2, PT, R52, R93, PT ;  /* 0x0000005d3400720c */ /* 0x000fc60003f46270 */
[----:B------:R-:W-:Y:S01]  /*b6e0*/  IMAD R7, R3, UR7, R0 ;  /* 0x0000000703077c24 */ /* 0x000fe2000f8e0200 */
[----:B------:R-:W-:Y:S01]  /*b6f0*/  UIADD3 UR41, UR4, UR41, URZ ;  /* 0x0000002904297290 */ /* 0x000fe2000fffe03f */
[----:B------:R-:W-:Y:S01]  /*b700*/  LEA R12, P1, R4, UR8, 0x1 ;  /* 0x00000008040c7c11 */ /* 0x000fe2000f8208ff */
[----:B------:R-:W-:Y:S01]  /*b710*/  UPRMT UR4, URZ, 0x654, UR39 ;  /* 0x000006543f047896 */ /* 0x000fe20008000027 */
[----:B------:R-:W-:Y:S01]  /*b720*/  IMAD.IADD R3, R5, 0x1, R7 ;  /* 0x0000000105037824 */ /* 0x000fe200078e0207 */
[----:B------:R-:W-:Y:S01]  /*b730*/  UPRMT UR39, UR5, 0x654, UR39 ;  /* 0x0000065405277896 */ /* 0x000fe20008000027 */
[----:B------:R-:W-:Y:S01]  /*b740*/  VIADD R0, R52, 0x20 ;  /* 0x0000002034007836 */ /* 0x000fe20000000000 */
[----:B------:R-:W-:Y:S02]  /*b750*/  UISETP.NE.AND UP0, UPT, UR51, 0x2, UPT ;  /* 0x000000023300788c */ /* 0x000fe4000bf05270 */
[----:B------:R-:W-:Y:S02]  /*b760*/  LEA.HI.X R3, R4, UR9, R3, 0x1, P1 ;  /* 0x0000000904037c11 */ /* 0x000fe400088f0c03 */
[----:B------:R-:W-:Y:S01]  /*b770*/  USEL UR5, URZ, 0x1, UP0 ;  /* 0x000000013f057887 */ /* 0x000fe20008000000 */
[-C--:B------:R-:W-:Y:S01]  /*b780*/  ISETP.GE.AND P0, PT, R0, R93.reuse, PT ;  /* 0x0000005d0000720c */ /* 0x080fe20003f06270 */
[----:B------:R-:W-:Y:S01]  /*b790*/  VIADD R0, R52, 0x40 ;  /* 0x0000004034007836 */ /* 0x000fe20000000000 */
[----:B-1----:R-:W-:Y:S01]  /*b7a0*/  SYNCS.ARRIVE.TRANS64.RED.A1T0 RZ, [UR4], RZ ;  /* 0x000000ffffff79a7 */ /* 0x002fe20008100404 */
[----:B------:R-:W-:Y:S01]  /*b7b0*/  USEL UR51, UR51, URZ, UP0 ;  /* 0x0000003f33337287 */ /* 0x000fe20008000000 */
[----:B------:R0:W1:Y:S01]  /*b7c0*/  SHFL.IDX PT, R6, R12, RZ, 0x181f ;  /* 0x00181fff0c067589 */ /* 0x00006200000e0000 */
[----:B------:R-:W-:Y:S01]  /*b7d0*/  ULOP3.LUT UR43, UR43, UR5, URZ, 0x3c, !UPT ;  /* 0x000000052b2b7292 */ /* 0x000fe2000f8e3c3f */
[----:B------:R-:W-:Y:S02]  /*b7e0*/  BSSY B0, `(.L_x_170) ;  /* 0x0000011000007945 */ /* 0x000fe40003800000 */
[----:B------:R0:W2:Y:S01]  /*b7f0*/  SHFL.IDX PT, R7, R3, RZ, 0x181f ;  /* 0x00181fff03077589 */ /* 0x0000a200000e0000 */
[----:B------:R-:W-:Y:S01]  /*b800*/  SYNCS.ARRIVE.TRANS64.RED.A1T0 RZ, [UR39], RZ ;  /* 0x000000ffffff79a7 */ /* 0x000fe20008100427 */
[----:B------:R-:W-:Y:S01]  /*b810*/  ISETP.GE.AND P1, PT, R0, R93, PT ;  /* 0x0000005d0000720c */ /* 0x000fe20003f26270 */
[----:B------:R-:W-:-:S12]  /*b820*/  @P2 BRA `(.L_x_171) ;  /* 0x0000000000302947 */ /* 0x000fd80003800000 */
[----:B------:R-:W-:Y:S02]  /*b830*/  ULDC UR4, c[0x0][0xac8] ;  /* 0x0002b20000047ab9 */ /* 0x000fe40000000800 */
[----:B------:R-:W-:Y:S02]  /*b840*/  ISETP.GE.AND P3, PT, R19, UR4, PT ;  /* 0x0000000413007c0c */ /* 0x000fe4000bf66270 */
[----:B------:R-:W-:Y:S02]  /*b850*/  ISETP.GE.AND P4, PT, R18, UR4, PT ;  /* 0x0000000412007c0c */ /* 0x000fe4000bf86270 */
[----:B------:R-:W-:-:S09]  /*b860*/  ISETP.GE.AND P2, PT, R17, UR4, PT ;  /* 0x0000000411007c0c */ /* 0x000fd2000bf46270 */
[-C--:B-1----:R-:W-:Y:S02]  /*b870*/  @!P3 LEA R8, P5, R19, R6.reuse, 0x1 ;  /* 0x000000061308b211 */ /* 0x082fe400078a08ff */
[C---:B0-----:R-:W-:Y:S02]  /*b880*/  @!P4 LEA R10, P6, R18.reuse, R6, 0x1 ;  /* 0x00000006120ac211 */ /* 0x041fe400078c08ff */
[----:B--2---:R-:W-:Y:S01]  /*b890*/  @!P2 IMAD.WIDE R4, R17, 0x2, R6 ;  /* 0x000000021104a825 */ /* 0x004fe200078e0206 */
[-C--:B------:R-:W-:Y:S02]  /*b8a0*/  @!P3 LEA.HI.X R9, R19, R7.reuse, R227, 0x1, P5 ;  /* 0x000000071309b211 */ /* 0x080fe400028f0ce3 */
[----:B------:R-:W-:Y:S02]  /*b8b0*/  @!P4 LEA.HI.X R11, R18, R7, R226, 0x1, P6 ;  /* 0x00000007120bc211 */ /* 0x000fe400030f0ce2 */
[----:B-----5:R3:W-:Y:S04]  /*b8c0*/  @!P2 ST.E.128 desc[UR48][R4.64], R64 ;  /* 0x000000400400a985 */ /* 0x0207e8000c101d30 */
[----:B------:R3:W-:Y:S04]  /*b8d0*/  @!P3 ST.E.128 desc[UR48][R8.64], R76 ;  /* 0x0000004c0800b985 */ /* 0x0007e8000c101d30 */
[----:B------:R3:W-:Y:S02]  /*b8e0*/  @!P4 ST.E.128 desc[UR48][R10.64], R84 ;  /* 0x000000540a00c985 */ /* 0x0007e4000c101d30 */
.L_x_171:
[----:B------:R-:W-:Y:S05]  /*b8f0*/  BSYNC B0 ;  /* 0x0000000000007941 */ /* 0x000fea0003800000 */
.L_x_170:
[----:B--2---:R2:W4:Y:S01]  /*b900*/  SHFL.IDX PT, R7, R3, 0x1, 0x181f ;  /* 0x00381f0003077f89 */ /* 0x00452200000e0000 */
[----:B------:R-:W-:Y:S03]  /*b910*/  BSSY B0, `(.L_x_172) ;  /* 0x000000f000007945 */ /* 0x000fe60003800000 */
[----:B-1----:R2:W1:Y:S01]  /*b920*/  SHFL.IDX PT, R6, R12, 0x1, 0x181f ;  /* 0x00381f000c067f89 */ /* 0x00246200000e0000 */
[----:B------:R-:W-:Y:S05]  /*b930*/  @P0 BRA `(.L_x_173) ;  /* 0x0000000000300947 */ /* 0x000fea0003800000 */
[----:B------:R-:W-:Y:S02]  /*b940*/  ULDC UR4, c[0x0][0xac8] ;  /* 0x0002b20000047ab9 */ /* 0x000fe40000000800 */
[----:B------:R-:W-:Y:S02]  /*b950*/  ISETP.GE.AND P4, PT, R19, UR4, PT ;  /* 0x0000000413007c0c */ /* 0x000fe4000bf86270 */
[----:B------:R-:W-:Y:S02]  /*b960*/  ISETP.GE.AND P5, PT, R18, UR4, PT ;  /* 0x0000000412007c0c */ /* 0x000fe4000bfa6270 */
[----:B------:R-:W-:-:S09]  /*b970*/  ISETP.GE.AND P3, PT, R17, UR4, PT ;  /* 0x0000000411007c0c */ /* 0x000fd2000bf66270 */
[-C--:B-1-3--:R-:W-:Y:S02]  /*b980*/  @!P4 LEA R8, P0, R19, R6.reuse, 0x1 ;  /* 0x000000061308c211 */ /* 0x08afe400078008ff */
[C---:B0-----:R-:W-:Y:S02]  /*b990*/  @!P5 LEA R10, P2, R18.reuse, R6, 0x1 ;  /* 0x00000006120ad211 */ /* 0x041fe400078408ff */
[----:B----4-:R-:W-:Y:S01]  /*b9a0*/  @!P3 IMAD.WIDE R4, R17, 0x2, R6 ;  /* 0x000000021104b825 */ /* 0x010fe200078e0206 */
[-C--:B------:R-:W-:Y:S02]  /*b9b0*/  @!P4 LEA.HI.X R9, R19, R7.reuse, R227, 0x1, P0 ;  /* 0x000000071309c211 */ /* 0x080fe400000f0ce3 */
[----:B------:R-:W-:Y:S02]  /*b9c0*/  @!P5 LEA.HI.X R11, R18, R7, R226, 0x1, P2 ;  /* 0x00000007120bd211 */ /* 0x000fe400010f0ce2 */
[----:B-----5:R0:W-:Y:S04]  /*b9d0*/  @!P3 ST.E.128 desc[UR48][R4.64], R56 ;  /* 0x000000380400b985 */ /* 0x0201e8000c101d30 */
[----:B------:R0:W-:Y:S04]  /*b9e0*/  @!P4 ST.E.128 desc[UR48][R8.64], R68 ;  /* 0x000000440800c985 */ /* 0x0001e8000c101d30 */
[----:B------:R0:W-:Y:S02]  /*b9f0*/  @!P5 ST.E.128 desc[UR48][R10.64], R80 ;  /* 0x000000500a00d985 */ /* 0x0001e4000c101d30 */
.L_x_173:
[----:B------:R-:W-:Y:S05]  /*ba00*/  BSYNC B0 ;  /* 0x0000000000007941 */ /* 0x000fea0003800000 */
.L_x_172:
[----:B----4-:R4:W0:Y:S01]  /*ba10*/  SHFL.IDX PT, R7, R3, 0x2, 0x181f ;  /* 0x00581f0003077f89 */ /* 0x01082200000e0000 */
[----:B------:R-:W-:Y:S03]  /*ba20*/  BSSY B0, `(.L_x_174) ;  /* 0x000000f000007945 */ /* 0x000fe60003800000 */
[----:B-1----:R4:W1:Y:S01]  /*ba30*/  SHFL.IDX PT, R6, R12, 0x2, 0x181f ;  /* 0x00581f000c067f89 */ /* 0x00286200000e0000 */
[----:B------:R-:W-:Y:S05]  /*ba40*/  @P1 BRA `(.L_x_175) ;  /* 0x0000000000301947 */ /* 0x000fea0003800000 */
[----:B------:R-:W-:Y:S02]  /*ba50*/  ULDC UR4, c[0x0][0xac8] ;  /* 0x0002b20000047ab9 */ /* 0x000fe40000000800 */
[----:B------:R-:W-:Y:S02]  /*ba60*/  ISETP.GE.AND P3, PT, R19, UR4, PT ;  /* 0x0000000413007c0c */ /* 0x000fe4000bf66270 */
[----:B------:R-:W-:Y:S02]  /*ba70*/  ISETP.GE.AND P4, PT, R18, UR4, PT ;  /* 0x0000000412007c0c */ /* 0x000fe4000bf86270 */
[----:B------:R-:W-:-:S09]  /*ba80*/  ISETP.GE.AND P2, PT, R17, UR4, PT ;  /* 0x0000000411007c0c */ /* 0x000fd2000bf46270 */
[-C--:B01-3--:R-:W-:Y:S02]  /*ba90*/  @!P3 LEA R8, P0, R19, R6.reuse, 0x1 ;  /* 0x000000061308b211 */ /* 0x08bfe400078008ff */
[C---:B------:R-:W-:Y:S02]  /*baa0*/  @!P4 LEA R10, P1, R18.reuse, R6, 0x1 ;  /* 0x00000006120ac211 */ /* 0x040fe400078208ff */
[----:B------:R-:W-:Y:S01]  /*bab0*/  @!P2 IMAD.WIDE R4, R17, 0x2, R6 ;  /* 0x000000021104a825 */ /* 0x000fe200078e0206 */
[-C--:B------:R-:W-:Y:S02]  /*bac0*/  @!P3 LEA.HI.X R9, R19, R7.reuse, R227, 0x1, P0 ;  /* 0x000000071309b211 */ /* 0x080fe400000f0ce3 */
[----:B------:R-:W-:Y:S02]  /*bad0*/  @!P4 LEA.HI.X R11, R18, R7, R226, 0x1, P1 ;  /* 0x00000007120bc211 */ /* 0x000fe400008f0ce2 */
[----:B-----5:R0:W-:Y:S04]  /*bae0*/  @!P2 ST.E.128 desc[UR48][R4.64], R48 ;  /* 0x000000300400a985 */ /* 0x0201e8000c101d30 */
[----:B------:R0:W-:Y:S04]  /*baf0*/  @!P3 ST.E.128 desc[UR48][R8.64], R44 ;  /* 0x0000002c0800b985 */ /* 0x0001e8000c101d30 */
[----:B------:R0:W-:Y:S02]  /*bb00*/  @!P4 ST.E.128 desc[UR48][R10.64], R72 ;  /* 0x000000480a00c985 */ /* 0x0001e4000c101d30 */
.L_x_175:
[----:B------:R-:W-:Y:S05]  /*bb10*/  BSYNC B0 ;  /* 0x0000000000007941 */ /* 0x000fea0003800000 */
.L_x_174:
[----:B------:R-:W-:Y:S01]  /*bb20*/  VIADD R0, R52, 0x60 ;  /* 0x0000006034007836 */ /* 0x000fe20000000000 */
[----:B0-----:R0:W0:Y:S01]  /*bb30*/  SHFL.IDX PT, R7, R3, 0x3, 0x181f ;  /* 0x00781f0003077f89 */ /* 0x00102200000e0000 */
[----:B------:R-:W-:Y:S01]  /*bb40*/  UIADD3 UR44, UR44, 0x1, URZ ;  /* 0x000000012c2c7890 */ /* 0x000fe2000fffe03f */
[----:B------:R-:W-:Y:S02]  /*bb50*/  BSSY B0, `(.L_x_176) ;  /* 0x0000010000007945 */ /* 0x000fe40003800000 */
[----:B------:R-:W-:Y:S01]  /*bb60*/  ISETP.GE.AND P0, PT, R0, R93, PT ;  /* 0x0000005d0000720c */ /* 0x000fe20003f06270 */
[----:B-1----:R1:W0:-:S12]  /*bb70*/  SHFL.IDX PT, R6, R12, 0x3, 0x181f ;  /* 0x00781f000c067f89 */ /* 0x00221800000e0000 */
[----:B-1----:R-:W-:Y:S05]  /*bb80*/  @P0 BRA `(.L_x_177) ;  /* 0x0000000000300947 */ /* 0x002fea0003800000 */
[----:B------:R-:W-:Y:S02]  /*bb90*/  ULDC UR4, c[0x0][0xac8] ;  /* 0x0002b20000047ab9 */ /* 0x000fe40000000800 */
[----:B------:R-:W-:Y:S02]  /*bba0*/  ISETP.GE.AND P3, PT, R19, UR4, PT ;  /* 0x0000000413007c0c */ /* 0x000fe4000bf66270 */
[----:B------:R-:W-:Y:S02]  /*bbb0*/  ISETP.GE.AND P4, PT, R18, UR4, PT ;  /* 0x0000000412007c0c */ /* 0x000fe4000bf86270 */
[----:B------:R-:W-:-:S09]  /*bbc0*/  ISETP.GE.AND P2, PT, R17, UR4, PT ;  /* 0x0000000411007c0c */ /* 0x000fd2000bf46270 */
[-C--:B0--3--:R-:W-:Y:S02]  /*bbd0*/  @!P3 LEA R8, P0, R19, R6.reuse, 0x1 ;  /* 0x000000061308b211 */ /* 0x089fe400078008ff */
[C---:B------:R-:W-:Y:S02]  /*bbe0*/  @!P4 LEA R10, P1, R18.reuse, R6, 0x1 ;  /* 0x00000006120ac211 */ /* 0x040fe400078208ff */
[----:B------:R-:W-:Y:S01]  /*bbf0*/  @!P2 IMAD.WIDE R4, R17, 0x2, R6 ;  /* 0x000000021104a825 */ /* 0x000fe200078e0206 */
[-C--:B------:R-:W-:Y:S02]  /*bc00*/  @!P3 LEA.HI.X R9, R19, R7.reuse, R227, 0x1, P0 ;  /* 0x000000071309b211 */ /* 0x080fe400000f0ce3 */
[----:B------:R-:W-:Y:S02]  /*bc10*/  @!P4 LEA.HI.X R11, R18, R7, R226, 0x1, P1 ;  /* 0x00000007120bc211 */ /* 0x000fe400008f0ce2 */
[----:B-----5:R1:W-:Y:S04]  /*bc20*/  @!P2 ST.E.128 desc[UR48][R4.64], R36 ;  /* 0x000000240400a985 */ /* 0x0203e8000c101d30 */
[----:B------:R1:W-:Y:S04]  /*bc30*/  @!P3 ST.E.128 desc[UR48][R8.64], R40 ;  /* 0x000000280800b985 */ /* 0x0003e8000c101d30 */
[----:B------:R1:W-:Y:S02]  /*bc40*/  @!P4 ST.E.128 desc[UR48][R10.64], R60 ;  /* 0x0000003c0a00c985 */ /* 0x0003e4000c101d30 */
.L_x_177:
[----:B------:R-:W-:Y:S05]  /*bc50*/  BSYNC B0 ;  /* 0x0000000000007941 */ /* 0x000fea0003800000 */
.L_x_176:
[----:B------:R-:W2:Y:S02]  /*bc60*/  LDC R0, c[0x0][0xc34] ;  /* 0x00030d00ff007b82 */ /* 0x000ea40000000800 */
[----:B--2---:R-:W-:-:S13]  /*bc70*/  ISETP.LE.AND P0, PT, R0, UR41, PT ;  /* 0x0000002900007c0c */ /* 0x004fda000bf03270 */
[----:B------:R-:W-:Y:S05]  /*bc80*/  @!P0 BRA `(.L_x_178) ;  /* 0xffffff5400948947 */ /* 0x000fea000383ffff */
[----:B------:R-:W-:Y:S05]  /*bc90*/  EXIT ;  /* 0x000000000000794d */ /* 0x000fea0003800000 */
.L_x_144:
[----:B------:R-:W-:-:S08]  /*bca0*/  NOP ;  /* 0x0000000000007918 */ /* 0x000fd00000000000 */
[----:B-1----:R-:W0:-:S00]  /*bcb0*/  USETMAXREG.DEALLOC.CTAPOOL 0x18 ;  /* 0x00000018000079c8 */ /* 0x002e0000080e0500 */
[----:B0-----:R-:W0:Y:S01]  /*bcc0*/  LDC R2, c[0x0][0xc34] ;  /* 0x00030d00ff027b82 */ /* 0x001e220000000800 */
[----:B------:R-:W-:Y:S01]  /*bcd0*/  UMOV UR46, 0x1 ;  /* 0x00000001002e7882 */ /* 0x000fe20000000000 */
[----:B------:R-:W-:Y:S02]  /*bce0*/  IMAD.MOV.U32 R18, RZ, RZ, RZ ;  /* 0x000000ffff127224 */ /* 0x000fe400078e00ff */
[----:B------:R-:W-:Y:S01]  /*bcf0*/  IMAD.MOV.U32 R19, RZ, RZ, 0x1 ;  /* 0x00000001ff137424 */ /* 0x000fe200078e00ff */
[----:B0-----:R-:W-:-:S13]  /*bd00*/  ISETP.LE.AND P0, PT, R2, UR50, PT ;  /* 0x0000003202007c0c */ /* 0x001fda000bf03270 */
[----:B------:R-:W-:Y:S05]  /*bd10*/  @P0 BRA `(.L_x_179) ;  /* 0x0000003800780947 */ /* 0x000fea0003800000 */
[----:B------:R-:W0:Y:S01]  /*bd20*/  S2R R7, SR_TID.X ;  /* 0x0000000000077919 */ /* 0x000e220000002100 */
[----:B------:R-:W1:Y:S01]  /*bd30*/  S2UR UR4, SR_CgaCtaId ;  /* 0x00000000000479c3 */ /* 0x000e620000008800 */
[----:B------:R-:W-:Y:S01]  /*bd40*/  UMOV UR41, 0x400 ;  /* 0x0000040000297882 */ /* 0x000fe20000000000 */
[----:B------:R-:W-:Y:S01]  /*bd50*/  LOP3.LUT R17, R17, 0xfffffffe, RZ, 0xc0, !PT ;  /* 0xfffffffe11117812 */ /* 0x000fe200078ec0ff */
[----:B------:R-:W-:Y:S01]  /*bd60*/  IMAD.MOV.U32 R18, RZ, RZ, RZ ;  /* 0x000000ffff127224 */ /* 0x000fe200078e00ff */
[----:B------:R-:W-:Y:S01]  /*bd70*/  ULDC.64 UR52, c[0x0][0x198] ;  /* 0x0000660000347ab9 */ /* 0x000fe20000000a00 */
[----:B------:R-:W-:Y:S01]  /*bd80*/  IMAD.MOV.U32 R19, RZ, RZ, 0x1 ;  /* 0x00000001ff137424 */ /* 0x000fe200078e00ff */
        /* <DEDUP_REMOVED lines=9> */
[C---:B------:R-:W-:Y:S01]  /*be20*/  IMAD.SHL.U32 R6, R7.reuse, 0x4, RZ ;  /* 0x0000000407067824 */ /* 0x040fe200078e00ff */
[----:B------:R-:W-:Y:S01]  /*be30*/  LOP3.LUT R0, R2, 0x180, RZ, 0xc0, !PT ;  /* 0x0000018002007812 */ /* 0x000fe200078ec0ff */
[C---:B------:R-:W-:Y:S01]  /*be40*/  IMAD.SHL.U32 R8, R7.reuse, 0x2, RZ ;  /* 0x0000000207087824 */ /* 0x040fe200078e00ff */
[----:B------:R-:W-:Y:S01]  /*be50*/  LOP3.LUT P0, RZ, R7, 0x1f, RZ, 0xc0, !PT ;  /* 0x0000001f07ff7812 */ /* 0x000fe2000780c0ff */
[----:B------:R-:W-:Y:S01]  /*be60*/  IMAD.SHL.U32 R4, R10, 0x10, RZ ;  /* 0x000000100a047824 */ /* 0x000fe200078e00ff */
[----:B------:R-:W-:-:S02]  /*be70*/  LOP3.LUT R0, R0, 0x30, R3, 0xf8, !PT ;  /* 0x0000003000007812 */ /* 0x000fc400078ef803 */
[----:B------:R-:W-:Y:S02]  /*be80*/  ISETP.NE.AND P1, PT, R10, RZ, PT ;  /* 0x000000ff0a00720c */ /* 0x000fe40003f25270 */
[----:B------:R-:W-:Y:S01]  /*be90*/  LOP3.LUT R5, R0, 0x30, R5, 0x78, !PT ;  /* 0x0000003000057812 */ /* 0x000fe200078e7805 */
[----:B------:R-:W-:Y:S01]  /*bea0*/  IMAD.SHL.U32 R0, R7, 0x20, RZ ;  /* 0x0000002007007824 */ /* 0x000fe200078e00ff */
[----:B------:R-:W-:Y:S02]  /*beb0*/  LOP3.LUT R4, R4, 0x600, RZ, 0xc0, !PT ;  /* 0x0000060004047812 */ /* 0x000fe400078ec0ff */
[----:B------:R-:W-:Y:S02]  /*bec0*/  ISETP.NE.OR P0, PT, R10, RZ, !P0 ;  /* 0x000000ff0a00720c */ /* 0x000fe40004705670 */
[----:B------:R-:W-:-:S04]  /*bed0*/  LOP3.LUT R3, R0, 0x80, RZ, 0xc0, !PT ;  /* 0x0000008000037812 */ /* 0x000fc800078ec0ff */
[----:B------:R-:W-:Y:S02]  /*bee0*/  LOP3.LUT R3, R3, 0x10, R7, 0xf8, !PT ;  /* 0x0000001003037812 */ /* 0x000fe400078ef807 */
[----:B------:R-:W-:Y:S02]  /*bef0*/  @P1 LOP3.LUT R17, R17, 0x1, RZ, 0xfc, !PT ;  /* 0x0000000111111812 */ /* 0x000fe400078efcff */
[----:B------:R-:W-:Y:S01]  /*bf00*/  LOP3.LUT R6, R3, 0x10, R6, 0x78, !PT ;  /* 0x0000001003067812 */ /* 0x000fe200078e7806 */
[----:B------:R-:W-:Y:S01]  /*bf10*/  IMAD.SHL.U32 R3, R7, 0x10, RZ ;  /* 0x0000001007037824 */ /* 0x000fe200078e00ff */
[----:B------:R-:W-:-:S04]  /*bf20*/  LOP3.LUT R17, R17, 0xfffffffd, RZ, 0xc0, !PT ;  /* 0xfffffffd11117812 */ /* 0x000fc800078ec0ff */
[----:B------:R-:W-:Y:S02]  /*bf30*/  LOP3.LUT R7, R3, 0x1b0, RZ, 0xc0, !PT ;  /* 0x000001b003077812 */ /* 0x000fe400078ec0ff */
[C---:B------:R-:W-:Y:S02]  /*bf40*/  LOP3.LUT R9, R4.reuse, 0x40, R3, 0xf8, !PT ;  /* 0x0000004004097812 */ /* 0x040fe400078ef803 */
[----:B------:R-:W-:Y:S02]  /*bf50*/  LOP3.LUT R8, R7, 0x30, R8, 0x78, !PT ;  /* 0x0000003007087812 */ /* 0x000fe400078e7808 */
[----:B------:R-:W-:Y:S02]  /*bf60*/  LOP3.LUT R7, R4, 0x60, R0, 0xf8, !PT ;  /* 0x0000006004077812 */ /* 0x000fe400078ef800 */
[----:B------:R-:W-:Y:S02]  /*bf70*/  LOP3.LUT R4, R5, 0x640, R2, 0xf8, !PT ;  /* 0x0000064005047812 */ /* 0x000fe400078ef802 */
[----:B------:R-:W-:-:S02]  /*bf80*/  LOP3.LUT R7, R7, 0x100, R0, 0xf8, !PT ;  /* 0x0000010007077812 */ /* 0x000fc400078ef800 */
[----:B------:R-:W-:Y:S01]  /*bf90*/  LOP3.LUT R8, R9, R8, RZ, 0xfc, !PT ;  /* 0x0000000809087212 */ /* 0x000fe200078efcff */
[----:B------:R0:W-:Y:S01]  /*bfa0*/  STL [R1+0x14], R4 ;  /* 0x0000140401007387 */ /* 0x0001e20000100800 */
[----:B------:R-:W-:Y:S02]  /*bfb0*/  LOP3.LUT R2, R7, R6, RZ, 0xfc, !PT ;  /* 0x0000000607027212 */ /* 0x000fe400078efcff */
[----:B------:R-:W-:-:S03]  /*bfc0*/  @P0 LOP3.LUT R17, R17, 0x2, RZ, 0xfc, !PT ;  /* 0x0000000211110812 */ /* 0x000fc600078efcff */
[----:B------:R1:W-:Y:S01]  /*bfd0*/  STL [R1+0x10], R2 ;  /* 0x0000100201007387 */ /* 0x0003e20000100800 */
[----:B0-----:R-:W-:Y:S02]  /*bfe0*/  SHF.R.U32.HI R4, RZ, 0x2, R10 ;  /* 0x00000002ff047819 */ /* 0x001fe4000001160a */
[----:B-1----:R-:W-:Y:S02]  /*bff0*/  LOP3.LUT R2, R3, 0x30, RZ, 0xc0, !PT ;  /* 0x0000003003027812 */ /* 0x002fe400078ec0ff */
[----:B------:R-:W-:Y:S01]  /*c000*/  LOP3.LUT R3, R4, 0x60, R0, 0xf8, !PT ;  /* 0x0000006004037812 */ /* 0x000fe200078ef800 */
[----:B------:R-:W-:Y:S01]  /*c010*/  VIADD R0, R8, UR41 ;  /* 0x0000002908007c36 */ /* 0x000fe20008000000 */
[----:B------:R-:W-:-:S04]  /*c020*/  LOP3.LUT R3, R2, 0x40, RZ, 0xfc, !PT ;  /* 0x0000004002037812 */ /* 0x000fc800078efcff */
[----:B------:R0:W-:Y:S02]  /*c030*/  STL [R1+0x18], R0 ;  /* 0x0000180001007387 */ /* 0x0001e40000100800 */
[----:B0-----:R-:W-:-:S07]  /*c040*/  LOP3.LUT R0, R2, 0x80, RZ, 0xfc, !PT ;  /* 0x0000008002007812 */ /* 0x001fce00078efcff */
.L_x_234:
        /* <DEDUP_REMOVED lines=29> */
[----:B0-----:R-:W-:Y:S11]  /*c220*/  @!P0 BRA `(.L_x_180) ;  /* 0x0000000000408947 */ /* 0x001ff60003800000 */
        /* <DEDUP_REMOVED lines=16> */
.L_x_180:
[----:B------:R-:W-:Y:S01]  /*c330*/  UIADD3 UR4, UR41, 0xf200, URZ ;  /* 0x0000f20029047890 */ /* 0x000fe2000fffe03f */
[----:B------:R-:W-:-:S05]  /*c340*/  LOP3.LUT R17, R17, 0xfffffffb, RZ, 0xc0, !PT ;  /* 0xfffffffb11117812 */ /* 0x000fca00078ec0ff */
[----:B------:R-:W-:-:S05]  /*c350*/  IMAD.U32 R16, RZ, RZ, UR4 ;  /* 0x00000004ff107e24 */ /* 0x000fca000f8e00ff */
[----:B------:R-:W-:-:S13]  /*c360*/  LOP3.LUT P0, RZ, R16, 0x1bf, RZ, 0xc0, !PT ;  /* 0x000001bf10ff7812 */ /* 0x000fda000780c0ff */
[----:B------:R-:W-:Y:S01]  /*c370*/  @P0 LOP3.LUT R17, R17, 0x4, RZ, 0xfc, !PT ;  /* 0x0000000411110812 */ /* 0x000fe200078efcff */
[----:B------:R-:W-:Y:S06]  /*c380*/  @!P0 BRA `(.L_x_181) ;  /* 0x0000000000408947 */ /* 0x000fec0003800000 */
        /* <DEDUP_REMOVED lines=16> */
.L_x_181:
        /* <DEDUP_REMOVED lines=20> */
.L_x_182:
        /* <DEDUP_REMOVED lines=18> */
.L_x_183:
[----:B------:R-:W-:Y:S01]  /*c6f0*/  ULDC.64 UR4, c[0x0][0x9f8] ;  /* 0x00027e0000047ab9 */ /* 0x000fe20000000a00 */
[----:B------:R-:W-:Y:S01]  /*c700*/  IMAD.U32 R0, RZ, RZ, UR44 ;  /* 0x0000002cff007e24 */ /* 0x000fe2000f8e00ff */
[----:B------:R-:W-:-:S04]  /*c710*/  UISETP.NE.U32.AND UP0, UPT, UR4, URZ, UPT ;  /* 0x0000003f0400728c */ /* 0x000fc8000bf05070 */
[----:B------:R-:W-:-:S06]  /*c720*/  UISETP.NE.AND.EX UP0, UPT, UR5, URZ, UPT, UP0 ;  /* 0x0000003f0500728c */ /* 0x000fcc000bf05300 */
[----:B------:R-:W-:-:S05]  /*c730*/  PLOP3.LUT P0, PT, PT, PT, UP0, 0x80, 0x0 ;  /* 0x000000000000781c */ /* 0x000fca0003f0f008 */
[----:B------:R-:W-:Y:S02]  /*c740*/  @UP0 ULDC.64 UR4, c[0x0][0x9f8] ;  /* 0x00027e0000040ab9 */ /* 0x000fe40000000a00 */
[----:B------:R-:W-:-:S06]  /*c750*/  @UP0 UIMAD.WIDE UR4, UR44, 0x4, UR4 ;  /* 0x000000042c0408a5 */ /* 0x000fcc000f8e0204 */
[----:B------:R-:W-:Y:S02]  /*c760*/  IMAD.U32 R2, RZ, RZ, UR4 ;  /* 0x00000004ff027e24 */ /* 0x000fe4000f8e00ff */
[----:B------:R-:W-:-:S05]  /*c770*/  IMAD.U32 R3, RZ, RZ, UR5 ;  /* 0x00000005ff037e24 */ /* 0x000fca000f8e00ff */
[----:B------:R0:W2:Y:S01]  /*c780*/  @P0 LDG.E R0, desc[UR48][R2.64] ;  /* 0x0000003002000981 */ /* 0x0000a2000c1e1900 */
[----:B------:R-:W-:Y:S01]  /*c790*/  UMOV UR4, 0xffffffff ;  /* 0xffffffff00047882 */ /* 0x000fe20000000000 */
[----:B------:R-:W-:Y:S01]  /*c7a0*/  LOP3.LUT R17, R17, 0xfffffffb, RZ, 0xc0, !PT ;  /* 0xfffffffb11117812 */ /* 0x000fe200078ec0ff */
[----:B------:R-:W1:Y:S01]  /*c7b0*/  S2R R16, SR_TID.X ;  /* 0x0000000000107919 */ /* 0x000e620000002100 */
[----:B0-----:R-:W0:Y:S02]  /*c7c0*/  LDC.64 R2, c[0x0][0x418] ;  /* 0x00010600ff027b82 */ /* 0x001e240000000a00 */
[----:B0-----:R-:W-:Y:S02]  /*c7d0*/  ISETP.NE.U32.AND P0, PT, R2, RZ, PT ;  /* 0x000000ff0200720c */ /* 0x001fe40003f05070 */
[----:B-1----:R-:W-:Y:S02]  /*c7e0*/  SHF.R.U32.HI R5, RZ, 0x5, R16 ;  /* 0x00000005ff057819 */ /* 0x002fe40000011610 */
[----:B------:R-:W-:-:S02]  /*c7f0*/  ISETP.NE.AND.EX P1, PT, R3, RZ, PT, P0 ;  /* 0x000000ff0300720c */ /* 0x000fc40003f25300 */
[----:B------:R-:W-:-:S11]  /*c800*/  LOP3.LUT R5, R5, 0x3, RZ, 0xc0, !PT ;  /* 0x0000000305057812 */ /* 0x000fd600078ec0ff */
[----:B------:R-:W-:Y:S02]  /*c810*/  @P1 LOP3.LUT R17, R17, 0x4, RZ, 0xfc, !PT ;  /* 0x0000000411111812 */ /* 0x000fe400078efcff */
[----:B--2---:R-:W-:Y:S01]  /*c820*/  SHF.R.S32.HI R9, RZ, 0x1f, R0 ;  /* 0x0000001fff097819 */ /* 0x004fe20000011400 */
[----:B------:R0:W-:Y:S01]  /*c830*/  STL [R1], R0 ;  /* 0x0000000001007387 */ /* 0x0001e20000100800 */
[----:B------:R-:W-:-:S03]  /*c840*/  SEL R16, R0, RZ, !P1 ;  /* 0x000000ff00107207 */ /* 0x000fc60004800000 */
[----:B------:R0:W-:Y:S01]  /*c850*/  STL [R1+0x4], R9 ;  /* 0x0000040901007387 */ /* 0x0001e20000100800 */
[----:B------:R-:W-:Y:S05]  /*c860*/  BRA.DIV UR4, `(.L_x_184) ;  /* 0x0000003204f47947 */ /* 0x000fea000b800000 */
[----:B------:R1:W2:Y:S02]  /*c870*/  SHFL.IDX PT, R14, R5, RZ, 0x1f ;  /* 0x00001fff050e7589 */ /* 0x0002a400000e0000 */
.L_x_250:
[----:B--2---:R-:W-:Y:S02]  /*c880*/  ISETP.NE.AND P0, PT, R14, RZ, PT ;  /* 0x000000ff0e00720c */ /* 0x004fe40003f05270 */
[----:B------:R-:W-:Y:S02]  /*c890*/  PLOP3.LUT P2, PT, PT, PT, PT, 0x8, 0x0 ;  /* 0x000000000000781c */ /* 0x000fe40003f4e170 */
[----:B------:R-:W-:-:S11]  /*c8a0*/  LOP3.LUT R17, R17, 0xfffffff7, RZ, 0xc0, !PT ;  /* 0xfffffff711117812 */ /* 0x000fd600078ec0ff */
[----:B------:R-:W-:Y:S01]  /*c8b0*/  @P2 LOP3.LUT R17, R17, 0x8, RZ, 0xfc, !PT ;  /* 0x0000000811112812 */ /* 0x000fe200078efcff */
[----:B------:R-:W-:Y:S06]  /*c8c0*/  @P0 BRA `(.L_x_185) ;  /* 0x0000000400e80947 */ /* 0x000fec0003800000 */
[----:B------:R-:W-:-:S06]  /*c8d0*/  UIADD3 UR4, UR39, -0x1, URZ ;  /* 0xffffffff27047890 */ /* 0x000fcc000fffe03f */
[----:B------:R-:W-:Y:S01]  /*c8e0*/  IMAD.U32 R6, RZ, RZ, UR4 ;  /* 0x00000004ff067e24 */ /* 0x000fe2000f8e00ff */
[----:B------:R-:W-:-:S03]  /*c8f0*/  UMOV UR4, 0xffffffff ;  /* 0xffffffff00047882 */ /* 0x000fc60000000000 */
[----:B------:R-:W-:Y:S05]  /*c900*/  BRA.DIV UR4, `(.L_x_186) ;  /* 0x0000003204ec7947 */ /* 0x000fea000b800000 */
[----:B------:R-:W-:-:S13]  /*c910*/  ELECT P6, URZ, PT ;  /* 0x00000000003f782f */ /* 0x000fda00038c0000 */
.L_x_253:
[----:B------:R-:W-:Y:S05]  /*c920*/  @!P6 BRA `(.L_x_185) ;  /* 0x0000000400d0e947 */ /* 0x000fea0003800000 */
[----:B------:R-:W-:Y:S05]  /*c930*/  @!P1 BRA `(.L_x_187) ;  /* 0x0000000000449947 */ /* 0x000fea0003800000 */
[----:B------:R-:W2:Y:S01]  /*c940*/  LDC R8, c[0x0][0x43c] ;  /* 0x00010f00ff087b82 */ /* 0x000ea20000000800 */
[----:B------:R-:W-:Y:S01]  /*c950*/  ULDC.64 UR4, c[0x0][0x428] ;  /* 0x00010a0000047ab9 */ /* 0x000fe20000000a00 */
[----:B--2---:R-:W-:-:S13]  /*c960*/  ISETP.NE.AND P0, PT, R8, 0x1, PT ;  /* 0x000000010800780c */ /* 0x004fda0003f05270 */
[----:B-1----:R-:W1:Y:S02]  /*c970*/  @P0 LDC.64 R4, c[0x0][0x440] ;  /* 0x00011000ff040b82 */ /* 0x002e640000000a00 */
[----:B-1----:R-:W-:-:S04]  /*c980*/  @P0 IMAD.HI.U32 R7, R6, R4, RZ ;  /* 0x0000000406070227 */ /* 0x002fc800078e00ff */
[----:B------:R-:W-:Y:S01]  /*c990*/  IMAD.MOV.U32 R4, RZ, RZ, R6 ;  /* 0x000000ffff047224 */ /* 0x000fe200078e0006 */
[----:B------:R-:W-:Y:S01]  /*c9a0*/  @P0 SHF.R.U32.HI R4, RZ, R5, R7 ;  /* 0x00000005ff040219 */ /* 0x000fe20000011607 */
[----:B------:R-:W-:-:S04]  /*c9b0*/  IMAD R7, R9, UR4, RZ ;  /* 0x0000000409077c24 */ /* 0x000fc8000f8e02ff */
[----:B------:R-:W-:Y:S02]  /*c9c0*/  IMAD.MOV R5, RZ, RZ, -R4 ;  /* 0x000000ffff057224 */ /* 0x000fe400078e0a04 */
[----:B------:R-:W-:Y:S02]  /*c9d0*/  IMAD R7, R0, UR5, R7 ;  /* 0x0000000500077c24 */ /* 0x000fe4000f8e0207 */
[----:B------:R-:W-:Y:S01]  /*c9e0*/  IMAD R6, R8, R5, R6 ;  /* 0x0000000508067224 */ /* 0x000fe200078e0206 */
[----:B------:R-:W-:-:S03]  /*c9f0*/  SHF.R.S32.HI R5, RZ, 0x1f, R4 ;  /* 0x0000001fff057819 */ /* 0x000fc60000011404 */
[----:B------:R-:W-:-:S04]  /*ca00*/  IMAD.WIDE.U32 R4, R0, UR4, R4 ;  /* 0x0000000400047c25 */ /* 0x000fc8000f8e0004 */
[----:B------:R-:W-:Y:S01]  /*ca10*/  IMAD.IADD R7, R5, 0x1, R7 ;  /* 0x0000000105077824 */ /* 0x000fe200078e0207 */
[----:B------:R-:W-:-:S04]  /*ca20*/  LEA R2, P0, R4, R2, 0x2 ;  /* 0x0000000204027211 */ /* 0x000fc800078010ff */
[----:B------:R-:W-:-:S05]  /*ca30*/  LEA.HI.X R3, R4, R3, R7, 0x2, P0 ;  /* 0x0000000304037211 */ /* 0x000fca00000f1407 */
[----:B0-----:R2:W5:Y:S04]  /*ca40*/  LDG.E R0, desc[UR48][R2.64] ;  /* 0x0000003002007981 */ /* 0x001568000c1e1900 */
.L_x_187:
[----:B------:R-:W-:Y:S02]  /*ca50*/  LEA R4, R18, UR41, 0x3 ;  /* 0x0000002912047c11 */ /* 0x000fe4000f8e18ff */
[----:B--2---:R-:W-:-:S04]  /*ca60*/  SHF.L.U32 R3, R19, 0x1f, RZ ;  /* 0x0000001f13037819 */ /* 0x004fc800000006ff */
[----:B------:R-:W2:Y:S02]  /*ca70*/  SYNCS.PHASECHK.TRANS64.TRYWAIT P0, [R4+URZ+0x33480], R3 ;  /* 0x03348003040075a7 */ /* 0x000ea4000800017f */
[----:B--2---:R-:W-:Y:S05]  /*ca80*/  @!P0 BRA `(.L_x_188) ;  /* 0x0000003000ac8947 */ /* 0x004fea0003800000 */
.L_x_254:
[----:B------:R-:W3:Y:S01]  /*ca90*/  S2R R2, SR_TID.X ;  /* 0x0000000000027919 */ /* 0x000ee20000002100 */
[----:B------:R-:W-:Y:S01]  /*caa0*/  UPRMT UR4, UR47, 0x9910, URZ ;  /* 0x000099102f047896 */ /* 0x000fe2000800003f */
[----:B---3--:R-:W-:-:S04]  /*cab0*/  LOP3.LUT R2, R2, 0x7f, RZ, 0xc0, !PT ;  /* 0x0000007f02027812 */ /* 0x008fc800078ec0ff */
[----:B------:R-:W-:-:S13]  /*cac0*/  ISETP.NE.AND P0, PT, R2, RZ, PT ;  /* 0x000000ff0200720c */ /* 0x000fda0003f05270 */
[----:B------:R-:W-:-:S04]  /*cad0*/  @!P0 IMAD.MOV.U32 R2, RZ, RZ, 0x7800 ;  /* 0x00007800ff028424 */ /* 0x000fc800078e00ff */
[----:B------:R3:W-:Y:S02]  /*cae0*/  @!P0 SYNCS.ARRIVE.TRANS64 RZ, [R4+URZ+0x33470], R2 ;  /* 0x0334700204ff89a7 */ /* 0x0007e4000800003f */
[----:B---3--:R-:W-:-:S05]  /*caf0*/  IMAD.U32 R2, RZ, RZ, UR4 ;  /* 0x00000004ff027e24 */ /* 0x008fca000f8e00ff */
[----:B------:R-:W-:-:S13]  /*cb00*/  ISETP.NE.AND P1, PT, R2, 0x2, PT ;  /* 0x000000020200780c */ /* 0x000fda0003f25270 */
[----:B------:R-:W-:Y:S05]  /*cb10*/  @P1 BRA `(.L_x_189) ;  /* 0x0000000000041947 */ /* 0x000fea0003800000 */
[----:B------:R-:W-:Y:S01]  /*cb20*/  BPT.TRAP 0x1 ;  /* 0x000000040000795c */ /* 0x000fe20000300000 */
.L_x_189:
[----:B------:R-:W-:-:S13]  /*cb30*/  LOP3.LUT P0, RZ, R17, 0x2, RZ, 0xc0, !PT ;  /* 0x0000000211ff7812 */ /* 0x000fda000780c0ff */
[----:B------:R-:W-:Y:S05]  /*cb40*/  @P0 BRA `(.L_x_190) ;  /* 0x0000000000040947 */ /* 0x000fea0003800000 */
[----:B------:R-:W-:Y:S01]  /*cb50*/  BPT.TRAP 0x1 ;  /* 0x000000040000795c */ /* 0x000fe20000300000 */
.L_x_190:
[----:B------:R-:W3:Y:S01]  /*cb60*/  S2R R2, SR_CgaCtaId ;  /* 0x0000000000027919 */ /* 0x000ee20000008800 */
[----:B------:R-:W-:Y:S01]  /*cb70*/  R2UR UR33, R4 ;  /* 0x00000000042172ca */ /* 0x000fe200000e0000 */
[----:B------:R-:W-:Y:S01]  /*cb80*/  UIADD3 UR4, UP0, UR52, 0x470, URZ ;  /* 0x0000047034047890 */ /* 0x000fe2000ff1e03f */
[----:B-----5:R-:W-:Y:S01]  /*cb90*/  R2UR UR37, R0 ;  /* 0x00000000002572ca */ /* 0x020fe200000e0000 */
[----:B-1----:R-:W1:Y:S01]  /*cba0*/  S2R R5, SR_CgaCtaId ;  /* 0x0000000000057919 */ /* 0x002e620000008800 */
[----:B------:R-:W-:Y:S01]  /*cbb0*/  UMOV UR6, 0x30000 ;  /* 0x0003000000067882 */ /* 0x000fe20000000000 */
[----:B------:R-:W-:Y:S01]  /*cbc0*/  UIADD3.X UR5, URZ, UR53, URZ, UP0, !UPT ;  /* 0x000000353f057290 */ /* 0x000fe200087fe43f */
[----:B------:R-:W-:Y:S01]  /*cbd0*/  UMOV UR14, 0x0 ;  /* 0x00000000000e7882 */ /* 0x000fe20000000000 */
[----:B------:R-:W-:Y:S01]  /*cbe0*/  UMOV UR15, 0x14f00000 ;  /* 0x14f00000000f7882 */ /* 0x000fe20000000000 */
[----:B------:R-:W-:Y:S01]  /*cbf0*/  UMOV UR34, URZ ;  /* 0x0000003f00227c82 */ /* 0x000fe20008000000 */
[----:B------:R-:W-:Y:S01]  /*cc00*/  UMOV UR18, 0x40 ;  /* 0x0000004000127882 */ /* 0x000fe20000000000 */
[----:B------:R-:W-:Y:S01]  /*cc10*/  UMOV UR20, UR36 ;  /* 0x0000002400147c82 */ /* 0x000fe20008000000 */
[----:B------:R-:W-:-:S02]  /*cc20*/  UMOV UR10, 0x80 ;  /* 0x00000080000a7882 */ /* 0x000fc40000000000 */
[----:B------:R-:W-:Y:S02]  /*cc30*/  UIADD3 UR33, UR33, 0x33470, URZ ;  /* 0x0003347021217890 */ /* 0x000fe4000fffe03f */
[----:B------:R-:W-:Y:S01]  /*cc40*/  UMOV UR21, UR37 ;  /* 0x0000002500157c82 */ /* 0x000fe20008000000 */
[----:B------:R-:W-:Y:S01]  /*cc50*/  UMOV UR12, UR36 ;  /* 0x00000024000c7c82 */ /* 0x000fe20008000000 */
[----:B------:R-:W-:-:S03]  /*cc60*/  UMOV UR13, UR37 ;  /* 0x00000025000d7c82 */ /* 0x000fc60008000000 */
[----:B------:R-:W-:Y:S01]  /*cc70*/  UMOV UR17, UR33 ;  /* 0x0000002100117c82 */ /* 0x000fe20008000000 */
[----:B------:R-:W-:Y:S01]  /*cc80*/  UMOV UR9, UR33 ;  /* 0x0000002100097c82 */ /* 0x000fe20008000000 */
[----:B---3--:R-:W-:Y:S02]  /*cc90*/  LOP3.LUT R2, R2, 0x1, RZ, 0xc0, !PT ;  /* 0x0000000102027812 */ /* 0x008fe400078ec0ff */
[----:B-1----:R-:W-:-:S03]  /*cca0*/  LOP3.LUT R5, R5, 0x1, RZ, 0xc0, !PT ;  /* 0x0000000105057812 */ /* 0x002fc600078ec0ff */
[----:B------:R-:W-:-:S04]  /*ccb0*/  IMAD R2, R2, 0x1400, RZ ;  /* 0x0000140002027824 */ /* 0x000fc800078e02ff */
[----:B------:R-:W-:Y:S02]  /*ccc0*/  IMAD R2, R18, 0x7800, R2 ;  /* 0x0000780012027824 */ /* 0x000fe400078e0202 */
[----:B------:R-:W-:Y:S02]  /*ccd0*/  IMAD R5, R5, 0x50, RZ ;  /* 0x0000005005057824 */ /* 0x000fe400078e02ff */
[----:B------:R-:W-:Y:S02]  /*cce0*/  VIADD R2, R2, UR41 ;  /* 0x0000002902027c36 */ /* 0x000fe40008000000 */
[----:B------:R-:W-:-:S03]  /*ccf0*/  IMAD R6, R6, 0xa0, R5 ;  /* 0x000000a006067824 */ /* 0x000fc600078e0205 */
[----:B------:R-:W-:Y:S02]  /*cd00*/  R2UR UR8, R2 ;  /* 0x00000000020872ca */ /* 0x000fe400000e0000 */
[----:B------:R-:W-:-:S11]  /*cd10*/  R2UR UR35, R6 ;  /* 0x00000000062372ca */ /* 0x000fd600000e0000 */
[----:B------:R-:W-:Y:S02]  /*cd20*/  UIADD3 UR32, UR8, 0xf200, URZ ;  /* 0x0000f20008207890 */ /* 0x000fe4000fffe03f */
[----:B------:R-:W-:Y:S02]  /*cd30*/  UIADD3 UR16, UR8, 0x11a00, URZ ;  /* 0x00011a0008107890 */ /* 0x000fe4000fffe03f */
[----:B------:R-:W-:Y:S01]  /*cd40*/  UIADD3 UR8, UR8, 0x14200, URZ ;  /* 0x0001420008087890 */ /* 0x000fe2000fffe03f */
[----:B------:R-:W-:Y:S01]  /*cd50*/  UMOV UR19, UR35 ;  /* 0x0000002300137c82 */ /* 0x000fe20008000000 */
[----:B------:R-:W-:-:S03]  /*cd60*/  UMOV UR11, UR35 ;  /* 0x00000023000b7c82 */ /* 0x000fc60008000000 */
[----:B------:R1:W-:Y:S02]  /*cd70*/  UTMALDG.4D.MULTICAST [UR32], [UR4], UR6, desc[UR14] ;  /* 0x00000e20040073b4 */ /* 0x0003e40008019806 */
[----:B------:R1:W-:Y:S02]  /*cd80*/  UTMALDG.4D.MULTICAST [UR16], [UR4], UR6, desc[UR14] ;  /* 0x00000e10040073b4 */ /* 0x0003e40008019806 */
[----:B------:R1:W-:Y:S01]  /*cd90*/  UTMALDG.4D.MULTICAST [UR8], [UR4], UR6, desc[UR14] ;  /* 0x00000e08040073b4 */ /* 0x0003e20008019806 */
[----:B------:R-:W3:Y:S02]  /*cda0*/  SYNCS.PHASECHK.TRANS64.TRYWAIT P0, [R4+URZ+0x33440], R3 ;  /* 0x03344003040075a7 */ /* 0x000ee4000800017f */
[----:B-1-3--:R-:W-:Y:S05]  /*cdb0*/  @!P0 BRA `(.L_x_191) ;  /* 0x0000002c00f48947 */ /* 0x00afea0003800000 */
.L_x_255:
[----:B------:R-:W3:Y:S02]  /*cdc0*/  S2R R5, SR_TID.X ;  /* 0x0000000000057919 */ /* 0x000ee40000002100 */
[----:B---3--:R-:W-:-:S04]  /*cdd0*/  LOP3.LUT R5, R5, 0x7f, RZ, 0xc0, !PT ;  /* 0x0000007f05057812 */ /* 0x008fc800078ec0ff */
[----:B------:R-:W-:-:S13]  /*cde0*/  ISETP.NE.AND P0, PT, R5, RZ, PT ;  /* 0x000000ff0500720c */ /* 0x000fda0003f05270 */
[----:B-12---:R-:W-:-:S04]  /*cdf0*/  @!P0 IMAD.MOV.U32 R3, RZ, RZ, 0x7800 ;  /* 0x00007800ff038424 */ /* 0x006fc800078e00ff */
[----:B------:R1:W-:Y:S01]  /*ce00*/  @!P0 SYNCS.ARRIVE.TRANS64 RZ, [R4+URZ+0x33430], R3 ;  /* 0x0334300304ff89a7 */ /* 0x0003e2000800003f */
[----:B------:R-:W-:Y:S05]  /*ce10*/  @P1 BRA `(.L_x_192) ;  /* 0x0000000000041947 */ /* 0x000fea0003800000 */
[----:B------:R-:W-:Y:S01]  /*ce20*/  BPT.TRAP 0x1 ;  /* 0x000000040000795c */ /* 0x000fe20000300000 */
.L_x_192:
[----:B------:R-:W-:-:S13]  /*ce30*/  LOP3.LUT P0, RZ, R17, 0x2, RZ, 0xc0, !PT ;  /* 0x0000000211ff7812 */ /* 0x000fda000780c0ff */
[----:B------:R-:W-:Y:S05]  /*ce40*/  @P0 BRA `(.L_x_193) ;  /* 0x0000000000040947 */ /* 0x000fea0003800000 */
[----:B------:R-:W-:Y:S01]  /*ce50*/  BPT.TRAP 0x1 ;  /* 0x000000040000795c */ /* 0x000fe20000300000 */
.L_x_193:
[----:B------:R-:W-:Y:S01]  /*ce60*/  R2UR UR8, R2 ;  /* 0x00000000020872ca */ /* 0x000fe200000e0000 */
[----:B------:R-:W-:Y:S01]  /*ce70*/  UIADD3 UR4, UP0, UR52, 0x370, URZ ;  /* 0x0000037034047890 */ /* 0x000fe2000ff1e03f */
[----:B------:R-:W-:Y:S01]  /*ce80*/  R2UR UR25, R4 ;  /* 0x00000000041972ca */ /* 0x000fe200000e0000 */
[----:B------:R-:W-:Y:S01]  /*ce90*/  UMOV UR14, 0x30000 ;  /* 0x00030000000e7882 */ /* 0x000fe20000000000 */
[----:B------:R-:W-:Y:S01]  /*cea0*/  R2UR UR27, R6 ;  /* 0x00000000061b72ca */ /* 0x000fe200000e0000 */
[----:B------:R-:W-:Y:S01]  /*ceb0*/  UIADD3.X UR5, URZ, UR53, URZ, UP0, !UPT ;  /* 0x000000353f057290 */ /* 0x000fe200087fe43f */
[----:B------:R-:W-:Y:S01]  /*cec0*/  R2UR UR29, R0 ;  /* 0x00000000001d72ca */ /* 0x000fe200000e0000 */
[----:B------:R-:W-:Y:S01]  /*ced0*/  UMOV UR6, 0x0 ;  /* 0x0000000000067882 */ /* 0x000fe20000000000 */
[----:B------:R-:W-:Y:S01]  /*cee0*/  UMOV UR7, 0x14f00000 ;  /* 0x14f0000000077882 */ /* 0x000fe20000000000 */
[----:B------:R-:W-:Y:S01]  /*cef0*/  UMOV UR26, URZ ;  /* 0x0000003f001a7c82 */ /* 0x000fe20008000000 */
[----:B------:R-:W-:Y:S01]  /*cf00*/  UMOV UR28, UR36 ;  /* 0x00000024001c7c82 */ /* 0x000fe20008000000 */
[----:B------:R-:W-:Y:S01]  /*cf10*/  UMOV UR18, 0x40 ;  /* 0x0000004000127882 */ /* 0x000fe20000000000 */
[----:B------:R-:W-:Y:S01]  /*cf20*/  UMOV UR20, UR36 ;  /* 0x0000002400147c82 */ /* 0x000fe20008000000 */
[----:B------:R-:W-:Y:S01]  /*cf30*/  UIADD3 UR24, UR8, 0x24200, URZ ;  /* 0x0002420008187890 */ /* 0x000fe2000fffe03f */
[----:B------:R-:W-:Y:S01]  /*cf40*/  PLOP3.LUT P0, PT, PT, PT, PT, 0x80, 0x0 ;  /* 0x000000000000781c */ /* 0x000fe20003f0f070 */
[----:B------:R-:W-:Y:S01]  /*cf50*/  UIADD3 UR25, UR25, 0x33430, URZ ;  /* 0x0003343019197890 */ /* 0x000fe2000fffe03f */
[----:B------:R-:W-:Y:S01]  /*cf60*/  LOP3.LUT R17, R17, 0xfffffff7, RZ, 0xc0, !PT ;  /* 0xfffffff711117812 */ /* 0x000fe200078ec0ff */
[----:B------:R-:W-:Y:S01]  /*cf70*/  UIADD3 UR16, UR8, 0x26a00, URZ ;  /* 0x00026a0008107890 */ /* 0x000fe2000fffe03f */
[----:B------:R-:W-:Y:S01]  /*cf80*/  IMAD.MOV.U32 R16, RZ, RZ, R0 ;  /* 0x000000ffff107224 */ /* 0x000fe200078e0000 */
        /* <DEDUP_REMOVED lines=8> */
[----:B------:R2:W-:Y:S01]  /*d010*/  UTMALDG.4D.MULTICAST [UR24], [UR4], UR14, desc[UR6] ;  /* 0x00000618040073b4 */ /* 0x0005e2000801980e */
[----:B------:R-:W-:Y:S01]  /*d020*/  UMOV UR9, UR25 ;  /* 0x0000001900097c82 */ /* 0x000fe20008000000 */
[----:B------:R-:W-:Y:S01]  /*d030*/  @P0 LOP3.LUT R17, R17, 0x8, RZ, 0xfc, !PT ;  /* 0x0000000811110812 */ /* 0x000fe200078efcff */
[----:B------:R2:W-:Y:S01]  /*d040*/  UTMALDG.4D.MULTICAST [UR16], [UR4], UR14, desc[UR6] ;  /* 0x00000610040073b4 */ /* 0x0005e2000801980e */
[----:B------:R2:W-:Y:S02]  /*d050*/  UTMALDG.4D.MULTICAST [UR8], [UR4], UR14, desc[UR6] ;  /* 0x00000608040073b4 */ /* 0x0005e4000801980e */
[----:B--2---:R-:W-:-:S03]  /*d060*/  NOP ;  /* 0x0000000000007918 */ /* 0x004fc60000000000 */
.L_x_185:
[----:B------:R-:W-:Y:S05]  /*d070*/  WARPSYNC.ALL ;  /* 0x0000000000007948 */ /* 0x000fea0003800000 */
[----:B------:R-:W-:Y:S01]  /*d080*/  UIADD3 UR4, UR41, 0x1e200, URZ ;  /* 0x0001e20029047890 */ /* 0x000fe2000fffe03f */
        /* <DEDUP_REMOVED lines=8> */
[----:B-1----:R-:W-:Y:S02]  /*d110*/  IMAD.U32 R4, RZ, RZ, UR6 ;  /* 0x00000006ff047e24 */ /* 0x002fe4000f8e00ff */
[----:B------:R-:W1:Y:S01]  /*d120*/  LDC.64 R2, c[0x4][R2] ;  /* 0x0100000002027b82 */ /* 0x000e620000000a00 */
        /* <DEDUP_REMOVED lines=9> */
[----:B01----:R-:W-:Y:S05]  /*d1c0*/  CALL.ABS.NOINC R2 ;  /* 0x0000000002007343 */ /* 0x003fea0003c00000 */
.L_x_194:
[----:B------:R-:W2:Y:S01]  /*d1d0*/  S2R R2, SR_TID.X ;  /* 0x0000000000027919 */ /* 0x000ea20000002100 */
[----:B------:R-:W3:Y:S01]  /*d1e0*/  LDC R7, c[0x0][0x448] ;  /* 0x00011200ff077b82 */ /* 0x000ee20000000800 */
[----:B0-----:R-:W-:Y:S01]  /*d1f0*/  IMAD R0, RZ, RZ, -UR45 ;  /* 0x8000002dff007e24 */ /* 0x001fe2000f8e02ff */
[----:B------:R-:W-:Y:S01]  /*d200*/  USHF.R.S32.HI UR4, URZ, 0x1f, UR36 ;  /* 0x0000001f3f047899 */ /* 0x000fe20008011424 */
[----:B-1----:R-:W0:Y:S01]  /*d210*/  S2R R5, SR_TID.X ;  /* 0x0000000000057919 */ /* 0x002e220000002100 */
[----:B------:R-:W-:Y:S01]  /*d220*/  ULDC.64 UR8, c[0x0][0x2d8] ;  /* 0x0000b60000087ab9 */ /* 0x000fe20000000a00 */
[----:B------:R-:W-:Y:S01]  /*d230*/  USHF.R.S32.HI UR7, URZ, 0x1f, UR44 ;  /* 0x0000001f3f077899 */ /* 0x000fe2000801142c */
[----:B------:R-:W1:Y:S02]  /*d240*/  S2R R10, SR_TID.X ;  /* 0x00000000000a7919 */ /* 0x000e640000002100 */
[----:B------:R-:W4:Y:S01]  /*d250*/  LDC R3, c[0x0][0xc38] ;  /* 0x00030e00ff037b82 */ /* 0x000f220000000800 */
[----:B------:R-:W-:-:S02]  /*d260*/  UIMAD UR6, UR4, UR8, URZ ;  /* 0x00000008040672a4 */ /* 0x000fc4000f8e023f */
[----:B------:R-:W-:Y:S01]  /*d270*/  UIMAD.WIDE.U32 UR4, UR36, UR8, URZ ;  /* 0x00000008240472a5 */ /* 0x000fe2000f8e003f */
[----:B------:R-:W1:Y:S01]  /*d280*/  S2R R8, SR_TID.X ;  /* 0x0000000000087919 */ /* 0x000e620000002100 */
[----:B------:R-:W-:-:S03]  /*d290*/  UIMAD UR6, UR36, UR9, UR6 ;  /* 0x00000009240672a4 */ /* 0x000fc6000f8e0206 */
[----:B------:R-:W-:Y:S01]  /*d2a0*/  ULDC.64 UR8, c[0x0][0x2e0] ;  /* 0x0000b80000087ab9 */ /* 0x000fe20000000a00 */
[----:B------:R-:W-:Y:S02]  /*d2b0*/  UIADD3 UR5, UR5, UR6, URZ ;  /* 0x0000000605057290 */ /* 0x000fe4000fffe03f */
[----:B------:R-:W-:Y:S02]  /*d2c0*/  UIMAD UR6, UR7, UR8, URZ ;  /* 0x00000008070672a4 */ /* 0x000fe4000f8e023f */
[----:B------:R-:W-:Y:S02]  /*d2d0*/  UIMAD.WIDE.U32 UR4, UR44, UR8, UR4 ;  /* 0x000000082c0472a5 */ /* 0x000fe4000f8e0004 */
[----:B------:R-:W-:Y:S01]  /*d2e0*/  UIMAD UR6, UR44, UR9, UR6 ;  /* 0x000000092c0672a4 */ /* 0x000fe2000f8e0206 */
[----:B---3--:R-:W-:-:S03]  /*d2f0*/  ISETP.NE.AND P0, PT, R7, 0x1, PT ;  /* 0x000000010700780c */ /* 0x008fc60003f05270 */
[----:B------:R-:W-:Y:S01]  /*d300*/  UIADD3 UR5, UR5, UR6, URZ ;  /* 0x0000000605057290 */ /* 0x000fe2000fffe03f */
[----:B--2---:R-:W-:Y:S01]  /*d310*/  LOP3.LUT R2, R2, 0x7f, RZ, 0xc0, !PT ;  /* 0x0000007f02027812 */ /* 0x004fe200078ec0ff */
[----:B----4-:R-:W-:-:S03]  /*d320*/  IMAD R0, R3, R0, UR50 ;  /* 0x0000003203007e24 */ /* 0x010fc6000f8e0200 */
[----:B------:R-:W-:Y:S01]  /*d330*/  SHF.R.U32.HI R2, RZ, 0x2, R2 ;  /* 0x00000002ff027819 */ /* 0x000fe20000011602 */
[----:B0-----:R-:W-:-:S04]  /*d340*/  IMAD.SHL.U32 R5, R5, 0x20, RZ ;  /* 0x0000002005057824 */ /* 0x001fc800078e00ff */
[----:B------:R-:W0:Y:S01]  /*d350*/  @P0 LDC R4, c[0x0][0x44c] ;  /* 0x00011300ff040b82 */ /* 0x000e220000000800 */
[----:B------:R-:W-:Y:S02]  /*d360*/  IMAD.SHL.U32 R0, R0, 0x80, RZ ;  /* 0x0000008000007824 */ /* 0x000fe400078e00ff */
[----:B-1----:R-:W-:Y:S01]  /*d370*/  IMAD.SHL.U32 R10, R10, 0x10, RZ ;  /* 0x000000100a0a7824 */ /* 0x002fe200078e00ff */
[----:B------:R-:W-:Y:S01]  /*d380*/  LOP3.LUT R5, R2, 0x60, R5, 0xf8, !PT ;  /* 0x0000006002057812 */ /* 0x000fe200078ef805 */
[----:B------:R-:W-:-:S03]  /*d390*/  IMAD.SHL.U32 R9, R8, 0x10, RZ ;  /* 0x0000001008097824 */ /* 0x000fc600078e00ff */
[----:B------:R-:W1:Y:S01]  /*d3a0*/  @P0 LDC R2, c[0x0][0x450] ;  /* 0x00011400ff020b82 */ /* 0x000e620000000800 */
[----:B------:R-:W-:Y:S02]  /*d3b0*/  LOP3.LUT R3, R5, R0, RZ, 0xfc, !PT ;  /* 0x0000000005037212 */ /* 0x000fe400078efcff */
[----:B------:R-:W-:Y:S02]  /*d3c0*/  LOP3.LUT R10, R10, 0x30, RZ, 0xc0, !PT ;  /* 0x000000300a0a7812 */ /* 0x000fe400078ec0ff */
[----:B------:R-:W-:Y:S01]  /*d3d0*/  LOP3.LUT R9, R9, 0x30, RZ, 0xc0, !PT ;  /* 0x0000003009097812 */ /* 0x000fe200078ec0ff */
        /* <DEDUP_REMOVED lines=8> */
[----:B------:R-:W0:Y:S02]  /*d460*/  LDC.64 R2, c[0x0][0x2d0] ;  /* 0x0000b400ff027b82 */ /* 0x000e240000000a00 */
[----:B0-----:R-:W-:-:S04]  /*d470*/  IMAD R5, R5, R2, RZ ;  /* 0x0000000205057224 */ /* 0x001fc800078e02ff */
[C---:B------:R-:W-:Y:S02]  /*d480*/  IMAD R5, R6.reuse, R3, R5 ;  /* 0x0000000306057224 */ /* 0x040fe400078e0205 */
[----:B------:R-:W-:Y:S01]  /*d490*/  IMAD.WIDE.U32 R2, R6, R2, UR4 ;  /* 0x0000000406027e25 */ /* 0x000fe2000f8e0002 */
[----:B------:R-:W-:-:S03]  /*d4a0*/  ULDC.64 UR4, c[0x0][0x2c8] ;  /* 0x0000b20000047ab9 */ /* 0x000fc60000000a00 */
[----:B------:R-:W-:Y:S01]  /*d4b0*/  IMAD.IADD R3, R3, 0x1, R5 ;  /* 0x0000000103037824 */ /* 0x000fe200078e0205 */
[----:B------:R-:W-:Y:S01]  /*d4c0*/  SHF.R.S32.HI R5, RZ, 0x1f, R4 ;  /* 0x0000001fff057819 */ /* 0x000fe20000011404 */
[----:B------:R-:W-:-:S04]  /*d4d0*/  IMAD.WIDE.U32 R2, R4, UR4, R2 ;  /* 0x0000000404027c25 */ /* 0x000fc8000f8e0002 */
[----:B------:R-:W-:-:S04]  /*d4e0*/  IMAD R5, R5, UR4, RZ ;  /* 0x0000000405057c24 */ /* 0x000fc8000f8e02ff */
[----:B------:R-:W-:Y:S01]  /*d4f0*/  IMAD R5, R4, UR5, R5 ;  /* 0x0000000504057c24 */ /* 0x000fe2000f8e0205 */
[----:B------:R-:W-:Y:S02]  /*d500*/  ULDC.64 UR4, c[0x0][0x280] ;  /* 0x0000a00000047ab9 */ /* 0x000fe40000000a00 */
[----:B------:R-:W-:Y:S01]  /*d510*/  IADD3 R4, P0, R2, UR4, RZ ;  /* 0x0000000402047c10 */ /* 0x000fe2000ff1e0ff */
[----:B------:R-:W-:Y:S02]  /*d520*/  ULDC UR4, c[0x0][0x2b8] ;  /* 0x0000ae0000047ab9 */ /* 0x000fe40000000800 */
[----:B------:R-:W-:Y:S02]  /*d530*/  ISETP.GE.AND P1, PT, R10, UR4, PT ;  /* 0x000000040a007c0c */ /* 0x000fe4000bf26270 */
[----:B------:R-:W-:Y:S02]  /*d540*/  LOP3.LUT R10, R8, 0x7f, RZ, 0xc0, !PT ;  /* 0x0000007f080a7812 */ /* 0x000fe400078ec0ff */
[----:B------:R0:W5:Y:S01]  /*d550*/  LDL R8, [R1+0x18] ;  /* 0x0000180001087983 */ /* 0x0001620000100800 */
[----:B------:R-:W-:-:S02]  /*d560*/  IADD3.X R3, R3, UR5, R5, P0, !PT ;  /* 0x0000000503037c10 */ /* 0x000fc400087fe405 */
[----:B------:R-:W-:Y:S02]  /*d570*/  ISETP.GE.AND P3, PT, R9, UR4, PT ;  /* 0x0000000409007c0c */ /* 0x000fe4000bf66270 */
[----:B------:R-:W-:Y:S01]  /*d580*/  ISETP.GE.AND P0, PT, R11, UR4, PT ;  /* 0x000000040b007c0c */ /* 0x000fe2000bf06270 */
[----:B------:R-:W-:Y:S01]  /*d590*/  UMOV UR4, 0xffffffff ;  /* 0xffffffff00047882 */ /* 0x000fe20000000000 */
[----:B------:R-:W-:Y:S02]  /*d5a0*/  SHF.R.U32.HI R10, RZ, 0x2, R10 ;  /* 0x00000002ff0a7819 */ /* 0x000fe4000001160a */
[----:B0-----:R-:W-:Y:S09]  /*d5b0*/  BRA.DIV UR4, `(.L_x_195) ;  /* 0x0000002a04087947 */ /* 0x001ff2000b800000 */
[----:B------:R-:W0:Y:S01]  /*d5c0*/  SHFL.IDX PT, R6, R4, RZ, 0x1c1f ;  /* 0x001c1fff04067589 */ /* 0x000e2200000e0000 */
[----:B------:R-:W-:Y:S01]  /*d5d0*/  ULDC UR4, c[0x0][0x288] ;  /* 0x0000a20000047ab9 */ /* 0x000fe20000000800 */
[----:B------:R-:W-:Y:S02]  /*d5e0*/  IMAD.IADD R0, R10, 0x1, R0 ;  /* 0x000000010a007824 */ /* 0x000fe400078e0200 */
[----:B------:R-:W1:Y:S01]  /*d5f0*/  SHFL.IDX PT, R5, R3, RZ, 0x1c1f ;  /* 0x001c1fff03057589 */ /* 0x000e6200000e0000 */
[----:B------:R-:W-:-:S05]  /*d600*/  IMAD R2, R7, UR4, RZ ;  /* 0x0000000407027c24 */ /* 0x000fca000f8e02ff */
[----:B------:R-:W-:-:S13]  /*d610*/  ISETP.GE.AND P2, PT, R0, R2, PT ;  /* 0x000000020000720c */ /* 0x000fda0003f46270 */
[----:B0-----:R-:W-:-:S05]  /*d620*/  @!P2 IADD3 R6, P4, R9, R6, RZ ;  /* 0x000000060906a210 */ /* 0x001fca0007f9e0ff */
[----:B-1----:R-:W-:-:S04]  /*d630*/  @!P2 IMAD.X R5, RZ, RZ, R5, P4 ;  /* 0x000000ffff05a224 */ /* 0x002fc800020e0605 */
[----:B------:R-:W-:Y:S02]  /*d640*/  @!P2 IMAD.MOV.U32 R7, RZ, RZ, R5 ;  /* 0x000000ffff07a224 */ /* 0x000fe400078e0005 */
[----:B------:R-:W-:-:S03]  /*d650*/  VIADD R5, R0, 0x20 ;  /* 0x0000002000057836 */ /* 0x000fc60000000000 */
[----:B------:R-:W-:Y:S01]  /*d660*/  @!PT LDS RZ, [RZ] ;  /* 0x00000000fffff984 */ /* 0x000fe20000000800 */
[----:B-----5:R-:W-:Y:S04]  /*d670*/  @!P2 LDGSTS.E.BYPASS.LTC128B.128 [R8+0x1e200], desc[UR48][R6.64], !P3 ;  /* 0x1e2000000608afae */ /* 0x020fe8000d901d70 */
[----:B------:R-:W-:Y:S04]  /*d680*/  @!P2 LDGSTS.E.BYPASS.LTC128B.128 [R8+0x20200], desc[UR48][R6.64+0x40], !P0 ;  /* 0x202000400608afae */ /* 0x000fe8000c101d70 */
[----:B------:R0:W-:Y:S01]  /*d690*/  @!P2 LDGSTS.E.BYPASS.LTC128B.128 [R8+0x22200], desc[UR48][R6.64+0x80], !P1 ;  /* 0x222000800608afae */ /* 0x0001e2000c901d70 */
[----:B------:R-:W-:-:S03]  /*d6a0*/  ISETP.GE.AND P2, PT, R5, R2, PT ;  /* 0x000000020500720c */ /* 0x000fc60003f46270 */
[----:B------:R-:W-:Y:S04]  /*d6b0*/  SHFL.IDX PT, R5, R3, 0x1, 0x1c1f ;  /* 0x003c1f0003057f89 */ /* 0x000fe800000e0000 */
[----:B0-----:R-:W0:Y:S06]  /*d6c0*/  SHFL.IDX PT, R6, R4, 0x1, 0x1c1f ;  /* 0x003c1f0004067f89 */ /* 0x001e2c00000e0000 */
[----:B0-----:R-:W-:-:S05]  /*d6d0*/  @!P2 IADD3 R6, P4, R9, R6, RZ ;  /* 0x000000060906a210 */ /* 0x001fca0007f9e0ff */
[----:B------:R-:W-:-:S04]  /*d6e0*/  @!P2 IMAD.X R5, RZ, RZ, R5, P4 ;  /* 0x000000ffff05a224 */ /* 0x000fc800020e0605 */
[----:B------:R-:W-:Y:S02]  /*d6f0*/  @!P2 IMAD.MOV.U32 R7, RZ, RZ, R5 ;  /* 0x000000ffff07a224 */ /* 0x000fe400078e0005 */
[----:B------:R-:W-:-:S03]  /*d700*/  VIADD R5, R0, 0x40 ;  /* 0x0000004000057836 */ /* 0x000fc60000000000 */
[----:B------:R-:W-:Y:S04]  /*d710*/  @!P2 LDGSTS.E.BYPASS.LTC128B.128 [R8+0x1ea00], desc[UR48][R6.64], !P3 ;  /* 0x1ea000000608afae */ /* 0x000fe8000d901d70 */
[----:B------:R-:W-:Y:S04]  /*d720*/  @!P2 LDGSTS.E.BYPASS.LTC128B.128 [R8+0x20a00], desc[UR48][R6.64+0x40], !P0 ;  /* 0x20a000400608afae */ /* 0x000fe8000c101d70 */
[----:B------:R0:W-:Y:S01]  /*d730*/  @!P2 LDGSTS.E.BYPASS.LTC128B.128 [R8+0x22a00], desc[UR48][R6.64+0x80], !P1 ;  /* 0x22a000800608afae */ /* 0x0001e2000c901d70 */
[----:B------:R-:W-:-:S03]  /*d740*/  ISETP.GE.AND P2, PT, R5, R2, PT ;  /* 0x000000020500720c */ /* 0x000fc60003f46270 */
[----:B------:R-:W-:Y:S04]  /*d750*/  SHFL.IDX PT, R5, R3, 0x2, 0x1c1f ;  /* 0x005c1f0003057f89 */ /* 0x000fe800000e0000 */
[----:B------:R-:W-:Y:S04]  /*d760*/  SHFL.IDX PT, R3, R3, 0x3, 0x1c1f ;  /* 0x007c1f0003037f89 */ /* 0x000fe800000e0000 */
[----:B0-----:R-:W0:Y:S04]  /*d770*/  SHFL.IDX PT, R6, R4, 0x2, 0x1c1f ;  /* 0x005c1f0004067f89 */ /* 0x001e2800000e0000 */
[----:B------:R-:W1:Y:S01]  /*d780*/  SHFL.IDX PT, R4, R4, 0x3, 0x1c1f ;  /* 0x007c1f0004047f89 */ /* 0x000e6200000e0000 */
[----:B0-----:R-:W-:-:S05]  /*d790*/  @!P2 IADD3 R6, P4, R9, R6, RZ ;  /* 0x000000060906a210 */ /* 0x001fca0007f9e0ff */
[----:B------:R-:W-:-:S04]  /*d7a0*/  @!P2 IMAD.X R5, RZ, RZ, R5, P4 ;  /* 0x000000ffff05a224 */ /* 0x000fc800020e0605 */
[----:B------:R-:W-:-:S05]  /*d7b0*/  @!P2 IMAD.MOV.U32 R7, RZ, RZ, R5 ;  /* 0x000000ffff07a224 */ /* 0x000fca00078e0005 */
[----:B------:R0:W-:Y:S04]  /*d7c0*/  @!P2 LDGSTS.E.BYPASS.LTC128B.128 [R8+0x1f200], desc[UR48][R6.64], !P3 ;  /* 0x1f2000000608afae */ /* 0x0001e8000d901d70 */
[----:B------:R0:W-:Y:S04]  /*d7d0*/  @!P2 LDGSTS.E.BYPASS.LTC128B.128 [R8+0x21200], desc[UR48][R6.64+0x40], !P0 ;  /* 0x212000400608afae */ /* 0x0001e8000c101d70 */
[----:B-1----:R0:W-:Y:S02]  /*d7e0*/  @!P2 LDGSTS.E.BYPASS.LTC128B.128 [R8+0x23200], desc[UR48][R6.64+0x80], !P1 ;  /* 0x232000800608afae */ /* 0x0021e4000c901d70 */
.L_x_264:
[----:B------:R-:W-:Y:S01]  /*d7f0*/  VIADD R0, R0, 0x60 ;  /* 0x0000006000007836 */ /* 0x000fe20000000000 */
[----:B------:R-:W-:Y:S04]  /*d800*/  BSSY B0, `(.L_x_196) ;  /* 0x000000b000007945 */ /* 0x000fe80003800000 */
[----:B------:R-:W-:-:S13]  /*d810*/  ISETP.GE.AND P2, PT, R0, R2, PT ;  /* 0x000000020000720c */ /* 0x000fda0003f46270 */
[----:B------:R-:W-:Y:S05]  /*d820*/  @P2 BRA `(.L_x_197) ;  /* 0x0000000000202947 */ /* 0x000fea0003800000 */
[----:B------:R-:W-:-:S05]  /*d830*/  IADD3 R2, P2, R9, R4, RZ ;  /* 0x0000000409027210 */ /* 0x000fca0007f5e0ff */
[----:B------:R-:W-:-:S05]  /*d840*/  IMAD.X R3, RZ, RZ, R3, P2 ;  /* 0x000000ffff037224 */ /* 0x000fca00010e0603 */
[----:B------:R-:W-:Y:S01]  /*d850*/  @!PT LDS RZ, [RZ] ;  /* 0x00000000fffff984 */ /* 0x000fe20000000800 */
[----:B------:R-:W-:Y:S01]  /*d860*/  @!PT LDS RZ, [RZ] ;  /* 0x00000000fffff984 */ /* 0x000fe20000000800 */
[----:B------:R-:W-:Y:S01]  /*d870*/  @!PT LDS RZ, [RZ] ;  /* 0x00000000fffff984 */ /* 0x000fe20000000800 */
[----:B------:R1:W-:Y:S04]  /*d880*/  LDGSTS.E.BYPASS.LTC128B.128 [R8+0x1fa00], desc[UR48][R2.64], !P3 ;  /* 0x1fa0000002087fae */ /* 0x0003e8000d901d70 */
[----:B------:R1:W-:Y:S04]  /*d890*/  LDGSTS.E.BYPASS.LTC128B.128 [R8+0x21a00], desc[UR48][R2.64+0x40], !P0 ;  /* 0x21a0004002087fae */ /* 0x0003e8000c101d70 */
[----:B------:R1:W-:Y:S02]  /*d8a0*/  LDGSTS.E.BYPASS.LTC128B.128 [R8+0x23a00], desc[UR48][R2.64+0x80], !P1 ;  /* 0x23a0008002087fae */ /* 0x0003e4000c901d70 */
.L_x_197:
[----:B------:R-:W-:Y:S05]  /*d8b0*/  BSYNC B0 ;  /* 0x0000000000007941 */ /* 0x000fea0003800000 */
.L_x_196:
        /* <DEDUP_REMOVED lines=8> */
[----:B------:R-:W2:Y:S02]  /*d940*/  SYNCS.PHASECHK.TRANS64.TRYWAIT P0, [UR41+0x33420], R0 ;  /* 0x03342000ff0075a7 */ /* 0x000ea40008000169 */
[----:B--2---:R-:W-:Y:S05]  /*d950*/  @!P0 BRA `(.L_x_198) ;  /* 0x0000002800688947 */ /* 0x004fea0003800000 */
.L_x_265:
[----:B------:R-:W-:-:S06]  /*d960*/  UISETP.GE.AND UP0, UPT, UR40, 0xa1, UPT ;  /* 0x000000a12800788c */ /* 0x000fcc000bf06270 */
[----:B------:R-:W-:-:S13]  /*d970*/  PLOP3.LUT P0, PT, PT, PT, UP0, 0x80, 0x0 ;  /* 0x000000000000781c */ /* 0x000fda0003f0f008 */
[----:B------:R-:W-:Y:S05]  /*d980*/  @!P0 BRA `(.L_x_199) ;  /* 0x0000001400188947 */ /* 0x000fea0003800000 */
[----:B------:R-:W-:Y:S01]  /*d990*/  UIADD3 UR4, UR39, -0x2, URZ ;  /* 0xfffffffe27047890 */ /* 0x000fe2000fffe03f */
[----:B-1----:R-:W-:Y:S02]  /*d9a0*/  IMAD.MOV.U32 R0, RZ, RZ, R19 ;  /* 0x000000ffff007224 */ /* 0x002fe400078e0013 */
[----:B------:R-:W-:-:S03]  /*d9b0*/  IMAD.MOV.U32 R3, RZ, RZ, R18 ;  /* 0x000000ffff037224 */ /* 0x000fc600078e0012 */
[----:B------:R-:W-:-:S07]  /*d9c0*/  IMAD.U32 R2, RZ, RZ, UR4 ;  /* 0x00000004ff027e24 */ /* 0x000fce000f8e00ff */
.L_x_226:
[----:B------:R-:W-:Y:S01]  /*d9d0*/  LOP3.LUT P1, RZ, R17, 0x8, RZ, 0xc0, !PT ;  /* 0x0000000811ff7812 */ /* 0x000fe2000782c0ff */
[----:B------:R-:W-:Y:S01]  /*d9e0*/  VIADD R18, R3, 0x1 ;  /* 0x0000000103127836 */ /* 0x000fe20000000000 */
[----:B------:R-:W-:Y:S04]  /*d9f0*/  BSSY B0, `(.L_x_200) ;  /* 0x00000b4000007945 */ /* 0x000fe80003800000 */
[----:B------:R-:W-:-:S04]  /*da00*/  ISETP.NE.AND P0, PT, R18, 0x2, PT ;  /* 0x000000021200780c */ /* 0x000fc80003f05270 */
[----:B------:R-:W-:Y:S02]  /*da10*/  SEL R19, RZ, 0x1, P0 ;  /* 0x00000001ff137807 */ /* 0x000fe40000000000 */
[----:B------:R-:W-:Y:S02]  /*da20*/  SEL R18, R18, RZ, P0 ;  /* 0x000000ff12127207 */ /* 0x000fe40000000000 */
[----:B------:R-:W-:Y:S01]  /*da30*/  LOP3.LUT R19, R0, R19, RZ, 0x3c, !PT ;  /* 0x0000001300137212 */ /* 0x000fe200078e3cff */
[----:B0-----:R-:W-:Y:S06]  /*da40*/  @!P1 BRA `(.L_x_201) ;  /* 0x0000000800b89947 */ /* 0x001fec0003800000 */
        /* <DEDUP_REMOVED lines=23> */
.L_x_202:
[----:B0-----:R-:W-:Y:S01]  /*dbc0*/  LEA R6, R18, UR41, 0x3 ;  /* 0x0000002912067c11 */ /* 0x001fe2000f8e18ff */
[----:B------:R-:W-:Y:S01]  /*dbd0*/  BSSY B1, `(.L_x_203) ;  /* 0x0000004000017945 */ /* 0x000fe20003800000 */
[----:B------:R-:W-:-:S04]  /*dbe0*/  SHF.L.U32 R5, R19, 0x1f, RZ ;  /* 0x0000001f13057819 */ /* 0x000fc800000006ff */
[----:B------:R-:W0:Y:S02]  /*dbf0*/  SYNCS.PHASECHK.TRANS64.TRYWAIT P0, [R6+URZ+0x33480], R5 ;  /* 0x03348005060075a7 */ /* 0x000e24000800017f */
[----:B0-----:R-:W-:Y:S05]  /*dc00*/  @!P0 BRA `(.L_x_204) ;  /* 0x0000002400d48947 */ /* 0x001fea0003800000 */
.L_x_266:
[----:B------:R-:W-:Y:S05]  /*dc10*/  BSYNC B1 ;  /* 0x0000000000017941 */ /* 0x000fea0003800000 */
.L_x_203:
[----:B------:R-:W1:Y:S01]  /*dc20*/  S2R R4, SR_TID.X ;  /* 0x0000000000047919 */ /* 0x000e620000002100 */
[----:B------:R-:W-:Y:S01]  /*dc30*/  UPRMT UR4, UR47, 0x9910, URZ ;  /* 0x000099102f047896 */ /* 0x000fe2000800003f */
[----:B-1----:R-:W-:-:S04]  /*dc40*/  LOP3.LUT R4, R4, 0x7f, RZ, 0xc0, !PT ;  /* 0x0000007f04047812 */ /* 0x002fc800078ec0ff */
[----:B------:R-:W-:-:S13]  /*dc50*/  ISETP.NE.AND P0, PT, R4, RZ, PT ;  /* 0x000000ff0400720c */ /* 0x000fda0003f05270 */
[----:B------:R-:W-:-:S04]  /*dc60*/  @!P0 IMAD.MOV.U32 R4, RZ, RZ, 0x7800 ;  /* 0x00007800ff048424 */ /* 0x000fc800078e00ff */
[----:B------:R1:W-:Y:S02]  /*dc70*/  @!P0 SYNCS.ARRIVE.TRANS64 RZ, [R6+URZ+0x33470], R4 ;  /* 0x0334700406ff89a7 */ /* 0x0003e4000800003f */
[----:B-1----:R-:W-:-:S05]  /*dc80*/  IMAD.U32 R4, RZ, RZ, UR4 ;  /* 0x00000004ff047e24 */ /* 0x002fca000f8e00ff */
[----:B------:R-:W-:-:S13]  /*dc90*/  ISETP.NE.AND P1, PT, R4, 0x2, PT ;  /* 0x000000020400780c */ /* 0x000fda0003f25270 */
[----:B------:R-:W-:Y:S05]  /*dca0*/  @P1 BRA `(.L_x_205) ;  /* 0x0000000000041947 */ /* 0x000fea0003800000 */
[----:B------:R-:W-:Y:S01]  /*dcb0*/  BPT.TRAP 0x1 ;  /* 0x000000040000795c */ /* 0x000fe20000300000 */
.L_x_205:
[----:B------:R-:W-:Y:S01]  /*dcc0*/  LOP3.LUT P0, RZ, R17, 0x2, RZ, 0xc0, !PT ;  /* 0x0000000211ff7812 */ /* 0x000fe2000780c0ff */
[----:B------:R-:W-:-:S12]  /*dcd0*/  BSSY B1, `(.L_x_206) ;  /* 0x0000003000017945 */ /* 0x000fd80003800000 */
[----:B------:R-:W-:Y:S05]  /*dce0*/  @P0 BRA `(.L_x_207) ;  /* 0x0000000000040947 */ /* 0x000fea0003800000 */
[----:B------:R-:W-:Y:S01]  /*dcf0*/  BPT.TRAP 0x1 ;  /* 0x000000040000795c */ /* 0x000fe20000300000 */
.L_x_207:
[----:B------:R-:W-:Y:S05]  /*dd00*/  BSYNC B1 ;  /* 0x0000000000017941 */ /* 0x000fea0003800000 */
.L_x_206:
[----:B------:R-:W1:Y:S01]  /*dd10*/  S2R R4, SR_CgaCtaId ;  /* 0x0000000000047919 */ /* 0x000e620000008800 */
[----:B------:R-:W-:Y:S01]  /*dd20*/  IMAD.MOV.U32 R12, RZ, RZ, RZ ;  /* 0x000000ffff0c7224 */ /* 0x000fe200078e00ff */
[----:B------:R-:W-:Y:S01]  /*dd30*/  UIADD3 UR4, UP0, UR52, 0x470, URZ ;  /* 0x0000047034047890 */ /* 0x000fe2000ff1e03f */
[----:B------:R-:W-:Y:S01]  /*dd40*/  PLOP3.LUT P0, PT, PT, PT, PT, 0x80, 0x0 ;  /* 0x000000000000781c */ /* 0x000fe20003f0f070 */
[----:B------:R-:W2:Y:S01]  /*dd50*/  S2R R7, SR_CgaCtaId ;  /* 0x0000000000077919 */ /* 0x000ea20000008800 */
[----:B------:R-:W-:Y:S01]  /*dd60*/  UMOV UR6, 0x30000 ;  /* 0x0003000000067882 */ /* 0x000fe20000000000 */
[----:B------:R-:W-:Y:S01]  /*dd70*/  R2UR UR10, R12 ;  /* 0x000000000c0a72ca */ /* 0x000fe200000e0000 */
[----:B------:R-:W-:Y:S01]  /*dd80*/  UIADD3.X UR5, URZ, UR53, URZ, UP0, !UPT ;  /* 0x000000353f057290 */ /* 0x000fe200087fe43f */
[----:B------:R-:W-:Y:S01]  /*dd90*/  UMOV UR14, 0x0 ;  /* 0x00000000000e7882 */ /* 0x000fe20000000000 */
[----:B------:R-:W-:Y:S01]  /*dda0*/  UMOV UR15, 0x14f00000 ;  /* 0x14f00000000f7882 */ /* 0x000fe20000000000 */
[----:B-1----:R-:W-:-:S02]  /*ddb0*/  LOP3.LUT R4, R4, 0x1, RZ, 0xc0, !PT ;  /* 0x0000000104047812 */ /* 0x002fc400078ec0ff */
[----:B--2---:R-:W-:-:S03]  /*ddc0*/  LOP3.LUT R7, R7, 0x1, RZ, 0xc0, !PT ;  /* 0x0000000107077812 */ /* 0x004fc600078ec0ff */
[----:B------:R-:W-:-:S04]  /*ddd0*/  IMAD R4, R4, 0x1400, RZ ;  /* 0x0000140004047824 */ /* 0x000fc800078e02ff */
[----:B------:R-:W-:Y:S02]  /*dde0*/  IMAD R4, R18, 0x7800, R4 ;  /* 0x0000780012047824 */ /* 0x000fe400078e0204 */
[----:B------:R-:W-:Y:S02]  /*ddf0*/  IMAD R7, R7, 0x50, RZ ;  /* 0x0000005007077824 */ /* 0x000fe400078e02ff */
[----:B------:R-:W-:Y:S02]  /*de00*/  VIADD R4, R4, UR41 ;  /* 0x0000002904047c36 */ /* 0x000fe40008000000 */
[----:B------:R-:W-:Y:S02]  /*de10*/  IMAD R8, R8, 0xa0, R7 ;  /* 0x000000a008087824 */ /* 0x000fe400078e0207 */
[----:B------:R-:W-:Y:S02]  /*de20*/  VIADD R7, R6, 0x33470 ;  /* 0x0003347006077836 */ /* 0x000fe40000000000 */
[----:B------:R-:W-:-:S07]  /*de30*/  VIADD R9, R4, 0xf200 ;  /* 0x0000f20004097836 */ /* 0x000fce0000000000 */
.L_x_208:
        /* <DEDUP_REMOVED lines=8> */
[----:B------:R1:W-:Y:S02]  /*dec0*/  UTMALDG.4D.MULTICAST [UR8], [UR4], UR6, desc[UR14] ;  /* 0x00000e08040073b4 */ /* 0x0003e40008019806 */
[----:B-1----:R-:W-:Y:S05]  /*ded0*/  @P0 BRA.U.ANY `(.L_x_208) ;  /* 0xfffffffd00d80947 */ /* 0x002fea000393ffff */
[----:B------:R-:W-:Y:S01]  /*dee0*/  IMAD.MOV.U32 R11, RZ, RZ, 0x40 ;  /* 0x00000040ff0b7424 */ /* 0x000fe200078e00ff */
[----:B------:R-:W-:Y:S01]  /*def0*/  PLOP3.LUT P0, PT, PT, PT, PT, 0x80, 0x0 ;  /* 0x000000000000781c */ /* 0x000fe20003f0f070 */
[----:B------:R-:W-:Y:S01]  /*df00*/  VIADD R9, R4, 0x11a00 ;  /* 0x00011a0004097836 */ /* 0x000fe20000000000 */
[----:B------:R-:W-:Y:S01]  /*df10*/  UMOV UR6, 0x30000 ;  /* 0x0003000000067882 */ /* 0x000fe20000000000 */
[----:B------:R-:W-:Y:S01]  /*df20*/  UMOV UR14, 0x0 ;  /* 0x00000000000e7882 */ /* 0x000fe20000000000 */
[----:B------:R-:W-:Y:S01]  /*df30*/  R2UR UR10, R11 ;  /* 0x000000000b0a72ca */ /* 0x000fe200000e0000 */
[----:B------:R-:W-:-:S14]  /*df40*/  UMOV UR15, 0x14f00000 ;  /* 0x14f00000000f7882 */ /* 0x000fdc0000000000 */
.L_x_209:
        /* <DEDUP_REMOVED lines=17> */
.L_x_210:
        /* <DEDUP_REMOVED lines=10> */
[----:B------:R-:W1:Y:S01]  /*e100*/  SYNCS.PHASECHK.TRANS64.TRYWAIT P0, [R6+URZ+0x33440], R5 ;  /* 0x03344005060075a7 */ /* 0x000e62000800017f */
[----:B------:R-:W-:Y:S04]  /*e110*/  BSSY B1, `(.L_x_211) ;  /* 0x0000002000017945 */ /* 0x000fe80003800000 */
[----:B-1----:R-:W-:Y:S05]  /*e120*/  @!P0 BRA `(.L_x_212) ;  /* 0x0000002000a08947 */ /* 0x002fea0003800000 */
.L_x_267:
[----:B------:R-:W-:Y:S05]  /*e130*/  BSYNC B1 ;  /* 0x0000000000017941 */ /* 0x000fea0003800000 */
.L_x_211:
[----:B------:R-:W2:Y:S02]  /*e140*/  S2R R7, SR_TID.X ;  /* 0x0000000000077919 */ /* 0x000ea40000002100 */
[----:B--2---:R-:W-:-:S04]  /*e150*/  LOP3.LUT R7, R7, 0x7f, RZ, 0xc0, !PT ;  /* 0x0000007f07077812 */ /* 0x004fc800078ec0ff */
[----:B------:R-:W-:-:S13]  /*e160*/  ISETP.NE.AND P0, PT, R7, RZ, PT ;  /* 0x000000ff0700720c */ /* 0x000fda0003f05270 */
[----:B01----:R-:W-:-:S04]  /*e170*/  @!P0 IMAD.MOV.U32 R5, RZ, RZ, 0x7800 ;  /* 0x00007800ff058424 */ /* 0x003fc800078e00ff */
[----:B------:R0:W-:Y:S01]  /*e180*/  @!P0 SYNCS.ARRIVE.TRANS64 RZ, [R6+URZ+0x33430], R5 ;  /* 0x0334300506ff89a7 */ /* 0x0001e2000800003f */
[----:B------:R-:W-:Y:S05]  /*e190*/  @P1 BRA `(.L_x_213) ;  /* 0x0000000000041947 */ /* 0x000fea0003800000 */
[----:B------:R-:W-:Y:S01]  /*e1a0*/  BPT.TRAP 0x1 ;  /* 0x000000040000795c */ /* 0x000fe20000300000 */
.L_x_213:
[----:B------:R-:W-:Y:S01]  /*e1b0*/  LOP3.LUT P0, RZ, R17, 0x2, RZ, 0xc0, !PT ;  /* 0x0000000211ff7812 */ /* 0x000fe2000780c0ff */
[----:B------:R-:W-:-:S12]  /*e1c0*/  BSSY B1, `(.L_x_214) ;  /* 0x0000003000017945 */ /* 0x000fd80003800000 */
[----:B------:R-:W-:Y:S05]  /*e1d0*/  @P0 BRA `(.L_x_215) ;  /* 0x0000000000040947 */ /* 0x000fea0003800000 */
[----:B------:R-:W-:Y:S01]  /*e1e0*/  BPT.TRAP 0x1 ;  /* 0x000000040000795c */ /* 0x000fe20000300000 */
.L_x_215:
[----:B------:R-:W-:Y:S05]  /*e1f0*/  BSYNC B1 ;  /* 0x0000000000017941 */ /* 0x000fea0003800000 */
.L_x_214:
[----:B------:R-:W-:Y:S01]  /*e200*/  R2UR UR10, R12 ;  /* 0x000000000c0a72ca */ /* 0x000fe200000e0000 */
[----:B------:R-:W-:Y:S01]  /*e210*/  UIADD3 UR4, UP0, UR52, 0x370, URZ ;  /* 0x0000037034047890 */ /* 0x000fe2000ff1e03f */
[----:B------:R-:W-:Y:S01]  /*e220*/  PLOP3.LUT P0, PT, PT, PT, PT, 0x80, 0x0 ;  /* 0x000000000000781c */ /* 0x000fe20003f0f070 */
[----:B0-----:R-:W-:Y:S01]  /*e230*/  VIADD R6, R6, 0x33430 ;  /* 0x0003343006067836 */ /* 0x001fe20000000000 */
[----:B------:R-:W-:Y:S01]  /*e240*/  UMOV UR6, 0x30000 ;  /* 0x0003000000067882 */ /* 0x000fe20000000000 */
[----:B------:R-:W-:Y:S01]  /*e250*/  VIADD R5, R4, 0x24200 ;  /* 0x0002420004057836 */ /* 0x000fe20000000000 */
[----:B------:R-:W-:Y:S01]  /*e260*/  UIADD3.X UR5, URZ, UR53, URZ, UP0, !UPT ;  /* 0x000000353f057290 */ /* 0x000fe200087fe43f */
[----:B------:R-:W-:Y:S01]  /*e270*/  UMOV UR14, 0x0 ;  /* 0x00000000000e7882 */ /* 0x000fe20000000000 */
[----:B------:R-:W-:-:S10]  /*e280*/  UMOV UR15, 0x14f00000 ;  /* 0x14f00000000f7882 */ /* 0x000fd40000000000 */
.L_x_216:
        /* <DEDUP_REMOVED lines=9> */
[----:B0-----:R-:W-:Y:S05]  /*e320*/  @P0 BRA.U.ANY `(.L_x_216) ;  /* 0xfffffffd00d80947 */ /* 0x001fea000393ffff */
[----:B------:R-:W-:Y:S01]  /*e330*/  R2UR UR10, R11 ;  /* 0x000000000b0a72ca */ /* 0x000fe200000e0000 */
[----:B------:R-:W-:Y:S01]  /*e340*/  VIADD R5, R4, 0x26a00 ;  /* 0x00026a0004057836 */ /* 0x000fe20000000000 */
[----:B------:R-:W-:Y:S01]  /*e350*/  PLOP3.LUT P0, PT, PT, PT, PT, 0x80, 0x0 ;  /* 0x000000000000781c */ /* 0x000fe20003f0f070 */
[----:B------:R-:W-:Y:S01]  /*e360*/  UMOV UR6, 0x30000 ;  /* 0x0003000000067882 */ /* 0x000fe20000000000 */
[----:B------:R-:W-:Y:S01]  /*e370*/  UMOV UR14, 0x0 ;  /* 0x00000000000e7882 */ /* 0x000fe20000000000 */
[----:B------:R-:W-:-:S10]  /*e380*/  UMOV UR15, 0x14f00000 ;  /* 0x14f00000000f7882 */ /* 0x000fd40000000000 */
.L_x_217:
        /* <DEDUP_REMOVED lines=16> */
.L_x_218:
        /* <DEDUP_REMOVED lines=10> */
.L_x_201:
[----:B------:R-:W-:Y:S05]  /*e530*/  BSYNC B0 ;  /* 0x0000000000007941 */ /* 0x000fea0003800000 */
.L_x_200:
[----:B------:R-:W-:-:S05]  /*e540*/  IMAD.U32 R4, RZ, RZ, UR42 ;  /* 0x0000002aff047e24 */ /* 0x000fca000f8e00ff */
[----:B------:R-:W-:-:S13]  /*e550*/  ISETP.NE.AND P0, PT, R4, 0x3, PT ;  /* 0x000000030400780c */ /* 0x000fda0003f05270 */
[----:B------:R-:W-:Y:S05]  /*e560*/  @!P0 BRA `(.L_x_219) ;  /* 0x0000000000048947 */ /* 0x000fea0003800000 */
[----:B------:R-:W-:Y:S01]  /*e570*/  BPT.TRAP 0x1 ;  /* 0x000000040000795c */ /* 0x000fe20000300000 */
.L_x_219:
        /* <DEDUP_REMOVED lines=8> */
.L_x_268:
[----:B------:R-:W-:Y:S05]  /*e600*/  BSYNC B0 ;  /* 0x0000000000007941 */ /* 0x000fea0003800000 */
.L_x_220:
[----:B------:R-:W-:Y:S05]  /*e610*/  @!P1 BRA `(.L_x_222) ;  /* 0x0000000000049947 */ /* 0x000fea0003800000 */
[----:B------:R-:W-:Y:S01]  /*e620*/  BPT.TRAP 0x1 ;  /* 0x000000040000795c */ /* 0x000fe20000300000 */
.L_x_222:
[----:B------:R-:W-:Y:S01]  /*e630*/  SHF.L.U32 R0, R0, 0x1f, RZ ;  /* 0x0000001f00007819 */ /* 0x000fe200000006ff */
[----:B------:R-:W-:-:S03]  /*e640*/  IMAD R3, R3, 0x7800, RZ ;  /* 0x0000780003037824 */ /* 0x000fc600078e02ff */
[----:B------:R-:W2:Y:S02]  /*e650*/  SYNCS.PHASECHK.TRANS64.TRYWAIT P2, [R12+URZ+0x33460], R0 ;  /* 0x033460000c0075a7 */ /* 0x000ea4000804017f */
[----:B--2---:R-:W-:Y:S05]  /*e660*/  @!P2 BRA `(.L_x_223) ;  /* 0x0000001c0078a947 */ /* 0x004fea0003800000 */
.L_x_269:
[----:B-1----:R-:W2:Y:S04]  /*e670*/  LDL R4, [R1+0x14] ;  /* 0x0000140001047983 */ /* 0x002ea80000100800 */
[----:B------:R-:W3:Y:S01]  /*e680*/  LDL R10, [R1+0x10] ;  /* 0x00001000010a7983 */ /* 0x000ee20000100800 */
        /* <DEDUP_REMOVED lines=102> */
.L_x_224:
[----:B-1----:R1:W-:Y:S01]  /*ecf0*/  SYNCS.ARRIVE.TRANS64.A1T0 RZ, [R12+URZ+0x33450], RZ ;  /* 0x033450ff0cff79a7 */ /* 0x0023e2000810003f */
[----:B------:R-:W-:Y:S06]  /*ed00*/  BAR.SYNC.DEFER_BLOCKING 0x2, 0x80 ;  /* 0x0082000000007b1d */ /* 0x000fec0000010000 */
[----:B------:R-:W-:Y:S05]  /*ed10*/  @!P0 BRA `(.L_x_225) ;  /* 0x0000000000048947 */ /* 0x000fea0003800000 */
[----:B------:R-:W-:Y:S01]  /*ed20*/  BPT.TRAP 0x1 ;  /* 0x000000040000795c */ /* 0x000fe20000300000 */
.L_x_225:
[----:B0-----:R-:W2:Y:S04]  /*ed30*/  LDL R3, [R1+0x8] ;  /* 0x0000080001037983 */ /* 0x001ea80000100800 */
[----:B------:R-:W3:Y:S01]  /*ed40*/  LDL R0, [R1+0xc] ;  /* 0x00000c0001007983 */ /* 0x000ee20000100800 */
[----:B--2---:R-:W-:-:S13]  /*ed50*/  ISETP.NE.AND P0, PT, R3, RZ, PT ;  /* 0x000000ff0300720c */ /* 0x004fda0003f05270 */
[----:B-1----:R-:W-:-:S05]  /*ed60*/  @P0 VIADD R12, R12, 0x33480 ;  /* 0x000334800c0c0836 */ /* 0x002fca0000000000 */
[----:B---3--:R-:W-:-:S04]  /*ed70*/  @P0 PRMT R12, R0, 0x654, R12 ;  /* 0x00000654000c0816 */ /* 0x008fc8000000000c */
[----:B------:R0:W-:Y:S01]  /*ed80*/  @P0 SYNCS.ARRIVE.TRANS64.RED.A1T0 RZ, [R12+URZ], RZ ;  /* 0x000000ff0cff09a7 */ /* 0x0001e2000810043f */
[----:B------:R-:W-:Y:S02]  /*ed90*/  BPT.TRAP 0x1 ;  /* 0x000000040000795c */ /* 0x000fe40000300000 */
[C---:B------:R-:W-:Y:S01]  /*eda0*/  ISETP.GT.AND P0, PT, R2.reuse, RZ, PT ;  /* 0x000000ff0200720c */ /* 0x040fe20003f04270 */
[----:B------:R-:W-:Y:S02]  /*edb0*/  VIADD R2, R2, 0xffffffff ;  /* 0xffffffff02027836 */ /* 0x000fe40000000000 */
[----:B------:R-:W-:Y:S02]  /*edc0*/  IMAD.MOV.U32 R0, RZ, RZ, R19 ;  /* 0x000000ffff007224 */ /* 0x000fe400078e0013 */
[----:B------:R-:W-:-:S08]  /*edd0*/  IMAD.MOV.U32 R3, RZ, RZ, R18 ;  /* 0x000000ffff037224 */ /* 0x000fd000078e0012 */
[----:B------:R-:W-:Y:S05]  /*ede0*/  @P0 BRA `(.L_x_226) ;  /* 0xffffffe800f80947 */ /* 0x000fea000383ffff */
.L_x_199:
[----:B-1----:R-:W-:-:S05]  /*edf0*/  IMAD.U32 R0, RZ, RZ, UR42 ;  /* 0x0000002aff007e24 */ /* 0x002fca000f8e00ff */
[----:B------:R-:W-:-:S13]  /*ee00*/  ISETP.NE.AND P0, PT, R0, 0x3, PT ;  /* 0x000000030000780c */ /* 0x000fda0003f05270 */
[----:B------:R-:W-:Y:S05]  /*ee10*/  @!P0 BRA `(.L_x_227) ;  /* 0x0000000000048947 */ /* 0x000fea0003800000 */
[----:B------:R-:W-:Y:S01]  /*ee20*/  BPT.TRAP 0x1 ;  /* 0x000000040000795c */ /* 0x000fe20000300000 */
.L_x_227:
[----:B------:R-:W-:Y:S01]  /*ee30*/  LOP3.LUT R0, R19, 0x1, RZ, 0x3c, !PT ;  /* 0x0000000113007812 */ /* 0x000fe200078e3cff */
[----:B------:R-:W-:Y:S01]  /*ee40*/  IMAD.U32 R2, RZ, RZ, UR47 ;  /* 0x0000002fff027e24 */ /* 0x000fe2000f8e00ff */
[----:B------:R-:W-:Y:S01]  /*ee50*/  LEA R3, R18, UR41, 0x3 ;  /* 0x0000002912037c11 */ /* 0x000fe2000f8e18ff */
[----:B------:R-:W-:Y:S01]  /*ee60*/  BSSY B0, `(.L_x_228) ;  /* 0x0000005000007945 */ /* 0x000fe20003800000 */
[----:B------:R-:W-:Y:S02]  /*ee70*/  SHF.L.U32 R0, R0, 0x1f, RZ ;  /* 0x0000001f00007819 */ /* 0x000fe400000006ff */
[----:B------:R-:W-:Y:S02]  /*ee80*/  ISETP.NE.AND P1, PT, R2, 0x3, PT ;  /* 0x000000030200780c */ /* 0x000fe40003f25270 */
[----:B------:R-:W1:Y:S02]  /*ee90*/  SYNCS.PHASECHK.TRANS64.TRYWAIT P2, [R3+URZ+0x33470], R0 ;  /* 0x03347000030075a7 */ /* 0x000e64000804017f */
[----:B-1----:R-:W-:Y:S09]  /*eea0*/  @!P2 BRA `(.L_x_229) ;  /* 0x00000014007ca947 */ /* 0x002ff20003800000 */
.L_x_270:
[----:B------:R-:W-:Y:S05]  /*eeb0*/  BSYNC B0 ;  /* 0x0000000000007941 */ /* 0x000fea0003800000 */
.L_x_228:
[----:B------:R-:W-:Y:S05]  /*eec0*/  @!P1 BRA `(.L_x_230) ;  /* 0x0000000000049947 */ /* 0x000fea0003800000 */
[----:B------:R-:W-:Y:S01]  /*eed0*/  BPT.TRAP 0x1 ;  /* 0x000000040000795c */ /* 0x000fe20000300000 */
.L_x_230:
[----:B-1----:R-:W-:-:S04]  /*eee0*/  SHF.L.U32 R0, R19, 0x1f, RZ ;  /* 0x0000001f13007819 */ /* 0x002fc800000006ff */
[----:B------:R-:W1:Y:S02]  /*eef0*/  SYNCS.PHASECHK.TRANS64.TRYWAIT P2, [R3+URZ+0x33460], R0 ;  /* 0x03346000030075a7 */ /* 0x000e64000804017f */
[----:B-1----:R-:W-:Y:S05]  /*ef00*/  @!P2 BRA `(.L_x_231) ;  /* 0x000000140078a947 */ /* 0x002fea0003800000 */
.L_x_271:
[----:B------:R-:W2:Y:S04]  /*ef10*/  LDL R2, [R1+0x14] ;  /* 0x0000140001027983 */ /* 0x000ea80000100800 */
[----:B0-----:R-:W3:Y:S01]  /*ef20*/  LDL R8, [R1+0x10] ;  /* 0x0000100001087983 */ /* 0x001ee20000100800 */
[----:B-1----:R-:W-:Y:S01]  /*ef30*/  IMAD R0, R18, 0x7800, RZ ;  /* 0x0000780012007824 */ /* 0x002fe200078e02ff */
[----:B------:R-:W-:Y:S05]  /*ef40*/  WARPSYNC.ALL ;  /* 0x0000000000007948 */ /* 0x000fea0003800000 */
[----:B--2---:R-:W-:-:S02]  /*ef50*/  LOP3.LUT R2, R0, R2, RZ, 0xfc, !PT ;  /* 0x0000000200027212 */ /* 0x004fc400078efcff */
[----:B---3--:R-:W-:-:S03]  /*ef60*/  LOP3.LUT R0, R0, R8, RZ, 0xfc, !PT ;  /* 0x0000000800007212 */ /* 0x008fc600078efcff */
[----:B------:R-:W0:Y:S02]  /*ef70*/  LDSM.16.MT88.4 R4, [R2+UR41+0xf200] ;  /* 0x00f200290204783b */ /* 0x000e240008004200 */
        /* <DEDUP_REMOVED lines=98> */
.L_x_232:
[----:B-1----:R1:W-:Y:S01]  /*f5a0*/  SYNCS.ARRIVE.TRANS64.A1T0 RZ, [R3+URZ+0x33450], RZ ;  /* 0x033450ff03ff79a7 */ /* 0x0023e2000810003f */
[----:B------:R-:W-:Y:S06]  /*f5b0*/  BAR.SYNC.DEFER_BLOCKING 0x2, 0x80 ;  /* 0x0082000000007b1d */ /* 0x000fec0000010000 */
[----:B------:R-:W-:Y:S05]  /*f5c0*/  @!P0 BRA `(.L_x_233) ;  /* 0x0000000000048947 */ /* 0x000fea0003800000 */
[----:B------:R-:W-:Y:S01]  /*f5d0*/  BPT.TRAP 0x1 ;  /* 0x000000040000795c */ /* 0x000fe20000300000 */
.L_x_233:
[----:B------:R-:W2:Y:S04]  /*f5e0*/  LDL R2, [R1+0x8] ;  /* 0x0000080001027983 */ /* 0x000ea80000100800 */
[----:B0-----:R-:W3:Y:S01]  /*f5f0*/  LDL R0, [R1+0xc] ;  /* 0x00000c0001007983 */ /* 0x001ee20000100800 */
[----:B--2---:R-:W-:-:S13]  /*f600*/  ISETP.NE.AND P0, PT, R2, RZ, PT ;  /* 0x000000ff0200720c */ /* 0x004fda0003f05270 */
[----:B-1----:R-:W-:-:S05]  /*f610*/  @P0 VIADD R3, R3, 0x33480 ;  /* 0x0003348003030836 */ /* 0x002fca0000000000 */
[----:B---3--:R-:W-:-:S04]  /*f620*/  @P0 PRMT R3, R0, 0x654, R3 ;  /* 0x0000065400030816 */ /* 0x008fc80000000003 */
[----:B------:R0:W-:Y:S01]  /*f630*/  @P0 SYNCS.ARRIVE.TRANS64.RED.A1T0 RZ, [R3+URZ], RZ ;  /* 0x000000ff03ff09a7 */ /* 0x0001e2000810043f */
[----:B------:R-:W-:Y:S02]  /*f640*/  BPT.TRAP 0x1 ;  /* 0x000000040000795c */ /* 0x000fe40000300000 */
[----:B------:R-:W1:Y:S01]  /*f650*/  LDC R0, c[0x0][0xc34] ;  /* 0x00030d00ff007b82 */ /* 0x000e620000000800 */
[----:B------:R-:W-:Y:S01]  /*f660*/  UIADD3 UR50, UR43, UR50, URZ ;  /* 0x000000322b327290 */ /* 0x000fe2000fffe03f */
[----:B------:R-:W-:Y:S01]  /*f670*/  VIADD R18, R18, 0x1 ;  /* 0x0000000112127836 */ /* 0x000fe20000000000 */
[----:B------:R-:W-:-:S04]  /*f680*/  UIADD3 UR46, UR46, 0x1, URZ ;  /* 0x000000012e2e7890 */ /* 0x000fc8000fffe03f */
[----:B------:R-:W-:-:S04]  /*f690*/  ISETP.NE.AND P0, PT, R18, 0x2, PT ;  /* 0x000000021200780c */ /* 0x000fc80003f05270 */
[----:B------:R-:W-:Y:S02]  /*f6a0*/  SEL R18, R18, RZ, P0 ;  /* 0x000000ff12127207 */ /* 0x000fe40000000000 */
[----:B-1----:R-:W-:Y:S02]  /*f6b0*/  ISETP.LE.AND P1, PT, R0, UR50, PT ;  /* 0x0000003200007c0c */ /* 0x002fe4000bf23270 */
[----:B------:R-:W-:-:S04]  /*f6c0*/  SEL R0, RZ, 0x1, P0 ;  /* 0x00000001ff007807 */ /* 0x000fc80000000000 */
[----:B------:R-:W-:-:S07]  /*f6d0*/  LOP3.LUT R19, R19, R0, RZ, 0x3c, !PT ;  /* 0x0000000013137212 */ /* 0x000fce00078e3cff */
[----:B------:R-:W-:Y:S05]  /*f6e0*/  @!P1 BRA `(.L_x_234) ;  /* 0xffffffc800589947 */ /* 0x000fea000383ffff */
[----:B------:R-:W-:-:S12]  /*f6f0*/  ULOP3.LUT UR46, UR46, 0x1, URZ, 0xc, !UPT ;  /* 0x000000012e2e7892 */ /* 0x000fd8000f8e0c3f */
.L_x_179:
[----:B0-----:R-:W0:Y:S01]  /*f700*/  S2R R3, SR_CgaCtaId ;  /* 0x0000000000037919 */ /* 0x001e220000008800 */
[----:B------:R-:W-:-:S04]  /*f710*/  MOV R0, 0x400 ;  /* 0x0000040000007802 */ /* 0x000fc80000000f00 */
[----:B0-----:R-:W-:Y:S01]  /*f720*/  LEA R7, R3, R0, 0x18 ;  /* 0x0000000003077211 */ /* 0x001fe200078ec0ff */
[----:B------:R-:W-:-:S05]  /*f730*/  IMAD.U32 R0, RZ, RZ, UR46 ;  /* 0x0000002eff007e24 */ /* 0x000fca000f8e00ff */
[----:B------:R-:W-:-:S04]  /*f740*/  SHF.L.U32 R0, R0, 0x1f, RZ ;  /* 0x0000001f00007819 */ /* 0x000fc800000006ff */
[----:B------:R-:W0:Y:S02]  /*f750*/  SYNCS.PHASECHK.TRANS64.TRYWAIT P0, [R7+URZ+0x33420], R0 ;  /* 0x03342000070075a7 */ /* 0x000e24000800017f */
[----:B0-----:R-:W-:Y:S05]  /*f760*/  @!P0 BRA `(.L_x_235) ;  /* 0x0000000c00748947 */ /* 0x001fea0003800000 */
.L_x_272:
        /* <DEDUP_REMOVED lines=14> */
.L_x_238:
        /* <DEDUP_REMOVED lines=12> */
.L_x_273:
[----:B------:R-:W1:Y:S02]  /*f910*/  SYNCS.PHASECHK.TRANS64.TRYWAIT P1, [R3+URZ], R0 ;  /* 0x00000000030075a7 */ /* 0x000e64000802017f */
[----:B-1----:R-:W-:Y:S05]  /*f920*/  @!P1 BRA `(.L_x_240) ;  /* 0x0000000c002c9947 */ /* 0x002fea0003800000 */
.L_x_274:
[----:B------:R-:W-:Y:S05]  /*f930*/  @!P0 BRA `(.L_x_241) ;  /* 0x0000000000048947 */ /* 0x000fea0003800000 */
[----:B------:R-:W-:Y:S01]  /*f940*/  BPT.TRAP 0x1 ;  /* 0x000000040000795c */ /* 0x000fe20000300000 */
.L_x_241:
[----:B-1----:R-:W-:-:S04]  /*f950*/  IMAD R3, R18, 0x8, R7 ;  /* 0x0000000812037824 */ /* 0x002fc800078e0207 */
[----:B------:R-:W1:Y:S02]  /*f960*/  SYNCS.PHASECHK.TRANS64.TRYWAIT P1, [R3+URZ+0x33460], R4 ;  /* 0x03346004030075a7 */ /* 0x000e64000802017f */
[----:B-1----:R-:W-:Y:S05]  /*f970*/  @!P1 BRA `(.L_x_242) ;  /* 0x0000000c002c9947 */ /* 0x002fea0003800000 */
.L_x_275:
[----:B------:R-:W-:Y:S05]  /*f980*/  @!P0 BRA `(.L_x_243) ;  /* 0x0000000000048947 */ /* 0x000fea0003800000 */
[----:B------:R-:W-:Y:S01]  /*f990*/  BPT.TRAP 0x1 ;  /* 0x000000040000795c */ /* 0x000fe20000300000 */
.L_x_243:
[----:B0-----:R-:W-:-:S04]  /*f9a0*/  IMAD R5, R2, 0x8, R7 ;  /* 0x0000000802057824 */ /* 0x001fc800078e0207 */
[----:B------:R-:W0:Y:S02]  /*f9b0*/  SYNCS.PHASECHK.TRANS64.TRYWAIT P1, [R5+URZ+0x33460], R0 ;  /* 0x03346000050075a7 */ /* 0x000e24000802017f */
[----:B0-----:R-:W-:Y:S05]  /*f9c0*/  @!P1 BRA `(.L_x_244) ;  /* 0x0000000c002c9947 */ /* 0x001fea0003800000 */
.L_x_276:
[----:B------:R-:W-:Y:S05]  /*f9d0*/  @!P0 BRA `(.L_x_245) ;  /* 0x0000000000048947 */ /* 0x000fea0003800000 */
[----:B------:R-:W-:Y:S01]  /*f9e0*/  BPT.TRAP 0x1 ;  /* 0x000000040000795c */ /* 0x000fe20000300000 */
.L_x_245:
[----:B------:R-:W2:Y:S02]  /*f9f0*/  SYNCS.PHASECHK.TRANS64.TRYWAIT P0, [R3+URZ+0x33480], R4 ;  /* 0x03348004030075a7 */ /* 0x000ea4000800017f */
[----:B--2---:R-:W-:Y:S05]  /*fa00*/  @!P0 BRA `(.L_x_246) ;  /* 0x0000000c00308947 */ /* 0x004fea0003800000 */
.L_x_247:
[----:B---3--:R3:W4:Y:S02]  /*fa10*/  SYNCS.PHASECHK.TRANS64.TRYWAIT P0, [R5+URZ+0x33480], R0 ;  /* 0x03348000050075a7 */ /* 0x008724000800017f */
[----:B----4-:R-:W-:Y:S05]  /*fa20*/  @!P0 NANOSLEEP.SYNCS 0x989680 ;  /* 0x009896800000895d */ /* 0x010fea0003900000 */
[----:B------:R-:W4:Y:S02]  /*fa30*/  @!P0 SYNCS.PHASECHK.TRANS64 P0, [R5+URZ+0x33480], R0 ;  /* 0x03348000050085a7 */ /* 0x000f24000800007f */
[----:B----4-:R-:W-:Y:S05]  /*fa40*/  @!P0 BRA `(.L_x_247) ;  /* 0xfffffffc00f08947 */ /* 0x010fea000383ffff */
.L_x_237:
[----:B------:R-:W-:Y:S05]  /*fa50*/  BSYNC B0 ;  /* 0x0000000000007941 */ /* 0x000fea0003800000 */
.L_x_236:
[----:B------:R-:W-:Y:S05]  /*fa60*/  EXIT ;  /* 0x000000000000794d */ /* 0x000fea0003800000 */
.L_x_147:
[----:B0-----:R-:W-:-:S04]  /*fa70*/  IMAD.U32 R3, RZ, RZ, UR39 ;  /* 0x00000027ff037e24 */ /* 0x001fc8000f8e00ff */
[----:B------:R0:W1:Y:S03]  /*fa80*/  SYNCS.PHASECHK.TRANS64.TRYWAIT P1, [R3+URZ+0x33400], R8 ;  /* 0x03340008030075a7 */ /* 0x000066000802017f */
[----:B-1----:R-:W-:Y:S05]  /*fa90*/  @!P1 NANOSLEEP.SYNCS 0x989680 ;  /* 0x009896800000995d */ /* 0x002fea0003900000 */
[----:B------:R-:W1:Y:S02]  /*faa0*/  @!P1 SYNCS.PHASECHK.TRANS64 P1, [R3+URZ+0x33400], R8 ;  /* 0x03340008030095a7 */ /* 0x000e64000802007f */
[----:B-1----:R-:W-:Y:S05]  /*fab0*/  @!P1 BRA `(.L_x_147) ;  /* 0xfffffffc00ec9947 */ /* 0x002fea000383ffff */
[----:B------:R-:W-:Y:S05]  /*fac0*/  BRA `(.L_x_248) ;  /* 0xffffff1c00d07947 */ /* 0x000fea000383ffff */
.L_x_151:
[----:B-1----:R1:W2:Y:S02]  /*fad0*/  SYNCS.PHASECHK.TRANS64.TRYWAIT P1, [R3+URZ+0x33430], R4 ;  /* 0x03343004030075a7 */ /* 0x0022a4000802017f */
[----:B--2---:R-:W-:Y:S05]  /*fae0*/  @!P1 NANOSLEEP.SYNCS 0x989680 ;  /* 0x009896800000995d */ /* 0x004fea0003900000 */
[----:B------:R-:W2:Y:S02]  /*faf0*/  @!P1 SYNCS.PHASECHK.TRANS64 P1, [R3+URZ+0x33430], R4 ;  /* 0x03343004030095a7 */ /* 0x000ea4000802007f */
[----:B--2---:R-:W-:Y:S05]  /*fb00*/  @!P1 BRA `(.L_x_151) ;  /* 0xfffffffc00f09947 */ /* 0x004fea000383ffff */
[----:B------:R-:W-:Y:S05]  /*fb10*/  BRA `(.L_x_150) ;  /* 0xffffff1c00ec7947 */ /* 0x000fea000383ffff */
.L_x_157:
[----:B-1----:R-:W-:-:S04]  /*fb20*/  IMAD.U32 R8, RZ, RZ, UR6 ;  /* 0x00000006ff087e24 */ /* 0x002fc8000f8e00ff */
[----:B------:R1:W2:Y:S03]  /*fb30*/  SYNCS.PHASECHK.TRANS64.TRYWAIT P1, [R8+URZ+0x33430], R7 ;  /* 0x03343007080075a7 */ /* 0x0002a6000802017f */
[----:B--2---:R-:W-:Y:S05]  /*fb40*/  @!P1 NANOSLEEP.SYNCS 0x989680 ;  /* 0x009896800000995d */ /* 0x004fea0003900000 */
[----:B------:R-:W2:Y:S02]  /*fb50*/  @!P1 SYNCS.PHASECHK.TRANS64 P1, [R8+URZ+0x33430], R7 ;  /* 0x03343007080095a7 */ /* 0x000ea4000802007f */
[----:B--2---:R-:W-:Y:S05]  /*fb60*/  @!P1 BRA `(.L_x_157) ;  /* 0xfffffffc00ec9947 */ /* 0x004fea000383ffff */
[----:B------:R-:W-:Y:S05]  /*fb70*/  BRA `(.L_x_154) ;  /* 0xffffff5800907947 */ /* 0x000fea000383ffff */
.L_x_161:
[----:B-1----:R-:W-:-:S04]  /*fb80*/  IMAD.U32 R8, RZ, RZ, UR6 ;  /* 0x00000006ff087e24 */ /* 0x002fc8000f8e00ff */
[----:B------:R1:W2:Y:S03]  /*fb90*/  SYNCS.PHASECHK.TRANS64.TRYWAIT P1, [R8+URZ+0x33450], R7 ;  /* 0x03345007080075a7 */ /* 0x0002a6000802017f */
[----:B--2---:R-:W-:Y:S05]  /*fba0*/  @!P1 NANOSLEEP.SYNCS 0x989680 ;  /* 0x009896800000995d */ /* 0x004fea0003900000 */
[----:B------:R-:W2:Y:S02]  /*fbb0*/  @!P1 SYNCS.PHASECHK.TRANS64 P1, [R8+URZ+0x33450], R7 ;  /* 0x03345007080095a7 */ /* 0x000ea4000802007f */
[----:B--2---:R-:W-:Y:S05]  /*fbc0*/  @!P1 BRA `(.L_x_161) ;  /* 0xfffffffc00ec9947 */ /* 0x004fea000383ffff */
[----:B------:R-:W-:Y:S05]  /*fbd0*/  BRA `(.L_x_158) ;  /* 0xffffff6400987947 */ /* 0x000fea000383ffff */
.L_x_168:
[----:B-1----:R-:W-:-:S04]  /*fbe0*/  IMAD.U32 R5, RZ, RZ, UR4 ;  /* 0x00000004ff057e24 */ /* 0x002fc8000f8e00ff */
[----:B------:R1:W2:Y:S03]  /*fbf0*/  SYNCS.PHASECHK.TRANS64.TRYWAIT P1, [R5+URZ+0x33450], R0 ;  /* 0x03345000050075a7 */ /* 0x0002a6000802017f */
[----:B--2---:R-:W-:Y:S05]  /*fc00*/  @!P1 NANOSLEEP.SYNCS 0x989680 ;  /* 0x009896800000995d */ /* 0x004fea0003900000 */
[----:B------:R-:W2:Y:S02]  /*fc10*/  @!P1 SYNCS.PHASECHK.TRANS64 P1, [R5+URZ+0x33450], R0 ;  /* 0x03345000050095a7 */ /* 0x000ea4000802007f */
[----:B--2---:R-:W-:Y:S05]  /*fc20*/  @!P1 BRA `(.L_x_168) ;  /* 0xfffffffc00ec9947 */ /* 0x004fea000383ffff */
[----:B------:R-:W-:Y:S05]  /*fc30*/  BRA `(.L_x_167) ;  /* 0xffffff90007c7947 */ /* 0x000fea000383ffff */
.L_x_184:
[----:B------:R-:W-:Y:S02]  /*fc40*/  IMAD.MOV.U32 R13, RZ, RZ, R5 ;  /* 0x000000ffff0d7224 */ /* 0x000fe400078e0005 */
[----:B------:R-:W-:Y:S02]  /*fc50*/  IMAD.MOV.U32 R12, RZ, RZ, RZ ;  /* 0x000000ffff0c7224 */ /* 0x000fe400078e00ff */
[----:B------:R-:W-:Y:S02]  /*fc60*/  IMAD.MOV.U32 R11, RZ, RZ, 0x1f ;  /* 0x0000001fff0b7424 */ /* 0x000fe400078e00ff */
[----:B------:R-:W-:-:S07]  /*fc70*/  IMAD.MOV.U32 R15, RZ, RZ, -0x1 ;  /* 0xffffffffff0f7424 */ /* 0x000fce00078e00ff */
[----:B0-----:R-:W-:Y:S05]  /*fc80*/  WARPSYNC.COLLECTIVE R15, `(.L_x_249) ;  /* 0x000000000f087348 */ /* 0x001fea0003c00000 */
[----:B------:R1:W2:Y:S02]  /*fc90*/  SHFL.IDX P6, R14, R13, R12, R11 ;  /* 0x0000000c0d0e7389 */ /* 0x0002a400000c000b */
[----:B012---:R-:W-:Y:S01]  /*fca0*/  ENDCOLLECTIVE ;  /* 0x000000000000791b */ /* 0x007fe20003800000 */
.L_x_249:
[----:B------:R-:W-:Y:S05]  /*fcb0*/  BRA `(.L_x_250) ;  /* 0xffffffc800f07947 */ /* 0x000fea000383ffff */
.L_x_186:
[----:B------:R-:W-:Y:S01]  /*fcc0*/  BSSY B0, `(.L_x_251) ;  /* 0x0000006000007945 */ /* 0x000fe20003800000 */
[----:B------:R-:W-:-:S07]  /*fcd0*/  IMAD.MOV.U32 R15, RZ, RZ, -0x1 ;  /* 0xffffffffff0f7424 */ /* 0x000fce00078e00ff */
[----:B01----:R-:W-:Y:S05]  /*fce0*/  WARPSYNC.COLLECTIVE R15, `(.L_x_252) ;  /* 0x000000000f0c7348 */ /* 0x003fea0003c00000 */
[----:B------:R-:W-:Y:S02]  /*fcf0*/  ELECT P6, UR62, PT ;  /* 0x00000000003e782f */ /* 0x000fe400038c0000 */
[----:B------:R-:W-:Y:S01]  /*fd00*/  MOV R14, UR62 ;  /* 0x0000003e000e7c02 */ /* 0x000fe20008000f00 */
[----:B01----:R-:W-:Y:S10]  /*fd10*/  ENDCOLLECTIVE ;  /* 0x000000000000791b */ /* 0x003ff40003800000 */
.L_x_252:
[----:B------:R-:W-:Y:S05]  /*fd20*/  BSYNC B0 ;  /* 0x0000000000007941 */ /* 0x000fea0003800000 */
.L_x_251:
[----:B------:R-:W-:Y:S05]  /*fd30*/  BRA `(.L_x_253) ;  /* 0xffffffc800f87947 */ /* 0x000fea000383ffff */
.L_x_188:
[----:B--2---:R2:W3:Y:S02]  /*fd40*/  SYNCS.PHASECHK.TRANS64.TRYWAIT P0, [R4+URZ+0x33480], R3 ;  /* 0x03348003040075a7 */ /* 0x0044e4000800017f */
[----:B---3--:R-:W-:Y:S05]  /*fd50*/  @!P0 NANOSLEEP.SYNCS 0x989680 ;  /* 0x009896800000895d */ /* 0x008fea0003900000 */
[----:B------:R-:W3:Y:S02]  /*fd60*/  @!P0 SYNCS.PHASECHK.TRANS64 P0, [R4+URZ+0x33480], R3 ;  /* 0x03348003040085a7 */ /* 0x000ee4000800007f */
[----:B---3--:R-:W-:Y:S05]  /*fd70*/  @!P0 BRA `(.L_x_188) ;  /* 0xfffffffc00f08947 */ /* 0x008fea000383ffff */
[----:B------:R-:W-:Y:S05]  /*fd80*/  BRA `(.L_x_254) ;  /* 0xffffffcc00407947 */ /* 0x000fea000383ffff */
.L_x_191:
[----:B-1----:R1:W3:Y:S02]  /*fd90*/  SYNCS.PHASECHK.TRANS64.TRYWAIT P0, [R4+URZ+0x33440], R3 ;  /* 0x03344003040075a7 */ /* 0x0022e4000800017f */
[----:B---3--:R-:W-:Y:S05]  /*fda0*/  @!P0 NANOSLEEP.SYNCS 0x989680 ;  /* 0x009896800000895d */ /* 0x008fea0003900000 */
[----:B------:R-:W3:Y:S02]  /*fdb0*/  @!P0 SYNCS.PHASECHK.TRANS64 P0, [R4+URZ+0x33440], R3 ;  /* 0x03344003040085a7 */ /* 0x000ee4000800007f */
[----:B---3--:R-:W-:Y:S05]  /*fdc0*/  @!P0 BRA `(.L_x_191) ;  /* 0xfffffffc00f08947 */ /* 0x008fea000383ffff */
[----:B------:R-:W-:Y:S05]  /*fdd0*/  BRA `(.L_x_255) ;  /* 0xffffffcc00f87947 */ /* 0x000fea000383ffff */
.L_x_195:
        /* <DEDUP_REMOVED lines=8> */
.L_x_256:
[----:B------:R-:W-:Y:S02]  /*fe60*/  IMAD.MOV.U32 R13, RZ, RZ, R4 ;  /* 0x000000ffff0d7224 */ /* 0x000fe400078e0004 */
[----:B------:R-:W-:-:S07]  /*fe70*/  IMAD.MOV.U32 R5, RZ, RZ, R14 ;  /* 0x000000ffff057224 */ /* 0x000fce00078e000e */
[----:B------:R-:W-:Y:S05]  /*fe80*/  WARPSYNC.COLLECTIVE R15, `(.L_x_257) ;  /* 0x000000000f087348 */ /* 0x000fea0003c00000 */
[----:B------:R0:W1:Y:S02]  /*fe90*/  SHFL.IDX P6, R14, R13, R12, R11 ;  /* 0x0000000c0d0e7389 */ /* 0x00006400000c000b */
[----:B01----:R-:W-:Y:S01]  /*fea0*/  ENDCOLLECTIVE ;  /* 0x000000000000791b */ /* 0x003fe20003800000 */
.L_x_257:
[----:B------:R-:W-:Y:S02]  /*feb0*/  ULDC UR4, c[0x0][0x288] ;  /* 0x0000a20000047ab9 */ /* 0x000fe40000000800 */
[----:B------:R-:W-:-:S05]  /*fec0*/  IMAD R2, R7, UR4, RZ ;  /* 0x0000000407027c24 */ /* 0x000fca000f8e02ff */
[----:B------:R-:W-:Y:S01]  /*fed0*/  ISETP.GE.AND P2, PT, R0, R2, PT ;  /* 0x000000020000720c */ /* 0x000fe20003f46270 */
[----:B------:R-:W-:Y:S02]  /*fee0*/  IMAD.MOV.U32 R13, RZ, RZ, R3 ;  /* 0x000000ffff0d7224 */ /* 0x000fe400078e0003 */
[----:B------:R-:W-:Y:S02]  /*fef0*/  IMAD.MOV.U32 R12, RZ, RZ, 0x1 ;  /* 0x00000001ff0c7424 */ /* 0x000fe400078e00ff */
[----:B------:R-:W-:-:S08]  /*ff00*/  IMAD.MOV.U32 R6, RZ, RZ, R14 ;  /* 0x000000ffff067224 */ /* 0x000fd000078e000e */
[----:B------:R-:W-:Y:S05]  /*ff10*/  WARPSYNC.COLLECTIVE R15, `(.L_x_258) ;  /* 0x000000000f087348 */ /* 0x000fea0003c00000 */
[----:B------:R0:W1:Y:S02]  /*ff20*/  SHFL.IDX P6, R14, R13, R12, R11 ;  /* 0x0000000c0d0e7389 */ /* 0x00006400000c000b */
[----:B01----:R-:W-:Y:S01]  /*ff30*/  ENDCOLLECTIVE ;  /* 0x000000000000791b */ /* 0x003fe20003800000 */
.L_x_258:
[----:B------:R-:W-:-:S05]  /*ff40*/  @!P2 IADD3 R6, P4, R9, R6, RZ ;  /* 0x000000060906a210 */ /* 0x000fca0007f9e0ff */
[----:B------:R-:W-:-:S04]  /*ff50*/  @!P2 IMAD.X R5, RZ, RZ, R5, P4 ;  /* 0x000000ffff05a224 */ /* 0x000fc800020e0605 */
[----:B------:R-:W-:Y:S02]  /*ff60*/  @!P2 IMAD.MOV.U32 R7, RZ, RZ, R5 ;  /* 0x000000ffff07a224 */ /* 0x000fe400078e0005 */
[----:B------:R-:W-:Y:S02]  /*ff70*/  VIADD R5, R0, 0x20 ;  /* 0x0000002000057836 */ /* 0x000fe40000000000 */
[----:B------:R-:W-:Y:S01]  /*ff80*/  IMAD.MOV.U32 R13, RZ, RZ, R4 ;  /* 0x000000ffff0d7224 */ /* 0x000fe200078e0004 */
[----:B------:R-:W-:Y:S01]  /*ff90*/  @!PT LDS RZ, [RZ] ;  /* 0x00000000fffff984 */ /* 0x000fe20000000800 */
[----:B------:R-:W-:Y:S01]  /*ffa0*/  @!PT LDS RZ, [RZ] ;  /* 0x00000000fffff984 */ /* 0x000fe20000000800 */
[----:B------:R-:W-:Y:S01]  /*ffb0*/  @!PT LDS RZ, [RZ] ;  /* 0x00000000fffff984 */ /* 0x000fe20000000800 */
[----:B------:R0:W-:Y:S04]  /*ffc0*/  @!P2 LDGSTS.E.BYPASS.LTC128B.128 [R8+0x1e200], desc[UR48][R6.64], !P3 ;  /* 0x1e2000000608afae */ /* 0x0001e8000d901d70 */
[----:B------:R0:W-:Y:S04]  /*ffd0*/  @!P2 LDGSTS.E.BYPASS.LTC128B.128 [R8+0x20200], desc[UR48][R6.64+0x40], !P0 ;  /* 0x202000400608afae */ /* 0x0001e8000c101d70 */
[----:B------:R0:W-:Y:S01]  /*ffe0*/  @!P2 LDGSTS.E.BYPASS.LTC128B.128 [R8+0x22200], desc[UR48][R6.64+0x80], !P1 ;  /* 0x222000800608afae */ /* 0x0001e2000c901d70 */
[----:B------:R-:W-:Y:S01]  /*fff0*/  ISETP.GE.AND P2, PT, R5, R2, PT ;  /* 0x000000020500720c */ /* 0x000fe20003f46270 */
[----:B------:R-:W-:-:S12]  /*10000*/  IMAD.MOV.U32 R5, RZ, RZ, R14 ;  /* 0x000000ffff057224 */ /* 0x000fd800078e000e */
[----:B0-----:R-:W-:Y:S05]  /*10010*/  WARPSYNC.COLLECTIVE R15, `(.L_x_259) ;  /* 0x000000000f087348 */ /* 0x001fea0003c00000 */
[----:B------:R1:W2:Y:S02]  /*10020*/  SHFL.IDX P6, R14, R13, R12, R11 ;  /* 0x0000000c0d0e7389 */ /* 0x0002a400000c000b */
[----:B012---:R-:W-:Y:S01]  /*10030*/  ENDCOLLECTIVE ;  /* 0x000000000000791b */ /* 0x007fe20003800000 */
.L_x_259:
[----:B------:R-:W-:Y:S02]  /*10040*/  IMAD.MOV.U32 R13, RZ, RZ, R3 ;  /* 0x000000ffff0d7224 */ /* 0x000fe400078e0003 */
[----:B------:R-:W-:Y:S02]  /*10050*/  IMAD.MOV.U32 R12, RZ, RZ, 0x2 ;  /* 0x00000002ff0c7424 */ /* 0x000fe400078e00ff */
[----:B------:R-:W-:-:S07]  /*10060*/  IMAD.MOV.U32 R6, RZ, RZ, R14 ;  /* 0x000000ffff067224 */ /* 0x000fce00078e000e */
[----:B------:R-:W-:Y:S05]  /*10070*/  WARPSYNC.COLLECTIVE R15, `(.L_x_260) ;  /* 0x000000000f087348 */ /* 0x000fea0003c00000 */
[----:B------:R0:W1:Y:S02]  /*10080*/  SHFL.IDX P6, R14, R13, R12, R11 ;  /* 0x0000000c0d0e7389 */ /* 0x00006400000c000b */
[----:B01----:R-:W-:Y:S01]  /*10090*/  ENDCOLLECTIVE ;  /* 0x000000000000791b */ /* 0x003fe20003800000 */
.L_x_260:
        /* <DEDUP_REMOVED lines=16> */
.L_x_261:
[----:B------:R-:W-:Y:S02]  /*101a0*/  IMAD.MOV.U32 R13, RZ, RZ, R3 ;  /* 0x000000ffff0d7224 */ /* 0x000fe400078e0003 */
[----:B------:R-:W-:Y:S02]  /*101b0*/  IMAD.MOV.U32 R12, RZ, RZ, 0x3 ;  /* 0x00000003ff0c7424 */ /* 0x000fe400078e00ff */
[----:B------:R-:W-:-:S07]  /*101c0*/  IMAD.MOV.U32 R6, RZ, RZ, R14 ;  /* 0x000000ffff067224 */ /* 0x000fce00078e000e */
[----:B------:R-:W-:Y:S05]  /*101d0*/  WARPSYNC.COLLECTIVE R15, `(.L_x_262) ;  /* 0x000000000f087348 */ /* 0x000fea0003c00000 */
[----:B------:R0:W1:Y:S02]  /*101e0*/  SHFL.IDX P6, R14, R13, R12, R11 ;  /* 0x0000000c0d0e7389 */ /* 0x00006400000c000b */
[----:B01----:R-:W-:Y:S01]  /*101f0*/  ENDCOLLECTIVE ;  /* 0x000000000000791b */ /* 0x003fe20003800000 */
.L_x_262:
[----:B------:R-:W-:-:S05]  /*10200*/  @!P2 IADD3 R6, P4, R9, R6, RZ ;  /* 0x000000060906a210 */ /* 0x000fca0007f9e0ff */
[----:B------:R-:W-:-:S04]  /*10210*/  @!P2 IMAD.X R5, RZ, RZ, R5, P4 ;  /* 0x000000ffff05a224 */ /* 0x000fc800020e0605 */
[----:B------:R-:W-:Y:S02]  /*10220*/  @!P2 IMAD.MOV.U32 R7, RZ, RZ, R5 ;  /* 0x000000ffff07a224 */ /* 0x000fe400078e0005 */
[----:B------:R-:W-:-:S03]  /*10230*/  IMAD.MOV.U32 R13, RZ, RZ, R4 ;  /* 0x000000ffff0d7224 */ /* 0x000fc600078e0004 */
[----:B------:R-:W-:Y:S01]  /*10240*/  @!PT LDS RZ, [RZ] ;  /* 0x00000000fffff984 */ /* 0x000fe20000000800 */
[----:B------:R-:W-:Y:S01]  /*10250*/  @!PT LDS RZ, [RZ] ;  /* 0x00000000fffff984 */ /* 0x000fe20000000800 */
[----:B------:R-:W-:Y:S01]  /*10260*/  @!PT LDS RZ, [RZ] ;  /* 0x00000000fffff984 */ /* 0x000fe20000000800 */
[----:B------:R0:W-:Y:S04]  /*10270*/  @!P2 LDGSTS.E.BYPASS.LTC128B.128 [R8+0x1f200], desc[UR48][R6.64], !P3 ;  /* 0x1f2000000608afae */ /* 0x0001e8000d901d70 */
[----:B------:R0:W-:Y:S01]  /*10280*/  @!P2 LDGSTS.E.BYPASS.LTC128B.128 [R8+0x21200], desc[UR48][R6.64+0x40], !P0 ;  /* 0x212000400608afae */ /* 0x0001e2000c101d70 */
[----:B------:R-:W-:-:S03]  /*10290*/  IMAD.MOV.U32 R3, RZ, RZ, R14 ;  /* 0x000000ffff037224 */ /* 0x000fc600078e000e */
[----:B------:R0:W-:Y:S04]  /*102a0*/  @!P2 LDGSTS.E.BYPASS.LTC128B.128 [R8+0x23200], desc[UR48][R6.64+0x80], !P1 ;  /* 0x232000800608afae */ /* 0x0001e8000c901d70 */
[----:B0-----:R-:W-:Y:S05]  /*102b0*/  WARPSYNC.COLLECTIVE R15, `(.L_x_263) ;  /* 0x000000000f087348 */ /* 0x001fea0003c00000 */
[----:B------:R1:W2:Y:S02]  /*102c0*/  SHFL.IDX P6, R14, R13, R12, R11 ;  /* 0x0000000c0d0e7389 */ /* 0x0002a400000c000b */
[----:B012---:R-:W-:Y:S01]  /*102d0*/  ENDCOLLECTIVE ;  /* 0x000000000000791b */ /* 0x007fe20003800000 */
.L_x_263:
[----:B------:R-:W-:Y:S01]  /*102e0*/  IMAD.MOV.U32 R4, RZ, RZ, R14 ;  /* 0x000000ffff047224 */ /* 0x000fe200078e000e */
[----:B------:R-:W-:Y:S06]  /*102f0*/  BRA `(.L_x_264) ;  /* 0xffffffd4003c7947 */ /* 0x000fec000383ffff */
.L_x_198:
[----:B-1----:R-:W-:-:S04]  /*10300*/  IMAD.U32 R2, RZ, RZ, UR41 ;  /* 0x00000029ff027e24 */ /* 0x002fc8000f8e00ff */
[----:B------:R1:W2:Y:S03]  /*10310*/  SYNCS.PHASECHK.TRANS64.TRYWAIT P0, [R2+URZ+0x33420], R0 ;  /* 0x03342000020075a7 */ /* 0x0002a6000800017f */
[----:B--2---:R-:W-:Y:S05]  /*10320*/  @!P0 NANOSLEEP.SYNCS 0x989680 ;  /* 0x009896800000895d */ /* 0x004fea0003900000 */
[----:B------:R-:W2:Y:S02]  /*10330*/  @!P0 SYNCS.PHASECHK.TRANS64 P0, [R2+URZ+0x33420], R0 ;  /* 0x03342000020085a7 */ /* 0x000ea4000800007f */
[----:B--2---:R-:W-:Y:S05]  /*10340*/  @!P0 BRA `(.L_x_198) ;  /* 0xfffffffc00ec8947 */ /* 0x004fea000383ffff */
[----:B------:R-:W-:Y:S05]  /*10350*/  BRA `(.L_x_265) ;  /* 0xffffffd400807947 */ /* 0x000fea000383ffff */
.L_x_204:
[----:B0-----:R0:W1:Y:S02]  /*10360*/  SYNCS.PHASECHK.TRANS64.TRYWAIT P0, [R6+URZ+0x33480], R5 ;  /* 0x03348005060075a7 */ /* 0x001064000800017f */
[----:B-1----:R-:W-:Y:S05]  /*10370*/  @!P0 NANOSLEEP.SYNCS 0x989680 ;  /* 0x009896800000895d */ /* 0x002fea0003900000 */
[----:B------:R-:W1:Y:S02]  /*10380*/  @!P0 SYNCS.PHASECHK.TRANS64 P0, [R6+URZ+0x33480], R5 ;  /* 0x03348005060085a7 */ /* 0x000e64000800007f */
[----:B-1----:R-:W-:Y:S05]  /*10390*/  @!P0 BRA `(.L_x_204) ;  /* 0xfffffffc00f08947 */ /* 0x002fea000383ffff */
[----:B------:R-:W-:Y:S05]  /*103a0*/  BRA `(.L_x_266) ;  /* 0xffffffd800187947 */ /* 0x000fea000383ffff */
.L_x_212:
[----:B-1----:R1:W2:Y:S02]  /*103b0*/  SYNCS.PHASECHK.TRANS64.TRYWAIT P0, [R6+URZ+0x33440], R5 ;  /* 0x03344005060075a7 */ /* 0x0022a4000800017f */
[----:B--2---:R-:W-:Y:S05]  /*103c0*/  @!P0 NANOSLEEP.SYNCS 0x989680 ;  /* 0x009896800000895d */ /* 0x004fea0003900000 */
[----:B------:R-:W2:Y:S02]  /*103d0*/  @!P0 SYNCS.PHASECHK.TRANS64 P0, [R6+URZ+0x33440], R5 ;  /* 0x03344005060085a7 */ /* 0x000ea4000800007f */
[----:B--2---:R-:W-:Y:S05]  /*103e0*/  @!P0 BRA `(.L_x_212) ;  /* 0xfffffffc00f08947 */ /* 0x004fea000383ffff */
[----:B------:R-:W-:Y:S05]  /*103f0*/  BRA `(.L_x_267) ;  /* 0xffffffdc004c7947 */ /* 0x000fea000383ffff */
.L_x_221:
[----:B-1----:R1:W2:Y:S02]  /*10400*/  SYNCS.PHASECHK.TRANS64.TRYWAIT P2, [R12+URZ+0x33470], R4 ;  /* 0x033470040c0075a7 */ /* 0x0022a4000804017f */
[----:B--2---:R-:W-:Y:S05]  /*10410*/  @!P2 NANOSLEEP.SYNCS 0x989680 ;  /* 0x009896800000a95d */ /* 0x004fea0003900000 */
[----:B------:R-:W2:Y:S02]  /*10420*/  @!P2 SYNCS.PHASECHK.TRANS64 P2, [R12+URZ+0x33470], R4 ;  /* 0x033470040c00a5a7 */ /* 0x000ea4000804007f */
[----:B--2---:R-:W-:Y:S05]  /*10430*/  @!P2 BRA `(.L_x_221) ;  /* 0xfffffffc00f0a947 */ /* 0x004fea000383ffff */
[----:B------:R-:W-:Y:S05]  /*10440*/  BRA `(.L_x_268) ;  /* 0xffffffe0006c7947 */ /* 0x000fea000383ffff */
.L_x_223:
[----:B--2---:R2:W3:Y:S02]  /*10450*/  SYNCS.PHASECHK.TRANS64.TRYWAIT P2, [R12+URZ+0x33460], R0 ;  /* 0x033460000c0075a7 */ /* 0x0044e4000804017f */
[----:B---3--:R-:W-:Y:S05]  /*10460*/  @!P2 NANOSLEEP.SYNCS 0x989680 ;  /* 0x009896800000a95d */ /* 0x008fea0003900000 */
[----:B------:R-:W3:Y:S02]  /*10470*/  @!P2 SYNCS.PHASECHK.TRANS64 P2, [R12+URZ+0x33460], R0 ;  /* 0x033460000c00a5a7 */ /* 0x000ee4000804007f */
[----:B---3--:R-:W-:Y:S05]  /*10480*/  @!P2 BRA `(.L_x_223) ;  /* 0xfffffffc00f0a947 */ /* 0x008fea000383ffff */
[----:B------:R-:W-:Y:S05]  /*10490*/  BRA `(.L_x_269) ;  /* 0xffffffe000747947 */ /* 0x000fea000383ffff */
.L_x_229:
[----:B-1----:R1:W2:Y:S02]  /*104a0*/  SYNCS.PHASECHK.TRANS64.TRYWAIT P2, [R3+URZ+0x33470], R0 ;  /* 0x03347000030075a7 */ /* 0x0022a4000804017f */
[----:B--2---:R-:W-:Y:S05]  /*104b0*/  @!P2 NANOSLEEP.SYNCS 0x989680 ;  /* 0x009896800000a95d */ /* 0x004fea0003900000 */
[----:B------:R-:W2:Y:S02]  /*104c0*/  @!P2 SYNCS.PHASECHK.TRANS64 P2, [R3+URZ+0x33470], R0 ;  /* 0x033470000300a5a7 */ /* 0x000ea4000804007f */
[----:B--2---:R-:W-:Y:S05]  /*104d0*/  @!P2 BRA `(.L_x_229) ;  /* 0xfffffffc00f0a947 */ /* 0x004fea000383ffff */
[----:B------:R-:W-:Y:S05]  /*104e0*/  BRA `(.L_x_270) ;  /* 0xffffffe800707947 */ /* 0x000fea000383ffff */
.L_x_231:
[----:B-1----:R1:W2:Y:S02]  /*104f0*/  SYNCS.PHASECHK.TRANS64.TRYWAIT P2, [R3+URZ+0x33460], R0 ;  /* 0x03346000030075a7 */ /* 0x0022a4000804017f */
[----:B--2---:R-:W-:Y:S05]  /*10500*/  @!P2 NANOSLEEP.SYNCS 0x989680 ;  /* 0x009896800000a95d */ /* 0x004fea0003900000 */
[----:B------:R-:W2:Y:S02]  /*10510*/  @!P2 SYNCS.PHASECHK.TRANS64 P2, [R3+URZ+0x33460], R0 ;  /* 0x033460000300a5a7 */ /* 0x000ea4000804007f */
[----:B--2---:R-:W-:Y:S05]  /*10520*/  @!P2 BRA `(.L_x_231) ;  /* 0xfffffffc00f0a947 */ /* 0x004fea000383ffff */
[----:B------:R-:W-:Y:S05]  /*10530*/  BRA `(.L_x_271) ;  /* 0xffffffe800747947 */ /* 0x000fea000383ffff */
.L_x_235:
[----:B0-----:R0:W1:Y:S02]  /*10540*/  SYNCS.PHASECHK.TRANS64.TRYWAIT P0, [R7+URZ+0x33420], R0 ;  /* 0x03342000070075a7 */ /* 0x001064000800017f */
[----:B-1----:R-:W-:Y:S05]  /*10550*/  @!P0 NANOSLEEP.SYNCS 0x989680 ;  /* 0x009896800000895d */ /* 0x002fea0003900000 */
[----:B------:R-:W1:Y:S02]  /*10560*/  @!P0 SYNCS.PHASECHK.TRANS64 P0, [R7+URZ+0x33420], R0 ;  /* 0x03342000070085a7 */ /* 0x000e64000800007f */
[----:B-1----:R-:W-:Y:S05]  /*10570*/  @!P0 BRA `(.L_x_235) ;  /* 0xfffffffc00f08947 */ /* 0x002fea000383ffff */
[----:B------:R-:W-:Y:S05]  /*10580*/  BRA `(.L_x_272) ;  /* 0xfffffff000787947 */ /* 0x000fea000383ffff */
.L_x_239:
[----:B0-----:R0:W1:Y:S02]  /*10590*/  SYNCS.PHASECHK.TRANS64.TRYWAIT P1, [R5+URZ], R4 ;  /* 0x00000004050075a7 */ /* 0x001064000802017f */
[----:B-1----:R-:W-:Y:S05]  /*105a0*/  @!P1 NANOSLEEP.SYNCS 0x989680 ;  /* 0x009896800000995d */ /* 0x002fea0003900000 */
[----:B------:R-:W1:Y:S02]  /*105b0*/  @!P1 SYNCS.PHASECHK.TRANS64 P1, [R5+URZ], R4 ;  /* 0x00000004050095a7 */ /* 0x000e64000802007f */
[----:B-1----:R-:W-:Y:S05]  /*105c0*/  @!P1 BRA `(.L_x_239) ;  /* 0xfffffffc00f09947 */ /* 0x002fea000383ffff */
[----:B------:R-:W-:Y:S05]  /*105d0*/  BRA `(.L_x_273) ;  /* 0xfffffff000cc7947 */ /* 0x000fea000383ffff */
.L_x_240:
[----:B-1----:R1:W2:Y:S02]  /*105e0*/  SYNCS.PHASECHK.TRANS64.TRYWAIT P1, [R3+URZ], R0 ;  /* 0x00000000030075a7 */ /* 0x0022a4000802017f */
[----:B--2---:R-:W-:Y:S05]  /*105f0*/  @!P1 NANOSLEEP.SYNCS 0x989680 ;  /* 0x009896800000995d */ /* 0x004fea0003900000 */
[----:B------:R-:W2:Y:S02]  /*10600*/  @!P1 SYNCS.PHASECHK.TRANS64 P1, [R3+URZ], R0 ;  /* 0x00000000030095a7 */ /* 0x000ea4000802007f */
[----:B--2---:R-:W-:Y:S05]  /*10610*/  @!P1 BRA `(.L_x_240) ;  /* 0xfffffffc00f09947 */ /* 0x004fea000383ffff */
[----:B------:R-:W-:Y:S05]  /*10620*/  BRA `(.L_x_274) ;  /* 0xfffffff000c07947 */ /* 0x000fea000383ffff */
.L_x_242:
[----:B-1----:R1:W2:Y:S02]  /*10630*/  SYNCS.PHASECHK.TRANS64.TRYWAIT P1, [R3+URZ+0x33460], R4 ;  /* 0x03346004030075a7 */ /* 0x0022a4000802017f */
[----:B--2---:R-:W-:Y:S05]  /*10640*/  @!P1 NANOSLEEP.SYNCS 0x989680 ;  /* 0x009896800000995d */ /* 0x004fea0003900000 */
[----:B------:R-:W2:Y:S02]  /*10650*/  @!P1 SYNCS.PHASECHK.TRANS64 P1, [R3+URZ+0x33460], R4 ;  /* 0x03346004030095a7 */ /* 0x000ea4000802007f */
[----:B--2---:R-:W-:Y:S05]  /*10660*/  @!P1 BRA `(.L_x_242) ;  /* 0xfffffffc00f09947 */ /* 0x004fea000383ffff */
[----:B------:R-:W-:Y:S05]  /*10670*/  BRA `(.L_x_275) ;  /* 0xfffffff000c07947 */ /* 0x000fea000383ffff */
.L_x_244:
[----:B0-----:R0:W2:Y:S02]  /*10680*/  SYNCS.PHASECHK.TRANS64.TRYWAIT P1, [R5+URZ+0x33460], R0 ;  /* 0x03346000050075a7 */ /* 0x0010a4000802017f */
[----:B--2---:R-:W-:Y:S05]  /*10690*/  @!P1 NANOSLEEP.SYNCS 0x989680 ;  /* 0x009896800000995d */ /* 0x004fea0003900000 */
[----:B------:R-:W2:Y:S02]  /*106a0*/  @!P1 SYNCS.PHASECHK.TRANS64 P1, [R5+URZ+0x33460], R0 ;  /* 0x03346000050095a7 */ /* 0x000ea4000802007f */
[----:B--2---:R-:W-:Y:S05]  /*106b0*/  @!P1 BRA `(.L_x_244) ;  /* 0xfffffffc00f09947 */ /* 0x004fea000383ffff */
[----:B------:R-:W-:Y:S05]  /*106c0*/  BRA `(.L_x_276) ;  /* 0xfffffff000c07947 */ /* 0x000fea000383ffff */
.L_x_246:
[----:B--2---:R2:W3:Y:S02]  /*106d0*/  SYNCS.PHASECHK.TRANS64.TRYWAIT P0, [R3+URZ+0x33480], R4 ;  /* 0x03348004030075a7 */ /* 0x0044e4000800017f */
[----:B---3--:R-:W-:Y:S05]  /*106e0*/  @!P0 NANOSLEEP.SYNCS 0x989680 ;  /* 0x009896800000895d */ /* 0x008fea0003900000 */
[----:B------:R-:W3:Y:S02]  /*106f0*/  @!P0 SYNCS.PHASECHK.TRANS64 P0, [R3+URZ+0x33480], R4 ;  /* 0x03348004030085a7 */ /* 0x000ee4000800007f */
[----:B---3--:R-:W-:Y:S05]  /*10700*/  @!P0 BRA `(.L_x_246) ;  /* 0xfffffffc00f08947 */ /* 0x008fea000383ffff */
[----:B------:R-:W-:Y:S05]  /*10710*/  BRA `(.L_x_247) ;  /* 0xfffffff000bc7947 */ /* 0x000fea000383ffff */
.L_x_277:
        /* <DEDUP_REMOVED lines=14> */
.L_x_2885:


//--------------------- .text._ZN7cutlass13device_kernelIN5flash11enable_sm90INS1_16FlashAttnFwdSm90INS1_25CollectiveMainloopFwdSm90ILi2EN4cute5tupleIJNS5_1CILi1EEES8_S8_EEENS6_IJNS7_ILi128EEENS7_ILi160EEENS7_ILi192EEEEEELi192ENS_12float_e4m3_tEfNS_4arch4Sm90ELb0ELb0ELb1ELb1ELb0ELb0ELb0ELb1ELb1ELb1ELb0ELb0EEENS1_21CollectiveEpilogueFwdINS6_IJSA_SC_SB_EEES9_NS_10bfloat16_tESG_Li256ELb1ELb1ELb0ELb1EEENS1_36VarlenDynamicPersistentTileSchedulerILi128ELi160ELi256ELi128ELb0ELb1ELb1ELb0ELb1ELb1EEEEEEEEEvNT_6ParamsE --------------------------
	.section	.text._ZN7cutlass13device_kernelIN5flash11enable_sm90INS1_16FlashAttnFwdSm90INS1_25CollectiveMainloopFwdSm90ILi2EN4cute5tupleIJNS5_1CILi1EEES8_S8_EEENS6_IJNS7_ILi128EEENS7_ILi160EEENS7_ILi192EEEEEELi192ENS_12float_e4m3_tEfNS_4arch4Sm90ELb0ELb0ELb1ELb1ELb0ELb0ELb0ELb1ELb1ELb1ELb0ELb0EEENS1_21CollectiveEpilogueFwdINS6_IJSA_SC_SB_EEES9_NS_10bfloat16_tESG_Li256ELb1ELb1ELb0ELb1EEENS1_36VarlenDynamicPersistentTileSchedulerILi128ELi160ELi256ELi128ELb0ELb1ELb1ELb0ELb1ELb1EEEEEEEEEvNT_6ParamsE,"ax",@progbits
	.align	128
.text._ZN7cutlass13device_kernelIN5flash11enable_sm90INS1_16FlashAttnFwdSm90INS1_25CollectiveMainloopFwdSm90ILi2EN4cute5tupleIJNS5_1CILi1EEES8_S8_EEENS6_IJNS7_ILi128EEENS7_ILi160EEENS7_ILi192EEEEEELi192ENS_12float_e4m3_tEfNS_4arch4Sm90ELb0ELb0ELb1ELb1ELb0ELb0ELb0ELb1ELb1ELb1ELb0ELb0EEENS1_21CollectiveEpilogueFwdINS6_IJSA_SC_SB_EEES9_NS_10bfloat16_tESG_Li256ELb1ELb1ELb0ELb1EEENS1_36VarlenDynamicPersistentTileSchedulerILi128ELi160ELi256ELi128ELb0ELb1ELb1ELb0ELb1ELb1EEEEEEEEEvNT_6ParamsE:
        .type           _ZN7cutlass13device_kernelIN5flash11enable_sm90INS1_16FlashAttnFwdSm90INS1_25CollectiveMainloopFwdSm90ILi2EN4cute5tupleIJNS5_1CILi1EEES8_S8_EEENS6_IJNS7_ILi128EEENS7_ILi160EEENS7_ILi192EEEEEELi192ENS_12float_e4m3_tEfNS_4arch4Sm90ELb0ELb0ELb1ELb1ELb0ELb0ELb0ELb1ELb1ELb1ELb0ELb0EEENS1_21CollectiveEpilogueFwdINS6_IJSA_SC_SB_EEES9_NS_10bfloat16_tESG_Li256ELb1ELb1ELb0ELb1EEENS1_36VarlenDynamicPersistentTileSchedulerILi128ELi160ELi256ELi128ELb0ELb1ELb1ELb0ELb1ELb1EEEEEEEEEvNT_6ParamsE,@function
        .size           _ZN7cutlass13device_kernelIN5flash11enable_sm90INS1_16FlashAttnFwdSm90INS1_25CollectiveMainloopFwdSm90ILi2EN4cute5tupleIJNS5_1CILi1EEES8_S8_EEENS6_IJNS7_ILi128EEENS7_ILi160EEENS7_ILi192EEEEEELi192ENS_12float_e4m3_tEfNS_4arch4Sm90ELb0ELb0ELb1ELb1ELb0ELb0ELb0ELb1ELb1ELb1ELb0ELb0EEENS1_21CollectiveEpilogueFwdINS6_IJSA_SC_SB_EEES9_NS_10bfloat16_tESG_Li256ELb1ELb1ELb0ELb1EEENS1_36VarlenDynamicPersistentTileSchedulerILi128ELi160ELi256ELi128ELb0ELb1ELb1ELb0ELb1ELb1EEEEEEEEEvNT_6ParamsE,(.L_x_2886 - _ZN7cutlass13device_kernelIN5flash11enable_sm90INS1_16FlashAttnFwdSm90INS1_25CollectiveMainloopFwdSm90ILi2EN4cute5tupleIJNS5_1CILi1EEES8_S8_EEENS6_IJNS7_ILi128EEENS7_ILi160EEENS7_ILi192EEEEEELi192ENS_12float_e4m3_tEfNS_4arch4Sm90ELb0ELb0ELb1ELb1ELb0ELb0ELb0ELb1ELb1ELb1ELb0ELb0EEENS1_21CollectiveEpilogueFwdINS6_IJSA_SC_SB_EEES9_NS_10bfloat16_tESG_Li256ELb1ELb1ELb0ELb1EEENS1_36VarlenDynamicPersistentTileSchedulerILi128ELi160ELi256ELi128ELb0ELb1ELb1ELb0ELb1ELb1EEEEEEEEEvNT_6ParamsE)
        .other          _ZN7cutlass13device_kernelIN5flash11enable_sm90INS1_16FlashAttnFwdSm90INS1_25CollectiveMainloopFwdSm90ILi2EN4cute5tupleIJNS5_1CILi1EEES8_S8_EEENS6_IJNS7_ILi128EEENS7_ILi160EEENS7_ILi192EEEEEELi192ENS_12float_e4m3_tEfNS_4arch4Sm90ELb0ELb0ELb1ELb1ELb0ELb0ELb0ELb1ELb1ELb1ELb0ELb0EEENS1_21CollectiveEpilogueFwdINS6_IJSA_SC_SB_EEES9_NS_10bfloat16_tESG_Li256ELb1ELb1ELb0ELb1EEENS1_36VarlenDynamicPersistentTileSchedulerILi128ELi160ELi256ELi128ELb0ELb1ELb1ELb0ELb1ELb1EEEEEEEEEvNT_6ParamsE,@"STO_CUDA_ENTRY STV_DEFAULT"
_ZN7cutlass13device_kernelIN5flash11enable_sm90INS1_16FlashAttnFwdSm90INS1_25CollectiveMainloopFwdSm90ILi2EN4cute5tupleIJNS5_1CILi1EEES8_S8_EEENS6_IJNS7_ILi128EEENS7_ILi160EEENS7_ILi192EEEEEELi192ENS_12float_e4m3_tEfNS_4arch4Sm90ELb0ELb0ELb1ELb1ELb0ELb0ELb0ELb1ELb1ELb1ELb0ELb0EEENS1_21CollectiveEpilogueFwdINS6_IJSA_SC_SB_EEES9_NS_10bfloat16_tESG_Li256ELb1ELb1ELb0ELb1EEENS1_36VarlenDynamicPersistentTileSchedulerILi128ELi160ELi256ELi128ELb0ELb1ELb1ELb0ELb1ELb1EEEEEEEEEvNT_6ParamsE:
        /* <DEDUP_REMOVED lines=18> */
.L_x_279:
[----:B------:R-:W-:Y:S05]  /*0120*/  BSYNC B0 ;  /* 0x0000000000007941 */ /* 0x000fea0003800000 */
.L_x_278:
        /* <DEDUP_REMOVED lines=41> */
.L_x_280:
        /* <DEDUP_REMOVED lines=22> */
.L_x_281:
        /* <DEDUP_REMOVED lines=18> */
.L_x_282:
        /* <DEDUP_REMOVED lines=22> */
.L_x_283:
        /* <DEDUP_REMOVED lines=22> */
.L_x_284:
[----:B------:R-:W-:Y:S01]  /*0900*/  PLOP3.LUT P0, PT, PT, PT, UP0, 0x80, 0x0 ;  /* 0x000000000000781c */ /* 0x000fe20003f0f008 */
[----:B------:R-:W-:Y:S01]  /*0910*/  UMOV UR38, 0x1 ;  /* 0x0000000100267882 */ /* 0x000fe20000000000 */
[----:B------:R-:W-:Y:S01]  /*0920*/  NOP ;  /* 0x0000000000007918 */ /* 0x000fe20000000000 */
[----:B------:R-:W-:Y:S01]  /*0930*/  USEL UR38, UR38, 0x2, !UP0 ;  /* 0x0000000226267887 */ /* 0x000fe2000c000000 */
[----:B------:R-:W-:Y:S01]  /*0940*/  ULDC.64 UR48, c[0x0][0x208] ;  /* 0x0000820000307ab9 */ /* 0x000fe20000000a00 */
[----:B012-4-:R-:W-:Y:S08]  /*0950*/  BAR.SYNC.DEFER_BLOCKING 0x0 ;  /* 0x0000000000007b1d */ /* 0x017ff00000010000 */
[----:B------:R-:W-:Y:S05]  /*0960*/  @!P0 BRA `(.L_x_285) ;  /* 0x000000c800688947 */ /* 0x000fea0003800000 */
.L_x_286:
[----:B------:R-:W-:-:S08]  /*0970*/  NOP ;  /* 0x0000000000007918 */ /* 0x000fd00000000000 */
[----:B------:R-:W0:Y:S02]  /*0980*/  USETMAXREG.TRY_ALLOC.CTAPOOL UP0, 0xf0 ;  /* 0x000000f0000079c8 */ /* 0x000e240008000600 */
[----:B0-----:R-:W-:-:S13]  /*0990*/  PLOP3.LUT P0, PT, PT, PT, UP0, 0x80, 0x0 ;  /* 0x000000000000781c */ /* 0x001fda0003f0f008 */
[----:B------:R-:W-:Y:S05]  /*09a0*/  @!P0 BRA `(.L_x_286) ;  /* 0xfffffffc00f08947 */ /* 0x000fea000383ffff */
[----:B------:R-:W0:Y:S01]  /*09b0*/  S2R R2, SR_TID.X ;  /* 0x0000000000027919 */ /* 0x000e220000002100 */
[----:B------:R-:W1:Y:S01]  /*09c0*/  S2UR UR5, SR_CgaCtaId ;  /* 0x00000000000579c3 */ /* 0x000e620000008800 */
[----:B------:R-:W-:-:S07]  /*09d0*/  UMOV UR4, 0x400 ;  /* 0x0000040000047882 */ /* 0x000fce0000000000 */
[----:B------:R-:W-:Y:S06]  /*09e0*/  BAR.ARV 0x8, 0x180 ;  /* 0x0206000000007b1d */ /* 0x000fec0000002000 */
[----:B-1----:R-:W-:Y:S01]  /*09f0*/  ULEA UR4, UR5, UR4, 0x18 ;  /* 0x0000000405047291 */ /* 0x002fe2000f8ec03f */
[----:B0-----:R-:W-:-:S04]  /*0a00*/  LOP3.LUT R0, R2, 0xffffff80, RZ, 0xc0, !PT ;  /* 0xffffff8002007812 */ /* 0x001fc800078ec0ff */
[----:B------:R-:W-:-:S13]  /*0a10*/  ISETP.NE.AND P0, PT, R0, 0x80, PT ;  /* 0x000000800000780c */ /* 0x000fda0003f05270 */
[----:B------:R-:W-:Y:S08]  /*0a20*/  @!P0 BAR.ARV 0x9, 0x100 ;  /* 0x0244000000008b1d */ /* 0x000ff00000002000 */
[----:B------:R-:W-:Y:S06]  /*0a30*/  BAR.SYNC.DEFER_BLOCKING 0x5, 0x180 ;  /* 0x0146000000007b1d */ /* 0x000fec0000010000 */
[----:B------:R-:W0:Y:S01]  /*0a40*/  LDS.128 R60, [UR4+0x334d0] ;  /* 0x0334d004ff3c7984 */ /* 0x000e220008000c00 */
[----:B------:R-:W-:Y:S01]  /*0a50*/  ULDC UR4, c[0x0][0xc3c] ;  /* 0x00030f0000047ab9 */ /* 0x000fe20000000800 */
[----:B------:R-:W-:Y:S06]  /*0a60*/  BAR.ARV 0x4, 0x180 ;  /* 0x0106000000007b1d */ /* 0x000fec0000002000 */
[----:B0-----:R-:W-:-:S13]  /*0a70*/  ISETP.GE.AND P0, PT, R63, UR4, PT ;  /* 0x000000043f007c0c */ /* 0x001fda000bf06270 */
[----:B------:R-:W-:Y:S05]  /*0a80*/  @P0 EXIT ;  /* 0x000000000000094d */ /* 0x000fea0003800000 */
[----:B------:R-:W-:Y:S01]  /*0a90*/  VIADD R228, R2, 0xffffff80 ;  /* 0xffffff8002e47836 */ /* 0x000fe20000000000 */
[----:B------:R-:W-:Y:S01]  /*0aa0*/  R2UR UR5, R61 ;  /* 0x000000003d0572ca */ /* 0x000fe200000e0000 */
[----:B------:R-:W-:Y:S01]  /*0ab0*/  IMAD.MOV.U32 R222, RZ, RZ, -0x2 ;  /* 0xfffffffeffde7424 */ /* 0x000fe200078e00ff */
[----:B------:R-:W-:Y:S01]  /*0ac0*/  R2UR UR45, R62 ;  /* 0x000000003e2d72ca */ /* 0x000fe200000e0000 */
[----:B------:R-:W-:Y:S01]  /*0ad0*/  ULOP3.LUT UR44, UR38, 0x1, URZ, 0xfc, !UPT ;  /* 0x00000001262c7892 */ /* 0x000fe2000f8efc3f */
[----:B------:R-:W-:Y:S01]  /*0ae0*/  SHF.R.S32.HI R3, RZ, 0x1f, R228 ;  /* 0x0000001fff037819 */ /* 0x000fe200000114e4 */
[----:B------:R-:W-:Y:S01]  /*0af0*/  UMOV UR43, URZ ;  /* 0x0000003f002b7c82 */ /* 0x000fe20008000000 */
[----:B------:R-:W-:Y:S01]  /*0b00*/  UMOV UR42, URZ ;  /* 0x0000003f002a7c82 */ /* 0x000fe20008000000 */
[----:B------:R-:W-:Y:S01]  /*0b10*/  UMOV UR51, URZ ;  /* 0x0000003f00337c82 */ /* 0x000fe20008000000 */
[CC--:B------:R-:W-:Y:S02]  /*0b20*/  LEA.HI R5, R3.reuse, R228.reuse, RZ, 0x7 ;  /* 0x000000e403057211 */ /* 0x0c0fe400078f38ff */
[----:B------:R-:W-:-:S02]  /*0b30*/  LEA.HI R0, R3, R228, RZ, 0x4 ;  /* 0x000000e403007211 */ /* 0x000fc400078f20ff */
[----:B------:R-:W-:Y:S02]  /*0b40*/  LOP3.LUT R7, R5, 0xffffff80, RZ, 0xc0, !PT ;  /* 0xffffff8005077812 */ /* 0x000fe400078ec0ff */
[----:B------:R-:W-:Y:S02]  /*0b50*/  LEA.HI R2, R3, R228, RZ, 0x5 ;  /* 0x000000e403027211 */ /* 0x000fe400078f28ff */
[----:B------:R-:W-:Y:S01]  /*0b60*/  SHF.R.S32.HI R9, RZ, 0x4, R0 ;  /* 0x00000004ff097819 */ /* 0x000fe20000011400 */
[----:B------:R-:W-:Y:S01]  /*0b70*/  IMAD.IADD R22, R228, 0x1, -R7 ;  /* 0x00000001e4167824 */ /* 0x000fe200078e0a07 */
[----:B------:R-:W-:Y:S01]  /*0b80*/  LOP3.LUT R7, R0, 0x3fffff0, RZ, 0xc0, !PT ;  /* 0x03fffff000077812 */ /* 0x000fe200078ec0ff */
[----:B------:R-:W-:Y:S01]  /*0b90*/  IMAD.SHL.U32 R2, R2, 0x20, RZ ;  /* 0x0000002002027824 */ /* 0x000fe200078e00ff */
[----:B------:R-:W-:Y:S02]  /*0ba0*/  LEA.HI R0, R0, R9, RZ, 0x1 ;  /* 0x0000000900007211 */ /* 0x000fe400078f08ff */
[----:B------:R-:W-:Y:S01]  /*0bb0*/  SHF.R.S32.HI R11, RZ, 0x1f, R22 ;  /* 0x0000001fff0b7819 */ /* 0x000fe20000011416 */
[----:B------:R-:W-:Y:S01]  /*0bc0*/  IMAD.IADD R7, R228, 0x1, -R7 ;  /* 0x00000001e4077824 */ /* 0x000fe200078e0a07 */
[----:B------:R-:W-:-:S02]  /*0bd0*/  LOP3.LUT R2, R2, 0xfffffc00, RZ, 0xc0, !PT ;  /* 0xfffffc0002027812 */ /* 0x000fc400078ec0ff */
[----:B------:R-:W-:Y:S02]  /*0be0*/  LOP3.LUT R0, R0, 0x1ffffffe, RZ, 0xc0, !PT ;  /* 0x1ffffffe00007812 */ /* 0x000fe400078ec0ff */
[----:B------:R-:W-:Y:S01]  /*0bf0*/  LEA.HI R4, R11, R22, RZ, 0x2 ;  /* 0x000000160b047211 */ /* 0x000fe200078f10ff */
[----:B------:R-:W-:Y:S01]  /*0c00*/  IMAD R7, R7, 0x40, R2 ;  /* 0x0000004007077824 */ /* 0x000fe200078e0202 */
[----:B------:R-:W-:Y:S01]  /*0c10*/  LEA.HI R2, R3, R228, RZ, 0x2 ;  /* 0x000000e403027211 */ /* 0x000fe200078f10ff */
[----:B------:R-:W-:Y:S01]  /*0c20*/  IMAD.IADD R0, R9, 0x1, -R0 ;  /* 0x0000000109007824 */ /* 0x000fe200078e0a00 */
[--C-:B------:R-:W-:Y:S02]  /*0c30*/  SHF.R.S32.HI R6, RZ, 0x2, R4.reuse ;  /* 0x00000002ff067819 */ /* 0x100fe40000011404 */
[----:B------:R-:W-:Y:S01]  /*0c40*/  SHF.R.S32.HI R13, RZ, 0x1f, R4 ;  /* 0x0000001fff0d7819 */ /* 0x000fe20000011404 */
[----:B------:R-:W-:Y:S01]  /*0c50*/  IMAD R224, R0, 0x8, R7 ;  /* 0x0000000800e07824 */ /* 0x000fe200078e0207 */
[----:B------:R-:W-:-:S02]  /*0c60*/  LOP3.LUT R7, R2, 0xfffffffc, RZ, 0xc0, !PT ;  /* 0xfffffffc02077812 */ /* 0x000fc400078ec0ff */
[----:B------:R-:W-:Y:S02]  /*0c70*/  LEA.HI R3, R3, R228, RZ, 0x3 ;  /* 0x000000e403037211 */ /* 0x000fe400078f18ff */
[----:B------:R-:W-:Y:S01]  /*0c80*/  LEA.HI R13, R13, R6, RZ, 0x3 ;  /* 0x000000060d0d7211 */ /* 0x000fe200078f18ff */
[C---:B------:R-:W-:Y:S01]  /*0c90*/  IMAD.IADD R0, R228.reuse, 0x1, -R7 ;  /* 0x00000001e4007824 */ /* 0x040fe200078e0a07 */
[----:B------:R-:W-:Y:S02]  /*0ca0*/  SHF.R.S32.HI R220, RZ, 0x7, R5 ;  /* 0x00000007ffdc7819 */ /* 0x000fe40000011405 */
[----:B------:R-:W-:Y:S02]  /*0cb0*/  LOP3.LUT R7, R3, 0xfffffff8, RZ, 0xc0, !PT ;  /* 0xfffffff803077812 */ /* 0x000fe400078ec0ff */
[----:B------:R-:W-:Y:S02]  /*0cc0*/  LOP3.LUT R13, R13, 0xfffffff8, RZ, 0xc0, !PT ;  /* 0xfffffff80d0d7812 */ /* 0x000fe400078ec0ff */
[----:B------:R-:W-:Y:S01]  /*0cd0*/  LEA.HI R11, R11, R22, RZ, 0x5 ;  /* 0x000000160b0b7211 */ /* 0x000fe200078f28ff */
[----:B------:R-:W-:Y:S01]  /*0ce0*/  IMAD.IADD R18, R228, 0x1, -R7 ;  /* 0x00000001e4127824 */ /* 0x000fe200078e0a07 */
[----:B------:R-:W-:Y:S01]  /*0cf0*/  LEA.HI R5, R5, R220, RZ, 0x1 ;  /* 0x000000dc05057211 */ /* 0x000fe200078f08ff */
[----:B------:R-:W-:Y:S01]  /*0d00*/  IMAD.IADD R6, R6, 0x1, -R13 ;  /* 0x0000000106067824 */ /* 0x000fe200078e0a0d */
[----:B------:R-:W-:-:S02]  /*0d10*/  LEA.HI R2, R0, R0, RZ, 0x1 ;  /* 0x0000000000027211 */ /* 0x000fc400078f08ff */
[----:B------:R-:W-:Y:S02]  /*0d20*/  SHF.R.S32.HI R11, RZ, 0x5, R11 ;  /* 0x00000005ff0b7819 */ /* 0x000fe4000001140b */
[----:B------:R-:W-:Y:S02]  /*0d30*/  LOP3.LUT R5, R5, 0x3fffffe, RZ, 0xc0, !PT ;  /* 0x03fffffe05057812 */ /* 0x000fe400078ec0ff */
[----:B------:R-:W-:Y:S01]  /*0d40*/  LOP3.LUT R9, R2, 0x1ffffffe, RZ, 0xc0, !PT ;  /* 0x1ffffffe02097812 */ /* 0x000fe200078ec0ff */
[----:B------:R-:W-:Y:S01]  /*0d50*/  IMAD.SHL.U32 R2, R18, 0x8, RZ ;  /* 0x0000000812027824 */ /* 0x000fe200078e00ff */
[----:B------:R-:W-:Y:S01]  /*0d60*/  LOP3.LUT R13, R4, 0x7ffffffc, RZ, 0xc0, !PT ;  /* 0x7ffffffc040d7812 */ /* 0x000fe200078ec0ff */
[----:B------:R-:W-:Y:S01]  /*0d70*/  IMAD R6, R11, 0x10, R6 ;  /* 0x000000100b067824 */ /* 0x000fe200078e0206 */
[----:B------:R-:W-:Y:S01]  /*0d80*/  SHF.R.S32.HI R19, RZ, 0x3, R3 ;  /* 0x00000003ff137819 */ /* 0x000fe20000011403 */
[----:B------:R-:W-:Y:S01]  /*0d90*/  IMAD.IADD R5, R220, 0x1, -R5 ;  /* 0x00000001dc057824 */ /* 0x000fe200078e0a05 */
[----:B------:R-:W-:Y:S01]  /*0da0*/  SHF.R.S32.HI R227, RZ, 0x1f, R2 ;  /* 0x0000001fffe37819 */ /* 0x000fe20000011402 */
[----:B------:R-:W-:-:S02]  /*0db0*/  VIADD R16, R2, 0x40 ;  /* 0x0000004002107836 */ /* 0x000fc40000000000 */
[----:B------:R-:W-:Y:S02]  /*0dc0*/  VIADD R17, R2, 0x80 ;  /* 0x0000008002117836 */ /* 0x000fe40000000000 */
[----:B------:R-:W-:Y:S01]  /*0dd0*/  IMAD.IADD R13, R22, 0x1, -R13 ;  /* 0x00000001160d7824 */ /* 0x000fe200078e0a0d */
[----:B------:R-:W-:Y:S01]  /*0de0*/  SHF.R.S32.HI R226, RZ, 0x1f, R16 ;  /* 0x0000001fffe27819 */ /* 0x000fe20000011410 */
[----:B------:R-:W-:Y:S01]  /*0df0*/  IMAD.IADD R0, R0, 0x1, -R9 ;  /* 0x0000000100007824 */ /* 0x000fe200078e0a09 */
[----:B------:R-:W-:Y:S01]  /*0e00*/  SHF.R.S32.HI R225, RZ, 0x1f, R17 ;  /* 0x0000001fffe17819 */ /* 0x000fe20000011411 */
[----:B------:R-:W-:Y:S02]  /*0e10*/  IMAD R221, R5, 0x40, R6 ;  /* 0x0000004005dd7824 */ /* 0x000fe400078e0206 */
[----:B------:R-:W-:Y:S02]  /*0e20*/  IMAD R222, R13, R222, 0xa0 ;  /* 0x000000a00dde7424 */ /* 0x000fe400078e02de */
[----:B------:R-:W-:-:S07]  /*0e30*/  IMAD R223, R0, 0x8, R221 ;  /* 0x0000000800df7824 */ /* 0x000fce00078e02dd */
.L_x_330:
[----:B012---:R-:W0:Y:S01]  /*0e40*/  LDC.64 R4, c[0x0][0xc88] ;  /* 0x00032200ff047b82 */ /* 0x007e220000000a00 */
[----:B------:R-:W-:Y:S01]  /*0e50*/  ULDC.64 UR6, c[0x0][0xa28] ;  /* 0x00028a0000067ab9 */ /* 0x000fe20000000a00 */
[----:B------:R-:W-:Y:S01]  /*0e60*/  ULDC.64 UR8, c[0x0][0xa20] ;  /* 0x0002880000087ab9 */ /* 0x000fe20000000a00 */
[----:B------:R-:W-:Y:S01]  /*0e70*/  ULDC UR4, c[0x0][0x424] ;  /* 0x0001090000047ab9 */ /* 0x000fe20000000800 */
[----:B0-----:R-:W-:-:S06]  /*0e80*/  IMAD.WIDE R4, R63, 0x4, R4 ;  /* 0x000000043f047825 */ /* 0x001fcc00078e0204 */
[----:B------:R-:W2:Y:S01]  /*0e90*/  LDG.E R4, desc[UR48][R4.64] ;  /* 0x0000003004047981 */ /* 0x000ea2000c1e1900 */
[----:B------:R-:W-:Y:S02]  /*0ea0*/  UISETP.NE.U32.AND UP0, UPT, UR6, URZ, UPT ;  /* 0x0000003f0600728c */ /* 0x000fe4000bf05070 */
[----:B------:R-:W-:Y:S02]  /*0eb0*/  UISETP.NE.U32.AND UP1, UPT, UR8, URZ, UPT ;  /* 0x0000003f0800728c */ /* 0x000fe4000bf25070 */
[----:B------:R-:W-:Y:S02]  /*0ec0*/  UISETP.NE.AND.EX UP0, UPT, UR7, URZ, UPT, UP0 ;  /* 0x0000003f0700728c */ /* 0x000fe4000bf05300 */
[----:B------:R-:W-:-:S04]  /*0ed0*/  UISETP.NE.AND.EX UP1, UPT, UR9, URZ, UPT, UP1 ;  /* 0x0000003f0900728c */ /* 0x000fc8000bf25310 */
[----:B------:R-:W-:Y:S02]  /*0ee0*/  PLOP3.LUT P0, PT, PT, PT, UP0, 0x80, 0x0 ;  /* 0x000000000000781c */ /* 0x000fe40003f0f008 */
[----:B------:R-:W-:Y:S02]  /*0ef0*/  PLOP3.LUT P1, PT, PT, PT, UP1, 0x80, 0x0 ;  /* 0x000000000000781c */ /* 0x000fe40003f2f018 */
[----:B--2---:R-:W-:-:S13]  /*0f00*/  R2UR UR36, R4 ;  /* 0x00000000042472ca */ /* 0x004fda00000e0000 */
[----:B------:R-:W-:Y:S02]  /*0f10*/  USHF.R.S32.HI UR37, URZ, 0x1f, UR36 ;  /* 0x0000001f3f257899 */ /* 0x000fe40008011424 */
[----:B------:R-:W-:Y:S02]  /*0f20*/  @UP0 ULEA UR6, UP2, UR36, UR6, 0x2 ;  /* 0x0000000624060291 */ /* 0x000fe4000f84103f */
[----:B------:R-:W-:Y:S02]  /*0f30*/  @UP1 ULEA UR8, UP3, UR36, UR8, 0x2 ;  /* 0x0000000824081291 */ /* 0x000fe4000f86103f */
[----:B------:R-:W-:Y:S02]  /*0f40*/  @UP0 ULEA.HI.X UR7, UR36, UR7, UR37, 0x2, UP2 ;  /* 0x0000000724070291 */ /* 0x000fe400090f1425 */
[----:B------:R-:W-:Y:S01]  /*0f50*/  @UP1 ULEA.HI.X UR9, UR36, UR9, UR37, 0x2, UP3 ;  /* 0x0000000924091291 */ /* 0x000fe200098f1425 */
[----:B------:R-:W-:Y:S02]  /*0f60*/  IMAD.U32 R4, RZ, RZ, UR6 ;  /* 0x00000006ff047e24 */ /* 0x000fe4000f8e00ff */
[----:B------:R-:W-:-:S02]  /*0f70*/  IMAD.U32 R6, RZ, RZ, UR8 ;  /* 0x00000008ff067e24 */ /* 0x000fc4000f8e00ff */
[----:B------:R-:W-:Y:S01]  /*0f80*/  IMAD.U32 R5, RZ, RZ, UR7 ;  /* 0x00000007ff057e24 */ /* 0x000fe2000f8e00ff */
[----:B------:R-:W-:Y:S01]  /*0f90*/  ULDC.64 UR6, c[0x0][0x418] ;  /* 0x0001060000067ab9 */ /* 0x000fe20000000a00 */
[----:B------:R-:W-:-:S03]  /*0fa0*/  IMAD.U32 R7, RZ, RZ, UR9 ;  /* 0x00000009ff077e24 */ /* 0x000fc6000f8e00ff */
[----:B------:R-:W2:Y:S04]  /*0fb0*/  @P0 LDG.E R4, desc[UR48][R4.64] ;  /* 0x0000003004040981 */ /* 0x000ea8000c1e1900 */
[----:B---3--:R-:W3:Y:S01]  /*0fc0*/  @P1 LDG.E R6, desc[UR48][R6.64] ;  /* 0x0000003006061981 */ /* 0x008ee2000c1e1900 */
[----:B------:R-:W-:Y:S01]  /*0fd0*/  UISETP.NE.U32.AND UP0, UPT, UR6, URZ, UPT ;  /* 0x0000003f0600728c */ /* 0x000fe2000bf05070 */
[----:B------:R-:W-:Y:S01]  /*0fe0*/  IMAD.MOV.U32 R0, RZ, RZ, RZ ;  /* 0x000000ffff007224 */ /* 0x000fe200078e00ff */
[----:B------:R-:W-:Y:S01]  /*0ff0*/  UMOV UR50, URZ ;  /* 0x0000003f00327c82 */ /* 0x000fe20008000000 */
[----:B------:R-:W-:Y:S01]  /*1000*/  ULDC UR6, c[0x0][0x2f0] ;  /* 0x0000bc0000067ab9 */ /* 0x000fe20000000800 */
[----:B------:R-:W-:Y:S01]  /*1010*/  UISETP.NE.AND.EX UP0, UPT, UR7, URZ, UPT, UP0 ;  /* 0x0000003f0700728c */ /* 0x000fe2000bf05300 */
[----:B------:R-:W-:Y:S01]  /*1020*/  IMAD.MOV.U32 R119, RZ, RZ, RZ ;  /* 0x000000ffff777224 */ /* 0x000fe200078e00ff */
[----:B------:R-:W-:Y:S01]  /*1030*/  UMOV UR39, UR5 ;  /* 0x0000000500277c82 */ /* 0x000fe20008000000 */
[----:B------:R-:W-:Y:S01]  /*1040*/  CS2R R8, SRZ ;  /* 0x0000000000087805 */ /* 0x000fe2000001ff00 */
[----:B------:R-:W-:Y:S01]  /*1050*/  USEL UR4, UR4, 0x1, UP0 ;  /* 0x0000000104047887 */ /* 0x000fe20008000000 */
[----:B------:R-:W-:-:S02]  /*1060*/  CS2R R10, SRZ ;  /* 0x00000000000a7805 */ /* 0x000fc4000001ff00 */
[----:B------:R-:W-:Y:S02]  /*1070*/  CS2R R12, SRZ ;  /* 0x00000000000c7805 */ /* 0x000fe4000001ff00 */
[----:B------:R-:W-:Y:S01]  /*1080*/  CS2R R14, SRZ ;  /* 0x00000000000e7805 */ /* 0x000fe2000001ff00 */
[----:B------:R-:W-:Y:S01]  /*1090*/  UIMAD UR4, UR4, UR6, URZ ;  /* 0x00000006040472a4 */ /* 0x000fe2000f8e023f */
        /* <DEDUP_REMOVED lines=20> */
[----:B----4-:R-:W-:Y:S02]  /*11e0*/  CS2R R66, SRZ ;  /* 0x0000000000427805 */ /* 0x010fe4000001ff00 */
        /* <DEDUP_REMOVED lines=11> */
[----:B------:R-:W-:Y:S01]  /*12a0*/  CS2R R130, SRZ ;  /* 0x0000000000827805 */ /* 0x000fe2000001ff00 */
[----:B------:R-:W-:Y:S01]  /*12b0*/  IMAD.MOV.U32 R92, RZ, RZ, RZ ;  /* 0x000000ffff5c7224 */ /* 0x000fe200078e00ff */
[----:B------:R-:W-:Y:S01]  /*12c0*/  CS2R R132, SRZ ;  /* 0x0000000000847805 */ /* 0x000fe2000001ff00 */
[----:B------:R-:W-:Y:S01]  /*12d0*/  IMAD.MOV.U32 R96, RZ, RZ, RZ ;  /* 0x000000ffff607224 */ /* 0x000fe200078e00ff */
[----:B--2---:R-:W-:Y:S01]  /*12e0*/  @P0 R2UR UR50, R4 ;  /* 0x00000000043202ca */ /* 0x004fe200000e0000 */
[----:B------:R-:W-:Y:S01]  /*12f0*/  IMAD.MOV.U32 R4, RZ, RZ, RZ ;  /* 0x000000ffff047224 */ /* 0x000fe200078e00ff */
[----:B------:R-:W-:-:S02]  /*1300*/  PLOP3.LUT P0, PT, PT, PT, PT, 0x80, 0x0 ;  /* 0x000000000000781c */ /* 0x000fc40003f0f070 */
[----:B---3--:R-:W-:Y:S01]  /*1310*/  @P1 R2UR UR4, R6 ;  /* 0x00000000060412ca */ /* 0x008fe200000e0000 */
[----:B------:R-:W-:-:S14]  /*1320*/  @P1 BRA `(.L_x_287) ;  /* 0x0000000000341947 */ /* 0x000fdc0003800000 */
[----:B------:R-:W-:Y:S02]  /*1330*/  ULDC.64 UR6, c[0x0][0xa08] ;  /* 0x0002820000067ab9 */ /* 0x000fe40000000a00 */
[----:B------:R-:W-:-:S04]  /*1340*/  ISETP.NE.U32.AND P1, PT, RZ, UR6, PT ;  /* 0x00000006ff007c0c */ /* 0x000fc8000bf25070 */
[----:B------:R-:W-:-:S13]  /*1350*/  ISETP.NE.AND.EX P1, PT, RZ, UR7, PT, P1 ;  /* 0x00000007ff007c0c */ /* 0x000fda000bf25310 */
[----:B------:R-:W-:Y:S05]  /*1360*/  @!P1 BRA `(.L_x_287) ;  /* 0x0000000000249947 */ /* 0x000fea0003800000 */
[----:B------:R-:W-:Y:S02]  /*1370*/  ULDC.64 UR4, c[0x0][0xa08] ;  /* 0x0002820000047ab9 */ /* 0x000fe40000000a00 */
[----:B------:R-:W-:-:S06]  /*1380*/  UIMAD.WIDE UR4, UR36, 0x4, UR4 ;  /* 0x00000004240478a5 */ /* 0x000fcc000f8e0204 */
[----:B------:R-:W-:Y:S02]  /*1390*/  IMAD.U32 R6, RZ, RZ, UR4 ;  /* 0x00000004ff067e24 */ /* 0x000fe4000f8e00ff */
[----:B------:R-:W-:-:S05]  /*13a0*/  IMAD.U32 R7, RZ, RZ, UR5 ;  /* 0x00000005ff077e24 */ /* 0x000fca000f8e00ff */
[----:B------:R-:W2:Y:S04]  /*13b0*/  LDG.E R5, desc[UR48][R6.64] ;  /* 0x0000003006057981 */ /* 0x000ea8000c1e1900 */
[----:B------:R-:W3:Y:S01]  /*13c0*/  LDG.E R3, desc[UR48][R6.64+0x4] ;  /* 0x0000043006037981 */ /* 0x000ee2000c1e1900 */
[----:B--2---:R-:W-:Y:S02]  /*13d0*/  R2UR UR4, R5 ;  /* 0x00000000050472ca */ /* 0x004fe400000e0000 */
[----:B---3--:R-:W-:-:S13]  /*13e0*/  R2UR UR5, R3 ;  /* 0x00000000030572ca */ /* 0x008fda00000e0000 */
[----:B------:R-:W-:-:S12]  /*13f0*/  UIADD3 UR4, -UR4, UR5, URZ ;  /* 0x0000000504047290 */ /* 0x000fd8000fffe13f */
.L_x_287:
[----:B------:R-:W-:Y:S01]  /*1400*/  UIADD3 UR50, -UR50, UR4, URZ ;  /* 0x0000000432327290 */ /* 0x000fe2000fffe13f */
[----:B------:R-:W-:Y:S01]  /*1410*/  CS2R R134, SRZ ;  /* 0x0000000000867805 */ /* 0x000fe2000001ff00 */
[----:B------:R-:W-:Y:S01]  /*1420*/  UMOV UR40, UR45 ;  /* 0x0000002d00287c82 */ /* 0x000fe20008000000 */
[----:B------:R-:W-:Y:S01]  /*1430*/  IMAD.MOV.U32 R93, RZ, RZ, RZ ;  /* 0x000000ffff5d7224 */ /* 0x000fe200078e00ff */
[----:B------:R-:W-:Y:S01]  /*1440*/  UISETP.GE.AND UP0, UPT, UR50, 0x1, UPT ;  /* 0x000000013200788c */ /* 0x000fe2000bf06270 */
[----:B------:R-:W-:Y:S01]  /*1450*/  CS2R R100, SRZ ;  /* 0x0000000000647805 */ /* 0x000fe2000001ff00 */
[----:B------:R-:W-:Y:S01]  /*1460*/  UIADD3 UR4, UR50, 0x9f, URZ ;  /* 0x0000009f32047890 */ /* 0x000fe2000fffe03f */
[----:B------:R-:W-:Y:S01]  /*1470*/  CS2R R136, SRZ ;  /* 0x0000000000887805 */ /* 0x000fe2000001ff00 */
[----:B------:R-:W-:Y:S01]  /*1480*/  IMAD.MOV.U32 R97, RZ, RZ, RZ ;  /* 0x000000ffff617224 */ /* 0x000fe200078e00ff */
[----:B------:R-:W-:Y:S02]  /*1490*/  CS2R R104, SRZ ;  /* 0x0000000000687805 */ /* 0x000fe4000001ff00 */
[----:B------:R-:W-:Y:S01]  /*14a0*/  PLOP3.LUT P1, PT, PT, PT, UP0, 0x80, 0x0 ;  /* 0x000000000000781c */ /* 0x000fe20003f2f008 */
[----:B------:R-:W-:Y:S01]  /*14b0*/  UIMAD.WIDE UR4, UR4, 0x66666667, URZ ;  /* 0x66666667040478a5 */ /* 0x000fe2000f8e023f */
[----:B------:R-:W-:Y:S01]  /*14c0*/  CS2R R138, SRZ ;  /* 0x00000000008a7805 */ /* 0x000fe2000001ff00 */
[----:B------:R-:W-:Y:S01]  /*14d0*/  IMAD.MOV.U32 R108, RZ, RZ, RZ ;  /* 0x000000ffff6c7224 */ /* 0x000fe200078e00ff */
[----:B------:R-:W-:Y:S01]  /*14e0*/  CS2R R140, SRZ ;  /* 0x00000000008c7805 */ /* 0x000fe2000001ff00 */
[----:B------:R-:W-:Y:S01]  /*14f0*/  USHF.R.U32.HI UR47, URZ, 0x1f, UR5 ;  /* 0x0000001f3f2f7899 */ /* 0x000fe20008011605 */
[----:B------:R-:W-:-:S02]  /*1500*/  IMAD.MOV.U32 R112, RZ, RZ, RZ ;  /* 0x000000ffff707224 */ /* 0x000fc400078e00ff */
[----:B------:R-:W-:Y:S01]  /*1510*/  IMAD.MOV.U32 R143, RZ, RZ, RZ ;  /* 0x000000ffff8f7224 */ /* 0x000fe200078e00ff */
[----:B------:R-:W-:-:S04]  /*1520*/  ULEA.HI.SX32 UR47, UR5, UR47, 0x1a ;  /* 0x0000002f052f7291 */ /* 0x000fc8000f8fd23f */
[----:B------:R-:W-:Y:S08]  /*1530*/  @!P1 BRA `(.L_x_288) ;  /* 0x0000008c00149947 */ /* 0x000ff00003800000 */
[----:B------:R-:W0:Y:S01]  /*1540*/  SHFL.IDX PT, R0, R220, RZ, 0x1f ;  /* 0x00001fffdc007589 */ /* 0x000e2200000e0000 */
[----:B------:R-:W1:Y:S01]  /*1550*/  S2UR UR6, SR_CgaCtaId ;  /* 0x00000000000679c3 */ /* 0x000e620000008800 */
[----:B------:R-:W-:Y:S01]  /*1560*/  UMOV UR5, 0x400 ;  /* 0x0000040000057882 */ /* 0x000fe20000000000 */
[----:B0-----:R-:W-:Y:S01]  /*1570*/  R2UR UR41, R0 ;  /* 0x00000000002972ca */ /* 0x001fe200000e0000 */
[----:B-1----:R-:W-:-:S04]  /*1580*/  ULEA UR5, UR6, UR5, 0x18 ;  /* 0x0000000506057291 */ /* 0x002fc8000f8ec03f */
[----:B------:R-:W-:-:S04]  /*1590*/  UIADD3 UR5, UR5, 0x1e200, URZ ;  /* 0x0001e20005057890 */ /* 0x000fc8000fffe03f */
[----:B------:R-:W-:-:S04]  /*15a0*/  ULOP3.LUT UP0, URZ, UR5, 0x9f, URZ, 0xc0, !UPT ;  /* 0x0000009f053f7892 */ /* 0x000fc8000f80c03f */
[----:B------:R-:W-:Y:S02]  /*15b0*/  ULEA.HI UR4, UR41, UR41, URZ, 0x1 ;  /* 0x0000002929047291 */ /* 0x000fe4000f8f083f */
[----:B------:R-:W-:Y:S02]  /*15c0*/  PLOP3.LUT P0, PT, PT, PT, UP0, 0x80, 0x0 ;  /* 0x000000000000781c */ /* 0x000fe40003f0f008 */
[----:B------:R-:W-:-:S04]  /*15d0*/  ULOP3.LUT UR4, UR4, 0x3e, URZ, 0xc0, !UPT ;  /* 0x0000003e04047892 */ /* 0x000fc8000f8ec03f */
[----:B------:R-:W-:-:S04]  /*15e0*/  UIADD3 UR4, UR41, -UR4, URZ ;  /* 0x8000000429047290 */ /* 0x000fc8000fffe03f */
[----:B------:R-:W-:-:S04]  /*15f0*/  ULEA UR4, UR4, UR5, 0xc ;  /* 0x0000000504047291 */ /* 0x000fc8000f8e603f */
[----:B------:R-:W-:-:S04]  /*1600*/  USHF.R.U32.HI UR4, URZ, 0x4, UR4 ;  /* 0x000000043f047899 */ /* 0x000fc80008011604 */
[----:B------:R-:W-:Y:S01]  /*1610*/  ULOP3.LUT UR52, UR4, 0x3fff, URZ, 0xc0, !UPT ;  /* 0x00003fff04347892 */ /* 0x000fe2000f8ec03f */
[----:B------:R-:W-:Y:S11]  /*1620*/  @!P0 BRA `(.L_x_289) ;  /* 0x0000000000408947 */ /* 0x000ff60003800000 */
        /* <DEDUP_REMOVED lines=16> */
.L_x_289:
        /* <DEDUP_REMOVED lines=10> */
[----:B------:R-:W-:Y:S02]  /*17d0*/  @UP0 ULDC.64 UR16, c[0x0][0x9a8] ;  /* 0x00026a0000100ab9 */ /* 0x000fe40000000a00 */
[----:B------:R-:W-:Y:S01]  /*17e0*/  @UP1 ULDC.64 UR14, c[0x0][0x9b8] ;  /* 0x00026e00000e1ab9 */ /* 0x000fe20000000a00 */
[----:B------:R-:W-:Y:S02]  /*17f0*/  @UP0 UIMAD UR8, UR37, UR16, URZ ;  /* 0x00000010250802a4 */ /* 0x000fe4000f8e023f */
[----:B------:R-:W-:Y:S02]  /*1800*/  @UP1 UIMAD UR10, UR37, UR14, URZ ;  /* 0x0000000e250a12a4 */ /* 0x000fe4000f8e023f */
        /* <DEDUP_REMOVED lines=26> */
[----:B------:R0:W2:Y:S04]  /*19b0*/  @P0 LDG.E R5, desc[UR48][R6.64] ;  /* 0x0000003006050981 */ /* 0x0000a8000c1e1900 */
[----:B------:R-:W2:Y:S01]  /*19c0*/  @P1 LDG.E R0, desc[UR48][R8.64] ;  /* 0x0000003008001981 */ /* 0x000ea2000c1e1900 */
[----:B------:R-:W1:Y:S01]  /*19d0*/  S2UR UR5, SR_CgaCtaId ;  /* 0x00000000000579c3 */ /* 0x000e620000008800 */
[----:B------:R-:W-:Y:S01]  /*19e0*/  ULEA.HI UR4, UR43, UR43, URZ, 0x1 ;  /* 0x0000002b2b047291 */ /* 0x000fe2000f8f083f */
[----:B------:R-:W-:-:S03]  /*19f0*/  MOV R4, 0x400 ;  /* 0x0000040000047802 */ /* 0x000fc60000000f00 */
[----:B------:R-:W-:Y:S01]  /*1a00*/  ULOP3.LUT UR4, UR4, 0xfffffffe, URZ, 0xc0, !UPT ;  /* 0xfffffffe04047892 */ /* 0x000fe2000f8ec03f */
[----:B0-----:R-:W-:-:S03]  /*1a10*/  IMAD.U32 R6, RZ, RZ, UR44 ;  /* 0x0000002cff067e24 */ /* 0x001fc6000f8e00ff */
[----:B------:R-:W-:Y:S02]  /*1a20*/  UIADD3 UR4, UR43, -UR4, URZ ;  /* 0x800000042b047290 */ /* 0x000fe4000fffe03f */
[----:B------:R-:W-:-:S04]  /*1a30*/  ISETP.NE.AND P0, PT, R6, 0x3, PT ;  /* 0x000000030600780c */ /* 0x000fc80003f05270 */
[----:B------:R-:W-:Y:S01]  /*1a40*/  IMAD.U32 R11, RZ, RZ, UR4 ;  /* 0x00000004ff0b7e24 */ /* 0x000fe2000f8e00ff */
[----:B------:R-:W-:-:S04]  /*1a50*/  ULDC UR4, c[0x0][0x9d8] ;  /* 0x0002760000047ab9 */ /* 0x000fc80000000800 */
[----:B------:R-:W-:Y:S01]  /*1a60*/  SHF.L.U32 R11, R11, 0x1f, RZ ;  /* 0x0000001f0b0b7819 */ /* 0x000fe200000006ff */
[----:B-1----:R-:W-:-:S05]  /*1a70*/  IMAD.U32 R3, RZ, RZ, UR5 ;  /* 0x00000005ff037e24 */ /* 0x002fca000f8e00ff */
[----:B------:R-:W-:-:S04]  /*1a80*/  LEA R4, R3, R4, 0x18 ;  /* 0x0000000403047211 */ /* 0x000fc800078ec0ff */
[----:B------:R-:W0:Y:S01]  /*1a90*/  SYNCS.PHASECHK.TRANS64.TRYWAIT P1, [R4+URZ+0x33400], R11 ;  /* 0x0334000b040075a7 */ /* 0x000e22000802017f */
[----:B--2---:R-:W-:-:S04]  /*1aa0*/  FMUL.FTZ R0, R5, R0 ;  /* 0x0000000005007220 */ /* 0x004fc80000410000 */
[----:B------:R-:W-:Y:S01]  /*1ab0*/  FMUL.FTZ R0, R0, UR4 ;  /* 0x0000000400007c20 */ /* 0x000fe20008410000 */
[----:B0-----:R-:W-:Y:S06]  /*1ac0*/  @!P1 BRA `(.L_x_290) ;  /* 0x0000011000309947 */ /* 0x001fec0003800000 */
.L_x_430:
[----:B------:R-:W-:Y:S05]  /*1ad0*/  @!P0 BRA `(.L_x_291) ;  /* 0x0000000000048947 */ /* 0x000fea0003800000 */
[----:B------:R-:W-:Y:S01]  /*1ae0*/  BPT.TRAP 0x1 ;  /* 0x000000040000795c */ /* 0x000fe20000300000 */
.L_x_291:
[----:B------:R-:W-:Y:S02]  /*1af0*/  IMAD.U32 R6, RZ, RZ, UR42 ;  /* 0x0000002aff067e24 */ /* 0x000fe4000f8e00ff */
[----:B------:R-:W-:-:S03]  /*1b00*/  IMAD.U32 R5, RZ, RZ, UR51 ;  /* 0x00000033ff057e24 */ /* 0x000fc6000f8e00ff */
[----:B------:R-:W-:Y:S01]  /*1b10*/  SHF.L.U32 R6, R6, 0x1f, RZ ;  /* 0x0000001f06067819 */ /* 0x000fe200000006ff */
[----:B------:R-:W-:-:S04]  /*1b20*/  IMAD R5, R5, 0x8, R4 ;  /* 0x0000000805057824 */ /* 0x000fc800078e0204 */
[----:B------:R1:W2:Y:S01]  /*1b30*/  SYNCS.PHASECHK.TRANS64.TRYWAIT P1, [R5+URZ+0x33430], R6 ;  /* 0x03343006050075a7 */ /* 0x0002a2000802017f */
[----:B------:R-:W-:Y:S05]  /*1b40*/  @!P0 BRA `(.L_x_292) ;  /* 0x0000000000048947 */ /* 0x000fea0003800000 */
[----:B------:R-:W-:Y:S01]  /*1b50*/  BPT.TRAP 0x1 ;  /* 0x000000040000795c */ /* 0x000fe20000300000 */
.L_x_292:
[----:B------:R-:W3:Y:S01]  /*1b60*/  S2R R7, SR_TID.X ;  /* 0x0000000000077919 */ /* 0x000ee20000002100 */
[----:B------:R-:W-:Y:S01]  /*1b70*/  IMAD.MOV.U32 R119, RZ, RZ, RZ ;  /* 0x000000ffff777224 */ /* 0x000fe200078e00ff */
[----:B---3--:R-:W-:Y:S01]  /*1b80*/  LOP3.LUT P2, RZ, R7, 0x7f, RZ, 0xc0, !PT ;  /* 0x0000007f07ff7812 */ /* 0x008fe2000784c0ff */
[----:B--2---:R-:W-:-:S12]  /*1b90*/  @P1 BRA `(.L_x_293) ;  /* 0x0000000000081947 */ /* 0x004fd80003800000 */
[----:B------:R-:W2:Y:S02]  /*1ba0*/  SYNCS.PHASECHK.TRANS64.TRYWAIT P1, [R5+URZ+0x33430], R6 ;  /* 0x03343006050075a7 */ /* 0x000ea4000802017f */
[----:B--2---:R-:W-:Y:S05]  /*1bb0*/  @!P1 BRA `(.L_x_294) ;  /* 0x0000011000089947 */ /* 0x004fea0003800000 */
.L_x_293:
[----:B------:R-:W-:Y:S05]  /*1bc0*/  WARPSYNC.ALL ;  /* 0x0000000000007948 */ /* 0x000fea0003800000 */
[----:B------:R-:W-:Y:S01]  /*1bd0*/  R2UR UR4, R4 ;  /* 0x00000000040472ca */ /* 0x000fe200000e0000 */
[----:B------:R-:W-:Y:S01]  /*1be0*/  ULOP3.LUT UR28, UR52, 0x10000, URZ, 0xfc, !UPT ;  /* 0x00010000341c7892 */ /* 0x000fe2000f8efc3f */
[----:B------:R-:W-:Y:S01]  /*1bf0*/  WARPGROUP.ARRIVE ;  /* 0x00000000000079c5 */ /* 0x000fe20000000000 */
[----:B------:R-:W-:Y:S01]  /*1c00*/  UMOV UR25, 0x80000020 ;  /* 0x8000002000197882 */ /* 0x000fe20000000000 */
[----:B------:R-:W-:Y:S01]  /*1c10*/  UMOV UR27, 0x80000020 ;  /* 0x80000020001b7882 */ /* 0x000fe20000000000 */
[----:B------:R-:W-:Y:S01]  /*1c20*/  UMOV UR5, UR25 ;  /* 0x0000001900057c82 */ /* 0x000fe20008000000 */
[----:B------:R-:W-:Y:S01]  /*1c30*/  UMOV UR7, 0x80000020 ;  /* 0x8000002000077882 */ /* 0x000fe20000000000 */
[----:B------:R-:W-:Y:S01]  /*1c40*/  UMOV UR9, UR25 ;  /* 0x0000001900097c82 */ /* 0x000fe20008000000 */
[----:B------:R-:W-:Y:S01]  /*1c50*/  UMOV UR24, UR28 ;  /* 0x0000001c00187c82 */ /* 0x000fe20008000000 */
[----:B------:R-:W-:Y:S01]  /*1c60*/  UMOV UR11, 0x80000020 ;  /* 0x80000020000b7882 */ /* 0x000fe20000000000 */
[----:B------:R-:W-:Y:S01]  /*1c70*/  UMOV UR8, UR24 ;  /* 0x0000001800087c82 */ /* 0x000fe20008000000 */
[----:B------:R-:W-:Y:S01]  /*1c80*/  UIADD3 UR12, UR28, 0x2, URZ ;  /* 0x000000021c0c7890 */ /* 0x000fe2000fffe03f */
[----:B------:R-:W3:Y:S01]  /*1c90*/  S2R R112, SR_TID.X ;  /* 0x0000000000707919 */ /* 0x000ee20000002100 */
[----:B------:R-:W-:Y:S01]  /*1ca0*/  UIADD3 UR4, UR4, 0x24200, URZ ;  /* 0x0002420004047890 */ /* 0x000fe2000fffe03f */
[--C-:B------:R-:W-:Y:S01]  /*1cb0*/  IMAD.MOV.U32 R118, RZ, RZ, R119.reuse ;  /* 0x000000ffff767224 */ /* 0x100fe200078e0077 */
[----:B------:R-:W-:Y:S01]  /*1cc0*/  UMOV UR15, 0x80000020 ;  /* 0x80000020000f7882 */ /* 0x000fe20000000000 */
[----:B------:R-:W-:Y:S01]  /*1cd0*/  UIADD3 UR16, UR28, 0x200, URZ ;  /* 0x000002001c107890 */ /* 0x000fe2000fffe03f */
[--C-:B------:R-:W-:Y:S01]  /*1ce0*/  IMAD.MOV.U32 R117, RZ, RZ, R119.reuse ;  /* 0x000000ffff757224 */ /* 0x100fe200078e0077 */
[----:B------:R-:W-:Y:S01]  /*1cf0*/  USHF.R.U32.HI UR4, URZ, 0x4, UR4 ;  /* 0x000000043f047899 */ /* 0x000fe20008011604 */
[--C-:B------:R-:W-:Y:S01]  /*1d00*/  IMAD.MOV.U32 R116, RZ, RZ, R119.reuse ;  /* 0x000000ffff747224 */ /* 0x100fe200078e0077 */
[----:B------:R-:W-:Y:S01]  /*1d10*/  UMOV UR19, 0x80000020 ;  /* 0x8000002000137882 */ /* 0x000fe20000000000 */
[----:B------:R-:W-:Y:S01]  /*1d20*/  UMOV UR23, 0x80000020 ;  /* 0x8000002000177882 */ /* 0x000fe20000000000 */
[----:B------:R-:W-:Y:S01]  /*1d30*/  ULOP3.LUT UR4, UR4, 0x3fff, URZ, 0xc0, !UPT ;  /* 0x00003fff04047892 */ /* 0x000fe2000f8ec03f */
[--C-:B------:R-:W-:Y:S01]  /*1d40*/  IMAD.MOV.U32 R115, RZ, RZ, R119.reuse ;  /* 0x000000ffff737224 */ /* 0x100fe200078e0077 */
[----:B------:R-:W-:Y:S01]  /*1d50*/  UMOV UR31, 0x80000020 ;  /* 0x80000020001f7882 */ /* 0x000fe20000000000 */
[----:B------:R-:W-:Y:S01]  /*1d60*/  UISETP.GE.AND UP0, UPT, UR50, 0xa1, UPT ;  /* 0x000000a13200788c */ /* 0x000fe2000bf06270 */
[--C-:B------:R-:W-:Y:S01]  /*1d70*/  IMAD.MOV.U32 R114, RZ, RZ, R119.reuse ;  /* 0x000000ffff727224 */ /* 0x100fe200078e0077 */
[----:B------:R-:W-:Y:S01]  /*1d80*/  ULOP3.LUT UR46, UR4, 0x10000, URZ, 0xfc, !UPT ;  /* 0x00010000042e7892 */ /* 0x000fe2000f8efc3f */
[----:B------:R-:W-:-:S02]  /*1d90*/  IMAD.MOV.U32 R113, RZ, RZ, R119 ;  /* 0x000000ffff717224 */ /* 0x000fc400078e0077 */
[----:B------:R-:W-:Y:S01]  /*1da0*/  UMOV UR4, UR24 ;  /* 0x0000001800047c82 */ /* 0x000fe20008000000 */
[----:B------:R-:W-:-:S04]  /*1db0*/  UIMAD UR32, UR51, 0x780, UR46 ;  /* 0x00000780332078a4 */ /* 0x000fc8000f8e022e */
[----:B------:R-:W-:Y:S02]  /*1dc0*/  UIADD3 UR6, UR32, 0x100, URZ ;  /* 0x0000010020067890 */ /* 0x000fe4000fffe03f */
[----:B------:R-:W-:Y:S02]  /*1dd0*/  UIADD3 UR10, UR32, 0x180, URZ ;  /* 0x00000180200a7890 */ /* 0x000fe4000fffe03f */
[----:B------:R-:W-:Y:S01]  /*1de0*/  UMOV UR26, UR32 ;  /* 0x00000020001a7c82 */ /* 0x000fe20008000000 */
[----:B------:R-:W-:Y:S01]  /*1df0*/  UIADD3 UR14, UR32, 0x182, URZ ;  /* 0x00000182200e7890 */ /* 0x000fe2000fffe03f */
[----:B------:R-:W-:Y:S01]  /*1e00*/  QGMMA.64x32x32.F32.E4M3.E4M3 R88, gdesc[UR24], RZ, !UPT, gsb0 ;  /* 0x00600000185879f3 */ /* 0x000fe2000c0008ff */
[----:B------:R-:W-:Y:S01]  /*1e10*/  UIADD3 UR26, UR32, 0x80, URZ ;  /* 0x00000080201a7890 */ /* 0x000fe2000fffe03f */
[----:B------:R-:W-:Y:S01]  /*1e20*/  UMOV UR27, 0x80000020 ;  /* 0x80000020001b7882 */ /* 0x000fe20000000000 */
[----:B------:R-:W-:Y:S02]  /*1e30*/  UIADD3 UR18, UR32, 0x400, URZ ;  /* 0x0000040020127890 */ /* 0x000fe4000fffe03f */
[----:B------:R-:W-:-:S02]  /*1e40*/  UIADD3 UR22, UR32, 0x402, URZ ;  /* 0x0000040220167890 */ /* 0x000fc4000fffe03f */
[----:B------:R-:W-:Y:S01]  /*1e50*/  UIADD3 UR30, UR32, 0x680, URZ ;  /* 0x00000680201e7890 */ /* 0x000fe2000fffe03f */
        /* <DEDUP_REMOVED lines=168> */
[----:B-12---:R-:W1:Y:S08]  /*28e0*/  MUFU.TANH R6, R90 ;  /* 0x0000005a00067308 */ /* 0x006e700000002400 */
[----:B------:R-:W-:Y:S08]  /*28f0*/  MUFU.TANH R96, R96 ;  /* 0x0000006000607308 */ /* 0x000ff00000002400 */
[----:B------:R-:W2:Y:S08]  /*2900*/  MUFU.TANH R7, R91 ;  /* 0x0000005b00077308 */ /* 0x000eb00000002400 */
[----:B------:R-:W-:Y:S01]  /*2910*/  MUFU.TANH R97, R97 ;  /* 0x0000006100617308 */ /* 0x000fe20000002400 */
[----:B------:R-:W-:-:S02]  /*2920*/  WARPGROUP.DEPBAR.LE gsb0, 0x0 ;  /* 0x00008000000079c5 */ /* 0x000fc40000010000 */
[----:B------:R-:W-:Y:S01]  /*2930*/  WARPGROUP.ARRIVE ;  /* 0x00000000000079c5 */ /* 0x000fe20000000000 */
[C---:B------:R-:W-:Y:S01]  /*2940*/  FMUL.FTZ R74, R0.reuse, R74 ;  /* 0x0000004a004a7220 */ /* 0x040fe20000410000 */
[C---:B------:R-:W-:Y:S01]  /*2950*/  FMUL.FTZ R75, R0.reuse, R75 ;  /* 0x0000004b004b7220 */ /* 0x040fe20000410000 */
[C---:B------:R-:W-:Y:S02]  /*2960*/  FMUL.FTZ R72, R0.reuse, R72 ;  /* 0x0000004800487220 */ /* 0x040fe40000410000 */
[----:B------:R-:W4:Y:S01]  /*2970*/  MUFU.TANH R8, R94 ;  /* 0x0000005e00087308 */ /* 0x000f220000002400 */
        /* <DEDUP_REMOVED lines=19> */
[----:B------:R-:W5:Y:S08]  /*2ab0*/  MUFU.TANH R9, R95 ;  /* 0x0000005f00097308 */ /* 0x000f700000002400 */
[----:B------:R-:W-:Y:S08]  /*2ac0*/  MUFU.TANH R101, R101 ;  /* 0x0000006500657308 */ /* 0x000ff00000002400 */
[----:B------:R-:W3:Y:S08]  /*2ad0*/  MUFU.TANH R10, R98 ;  /* 0x00000062000a7308 */ /* 0x000ef00000002400 */
[----:B------:R-:W-:Y:S01]  /*2ae0*/  MUFU.TANH R72, R72 ;  /* 0x0000004800487308 */ /* 0x000fe20000002400 */
[----:B------:R-:W-:-:S02]  /*2af0*/  WARPGROUP.DEPBAR.LE gsb0, 0x0 ;  /* 0x00008000000079c5 */ /* 0x000fc40000010000 */
[----:B------:R-:W-:Y:S01]  /*2b00*/  WARPGROUP.ARRIVE ;  /* 0x00000000000079c5 */ /* 0x000fe20000000000 */
[C---:B------:R-:W-:Y:S01]  /*2b10*/  FMUL.FTZ R56, R0.reuse, R56 ;  /* 0x0000003800387220 */ /* 0x040fe20000410000 */
[C---:B------:R-:W-:Y:S01]  /*2b20*/  FMUL.FTZ R57, R0.reuse, R57 ;  /* 0x0000003900397220 */ /* 0x040fe20000410000 */
[C---:B------:R-:W-:Y:S01]  /*2b30*/  FMUL.FTZ R60, R0.reuse, R60 ;  /* 0x0000003c003c7220 */ /* 0x040fe20000410000 */
[C---:B------:R-:W-:Y:S01]  /*2b40*/  FMUL.FTZ R61, R0.reuse, R61 ;  /* 0x0000003d003d7220 */ /* 0x040fe20000410000 */
[----:B------:R0:W-:Y:S01]  /*2b50*/  MUFU.TANH R74, R56 ;  /* 0x00000038004a7308 */ /* 0x0001e20000002400 */
[----:B------:R-:W-:Y:S01]  /*2b60*/  QGMMA.64x32x32.F32.E4M3.E4M3 R40, gdesc[UR20], R40, gsb0 ;  /* 0x00600000142879f3 */ /* 0x000fe20008000828 */
[----:B------:R-:W-:Y:S01]  /*2b70*/  UIADD3 UR22, UR32, 0x702, URZ ;  /* 0x0000070220167890 */ /* 0x000fe2000fffe03f */
[C---:B------:R-:W-:Y:S01]  /*2b80*/  FMUL.FTZ R65, R0.reuse, R65 ;  /* 0x0000004100417220 */ /* 0x040fe20000410000 */
[----:B------:R-:W-:Y:S01]  /*2b90*/  UMOV UR23, 0x80000020 ;  /* 0x8000002000177882 */ /* 0x000fe20000000000 */
[C---:B------:R-:W-:Y:S01]  /*2ba0*/  FMUL.FTZ R59, R0.reuse, R59 ;  /* 0x0000003b003b7220 */ /* 0x040fe20000410000 */
[C---:B------:R-:W-:Y:S01]  /*2bb0*/  FMUL.FTZ R70, R0.reuse, R70 ;  /* 0x0000004600467220 */ /* 0x040fe20000410000 */
[----:B------:R-:W-:Y:S01]  /*2bc0*/  FMUL.FTZ R68, R0, R68 ;  /* 0x0000004400447220 */ /* 0x000fe20000410000 */
[----:B------:R1:W-:Y:S01]  /*2bd0*/  MUFU.TANH R75, R57 ;  /* 0x00000039004b7308 */ /* 0x0003e20000002400 */
[----:B0-----:R-:W-:-:S02]  /*2be0*/  VIADD R56, R222, UR50 ;  /* 0x00000032de387c36 */ /* 0x001fc40008000000 */
[C---:B------:R-:W-:Y:S01]  /*2bf0*/  FMUL.FTZ R58, R0.reuse, R58 ;  /* 0x0000003a003a7220 */ /* 0x040fe20000410000 */
[C---:B------:R-:W-:Y:S01]  /*2c00*/  FMUL.FTZ R62, R0.reuse, R62 ;  /* 0x0000003e003e7220 */ /* 0x040fe20000410000 */
[C---:B------:R-:W-:Y:S01]  /*2c10*/  FMUL.FTZ R69, R0.reuse, R69 ;  /* 0x0000004500457220 */ /* 0x040fe20000410000 */
[C---:B------:R-:W-:Y:S01]  /*2c20*/  FMUL.FTZ R64, R0.reuse, R64 ;  /* 0x0000004000407220 */ /* 0x040fe20000410000 */
[C---:B------:R-:W-:Y:S01]  /*2c30*/  FMUL.FTZ R71, R0.reuse, R71 ;  /* 0x0000004700477220 */ /* 0x040fe20000410000 */
[C---:B------:R-:W-:Y:S01]  /*2c40*/  FMUL.FTZ R67, R0.reuse, R67 ;  /* 0x0000004300437220 */ /* 0x040fe20000410000 */
[----:B------:R0:W-:Y:S01]  /*2c50*/  MUFU.TANH R90, R60 ;  /* 0x0000003c005a7308 */ /* 0x0001e20000002400 */
[----:B-1----:R-:W-:Y:S02]  /*2c60*/  IMAD.U32 R57, RZ, RZ, UR47 ;  /* 0x0000002fff397e24 */ /* 0x002fe4000f8e00ff */
[C---:B------:R-:W-:Y:S01]  /*2c70*/  FMUL.FTZ R66, R0.reuse, R66 ;  /* 0x0000004200427220 */ /* 0x040fe20000410000 */
[----:B------:R-:W-:Y:S01]  /*2c80*/  FMUL.FTZ R63, R0, R63 ;  /* 0x0000003f003f7220 */ /* 0x000fe20000410000 */
[----:B------:R-:W-:-:S03]  /*2c90*/  IMAD R56, R57, -0xa0, R56 ;  /* 0xffffff6039387824 */ /* 0x000fc600078e0238 */
[----:B------:R1:W-:Y:S02]  /*2ca0*/  MUFU.TANH R91, R61 ;  /* 0x0000003d005b7308 */ /* 0x0003e40000002400 */
[C---:B------:R-:W-:Y:S02]  /*2cb0*/  ISETP.GT.AND P1, PT, R56.reuse, RZ, PT ;  /* 0x000000ff3800720c */ /* 0x040fe40003f24270 */
[C---:B------:R-:W-:Y:S02]  /*2cc0*/  ISETP.GT.AND P2, PT, R56.reuse, 0x1, PT ;  /* 0x000000013800780c */ /* 0x040fe40003f44270 */
[C---:B------:R-:W-:Y:S02]  /*2cd0*/  ISETP.GT.AND P3, PT, R56.reuse, 0x8, PT ;  /* 0x000000083800780c */ /* 0x040fe40003f64270 */
[C---:B------:R-:W-:Y:S01]  /*2ce0*/  ISETP.GT.AND P4, PT, R56.reuse, 0x9, PT ;  /* 0x000000093800780c */ /* 0x040fe20003f84270 */
[----:B------:R-:W1:Y:S01]  /*2cf0*/  MUFU.TANH R11, R99 ;  /* 0x00000063000b7308 */ /* 0x000e620000002400 */
[----:B------:R-:W-:-:S02]  /*2d00*/  ISETP.GT.AND P5, PT, R56, 0x10, PT ;  /* 0x000000103800780c */ /* 0x000fc40003fa4270 */
[----:B------:R-:W-:Y:S02]  /*2d10*/  FSEL R6, R6, -INF , P1 ;  /* 0xff80000006067808 */ /* 0x000fe40000800000 */
[----:B--2---:R-:W-:Y:S02]  /*2d20*/  FSEL R7, R7, -INF , P2 ;  /* 0xff80000007077808 */ /* 0x004fe40001000000 */
[----:B----4-:R-:W-:Y:S01]  /*2d30*/  FSEL R8, R8, -INF , P3 ;  /* 0xff80000008087808 */ /* 0x010fe20001800000 */
[----:B------:R2:W-:Y:S01]  /*2d40*/  MUFU.TANH R98, R65 ;  /* 0x0000004100627308 */ /* 0x0005e20000002400 */
[----:B-----5:R-:W-:Y:S02]  /*2d50*/  FSEL R9, R9, -INF , P4 ;  /* 0xff80000009097808 */ /* 0x020fe40002000000 */
[----:B---3--:R-:W-:-:S05]  /*2d60*/  FSEL R10, R10, -INF , P5 ;  /* 0xff8000000a0a7808 */ /* 0x008fca0002800000 */
[----:B------:R-:W-:Y:S08]  /*2d70*/  MUFU.TANH R73, R73 ;  /* 0x0000004900497308 */ /* 0x000ff00000002400 */
[----:B------:R-:W3:Y:S01]  /*2d80*/  MUFU.TANH R12, R102 ;  /* 0x00000066000c7308 */ /* 0x000ee20000002400 */
[----:B------:R-:W-:Y:S02]  /*2d90*/  WARPGROUP.DEPBAR.LE gsb0, 0x0 ;  /* 0x00008000000079c5 */ /* 0x000fe40000010000 */
[----:B------:R-:W-:Y:S01]  /*2da0*/  WARPGROUP.ARRIVE ;  /* 0x00000000000079c5 */ /* 0x000fe20000000000 */
[C---:B------:R-:W-:Y:S01]  /*2db0*/  FMUL.FTZ R40, R0.reuse, R40 ;  /* 0x0000002800287220 */ /* 0x040fe20000410000 */
[C---:B------:R-:W-:Y:S01]  /*2dc0*/  FMUL.FTZ R41, R0.reuse, R41 ;  /* 0x0000002900297220 */ /* 0x040fe20000410000 */
[C---:B------:R-:W-:Y:S01]  /*2dd0*/  FMUL.FTZ R42, R0.reuse, R42 ;  /* 0x0000002a002a7220 */ /* 0x040fe20000410000 */
[C---:B0-----:R-:W-:Y:S01]  /*2de0*/  FMUL.FTZ R60, R0.reuse, R50 ;  /* 0x00000032003c7220 */ /* 0x041fe20000410000 */
[----:B------:R0:W-:Y:S01]  /*2df0*/  MUFU.TANH R106, R40 ;  /* 0x00000028006a7308 */ /* 0x0001e20000002400 */
[----:B------:R-:W-:Y:S01]  /*2e00*/  QGMMA.64x32x32.F32.E4M3.E4M3 R24, gdesc[UR20], R24, gsb0 ;  /* 0x00600000141879f3 */ /* 0x000fe20008000818 */
[----:B------:R-:W-:Y:S01]  /*2e10*/  FSEL R50, R93, -INF , P4 ;  /* 0xff8000005d327808 */ /* 0x000fe20002000000 */
[----:B-1----:R-:W-:Y:S01]  /*2e20*/  FMUL.FTZ R61, R0, R51 ;  /* 0x00000033003d7220 */ /* 0x002fe20000410000 */
[----:B------:R-:W-:Y:S01]  /*2e30*/  FSEL R51, R96, -INF , P5 ;  /* 0xff80000060337808 */ /* 0x000fe20002800000 */
[C---:B--2---:R-:W-:Y:S01]  /*2e40*/  FMUL.FTZ R65, R0.reuse, R53 ;  /* 0x0000003500417220 */ /* 0x044fe20000410000 */
[----:B------:R-:W-:Y:S01]  /*2e50*/  FMUL.FTZ R44, R0, R44 ;  /* 0x0000002c002c7220 */ /* 0x000fe20000410000 */
[----:B------:R-:W-:Y:S01]  /*2e60*/  ISETP.GT.AND P4, PT, R56, 0x20, PT ;  /* 0x000000203800780c */ /* 0x000fe20003f84270 */
[----:B------:R1:W-:Y:S01]  /*2e70*/  MUFU.TANH R107, R41 ;  /* 0x00000029006b7308 */ /* 0x0003e20000002400 */
[----:B0-----:R-:W-:Y:S01]  /*2e80*/  FMUL.FTZ R40, R0, R46 ;  /* 0x0000002e00287220 */ /* 0x001fe20000410000 */
[----:B------:R-:W-:Y:S01]  /*2e90*/  FSEL R46, R88, -INF , P1 ;  /* 0xff800000582e7808 */ /* 0x000fe20000800000 */
[----:B------:R-:W-:Y:S01]  /*2ea0*/  FMUL.FTZ R45, R0, R45 ;  /* 0x0000002d002d7220 */ /* 0x000fe20000410000 */
[----:B------:R-:W-:Y:S01]  /*2eb0*/  ISETP.GT.AND P1, PT, R56, 0x11, PT ;  /* 0x000000113800780c */ /* 0x000fe20003f24270 */
[----:B------:R-:W-:Y:S01]  /*2ec0*/  FMUL.FTZ R52, R0, R52 ;  /* 0x0000003400347220 */ /* 0x000fe20000410000 */
[----:B------:R-:W-:Y:S01]  /*2ed0*/  ISETP.GT.AND P5, PT, R56, 0x21, PT ;  /* 0x000000213800780c */ /* 0x000fe20003fa4270 */
[C---:B------:R-:W-:Y:S01]  /*2ee0*/  FMUL.FTZ R47, R0.reuse, R47 ;  /* 0x0000002f002f7220 */ /* 0x040fe20000410000 */
[----:B------:R0:W-:Y:S01]  /*2ef0*/  MUFU.TANH R108, R42 ;  /* 0x0000002a006c7308 */ /* 0x0001e20000002400 */
[----:B-1----:R-:W-:Y:S01]  /*2f00*/  FMUL.FTZ R41, R0, R48 ;  /* 0x0000003000297220 */ /* 0x002fe20000410000 */
[----:B------:R-:W-:Y:S01]  /*2f10*/  FSEL R48, R92, -INF , P3 ;  /* 0xff8000005c307808 */ /* 0x000fe20001800000 */
[----:B------:R-:W-:Y:S01]  /*2f20*/  FMUL.FTZ R43, R0, R43 ;  /* 0x0000002b002b7220 */ /* 0x000fe20000410000 */
[----:B------:R-:W-:-:S02]  /*2f30*/  FSEL R53, R97, -INF , P1 ;  /* 0xff80000061357808 */ /* 0x000fc40000800000 */
[----:B------:R-:W-:Y:S02]  /*2f40*/  ISETP.GT.AND P3, PT, R56, 0x19, PT ;  /* 0x000000193800780c */ /* 0x000fe40003f64270 */
[----:B------:R1:W-:Y:S01]  /*2f50*/  MUFU.TANH R92, R41 ;  /* 0x00000029005c7308 */ /* 0x0003e20000002400 */
[----:B0-----:R-:W-:Y:S01]  /*2f60*/  FMUL.FTZ R42, R0, R49 ;  /* 0x00000031002a7220 */ /* 0x001fe20000410000 */
[----:B------:R-:W-:Y:S02]  /*2f70*/  FSEL R49, R89, -INF , P2 ;  /* 0xff80000059317808 */ /* 0x000fe40001000000 */
[----:B------:R-:W-:Y:S02]  /*2f80*/  ISETP.GT.AND P2, PT, R56, 0x18, PT ;  /* 0x000000183800780c */ /* 0x000fe40003f44270 */
[----:B------:R-:W-:Y:S01]  /*2f90*/  FSEL R57, R101, -INF , P3 ;  /* 0xff80000065397808 */ /* 0x000fe20001800000 */
[----:B------:R-:W-:Y:S01]  /*2fa0*/  IMAD.MOV.U32 R101, RZ, RZ, R119 ;  /* 0x000000ffff657224 */ /* 0x000fe200078e0077 */
[----:B------:R0:W-:Y:S01]  /*2fb0*/  MUFU.TANH R88, R40 ;  /* 0x0000002800587308 */ /* 0x0001e20000002400 */
[----:B-1----:R-:W-:-:S02]  /*2fc0*/  FMNMX.FTZ R41, R46, R49, !PT ;  /* 0x000000312e297209 */ /* 0x002fc40007810000 */
[----:B------:R-:W-:Y:S02]  /*2fd0*/  FSEL R11, R11, -INF , P1 ;  /* 0xff8000000b0b7808 */ /* 0x000fe40000800000 */
[----:B------:R-:W-:Y:S02]  /*2fe0*/  FMNMX.FTZ R41, R48, R41, !PT ;  /* 0x0000002930297209 */ /* 0x000fe40007810000 */
[----:B------:R-:W-:Y:S01]  /*2ff0*/  ISETP.GT.AND P1, PT, R56, 0x28, PT ;  /* 0x000000283800780c */ /* 0x000fe20003f24270 */
[----:B------:R1:W-:Y:S01]  /*3000*/  MUFU.TANH R93, R42 ;  /* 0x0000002a005d7308 */ /* 0x0003e20000002400 */
[----:B0-----:R-:W-:Y:S02]  /*3010*/  FMNMX.FTZ R40, R50, R41, !PT ;  /* 0x0000002932287209 */ /* 0x001fe40007810000 */
[----:B---3--:R-:W-:Y:S02]  /*3020*/  FSEL R12, R12, -INF , P2 ;  /* 0xff8000000c0c7808 */ /* 0x008fe40001000000 */
[----:B------:R-:W-:-:S02]  /*3030*/  FSEL R14, R14, -INF , P4 ;  /* 0xff8000000e0e7808 */ /* 0x000fc40002000000 */
[----:B------:R-:W-:Y:S01]  /*3040*/  FSEL R15, R15, -INF , P5 ;  /* 0xff8000000f0f7808 */ /* 0x000fe20002800000 */
[----:B------:R-:W0:Y:S01]  /*3050*/  MUFU.TANH R21, R79 ;  /* 0x0000004f00157308 */ /* 0x000e220000002400 */
[----:B-1----:R-:W-:-:S04]  /*3060*/  FMNMX.FTZ R42, R51, R40, !PT ;  /* 0x00000028332a7209 */ /* 0x002fc80007810000 */
[----:B------:R-:W-:-:S03]  /*3070*/  FMNMX.FTZ R42, R53, R42, !PT ;  /* 0x0000002a352a7209 */ /* 0x000fc60007810000 */
[----:B------:R-:W-:Y:S01]  /*3080*/  MUFU.TANH R76, R76 ;  /* 0x0000004c004c7308 */ /* 0x000fe20000002400 */
[----:B------:R-:W-:-:S07]  /*3090*/  WARPGROUP.DEPBAR.LE gsb0, 0x0 ;  /* 0x00008000000079c5 */ /* 0x000fce0000010000 */
[----:B------:R1:W-:Y:S08]  /*30a0*/  MUFU.TANH R79, R59 ;  /* 0x0000003b004f7308 */ /* 0x0003f00000002400 */
[----:B------:R-:W2:Y:S01]  /*30b0*/  MUFU.TANH R13, R103 ;  /* 0x00000067000d7308 */ /* 0x000ea20000002400 */
[----:B-1----:R-:W-:Y:S02]  /*30c0*/  FSEL R59, R100, -INF , P2 ;  /* 0xff800000643b7808 */ /* 0x002fe40001000000 */
[----:B------:R-:W-:-:S04]  /*30d0*/  ISETP.GT.AND P2, PT, R56, 0x29, PT ;  /* 0x000000293800780c */ /* 0x000fc80003f44270 */
[----:B0-----:R-:W-:Y:S01]  /*30e0*/  FSEL R21, R21, -INF , P2 ;  /* 0xff80000015157808 */ /* 0x001fe20001000000 */
[----:B------:R-:W-:Y:S08]  /*30f0*/  MUFU.TANH R77, R77 ;  /* 0x0000004d004d7308 */ /* 0x000ff00000002400 */
[----:B------:R0:W-:Y:S01]  /*3100*/  MUFU.TANH R110, R44 ;  /* 0x0000002c006e7308 */ /* 0x0001e20000002400 */
[----:B--2---:R-:W-:-:S02]  /*3110*/  FSEL R13, R13, -INF , P3 ;  /* 0xff8000000d0d7808 */ /* 0x004fc40001800000 */
[----:B------:R-:W-:-:S05]  /*3120*/  ISETP.GT.AND P3, PT, R56, 0x30, PT ;  /* 0x000000303800780c */ /* 0x000fca0003f64270 */
[----:B------:R1:W-:Y:S01]  /*3130*/  MUFU.TANH R104, R70 ;  /* 0x0000004600687308 */ /* 0x0003e20000002400 */
[----:B0-----:R-:W-:-:S04]  /*3140*/  FMNMX.FTZ R44, R59, R42, !PT ;  /* 0x0000002a3b2c7209 */ /* 0x001fc80007810000 */
[----:B------:R-:W-:-:S03]  /*3150*/  FMNMX.FTZ R44, R57, R44, !PT ;  /* 0x0000002c392c7209 */ /* 0x000fc60007810000 */
[----:B------:R-:W-:Y:S01]  /*3160*/  MUFU.TANH R80, R80 ;  /* 0x0000005000507308 */ /* 0x000fe20000002400 */
[----:B-1----:R-:W-:Y:S01]  /*3170*/  FMUL.FTZ R70, R0, R55 ;  /* 0x0000003700467220 */ /* 0x002fe20000410000 */
[----:B------:R-:W-:Y:S02]  /*3180*/  FSEL R55, R72, -INF , P4 ;  /* 0xff80000048377808 */ /* 0x000fe40002000000 */
[----:B------:R-:W-:-:S04]  /*3190*/  ISETP.GT.AND P4, PT, R56, 0x31, PT ;  /* 0x000000313800780c */ /* 0x000fc80003f84270 */
[----:B------:R0:W-:Y:S08]  /*31a0*/  MUFU.TANH R102, R68 ;  /* 0x0000004400667308 */ /* 0x0001f00000002400 */
[----:B------:R-:W-:Y:S01]  /*31b0*/  MUFU.TANH R81, R81 ;  /* 0x0000005100517308 */ /* 0x000fe20000002400 */
[----:B0-----:R-:W-:Y:S01]  /*31c0*/  FMUL.FTZ R68, R0, R54 ;  /* 0x0000003600447220 */ /* 0x001fe20000410000 */
[----:B------:R-:W-:-:S02]  /*31d0*/  FSEL R54, R73, -INF , P5 ;  /* 0xff80000049367808 */ /* 0x000fc40002800000 */
[----:B------:R-:W-:-:S04]  /*31e0*/  ISETP.GT.AND P5, PT, R56, 0x38, PT ;  /* 0x000000383800780c */ /* 0x000fc80003fa4270 */
[----:B------:R0:W-:Y:S08]  /*31f0*/  MUFU.TANH R111, R45 ;  /* 0x0000002d006f7308 */ /* 0x0001f00000002400 */
[----:B------:R-:W1:Y:S01]  /*3200*/  MUFU.TANH R20, R78 ;  /* 0x0000004e00147308 */ /* 0x000e620000002400 */
[----:B0-----:R-:W-:-:S04]  /*3210*/  FMNMX.FTZ R45, R55, R44, !PT ;  /* 0x0000002c372d7209 */ /* 0x001fc80007810000 */
[----:B------:R-:W-:-:S03]  /*3220*/  FMNMX.FTZ R45, R54, R45, !PT ;  /* 0x0000002d362d7209 */ /* 0x000fc60007810000 */
[----:B------:R-:W-:Y:S08]  /*3230*/  MUFU.TANH R84, R84 ;  /* 0x0000005400547308 */ /* 0x000ff00000002400 */
[----:B------:R0:W2:Y:S01]  /*3240*/  MUFU.TANH R78, R58 ;  /* 0x0000003a004e7308 */ /* 0x0000a20000002400 */
[----:B-1----:R-:W-:-:S07]  /*3250*/  FSEL R20, R20, -INF , P1 ;  /* 0xff80000014147808 */ /* 0x002fce0000800000 */
[----:B------:R-:W-:Y:S01]  /*3260*/  MUFU.TANH R85, R85 ;  /* 0x0000005500557308 */ /* 0x000fe20000002400 */
[----:B0-----:R-:W-:Y:S02]  /*3270*/  FSEL R58, R76, -INF , P1 ;  /* 0xff8000004c3a7808 */ /* 0x001fe40000800000 */
[----:B------:R-:W-:Y:S02]  /*3280*/  ISETP.GT.AND P1, PT, R56, 0x39, PT ;  /* 0x000000393800780c */ /* 0x000fe40003f24270 */
[----:B------:R-:W-:-:S03]  /*3290*/  FMNMX.FTZ R45, R58, R45, !PT ;  /* 0x0000002d3a2d7209 */ /* 0x000fc60007810000 */
[----:B------:R0:W-:Y:S08]  /*32a0*/  MUFU.TANH R96, R60 ;  /* 0x0000003c00607308 */ /* 0x0001f00000002400 */
[----:B------:R-:W1:Y:S01]  /*32b0*/  MUFU.TANH R82, R82 ;  /* 0x0000005200527308 */ /* 0x000e620000002400 */
[----:B0-----:R-:W-:Y:S02]  /*32c0*/  FSEL R60, R77, -INF , P2 ;  /* 0xff8000004d3c7808 */ /* 0x001fe40001000000 */
[----:B------:R-:W-:-:S04]  /*32d0*/  ISETP.GT.AND P2, PT, R56, 0x40, PT ;  /* 0x000000403800780c */ /* 0x000fc80003f44270 */
[----:B--2---:R-:W-:Y:S01]  /*32e0*/  FSEL R44, R78, -INF , P2 ;  /* 0xff8000004e2c7808 */ /* 0x004fe20001000000 */
[----:B------:R0:W-:Y:S08]  /*32f0*/  MUFU.TANH R94, R62 ;  /* 0x0000003e005e7308 */ /* 0x0001f00000002400 */
[----:B------:R2:W-:Y:S01]  /*3300*/  MUFU.TANH R103, R69 ;  /* 0x0000004500677308 */ /* 0x0005e20000002400 */
[----:B0-----:R-:W-:-:S02]  /*3310*/  FSEL R62, R80, -INF , P3 ;  /* 0xff800000503e7808 */ /* 0x001fc40001800000 */
[----:B-1----:R-:W-:Y:S01]  /*3320*/  FSEL R40, R82, -INF , P3 ;  /* 0xff80000052287808 */ /* 0x002fe20001800000 */
[----:B------:R-:W-:Y:S01]  /*3330*/  FMUL.FTZ R82, R0, R30 ;  /* 0x0000001e00527220 */ /* 0x000fe20000410000 */
[----:B------:R-:W-:-:S03]  /*3340*/  ISETP.GT.AND P3, PT, R56, 0x41, PT ;  /* 0x000000413800780c */ /* 0x000fc60003f64270 */
[----:B------:R-:W0:Y:S01]  /*3350*/  MUFU.TANH R86, R86 ;  /* 0x0000005600567308 */ /* 0x000e220000002400 */
[----:B--2---:R-:W-:-:S07]  /*3360*/  FMNMX.FTZ R69, R60, R45, !PT ;  /* 0x0000002d3c457209 */ /* 0x004fce0007810000 */
[----:B------:R-:W1:Y:S08]  /*3370*/  MUFU.TANH R83, R83 ;  /* 0x0000005300537308 */ /* 0x000e700000002400 */
[----:B------:R2:W-:Y:S01]  /*3380*/  MUFU.TANH R97, R61 ;  /* 0x0000003d00617308 */ /* 0x0005e20000002400 */
[----:B0-----:R-:W-:-:S07]  /*3390*/  FSEL R42, R86, -INF , P5 ;  /* 0xff800000562a7808 */ /* 0x001fce0002800000 */
[----:B------:R0:W-:Y:S01]  /*33a0*/  MUFU.TANH R100, R52 ;  /* 0x0000003400647308 */ /* 0x0001e20000002400 */
[----:B--2---:R-:W-:Y:S02]  /*33b0*/  FSEL R61, R81, -INF , P4 ;  /* 0xff800000513d7808 */ /* 0x004fe40002000000 */
[----:B-1----:R-:W-:Y:S02]  /*33c0*/  FSEL R41, R83, -INF , P4 ;  /* 0xff80000053297808 */ /* 0x002fe40002000000 */
[----:B------:R-:W-:-:S03]  /*33d0*/  ISETP.GT.AND P4, PT, R56, 0x48, PT ;  /* 0x000000483800780c */ /* 0x000fc60003f84270 */
[----:B------:R1:W-:Y:S01]  /*33e0*/  MUFU.TANH R95, R64 ;  /* 0x00000040005f7308 */ /* 0x0003e20000002400 */
[----:B0-----:R-:W-:Y:S02]  /*33f0*/  FMNMX.FTZ R52, R62, R69, !PT ;  /* 0x000000453e347209 */ /* 0x001fe40007810000 */
[----:B------:R-:W-:Y:S02]  /*3400*/  FSEL R69, R90, -INF , P4 ;  /* 0xff8000005a457808 */ /* 0x000fe40002000000 */
[----:B------:R-:W-:Y:S02]  /*3410*/  FSEL R45, R94, -INF , P4 ;  /* 0xff8000005e2d7808 */ /* 0x000fe40002000000 */
[----:B------:R-:W-:Y:S01]  /*3420*/  ISETP.GT.AND P4, PT, R56, 0x59, PT ;  /* 0x000000593800780c */ /* 0x000fe20003f84270 */
[----:B------:R0:W-:Y:S01]  /*3430*/  MUFU.TANH R105, R71 ;  /* 0x0000004700697308 */ /* 0x0001e20000002400 */
[----:B-1----:R-:W-:Y:S02]  /*3440*/  FSEL R64, R84, -INF , P5 ;  /* 0xff80000054407808 */ /* 0x002fe40002800000 */
[----:B------:R-:W-:-:S02]  /*3450*/  ISETP.GT.AND P5, PT, R56, 0x49, PT ;  /* 0x000000493800780c */ /* 0x000fc40003fa4270 */
[----:B------:R-:W-:Y:S01]  /*3460*/  FSEL R73, R103, -INF , P4 ;  /* 0xff80000067497808 */ /* 0x000fe20002000000 */
[----:B------:R-:W-:Y:S02]  /*3470*/  IMAD.MOV.U32 R103, RZ, RZ, R119 ;  /* 0x000000ffff677224 */ /* 0x000fe400078e0077 */
[----:B------:R-:W-:Y:S01]  /*3480*/  MUFU.TANH R87, R87 ;  /* 0x0000005700577308 */ /* 0x000fe20000002400 */
[----:B0-----:R-:W-:Y:S01]  /*3490*/  FMNMX.FTZ R71, R61, R52, !PT ;  /* 0x000000343d477209 */ /* 0x001fe20007810000 */
[----:B------:R-:W-:-:S03]  /*34a0*/  FMUL.FTZ R52, R0, R25 ;  /* 0x0000001900347220 */ /* 0x000fc60000410000 */
[----:B------:R-:W-:-:S03]  /*34b0*/  FMNMX.FTZ R71, R64, R71, !PT ;  /* 0x0000004740477209 */ /* 0x000fc60007810000 */
[----:B------:R-:W0:Y:S08]  /*34c0*/  MUFU.TANH R67, R67 ;  /* 0x0000004300437308 */ /* 0x000e300000002400 */
[----:B------:R1:W-:Y:S08]  /*34d0*/  MUFU.TANH R99, R66 ;  /* 0x0000004200637308 */ /* 0x0003f00000002400 */
[----:B------:R2:W-:Y:S01]  /*34e0*/  MUFU.TANH R89, R47 ;  /* 0x0000002f00597308 */ /* 0x0005e20000002400 */
[----:B-1----:R-:W-:-:S04]  /*34f0*/  FSEL R66, R85, -INF , P1 ;  /* 0xff80000055427808 */ /* 0x002fc80000800000 */
[----:B------:R-:W-:-:S03]  /*3500*/  FMNMX.FTZ R72, R66, R71, !PT ;  /* 0x0000004742487209 */ /* 0x000fc60007810000 */
[----:B------:R1:W-:Y:S01]  /*3510*/  MUFU.TANH R81, R65 ;  /* 0x0000004100517308 */ /* 0x0003e20000002400 */
[----:B--2---:R-:W-:Y:S01]  /*3520*/  FMUL.FTZ R47, R0, R24 ;  /* 0x00000018002f7220 */ /* 0x004fe20000410000 */
[----:B------:R-:W-:-:S06]  /*3530*/  FSEL R24, R79, -INF , P3 ;  /* 0xff8000004f187808 */ /* 0x000fcc0001800000 */
[----:B------:R2:W-:Y:S01]  /*3540*/  MUFU.TANH R86, R68 ;  /* 0x0000004400567308 */ /* 0x0005e20000002400 */
[----:B-1----:R-:W-:Y:S02]  /*3550*/  FSEL R65, R74, -INF , P2 ;  /* 0xff8000004a417808 */ /* 0x002fe40001000000 */
[----:B------:R-:W-:-:S05]  /*3560*/  ISETP.GT.AND P2, PT, R56, 0x51, PT ;  /* 0x000000513800780c */ /* 0x000fca0003f44270 */
[----:B------:R1:W-:Y:S01]  /*3570*/  MUFU.TANH R85, R47 ;  /* 0x0000002f00557308 */ /* 0x0003e20000002400 */
[----:B--2---:R-:W-:Y:S01]  /*3580*/  FSEL R68, R75, -INF , P3 ;  /* 0xff8000004b447808 */ /* 0x004fe20001800000 */
[----:B------:R-:W-:Y:S01]  /*3590*/  FMUL.FTZ R75, R0, R27 ;  /* 0x0000001b004b7220 */ /* 0x000fe20000410000 */
[----:B0-----:R-:W-:Y:S02]  /*35a0*/  FSEL R27, R67, -INF , P2 ;  /* 0xff800000431b7808 */ /* 0x001fe40001000000 */
[----:B------:R-:W-:-:S03]  /*35b0*/  ISETP.GT.AND P3, PT, R56, 0x58, PT ;  /* 0x000000583800780c */ /* 0x000fc60003f64270 */
[----:B------:R-:W0:Y:S01]  /*35c0*/  MUFU.TANH R63, R63 ;  /* 0x0000003f003f7308 */ /* 0x000e220000002400 */
[----:B-1----:R-:W-:Y:S02]  /*35d0*/  FMNMX.FTZ R47, R65, R72, !PT ;  /* 0x00000048412f7209 */ /* 0x002fe40007810000 */
[----:B------:R-:W-:Y:S02]  /*35e0*/  FSEL R72, R98, -INF , P2 ;  /* 0xff80000062487808 */ /* 0x000fe40001000000 */
[----:B------:R-:W-:Y:S01]  /*35f0*/  FSEL R74, R102, -INF , P3 ;  /* 0xff800000664a7808 */ /* 0x000fe20001800000 */
[----:B------:R-:W-:Y:S01]  /*3600*/  IMAD.MOV.U32 R102, RZ, RZ, R119 ;  /* 0x000000ffff667224 */ /* 0x000fe200078e0077 */
[----:B------:R-:W-:Y:S01]  /*3610*/  ISETP.GT.AND P2, PT, R56, 0x68, PT ;  /* 0x000000683800780c */ /* 0x000fe20003f44270 */
[----:B------:R1:W-:Y:S03]  /*3620*/  MUFU.TANH R79, R52 ;  /* 0x00000034004f7308 */ /* 0x0003e60000002400 */
[----:B------:R-:W-:Y:S01]  /*3630*/  FSEL R30, R88, -INF , P2 ;  /* 0xff800000581e7808 */ /* 0x000fe20001000000 */
[----:B------:R-:W-:-:S04]  /*3640*/  FMUL.FTZ R88, R0, R32 ;  /* 0x0000002000587220 */ /* 0x000fc80000410000 */
[----:B------:R2:W3:Y:S01]  /*3650*/  MUFU.TANH R109, R43 ;  /* 0x0000002b006d7308 */ /* 0x0004e20000002400 */
[----:B-1----:R-:W-:Y:S02]  /*3660*/  FMNMX.FTZ R52, R68, R47, !PT ;  /* 0x0000002f44347209 */ /* 0x002fe40007810000 */
[----:B0-----:R-:W-:Y:S01]  /*3670*/  FSEL R25, R63, -INF , P5 ;  /* 0xff8000003f197808 */ /* 0x001fe20002800000 */
[----:B------:R-:W-:Y:S01]  /*3680*/  FMUL.FTZ R63, R0, R26 ;  /* 0x0000001a003f7220 */ /* 0x000fe20000410000 */
[----:B------:R-:W-:Y:S02]  /*3690*/  FMNMX.FTZ R67, R69, R52, !PT ;  /* 0x0000003445437209 */ /* 0x000fe40007810000 */
[----:B------:R-:W-:Y:S01]  /*36a0*/  FSEL R47, R104, -INF , P3 ;  /* 0xff800000682f7808 */ /* 0x000fe20001800000 */
[----:B------:R0:W-:Y:S01]  /*36b0*/  MUFU.TANH R90, R63 ;  /* 0x0000003f005a7308 */ /* 0x0001e20000002400 */
[----:B--2---:R-:W-:Y:S01]  /*36c0*/  FSEL R43, R87, -INF , P1 ;  /* 0xff800000572b7808 */ /* 0x004fe20000800000 */
[----:B------:R-:W-:Y:S01]  /*36d0*/  IMAD.MOV.U32 R104, RZ, RZ, R119 ;  /* 0x000000ffff687224 */ /* 0x000fe200078e0077 */
[----:B------:R-:W-:-:S02]  /*36e0*/  ISETP.GT.AND P1, PT, R56, 0x50, PT ;  /* 0x000000503800780c */ /* 0x000fc40003f24270 */
[----:B------:R-:W-:Y:S02]  /*36f0*/  ISETP.GT.AND P3, PT, R56, 0x69, PT ;  /* 0x000000693800780c */ /* 0x000fe40003f64270 */
[----:B------:R-:W-:Y:S01]  /*3700*/  FSEL R71, R95, -INF , P1 ;  /* 0xff8000005f477808 */ /* 0x000fe20000800000 */
[----:B------:R1:W2:Y:S01]  /*3710*/  MUFU.TANH R87, R70 ;  /* 0x0000004600577308 */ /* 0x0002a20000002400 */
[----:B0-----:R-:W-:Y:S01]  /*3720*/  FMUL.FTZ R63, R0, R28 ;  /* 0x0000001c003f7220 */ /* 0x001fe20000410000 */
[----:B------:R-:W-:Y:S01]  /*3730*/  FSEL R26, R99, -INF , P1 ;  /* 0xff800000631a7808 */ /* 0x000fe20000800000 */
[--C-:B------:R-:W-:Y:S01]  /*3740*/  IMAD.MOV.U32 R99, RZ, RZ, R119.reuse ;  /* 0x000000ffff637224 */ /* 0x100fe200078e0077 */
[----:B------:R-:W-:Y:S02]  /*3750*/  ISETP.GT.AND P1, PT, R56, 0x61, PT ;  /* 0x000000613800780c */ /* 0x000fe40003f24270 */
[----:B------:R-:W-:Y:S01]  /*3760*/  FSEL R28, R105, -INF , P4 ;  /* 0xff800000691c7808 */ /* 0x000fe20002000000 */
[----:B------:R-:W-:Y:S01]  /*3770*/  IMAD.MOV.U32 R105, RZ, RZ, R119 ;  /* 0x000000ffff697224 */ /* 0x000fe200078e0077 */
[----:B------:R-:W0:Y:S01]  /*3780*/  MUFU.TANH R94, R63 ;  /* 0x0000003f005e7308 */ /* 0x000e220000002400 */
[----:B-1----:R-:W-:-:S02]  /*3790*/  FSEL R70, R91, -INF , P5 ;  /* 0xff8000005b467808 */ /* 0x002fc40002800000 */
[----:B------:R-:W-:Y:S02]  /*37a0*/  ISETP.GT.AND P5, PT, R56, 0x60, PT ;  /* 0x000000603800780c */ /* 0x000fe40003fa4270 */
[----:B------:R-:W-:Y:S01]  /*37b0*/  FMNMX.FTZ R52, R70, R67, !PT ;  /* 0x0000004346347209 */ /* 0x000fe20007810000 */
[----:B------:R-:W-:Y:S01]  /*37c0*/  FMUL.FTZ R67, R0, R29 ;  /* 0x0000001d00437220 */ /* 0x000fe20000410000 */
[----:B------:R-:W-:Y:S01]  /*37d0*/  FSEL R76, R106, -INF , P5 ;  /* 0xff8000006a4c7808 */ /* 0x000fe20002800000 */
[----:B------:R1:W-:Y:S01]  /*37e0*/  MUFU.TANH R91, R75 ;  /* 0x0000004b005b7308 */ /* 0x0003e20000002400 */
[----:B------:R-:W-:Y:S01]  /*37f0*/  FMNMX.FTZ R77, R71, R52, !PT ;  /* 0x00000034474d7209 */ /* 0x000fe20007810000 */
[----:B------:R-:W-:Y:S01]  /*3800*/  IMAD.MOV.U32 R106, RZ, RZ, R119 ;  /* 0x000000ffff6a7224 */ /* 0x000fe200078e0077 */
[----:B------:R-:W-:Y:S02]  /*3810*/  ISETP.GT.AND P4, PT, R56, 0x70, PT ;  /* 0x000000703800780c */ /* 0x000fe40003f84270 */
[----:B------:R-:W-:-:S02]  /*3820*/  FMNMX.FTZ R77, R72, R77, !PT ;  /* 0x0000004d484d7209 */ /* 0x000fc40007810000 */
[----:B------:R-:W-:Y:S01]  /*3830*/  FSEL R29, R108, -INF , P5 ;  /* 0xff8000006c1d7808 */ /* 0x000fe20002800000 */
[----:B------:R4:W5:Y:S01]  /*3840*/  MUFU.TANH R95, R67 ;  /* 0x00000043005f7308 */ /* 0x0009620000002400 */
[----:B------:R-:W-:Y:S01]  /*3850*/  FMNMX.FTZ R78, R74, R77, !PT ;  /* 0x0000004d4a4e7209 */ /* 0x000fe20007810000 */
[--C-:B------:R-:W-:Y:S01]  /*3860*/  IMAD.MOV.U32 R108, RZ, RZ, R119.reuse ;  /* 0x000000ffff6c7224 */ /* 0x100fe200078e0077 */
[----:B-1----:R-:W-:Y:S01]  /*3870*/  FSEL R75, R107, -INF , P1 ;  /* 0xff8000006b4b7808 */ /* 0x002fe20000800000 */
[--C-:B------:R-:W-:Y:S01]  /*3880*/  IMAD.MOV.U32 R107, RZ, RZ, R119.reuse ;  /* 0x000000ffff6b7224 */ /* 0x100fe200078e0077 */
[----:B------:R-:W-:Y:S02]  /*3890*/  FMNMX.FTZ R63, R73, R78, !PT ;  /* 0x0000004e493f7209 */ /* 0x000fe40007810000 */
[----:B------:R-:W-:Y:S01]  /*38a0*/  FSEL R77, R110, -INF , P2 ;  /* 0xff8000006e4d7808 */ /* 0x000fe20001000000 */
[----:B------:R1:W-:Y:S01]  /*38b0*/  MUFU.TANH R98, R82 ;  /* 0x0000005200627308 */ /* 0x0003e20000002400 */
[----:B------:R-:W-:Y:S01]  /*38c0*/  FMNMX.FTZ R78, R76, R63, !PT ;  /* 0x0000003f4c4e7209 */ /* 0x000fe20007810000 */
[----:B------:R-:W-:Y:S01]  /*38d0*/  IMAD.MOV.U32 R110, RZ, RZ, R119 ;  /* 0x000000ffff6e7224 */ /* 0x000fe200078e0077 */
[----:B------:R-:W-:-:S02]  /*38e0*/  ISETP.GT.AND P5, PT, R56, 0x71, PT ;  /* 0x000000713800780c */ /* 0x000fc40003fa4270 */
[----:B------:R-:W-:Y:S02]  /*38f0*/  FMNMX.FTZ R80, R75, R78, !PT ;  /* 0x0000004e4b507209 */ /* 0x000fe40007810000 */
[----:B------:R-:W-:Y:S01]  /*3900*/  FSEL R78, R111, -INF , P3 ;  /* 0xff8000006f4e7808 */ /* 0x000fe20001800000 */
[--C-:B------:R-:W-:Y:S01]  /*3910*/  IMAD.MOV.U32 R111, RZ, RZ, R119.reuse ;  /* 0x000000ffff6f7224 */ /* 0x100fe200078e0077 */
[----:B----4-:R-:W-:Y:S02]  /*3920*/  FMNMX.FTZ R67, R77, R80, !PT ;  /* 0x000000504d437209 */ /* 0x010fe40007810000 */
[----:B------:R-:W-:Y:S01]  /*3930*/  FSEL R80, R92, -INF , P4 ;  /* 0xff8000005c507808 */ /* 0x000fe20002000000 */
[----:B------:R-:W-:Y:S01]  /*3940*/  FMUL.FTZ R92, R0, R33 ;  /* 0x00000021005c7220 */ /* 0x000fe20000410000 */
[----:B------:R-:W-:Y:S02]  /*3950*/  FMNMX.FTZ R83, R78, R67, !PT ;  /* 0x000000434e537209 */ /* 0x000fe40007810000 */
[----:B---3--:R-:W-:Y:S01]  /*3960*/  FSEL R52, R109, -INF , P1 ;  /* 0xff8000006d347808 */ /* 0x008fe20000800000 */
[----:B------:R-:W-:Y:S01]  /*3970*/  IMAD.MOV.U32 R109, RZ, RZ, R119 ;  /* 0x000000ffff6d7224 */ /* 0x000fe200078e0077 */
[----:B-1----:R-:W-:Y:S01]  /*3980*/  FSEL R82, R93, -INF , P5 ;  /* 0xff8000005d527808 */ /* 0x002fe20002800000 */
[----:B------:R-:W-:Y:S01]  /*3990*/  MUFU.TANH R92, R92 ;  /* 0x0000005c005c7308 */ /* 0x000fe20000002400 */
[----:B------:R-:W-:-:S02]  /*39a0*/  ISETP.GT.AND P1, PT, R56, 0x78, PT ;  /* 0x000000783800780c */ /* 0x000fc40003f24270 */
[----:B------:R-:W-:Y:S02]  /*39b0*/  FMNMX.FTZ R93, R80, R83, !PT ;  /* 0x00000053505d7209 */ /* 0x000fe40007810000 */
[----:B------:R-:W-:Y:S02]  /*39c0*/  FSEL R32, R96, -INF , P4 ;  /* 0xff80000060207808 */ /* 0x000fe40002000000 */
[----:B------:R-:W-:Y:S02]  /*39d0*/  ISETP.GT.AND P2, PT, R56, 0x79, PT ;  /* 0x000000793800780c */ /* 0x000fe40003f44270 */
[----:B------:R-:W-:Y:S01]  /*39e0*/  FSEL R83, R100, -INF , P1 ;  /* 0xff80000064537808 */ /* 0x000fe20000800000 */
[----:B------:R-:W-:Y:S01]  /*39f0*/  IMAD.MOV.U32 R100, RZ, RZ, R119 ;  /* 0x000000ffff647224 */ /* 0x000fe200078e0077 */
[----:B------:R-:W-:Y:S02]  /*3a00*/  FMNMX.FTZ R96, R82, R93, !PT ;  /* 0x0000005d52607209 */ /* 0x000fe40007810000 */
[----:B------:R-:W-:-:S02]  /*3a10*/  FSEL R63, R89, -INF , P3 ;  /* 0xff800000593f7808 */ /* 0x000fc40001800000 */
[----:B------:R-:W-:Y:S01]  /*3a20*/  ISETP.GT.AND P3, PT, R56, 0x80, PT ;  /* 0x000000803800780c */ /* 0x000fe20003f64270 */
[----:B------:R5:W1:Y:S01]  /*3a30*/  MUFU.TANH R89, R88 ;  /* 0x0000005800597308 */ /* 0x000a620000002400 */
[----:B------:R-:W-:Y:S01]  /*3a40*/  FSEL R84, R81, -INF , P2 ;  /* 0xff80000051547808 */ /* 0x000fe20001000000 */
[C---:B------:R-:W-:Y:S01]  /*3a50*/  FMUL.FTZ R81, R0.reuse, R36 ;  /* 0x0000002400517220 */ /* 0x040fe20000410000 */
[----:B------:R-:W-:Y:S01]  /*3a60*/  FMNMX.FTZ R93, R83, R96, !PT ;  /* 0x00000060535d7209 */ /* 0x000fe20007810000 */
[----:B------:R-:W-:Y:S01]  /*3a70*/  FMUL.FTZ R96, R0, R37 ;  /* 0x0000002500607220 */ /* 0x000fe20000410000 */
[----:B------:R-:W-:Y:S02]  /*3a80*/  ISETP.GT.AND P4, PT, R56, 0x81, PT ;  /* 0x000000813800780c */ /* 0x000fe40003f84270 */
[----:B------:R-:W-:Y:S02]  /*3a90*/  FSEL R85, R85, -INF , P3 ;  /* 0xff80000055557808 */ /* 0x000fe40001800000 */
[----:B------:R-:W-:Y:S01]  /*3aa0*/  FMNMX.FTZ R36, R84, R93, !PT ;  /* 0x0000005d54247209 */ /* 0x000fe20007810000 */
[----:B------:R-:W-:Y:S01]  /*3ab0*/  MUFU.TANH R96, R96 ;  /* 0x0000006000607308 */ /* 0x000fe20000002400 */
[----:B------:R-:W-:Y:S01]  /*3ac0*/  FSEL R67, R97, -INF , P5 ;  /* 0xff80000061437808 */ /* 0x000fe20002800000 */
[----:B------:R-:W-:Y:S01]  /*3ad0*/  FMUL.FTZ R97, R0, R39 ;  /* 0x0000002700617220 */ /* 0x000fe20000410000 */
[----:B------:R-:W-:-:S02]  /*3ae0*/  FSEL R33, R86, -INF , P1 ;  /* 0xff80000056217808 */ /* 0x000fc40000800000 */
[----:B------:R-:W-:Y:S02]  /*3af0*/  ISETP.GT.AND P5, PT, R56, 0x88, PT ;  /* 0x000000883800780c */ /* 0x000fe40003fa4270 */
[----:B------:R-:W-:Y:S01]  /*3b00*/  FSEL R86, R79, -INF , P4 ;  /* 0xff8000004f567808 */ /* 0x000fe20002000000 */
[----:B------:R3:W4:Y:S01]  /*3b10*/  MUFU.TANH R93, R81 ;  /* 0x00000051005d7308 */ /* 0x0007220000002400 */
[----:B------:R-:W-:Y:S02]  /*3b20*/  FMNMX.FTZ R79, R85, R36, !PT ;  /* 0x00000024554f7209 */ /* 0x000fe40007810000 */
[----:B--2---:R-:W-:Y:S02]  /*3b30*/  FSEL R36, R87, -INF , P2 ;  /* 0xff80000057247808 */ /* 0x004fe40001000000 */
[----:B0-----:R-:W-:Y:S02]  /*3b40*/  FSEL R87, R94, -INF , P5 ;  /* 0xff8000005e577808 */ /* 0x001fe40002800000 */
[----:B------:R-:W-:Y:S01]  /*3b50*/  ISETP.GT.AND P1, PT, R56, 0x89, PT ;  /* 0x000000893800780c */ /* 0x000fe20003f24270 */
[----:B------:R-:W-:Y:S01]  /*3b60*/  MUFU.TANH R97, R97 ;  /* 0x0000006100617308 */ /* 0x000fe20000002400 */
[----:B------:R-:W-:-:S02]  /*3b70*/  FMNMX.FTZ R94, R86, R79, !PT ;  /* 0x0000004f565e7209 */ /* 0x000fc40007810000 */
[----:B------:R-:W-:Y:S02]  /*3b80*/  ISETP.GT.AND P2, PT, R56, 0x90, PT ;  /* 0x000000903800780c */ /* 0x000fe40003f44270 */
[----:B-----5:R-:W-:Y:S02]  /*3b90*/  FSEL R88, R95, -INF , P1 ;  /* 0xff8000005f587808 */ /* 0x020fe40000800000 */
[----:B------:R-:W-:Y:S02]  /*3ba0*/  FMNMX.FTZ R79, R87, R94, !PT ;  /* 0x0000005e574f7209 */ /* 0x000fe40007810000 */
[----:B------:R-:W-:Y:S02]  /*3bb0*/  FSEL R37, R90, -INF , P3 ;  /* 0xff8000005a257808 */ /* 0x000fe40001800000 */
[----:B------:R-:W-:Y:S02]  /*3bc0*/  ISETP.GT.AND P3, PT, R56, 0x91, PT ;  /* 0x000000913800780c */ /* 0x000fe40003f64270 */
[----:B-1----:R-:W-:-:S02]  /*3bd0*/  FSEL R89, R89, -INF , P2 ;  /* 0xff80000059597808 */ /* 0x002fc40001000000 */
[----:B------:R-:W-:Y:S02]  /*3be0*/  FMNMX.FTZ R94, R88, R79, !PT ;  /* 0x0000004f585e7209 */ /* 0x000fe40007810000 */
[----:B------:R-:W-:Y:S02]  /*3bf0*/  FSEL R79, R91, -INF , P4 ;  /* 0xff8000005b4f7808 */ /* 0x000fe40002000000 */
[----:B------:R-:W-:Y:S02]  /*3c00*/  ISETP.GT.AND P4, PT, R56, 0x98, PT ;  /* 0x000000983800780c */ /* 0x000fe40003f84270 */
[----:B------:R-:W-:Y:S02]  /*3c10*/  FSEL R90, R92, -INF , P3 ;  /* 0xff8000005c5a7808 */ /* 0x000fe40001800000 */
[----:B------:R-:W-:Y:S02]  /*3c20*/  FMNMX.FTZ R91, R89, R94, !PT ;  /* 0x0000005e595b7209 */ /* 0x000fe40007810000 */
[----:B---3--:R-:W-:-:S02]  /*3c30*/  FSEL R81, R98, -INF , P5 ;  /* 0xff80000062517808 */ /* 0x008fc40002800000 */
[----:B------:R-:W-:Y:S02]  /*3c40*/  ISETP.GT.AND P5, PT, R56, 0x99, PT ;  /* 0x000000993800780c */ /* 0x000fe40003fa4270 */
[----:B----4-:R-:W-:Y:S02]  /*3c50*/  FSEL R56, R93, -INF , P4 ;  /* 0xff8000005d387808 */ /* 0x010fe40002000000 */
[----:B------:R-:W-:Y:S02]  /*3c60*/  FMNMX.FTZ R93, R90, R91, !PT ;  /* 0x0000005b5a5d7209 */ /* 0x000fe40007810000 */
[----:B------:R-:W-:Y:S01]  /*3c70*/  FSEL R91, R96, -INF , P5 ;  /* 0xff800000605b7808 */ /* 0x000fe20002800000 */
[----:B------:R-:W-:Y:S01]  /*3c80*/  FMUL.FTZ R96, R0, R38 ;  /* 0x0000002600607220 */ /* 0x000fe20000410000 */
[----:B------:R-:W-:-:S04]  /*3c90*/  FMNMX.FTZ R92, R56, R93, !PT ;  /* 0x0000005d385c7209 */ /* 0x000fc80007810000 */
[----:B------:R-:W-:Y:S01]  /*3ca0*/  FMNMX.FTZ R94, R91, R92, !PT ;  /* 0x0000005c5b5e7209 */ /* 0x000fe20007810000 */
[----:B------:R-:W-:Y:S01]  /*3cb0*/  FMUL.FTZ R92, R0, R31 ;  /* 0x0000001f005c7220 */ /* 0x000fe20000410000 */
[----:B------:R-:W-:Y:S03]  /*3cc0*/  MUFU.TANH R96, R96 ;  /* 0x0000006000607308 */ /* 0x000fe60000002400 */
[----:B------:R-:W0:Y:S05]  /*3cd0*/  SHFL.BFLY PT, R93, R94, 0x2, 0x1f ;  /* 0x0c401f005e5d7f89 */ /* 0x000e2a00000e0000 */
[----:B------:R-:W-:Y:S01]  /*3ce0*/  MUFU.TANH R92, R92 ;  /* 0x0000005c005c7308 */ /* 0x000fe20000002400 */
[----:B0-----:R-:W-:Y:S01]  /*3cf0*/  FMNMX.FTZ R95, R94, R93, !PT ;  /* 0x0000005d5e5f7209 */ /* 0x001fe20007810000 */
[----:B------:R-:W-:-:S02]  /*3d00*/  IMAD.U32 R93, RZ, RZ, UR10 ;  /* 0x0000000aff5d7e24 */ /* 0x000fc4000f8e00ff */
[C---:B------:R-:W-:Y:S02]  /*3d10*/  FMUL.FTZ R94, R0.reuse, R34 ;  /* 0x00000022005e7220 */ /* 0x040fe40000410000 */
[----:B------:R-:W0:Y:S04]  /*3d20*/  SHFL.BFLY PT, R126, R95, 0x1, 0x1f ;  /* 0x0c201f005f7e7f89 */ /* 0x000e2800000e0000 */
[----:B------:R-:W-:Y:S01]  /*3d30*/  MUFU.TANH R94, R94 ;  /* 0x0000005e005e7308 */ /* 0x000fe20000002400 */
[----:B0-----:R-:W-:Y:S01]  /*3d40*/  FMNMX.FTZ R126, R95, R126, !PT ;  /* 0x0000007e5f7e7209 */ /* 0x001fe20007810000 */
[----:B------:R-:W-:-:S03]  /*3d50*/  FMUL.FTZ R95, R0, R35 ;  /* 0x00000023005f7220 */ /* 0x000fc60000410000 */
[C---:B------:R-:W-:Y:S01]  /*3d60*/  FSETP.NEU.FTZ.AND P6, PT, R126.reuse, -INF , PT ;  /* 0xff8000007e00780b */ /* 0x040fe20003fdd000 */
[----:B------:R-:W-:-:S02]  /*3d70*/  FFMA.FTZ R93, R126, R93, -8 ;  /* 0xc10000007e5d7423 */ /* 0x000fc4000001005d */
[----:B------:R-:W-:Y:S03]  /*3d80*/  MUFU.TANH R95, R95 ;  /* 0x0000005f005f7308 */ /* 0x000fe60000002400 */
        /* <DEDUP_REMOVED lines=19> */
[----:B------:R-:W-:Y:S01]  /*3ec0*/  MUFU.EX2 R49, R57 ;  /* 0x0000003900317308 */ /* 0x000fe20000000800 */
        /* <DEDUP_REMOVED lines=9> */
[----:B------:R-:W-:-:S03]  /*3f60*/  FFMA.FTZ R91, R91, UR10, -R93 ;  /* 0x0000000a5b5b7c23 */ /* 0x000fc6000801085d */
[----:B------:R-:W-:-:S03]  /*3f70*/  FMNMX.FTZ R54, R14, R53, !PT ;  /* 0x000000350e367209 */ /* 0x000fc60007810000 */
[----:B------:R0:W-:Y:S01]  /*3f80*/  MUFU.EX2 R53, R98 ;  /* 0x0000006200357308 */ /* 0x0001e20000000800 */
[----:B------:R-:W-:Y:S01]  /*3f90*/  FMNMX.FTZ R55, R15, R54, !PT ;  /* 0x000000360f377209 */ /* 0x000fe20007810000 */
[----:B------:R-:W-:-:S03]  /*3fa0*/  FFMA.FTZ R54, R60, UR10, -R93 ;  /* 0x0000000a3c367c23 */ /* 0x000fc6000801085d */
[----:B------:R-:W-:-:S03]  /*3fb0*/  FMNMX.FTZ R58, R20, R55, !PT ;  /* 0x00000037143a7209 */ /* 0x000fc60007810000 */
[----:B------:R-:W-:Y:S01]  /*3fc0*/  MUFU.EX2 R31, R31 ;  /* 0x0000001f001f7308 */ /* 0x000fe20000000800 */
[----:B------:R-:W-:Y:S01]  /*3fd0*/  FMNMX.FTZ R55, R21, R58, !PT ;  /* 0x0000003a15377209 */ /* 0x000fe20007810000 */
[----:B0-----:R-:W-:-:S03]  /*3fe0*/  FFMA.FTZ R98, R65, UR10, -R93 ;  /* 0x0000000a41627c23 */ /* 0x001fc6000801085d */
[----:B------:R-:W-:-:S03]  /*3ff0*/  FMNMX.FTZ R58, R40, R55, !PT ;  /* 0x00000037283a7209 */ /* 0x000fc60007810000 */
[----:B------:R0:W-:Y:S01]  /*4000*/  MUFU.EX2 R55, R62 ;  /* 0x0000003e00377308 */ /* 0x0001e20000000800 */
[----:B------:R-:W-:Y:S01]  /*4010*/  FMNMX.FTZ R57, R41, R58, !PT ;  /* 0x0000003a29397209 */ /* 0x000fe20007810000 */
[----:B------:R-:W-:-:S03]  /*4020*/  FFMA.FTZ R58, R61, UR10, -R93 ;  /* 0x0000000a3d3a7c23 */ /* 0x000fc6000801085d */
[----:B------:R-:W-:-:S03]  /*4030*/  FMNMX.FTZ R60, R42, R57, !PT ;  /* 0x000000392a3c7209 */ /* 0x000fc60007810000 */
[----:B------:R-:W-:Y:S01]  /*4040*/  MUFU.EX2 R34, R34 ;  /* 0x0000002200227308 */ /* 0x000fe20000000800 */
[----:B------:R-:W-:-:S04]  /*4050*/  FMNMX.FTZ R57, R43, R60, !PT ;  /* 0x0000003c2b397209 */ /* 0x000fc80007810000 */
[----:B------:R-:W-:-:S03]  /*4060*/  FMNMX.FTZ R59, R44, R57, !PT ;  /* 0x000000392c3b7209 */ /* 0x000fc60007810000 */
[----:B------:R-:W-:Y:S01]  /*4070*/  MUFU.EX2 R57, R64 ;  /* 0x0000004000397308 */ /* 0x000fe20000000800 */
[----:B------:R-:W-:-:S04]  /*4080*/  FMNMX.FTZ R60, R24, R59, !PT ;  /* 0x0000003b183c7209 */ /* 0x000fc80007810000 */
[----:B0-----:R-:W-:-:S03]  /*4090*/  FMNMX.FTZ R62, R45, R60, !PT ;  /* 0x0000003c2d3e7209 */ /* 0x001fc60007810000 */
[----:B------:R0:W1:Y:S01]  /*40a0*/  MUFU.EX2 R60, R66 ;  /* 0x00000042003c7308 */ /* 0x0000620000000800 */
[----:B------:R-:W-:-:S04]  /*40b0*/  FMNMX.FTZ R59, R25, R62, !PT ;  /* 0x0000003e193b7209 */ /* 0x000fc80007810000 */
[----:B------:R-:W-:-:S03]  /*40c0*/  FMNMX.FTZ R62, R26, R59, !PT ;  /* 0x0000003b1a3e7209 */ /* 0x000fc60007810000 */
[----:B------:R-:W-:Y:S01]  /*40d0*/  MUFU.EX2 R35, R35 ;  /* 0x0000002300237308 */ /* 0x000fe20000000800 */
[----:B------:R-:W-:Y:S01]  /*40e0*/  FMNMX.FTZ R62, R27, R62, !PT ;  /* 0x0000003e1b3e7209 */ /* 0x000fe20007810000 */
[----:B0-----:R-:W-:-:S03]  /*40f0*/  FFMA.FTZ R66, R70, UR10, -R93 ;  /* 0x0000000a46427c23 */ /* 0x001fc6000801085d */
[----:B------:R-:W-:-:S03]  /*4100*/  FMNMX.FTZ R61, R47, R62, !PT ;  /* 0x0000003e2f3d7209 */ /* 0x000fc60007810000 */
[----:B------:R0:W-:Y:S01]  /*4110*/  MUFU.EX2 R62, R68 ;  /* 0x00000044003e7308 */ /* 0x0001e20000000800 */
[----:B------:R-:W-:Y:S01]  /*4120*/  FMNMX.FTZ R64, R28, R61, !PT ;  /* 0x0000003d1c407209 */ /* 0x000fe20007810000 */
[----:B------:R-:W-:Y:S01]  /*4130*/  FFMA.FTZ R61, R69, UR10, -R93 ;  /* 0x0000000a453d7c23 */ /* 0x000fe2000801085d */
[----:B-1----:R-:W-:Y:S02]  /*4140*/  F2FP.SATFINITE.E4M3.F32.PACK_AB_MERGE_C R206, R60, R57, RZ ;  /* 0x000000393cce723e */ /* 0x002fe400048070ff */
[----:B------:R-:W-:-:S03]  /*4150*/  FMNMX.FTZ R65, R29, R64, !PT ;  /* 0x000000401d417209 */ /* 0x000fc60007810000 */
[----:B------:R-:W1:Y:S01]  /*4160*/  MUFU.EX2 R38, R38 ;  /* 0x0000002600267308 */ /* 0x000e620000000800 */
[----:B------:R-:W-:-:S04]  /*4170*/  FMNMX.FTZ R65, R52, R65, !PT ;  /* 0x0000004134417209 */ /* 0x000fc80007810000 */
[----:B------:R-:W-:-:S03]  /*4180*/  FMNMX.FTZ R64, R30, R65, !PT ;  /* 0x000000411e407209 */ /* 0x000fc60007810000 */
[----:B------:R-:W-:Y:S01]  /*4190*/  MUFU.EX2 R39, R39 ;  /* 0x0000002700277308 */ /* 0x000fe20000000800 */
[----:B------:R-:W-:Y:S01]  /*41a0*/  FMNMX.FTZ R65, R63, R64, !PT ;  /* 0x000000403f417209 */ /* 0x000fe20007810000 */
[--C-:B------:R-:W-:Y:S01]  /*41b0*/  FFMA.FTZ R64, R71, UR10, -R93.reuse ;  /* 0x0000000a47407c23 */ /* 0x100fe2000801085d */
[----:B------:R-:W-:-:S01]  /*41c0*/  FFMA.FTZ R71, R73, UR10, -R93 ;  /* 0x0000000a49477c23 */ /* 0x000fc2000801085d */
[----:B------:R-:W-:Y:S02]  /*41d0*/  FSEL R73, R94, -INF , P2 ;  /* 0xff8000005e497808 */ /* 0x000fe40001000000 */
[----:B0-----:R-:W-:Y:S01]  /*41e0*/  FMNMX.FTZ R68, R32, R65, !PT ;  /* 0x0000004120447209 */ /* 0x001fe20007810000 */
[----:B------:R-:W-:Y:S01]  /*41f0*/  FFMA.FTZ R65, R72, UR10, -R93 ;  /* 0x0000000a48417c23 */ /* 0x000fe2000801085d */
[----:B------:R-:W-:Y:S01]  /*4200*/  FSEL R72, R92, -INF , P1 ;  /* 0xff8000005c487808 */ /* 0x000fe20000800000 */
[----:B------:R-:W-:Y:S01]  /*4210*/  MUFU.EX2 R59, R98 ;  /* 0x00000062003b7308 */ /* 0x000fe20000000800 */
[----:B------:R-:W-:-:S02]  /*4220*/  FMNMX.FTZ R68, R67, R68, !PT ;  /* 0x0000004443447209 */ /* 0x000fc40007810000 */
[----:B------:R-:W-:Y:S02]  /*4230*/  FSEL R92, R95, -INF , P3 ;  /* 0xff8000005f5c7808 */ /* 0x000fe40001800000 */
[----:B------:R-:W-:Y:S02]  /*4240*/  FMNMX.FTZ R69, R33, R68, !PT ;  /* 0x0000004421457209 */ /* 0x000fe40007810000 */
[----:B------:R-:W-:Y:S01]  /*4250*/  FSEL R94, R97, -INF , P5 ;  /* 0xff800000615e7808 */ /* 0x000fe20002800000 */
[----:B------:R-:W-:Y:S01]  /*4260*/  MUFU.EX2 R46, R46 ;  /* 0x0000002e002e7308 */ /* 0x000fe20000000800 */
[----:B------:R-:W-:Y:S02]  /*4270*/  FMNMX.FTZ R68, R36, R69, !PT ;  /* 0x0000004524447209 */ /* 0x000fe40007810000 */
[----:B-1----:R-:W-:Y:S02]  /*4280*/  F2FP.SATFINITE.E4M3.F32.PACK_AB_MERGE_C R200, R38, R35, RZ ;  /* 0x0000002326c8723e */ /* 0x002fe400048070ff */
[----:B------:R-:W-:-:S02]  /*4290*/  FMNMX.FTZ R70, R37, R68, !PT ;  /* 0x0000004425467209 */ /* 0x000fc40007810000 */
[----:B------:R-:W-:Y:S01]  /*42a0*/  F2FP.SATFINITE.E4M3.F32.PACK_AB_MERGE_C R200, R34, R31, R200 ;  /* 0x0000001f22c8723e */ /* 0x000fe200048070c8 */
[----:B------:R0:W-:Y:S01]  /*42b0*/  MUFU.EX2 R68, R74 ;  /* 0x0000004a00447308 */ /* 0x0001e20000000800 */
[----:B------:R-:W-:-:S04]  /*42c0*/  FMNMX.FTZ R70, R79, R70, !PT ;  /* 0x000000464f467209 */ /* 0x000fc80007810000 */
[----:B------:R-:W-:-:S03]  /*42d0*/  FMNMX.FTZ R69, R81, R70, !PT ;  /* 0x0000004651457209 */ /* 0x000fc60007810000 */
[----:B------:R-:W1:Y:S01]  /*42e0*/  MUFU.EX2 R48, R48 ;  /* 0x0000003000307308 */ /* 0x000e620000000800 */
[----:B------:R-:W-:Y:S01]  /*42f0*/  FMNMX.FTZ R70, R72, R69, !PT ;  /* 0x0000004548467209 */ /* 0x000fe20007810000 */
[--C-:B------:R-:W-:Y:S01]  /*4300*/  FFMA.FTZ R69, R76, UR10, -R93.reuse ;  /* 0x0000000a4c457c23 */ /* 0x100fe2000801085d */
[----:B------:R-:W-:Y:S01]  /*4310*/  FSEL R76, R96, -INF , P4 ;  /* 0xff800000604c7808 */ /* 0x000fe20002000000 */
[--C-:B0-----:R-:W-:Y:S01]  /*4320*/  FFMA.FTZ R74, R77, UR10, -R93.reuse ;  /* 0x0000000a4d4a7c23 */ /* 0x101fe2000801085d */
        /* <DEDUP_REMOVED lines=15> */
[----:B------:R-:W-:Y:S01]  /*4420*/  FFMA.FTZ R89, R90, UR10, -R93 ;  /* 0x0000000a5a597c23 */ /* 0x000fe2000801085d */
[----:B------:R-:W-:Y:S01]  /*4430*/  MUFU.EX2 R50, R50 ;  /* 0x0000003200327308 */ /* 0x000fe20000000800 */
[----:B------:R-:W0:Y:S01]  /*4440*/  SHFL.BFLY PT, R96, R95, 0x2, 0x1f ;  /* 0x0c401f005f607f89 */ /* 0x000e2200000e0000 */
[----:B-1----:R-:W-:-:S04]  /*4450*/  F2FP.SATFINITE.E4M3.F32.PACK_AB_MERGE_C R202, R49, R48, RZ ;  /* 0x0000003031ca723e */ /* 0x002fc800048070ff */
[----:B------:R-:W-:Y:S02]  /*4460*/  F2FP.SATFINITE.E4M3.F32.PACK_AB_MERGE_C R202, R46, R39, R202 ;  /* 0x000000272eca723e */ /* 0x000fe400048070ca */
[----:B------:R-:W1:Y:S08]  /*4470*/  MUFU.EX2 R54, R54 ;  /* 0x0000003600367308 */ /* 0x000e700000000800 */
[----:B------:R-:W2:Y:S08]  /*4480*/  MUFU.EX2 R58, R58 ;  /* 0x0000003a003a7308 */ /* 0x000eb00000000800 */
[----:B------:R-:W-:Y:S01]  /*4490*/  MUFU.EX2 R61, R61 ;  /* 0x0000003d003d7308 */ /* 0x000fe20000000800 */
[----:B0-----:R-:W-:-:S02]  /*44a0*/  FMNMX.FTZ R96, R95, R96, !PT ;  /* 0x000000605f607209 */ /* 0x001fc40007810000 */
[----:B-1----:R-:W-:-:S03]  /*44b0*/  F2FP.SATFINITE.E4M3.F32.PACK_AB_MERGE_C R204, R54, R53, RZ ;  /* 0x0000003536cc723e */ /* 0x002fc600048070ff */
[----:B------:R-:W0:Y:S01]  /*44c0*/  SHFL.BFLY PT, R95, R96, 0x1, 0x1f ;  /* 0x0c201f00605f7f89 */ /* 0x000e2200000e0000 */
[----:B------:R-:W-:Y:S01]  /*44d0*/  F2FP.SATFINITE.E4M3.F32.PACK_AB_MERGE_C R204, R51, R50, R204 ;  /* 0x0000003233cc723e */ /* 0x000fe200048070cc */
[----:B------:R-:W-:Y:S01]  /*44e0*/  MUFU.EX2 R66, R66 ;  /* 0x0000004200427308 */ /* 0x000fe20000000800 */
[----:B--2---:R-:W-:-:S07]  /*44f0*/  F2FP.SATFINITE.E4M3.F32.PACK_AB_MERGE_C R206, R58, R55, R206 ;  /* 0x000000373ace723e */ /* 0x004fce00048070ce */
[----:B------:R-:W-:Y:S08]  /*4500*/  MUFU.EX2 R64, R64 ;  /* 0x0000004000407308 */ /* 0x000ff00000000800 */
[----:B------:R-:W-:Y:S01]  /*4510*/  MUFU.EX2 R65, R65 ;  /* 0x0000004100417308 */ /* 0x000fe20000000800 */
[----:B0-----:R-:W-:Y:S01]  /*4520*/  FMNMX.FTZ R132, R96, R95, !PT ;  /* 0x0000005f60847209 */ /* 0x001fe20007810000 */
[----:B------:R-:W-:-:S06]  /*4530*/  IMAD.U32 R95, RZ, RZ, UR10 ;  /* 0x0000000aff5f7e24 */ /* 0x000fcc000f8e00ff */
[----:B------:R-:W-:Y:S01]  /*4540*/  MUFU.EX2 R71, R71 ;  /* 0x0000004700477308 */ /* 0x000fe20000000800 */
[C---:B------:R-:W-:Y:S01]  /*4550*/  FSETP.NEU.FTZ.AND P1, PT, R132.reuse, -INF , PT ;  /* 0xff8000008400780b */ /* 0x040fe20003f3d000 */
[----:B------:R-:W-:-:S05]  /*4560*/  FFMA.FTZ R88, R132, R95, -8 ;  /* 0xc100000084587423 */ /* 0x000fca000001005f */
[----:B------:R-:W-:Y:S01]  /*4570*/  FSEL R88, R88, RZ, P1 ;  /* 0x000000ff58587208 */ /* 0x000fe20000800000 */
[----:B------:R-:W-:Y:S01]  /*4580*/  MUFU.EX2 R69, R69 ;  /* 0x0000004500457308 */ /* 0x000fe20000000800 */
        /* <DEDUP_REMOVED lines=13> */
[----:B------:R-:W-:Y:S01]  /*4660*/  FFMA.FTZ R25, R25, UR10, -R88 ;  /* 0x0000000a19197c23 */ /* 0x000fe20008010858 */
[----:B------:R-:W-:-:S01]  /*4670*/  FADD.FTZ R24, R31, R34 ;  /* 0x000000221f187221 */ /* 0x000fc20000010000 */
        /* <DEDUP_REMOVED lines=28> */
[----:B------:R-:W-:-:S03]  /*4840*/  IMAD.MOV.U32 R31, RZ, RZ, R119 ;  /* 0x000000ffff1f7224 */ /* 0x000fc600078e0077 */
[----:B------:R4:W-:Y:S08]  /*4850*/  MUFU.EX2 R98, R21 ;  /* 0x0000001500627308 */ /* 0x0009f00000000800 */
[----:B------:R-:W5:Y:S01]  /*4860*/  MUFU.EX2 R9, R9 ;  /* 0x0000000900097308 */ /* 0x000f620000000800 */
[----:B----4-:R-:W-:-:S01]  /*4870*/  FFMA.FTZ R21, R27, UR10, -R88 ;  /* 0x0000000a1b157c23 */ /* 0x010fc20008010858 */
[----:B0-----:R-:W-:-:S06]  /*4880*/  FADD.FTZ R27, R6, R7 ;  /* 0x00000007061b7221 */ /* 0x001fcc0000010000 */
[----:B------:R0:W4:Y:S08]  /*4890*/  MUFU.EX2 R95, R12 ;  /* 0x0000000c005f7308 */ /* 0x0001300000000800 */
[----:B------:R1:W-:Y:S01]  /*48a0*/  MUFU.EX2 R97, R20 ;  /* 0x0000001400617308 */ /* 0x0003e20000000800 */
[----:B0-----:R-:W-:-:S07]  /*48b0*/  FFMA.FTZ R12, R40, UR10, -R88 ;  /* 0x0000000a280c7c23 */ /* 0x001fce0008010858 */
[----:B------:R0:W-:Y:S01]  /*48c0*/  MUFU.EX2 R40, R25 ;  /* 0x0000001900287308 */ /* 0x0001e20000000800 */
[----:B-1----:R-:W-:-:S01]  /*48d0*/  FFMA.FTZ R20, R26, UR10, -R88 ;  /* 0x0000000a1a147c23 */ /* 0x002fc20008010858 */
[----:B------:R-:W-:Y:S01]  /*48e0*/  FADD.FTZ R26, R90, R27 ;  /* 0x0000001b5a1a7221 */ /* 0x000fe20000010000 */
[----:B--2---:R-:W-:-:S04]  /*48f0*/  F2FP.SATFINITE.E4M3.F32.PACK_AB_MERGE_C R90, R93, R90, RZ ;  /* 0x0000005a5d5a723e */ /* 0x004fc800048070ff */
[----:B------:R-:W-:Y:S01]  /*4900*/  F2FP.SATFINITE.E4M3.F32.PACK_AB_MERGE_C R201, R7, R6, R90 ;  /* 0x0000000607c9723e */ /* 0x000fe2000480705a */
[----:B------:R1:W2:Y:S01]  /*4910*/  MUFU.EX2 R96, R13 ;  /* 0x0000000d00607308 */ /* 0x0002a20000000800 */
[----:B0-----:R-:W-:-:S01]  /*4920*/  FADD.FTZ R25, R35, R24 ;  /* 0x0000001823197221 */ /* 0x001fc20000010000 */
[----:B------:R-:W-:Y:S02]  /*4930*/  @!P6 VIADD R24, R5, 0x33440 ;  /* 0x000334400518e836 */ /* 0x000fe40000000000 */
[----:B------:R-:W-:Y:S02]  /*4940*/  IMAD.MOV.U32 R90, RZ, RZ, R119 ;  /* 0x000000ffff5a7224 */ /* 0x000fe400078e0077 */
[----:B------:R-:W-:Y:S01]  /*4950*/  FADD.FTZ R44, R38, R25 ;  /* 0x00000019262c7221 */ /* 0x000fe20000010000 */
[----:B------:R-:W-:-:S01]  /*4960*/  FADD.FTZ R25, R93, R26 ;  /* 0x0000001a5d197221 */ /* 0x000fc20000010000 */
[----:B------:R-:W-:Y:S01]  /*4970*/  @!P6 PRMT R24, RZ, 0x654, R24 ;  /* 0x00000654ff18e816 */ /* 0x000fe20000000018 */
[----:B------:R-:W0:Y:S01]  /*4980*/  MUFU.EX2 R10, R10 ;  /* 0x0000000a000a7308 */ /* 0x000e220000000800 */
[----:B------:R-:W-:-:S01]  /*4990*/  FADD.FTZ R27, R39, R44 ;  /* 0x0000002c271b7221 */ /* 0x000fc20000010000 */
[----:B---3--:R-:W-:Y:S01]  /*49a0*/  FADD.FTZ R26, R8, R25 ;  /* 0x00000019081a7221 */ /* 0x008fe20000010000 */
[----:B------:R3:W-:Y:S01]  /*49b0*/  @!P6 SYNCS.ARRIVE.TRANS64.RED.A1T0 RZ, [R24+URZ], RZ ;  /* 0x000000ff18ffe9a7 */ /* 0x0007e2000810043f */
[----:B-1----:R-:W-:-:S01]  /*49c0*/  FFMA.FTZ R13, R41, UR10, -R88 ;  /* 0x0000000a290d7c23 */ /* 0x002fc20008010858 */
[----:B------:R-:W-:Y:S01]  /*49d0*/  FADD.FTZ R27, R46, R27 ;  /* 0x0000001b2e1b7221 */ /* 0x000fe20000010000 */
[----:B-----5:R-:W-:-:S01]  /*49e0*/  FADD.FTZ R26, R9, R26 ;  /* 0x0000001a091a7221 */ /* 0x020fc20000010000 */
[----:B------:R-:W-:Y:S01]  /*49f0*/  FFMA.FTZ R88, R94, UR10, -R88 ;  /* 0x0000000a5e587c23 */ /* 0x000fe20008010858 */
[----:B------:R-:W1:Y:S01]  /*4a00*/  MUFU.EX2 R11, R11 ;  /* 0x0000000b000b7308 */ /* 0x000e620000000800 */
[----:B------:R-:W-:-:S02]  /*4a10*/  IMAD.MOV.U32 R94, RZ, RZ, R119 ;  /* 0x000000ffff5e7224 */ /* 0x000fc400078e0077 */
[----:B----4-:R-:W-:Y:S01]  /*4a20*/  FADD.FTZ R25, R95, R26 ;  /* 0x0000001a5f197221 */ /* 0x010fe20000010000 */
[----:B---3--:R-:W-:-:S01]  /*4a30*/  FADD.FTZ R24, R48, R27 ;  /* 0x0000001b30187221 */ /* 0x008fc20000010000 */
[C---:B--2---:R-:W-:Y:S01]  /*4a40*/  F2FP.SATFINITE.E4M3.F32.PACK_AB_MERGE_C R95, R96.reuse, R95, RZ ;  /* 0x0000005f605f723e */ /* 0x044fe200048070ff */
[----:B------:R-:W-:Y:S02]  /*4a50*/  IMAD.MOV.U32 R93, RZ, RZ, R119 ;  /* 0x000000ffff5d7224 */ /* 0x000fe400078e0077 */
[----:B------:R-:W-:Y:S01]  /*4a60*/  FADD.FTZ R25, R96, R25 ;  /* 0x0000001960197221 */ /* 0x000fe20000010000 */
[----:B------:R-:W-:-:S01]  /*4a70*/  FADD.FTZ R27, R49, R24 ;  /* 0x00000018311b7221 */ /* 0x000fc20000010000 */
[----:B------:R-:W2:Y:S01]  /*4a80*/  MUFU.EX2 R12, R12 ;  /* 0x0000000c000c7308 */ /* 0x000ea20000000800 */
[----:B------:R-:W-:Y:S01]  /*4a90*/  F2FP.SATFINITE.E4M3.F32.PACK_AB_MERGE_C R203, R9, R8, R95 ;  /* 0x0000000809cb723e */ /* 0x000fe2000480705f */
[----:B0-----:R-:W-:Y:S01]  /*4aa0*/  FADD.FTZ R26, R10, R25 ;  /* 0x000000190a1a7221 */ /* 0x001fe20000010000 */
[----:B------:R-:W-:-:S01]  /*4ab0*/  FADD.FTZ R24, R50, R27 ;  /* 0x0000001b32187221 */ /* 0x000fc20000010000 */
[----:B------:R-:W-:-:S02]  /*4ac0*/  IMAD.MOV.U32 R96, RZ, RZ, R119 ;  /* 0x000000ffff607224 */ /* 0x000fc400078e0077 */
[----:B------:R-:W-:Y:S02]  /*4ad0*/  IMAD.MOV.U32 R95, RZ, RZ, R119 ;  /* 0x000000ffff5f7224 */ /* 0x000fe400078e0077 */
[----:B------:R-:W-:Y:S01]  /*4ae0*/  FADD.FTZ R24, R51, R24 ;  /* 0x0000001833187221 */ /* 0x000fe20000010000 */
[----:B------:R-:W0:Y:S01]  /*4af0*/  MUFU.EX2 R13, R13 ;  /* 0x0000000d000d7308 */ /* 0x000e220000000800 */
[----:B-1----:R-:W-:-:S01]  /*4b00*/  FADD.FTZ R26, R11, R26 ;  /* 0x0000001a0b1a7221 */ /* 0x002fc20000010000 */
[----:B------:R-:W-:Y:S02]  /*4b10*/  IMAD.MOV.U32 R51, RZ, RZ, R119 ;  /* 0x000000ffff337224 */ /* 0x000fe400078e0077 */
[----:B------:R-:W-:-:S01]  /*4b20*/  FADD.FTZ R25, R53, R24 ;  /* 0x0000001835197221 */ /* 0x000fc20000010000 */
[----:B------:R-:W-:Y:S02]  /*4b30*/  IMAD.MOV.U32 R53, RZ, RZ, R119 ;  /* 0x000000ffff357224 */ /* 0x000fe400078e0077 */
[----:B------:R-:W-:-:S01]  /*4b40*/  FADD.FTZ R27, R97, R26 ;  /* 0x0000001a611b7221 */ /* 0x000fc20000010000 */
[----:B------:R-:W-:Y:S01]  /*4b50*/  F2FP.SATFINITE.E4M3.F32.PACK_AB_MERGE_C R97, R98, R97, RZ ;  /* 0x000000616261723e */ /* 0x000fe200048070ff */
[----:B------:R-:W-:-:S01]  /*4b60*/  FADD.FTZ R24, R54, R25 ;  /* 0x0000001936187221 */ /* 0x000fc20000010000 */
[----:B------:R-:W1:Y:S01]  /*4b70*/  MUFU.EX2 R42, R42 ;  /* 0x0000002a002a7308 */ /* 0x000e620000000800 */
[----:B------:R-:W-:-:S01]  /*4b80*/  FADD.FTZ R27, R98, R27 ;  /* 0x0000001b621b7221 */ /* 0x000fc20000010000 */
[----:B------:R-:W-:Y:S01]  /*4b90*/  F2FP.SATFINITE.E4M3.F32.PACK_AB_MERGE_C R205, R11, R10, R97 ;  /* 0x0000000a0bcd723e */ /* 0x000fe20004807061 */
[----:B------:R-:W-:-:S01]  /*4ba0*/  FADD.FTZ R25, R55, R24 ;  /* 0x0000001837197221 */ /* 0x000fc20000010000 */
[----:B------:R-:W-:-:S02]  /*4bb0*/  IMAD.MOV.U32 R98, RZ, RZ, R119 ;  /* 0x000000ffff627224 */ /* 0x000fc400078e0077 */
[----:B--2---:R-:W-:-:S01]  /*4bc0*/  FADD.FTZ R24, R12, R27 ;  /* 0x0000001b0c187221 */ /* 0x004fc20000010000 */
[----:B------:R-:W-:Y:S02]  /*4bd0*/  IMAD.MOV.U32 R97, RZ, RZ, R119 ;  /* 0x000000ffff617224 */ /* 0x000fe400078e0077 */
[----:B------:R-:W-:-:S01]  /*4be0*/  FADD.FTZ R26, R58, R25 ;  /* 0x000000193a1a7221 */ /* 0x000fc20000010000 */
[----:B------:R-:W2:Y:S01]  /*4bf0*/  MUFU.EX2 R43, R43 ;  /* 0x0000002b002b7308 */ /* 0x000ea20000000800 */
[----:B0-----:R-:W-:-:S01]  /*4c00*/  FADD.FTZ R25, R13, R24 ;  /* 0x000000180d197221 */ /* 0x001fc20000010000 */
[----:B------:R-:W-:Y:S02]  /*4c10*/  IMAD.MOV.U32 R58, RZ, RZ, R119 ;  /* 0x000000ffff3a7224 */ /* 0x000fe400078e0077 */
[----:B------:R-:W-:-:S01]  /*4c20*/  FADD.FTZ R27, R57, R26 ;  /* 0x0000001a391b7221 */ /* 0x000fc20000010000 */
[--C-:B------:R-:W-:Y:S02]  /*4c30*/  IMAD.MOV.U32 R57, RZ, RZ, R119.reuse ;  /* 0x000000ffff397224 */ /* 0x100fe400078e0077 */
[----:B------:R-:W-:-:S02]  /*4c40*/  IMAD.MOV.U32 R55, RZ, RZ, R119 ;  /* 0x000000ffff377224 */ /* 0x000fc400078e0077 */
[----:B------:R-:W-:Y:S01]  /*4c50*/  FADD.FTZ R26, R60, R27 ;  /* 0x0000001b3c1a7221 */ /* 0x000fe20000010000 */
[----:B------:R-:W0:Y:S01]  /*4c60*/  MUFU.EX2 R14, R14 ;  /* 0x0000000e000e7308 */ /* 0x000e220000000800 */
[----:B-1----:R-:W-:-:S01]  /*4c70*/  FADD.FTZ R24, R42, R25 ;  /* 0x000000192a187221 */ /* 0x002fc20000010000 */
[----:B------:R-:W-:Y:S02]  /*4c80*/  IMAD.MOV.U32 R60, RZ, RZ, R119 ;  /* 0x000000ffff3c7224 */ /* 0x000fe400078e0077 */
[----:B------:R-:W-:-:S01]  /*4c90*/  FADD.FTZ R27, R59, R26 ;  /* 0x0000001a3b1b7221 */ /* 0x000fc20000010000 */
[--C-:B------:R-:W-:Y:S02]  /*4ca0*/  IMAD.MOV.U32 R54, RZ, RZ, R119.reuse ;  /* 0x000000ffff367224 */ /* 0x100fe400078e0077 */
[----:B------:R-:W-:Y:S02]  /*4cb0*/  IMAD.MOV.U32 R50, RZ, RZ, R119 ;  /* 0x000000ffff327224 */ /* 0x000fe400078e0077 */
[----:B------:R-:W-:Y:S01]  /*4cc0*/  FADD.FTZ R26, R62, R27 ;  /* 0x0000001b3e1a7221 */ /* 0x000fe20000010000 */
[----:B------:R-:W1:Y:S01]  /*4cd0*/  MUFU.EX2 R15, R15 ;  /* 0x0000000f000f7308 */ /* 0x000e620000000800 */
[----:B--2---:R-:W-:-:S01]  /*4ce0*/  FADD.FTZ R25, R43, R24 ;  /* 0x000000182b197221 */ /* 0x004fc20000010000 */
[----:B------:R-:W-:Y:S01]  /*4cf0*/  F2FP.SATFINITE.E4M3.F32.PACK_AB_MERGE_C R42, R43, R42, RZ ;  /* 0x0000002a2b2a723e */ /* 0x000fe200048070ff */
[----:B------:R-:W-:-:S02]  /*4d00*/  IMAD.MOV.U32 R49, RZ, RZ, R119 ;  /* 0x000000ffff317224 */ /* 0x000fc400078e0077 */
[--C-:B------:R-:W-:Y:S01]  /*4d10*/  IMAD.MOV.U32 R48, RZ, RZ, R119.reuse ;  /* 0x000000ffff307224 */ /* 0x100fe200078e0077 */
[----:B------:R-:W-:Y:S01]  /*4d20*/  F2FP.SATFINITE.E4M3.F32.PACK_AB_MERGE_C R207, R13, R12, R42 ;  /* 0x0000000c0dcf723e */ /* 0x000fe2000480702a */
[----:B------:R-:W-:Y:S01]  /*4d30*/  IMAD.MOV.U32 R46, RZ, RZ, R119 ;  /* 0x000000ffff2e7224 */ /* 0x000fe200078e0077 */
[----:B------:R-:W2:Y:S01]  /*4d40*/  MUFU.EX2 R45, R45 ;  /* 0x0000002d002d7308 */ /* 0x000ea20000000800 */
[----:B0-----:R-:W-:-:S01]  /*4d50*/  FADD.FTZ R24, R14, R25 ;  /* 0x000000190e187221 */ /* 0x001fc20000010000 */
[----:B------:R-:W-:Y:S01]  /*4d60*/  FADD.FTZ R25, R61, R26 ;  /* 0x0000001a3d197221 */ /* 0x000fe20000010000 */
[C---:B------:R-:W-:Y:S01]  /*4d70*/  F2FP.SATFINITE.E4M3.F32.PACK_AB_MERGE_C R61, R66.reuse, R61, RZ ;  /* 0x0000003d423d723e */ /* 0x040fe200048070ff */
[----:B------:R-:W-:Y:S02]  /*4d80*/  IMAD.MOV.U32 R44, RZ, RZ, R119 ;  /* 0x000000ffff2c7224 */ /* 0x000fe400078e0077 */
[----:B------:R-:W-:-:S01]  /*4d90*/  FADD.FTZ R25, R66, R25 ;  /* 0x0000001942197221 */ /* 0x000fc20000010000 */
[----:B------:R-:W-:Y:S01]  /*4da0*/  F2FP.SATFINITE.E4M3.F32.PACK_AB_MERGE_C R208, R62, R59, R61 ;  /* 0x0000003b3ed0723e */ /* 0x000fe2000480703d */
[----:B------:R-:W0:Y:S01]  /*4db0*/  MUFU.EX2 R20, R20 ;  /* 0x0000001400147308 */ /* 0x000e220000000800 */
[----:B-1----:R-:W-:-:S01]  /*4dc0*/  FADD.FTZ R24, R15, R24 ;  /* 0x000000180f187221 */ /* 0x002fc20000010000 */
[----:B------:R-:W-:-:S02]  /*4dd0*/  IMAD.MOV.U32 R66, RZ, RZ, R119 ;  /* 0x000000ffff427224 */ /* 0x000fc400078e0077 */
[--C-:B------:R-:W-:Y:S02]  /*4de0*/  IMAD.MOV.U32 R62, RZ, RZ, R119.reuse ;  /* 0x000000ffff3e7224 */ /* 0x100fe400078e0077 */
[----:B------:R-:W-:Y:S02]  /*4df0*/  IMAD.MOV.U32 R61, RZ, RZ, R119 ;  /* 0x000000ffff3d7224 */ /* 0x000fe400078e0077 */
[----:B------:R-:W1:Y:S01]  /*4e00*/  MUFU.EX2 R21, R21 ;  /* 0x0000001500157308 */ /* 0x000e620000000800 */
[----:B--2---:R-:W-:-:S01]  /*4e10*/  FADD.FTZ R27, R45, R24 ;  /* 0x000000182d1b7221 */ /* 0x004fc20000010000 */
[----:B------:R-:W-:Y:S01]  /*4e20*/  FADD.FTZ R24, R64, R25 ;  /* 0x0000001940187221 */ /* 0x000fe20000010000 */
[----:B------:R-:W-:Y:S02]  /*4e30*/  IMAD.MOV.U32 R59, RZ, RZ, R119 ;  /* 0x000000ffff3b7224 */ /* 0x000fe400078e0077 */
[----:B------:R-:W-:Y:S01]  /*4e40*/  FADD.FTZ R27, R40, R27 ;  /* 0x0000001b281b7221 */ /* 0x000fe20000010000 */
[----:B------:R-:W-:-:S01]  /*4e50*/  FADD.FTZ R25, R65, R24 ;  /* 0x0000001841197221 */ /* 0x000fc20000010000 */
[----:B------:R-:W-:Y:S01]  /*4e60*/  F2FP.SATFINITE.E4M3.F32.PACK_AB_MERGE_C R40, R40, R45, RZ ;  /* 0x0000002d2828723e */ /* 0x000fe200048070ff */
[----:B------:R-:W2:Y:S01]  /*4e70*/  MUFU.EX2 R47, R47 ;  /* 0x0000002f002f7308 */ /* 0x000ea20000000800 */
[----:B0-----:R-:W-:-:S01]  /*4e80*/  FADD.FTZ R26, R20, R27 ;  /* 0x0000001b141a7221 */ /* 0x001fc20000010000 */
[----:B------:R-:W-:Y:S01]  /*4e90*/  FADD.FTZ R38, R68, R25 ;  /* 0x0000001944267221 */ /* 0x000fe20000010000 */
[----:B------:R-:W-:Y:S01]  /*4ea0*/  F2FP.SATFINITE.E4M3.F32.PACK_AB_MERGE_C R68, R71, R68, RZ ;  /* 0x000000444744723e */ /* 0x000fe200048070ff */
[----:B------:R-:W-:Y:S01]  /*4eb0*/  IMAD.MOV.U32 R45, RZ, RZ, R119 ;  /* 0x000000ffff2d7224 */ /* 0x000fe200078e0077 */
[----:B------:R-:W-:Y:S01]  /*4ec0*/  F2FP.SATFINITE.E4M3.F32.PACK_AB_MERGE_C R209, R15, R14, R40 ;  /* 0x0000000e0fd1723e */ /* 0x000fe20004807028 */
[----:B------:R-:W-:Y:S01]  /*4ed0*/  FADD.FTZ R38, R71, R38 ;  /* 0x0000002647267221 */ /* 0x000fe20000010000 */
        /* <DEDUP_REMOVED lines=8> */
[--C-:B------:R-:W-:Y:S02]  /*4f60*/  IMAD.MOV.U32 R64, RZ, RZ, R119.reuse ;  /* 0x000000ffff407224 */ /* 0x100fe400078e0077 */
[--C-:B------:R-:W-:Y:S02]  /*4f70*/  IMAD.MOV.U32 R43, RZ, RZ, R119.reuse ;  /* 0x000000ffff2b7224 */ /* 0x100fe400078e0077 */
[----:B------:R-:W-:-:S02]  /*4f80*/  IMAD.MOV.U32 R42, RZ, RZ, R119 ;  /* 0x000000ffff2a7224 */ /* 0x000fc400078e0077 */
[----:B------:R-:W2:Y:S01]  /*4f90*/  MUFU.EX2 R70, R70 ;  /* 0x0000004600467308 */ /* 0x000ea20000000800 */
[C---:B0-----:R-:W-:Y:S01]  /*4fa0*/  F2FP.SATFINITE.E4M3.F32.PACK_AB_MERGE_C R47, R28.reuse, R47, RZ ;  /* 0x0000002f1c2f723e */ /* 0x041fe200048070ff */
[----:B------:R-:W-:Y:S01]  /*4fb0*/  FADD.FTZ R28, R28, R25 ;  /* 0x000000191c1c7221 */ /* 0x000fe20000010000 */
[----:B------:R-:W-:-:S01]  /*4fc0*/  FADD.FTZ R25, R69, R38 ;  /* 0x0000002645197221 */ /* 0x000fc20000010000 */
[----:B------:R-:W-:Y:S01]  /*4fd0*/  IMAD.MOV.U32 R41, RZ, RZ, R119 ;  /* 0x000000ffff297224 */ /* 0x000fe200078e0077 */
[----:B------:R-:W-:Y:S01]  /*4fe0*/  F2FP.SATFINITE.E4M3.F32.PACK_AB_MERGE_C R211, R21, R20, R47 ;  /* 0x0000001415d3723e */ /* 0x000fe2000480702f */
[----:B------:R-:W-:Y:S02]  /*4ff0*/  IMAD.MOV.U32 R47, RZ, RZ, R119 ;  /* 0x000000ffff2f7224 */ /* 0x000fe400078e0077 */
        /* <DEDUP_REMOVED lines=8> */
[----:B------:R-:W-:-:S04]  /*5080*/  IMAD.MOV.U32 R29, RZ, RZ, R119 ;  /* 0x000000ffff1d7224 */ /* 0x000fc800078e0077 */
        /* <DEDUP_REMOVED lines=8> */
[----:B------:R-:W-:Y:S01]  /*5110*/  F2FP.SATFINITE.E4M3.F32.PACK_AB_MERGE_C R74, R77, R74, RZ ;  /* 0x0000004a4d4a723e */ /* 0x000fe200048070ff */
[----:B------:R-:W-:-:S03]  /*5120*/  IMAD.MOV.U32 R77, RZ, RZ, R119 ;  /* 0x000000ffff4d7224 */ /* 0x000fc600078e0077 */
[----:B------:R-:W-:Y:S01]  /*5130*/  F2FP.SATFINITE.E4M3.F32.PACK_AB_MERGE_C R212, R70, R69, R74 ;  /* 0x0000004546d4723e */ /* 0x000fe2000480704a */
[--C-:B------:R-:W-:Y:S01]  /*5140*/  IMAD.MOV.U32 R74, RZ, RZ, R119.reuse ;  /* 0x000000ffff4a7224 */ /* 0x100fe200078e0077 */
[----:B------:R-:W0:Y:S01]  /*5150*/  MUFU.EX2 R32, R32 ;  /* 0x0000002000207308 */ /* 0x000e220000000800 */
[C---:B-1----:R-:W-:Y:S01]  /*5160*/  F2FP.SATFINITE.E4M3.F32.PACK_AB_MERGE_C R30, R63.reuse, R30, RZ ;  /* 0x0000001e3f1e723e */ /* 0x042fe200048070ff */
[----:B------:R-:W-:Y:S01]  /*5170*/  FADD.FTZ R63, R63, R28 ;  /* 0x0000001c3f3f7221 */ /* 0x000fe20000010000 */
[--C-:B------:R-:W-:Y:S02]  /*5180*/  IMAD.MOV.U32 R70, RZ, RZ, R119.reuse ;  /* 0x000000ffff467224 */ /* 0x100fe400078e0077 */
[----:B------:R-:W-:Y:S01]  /*5190*/  F2FP.SATFINITE.E4M3.F32.PACK_AB_MERGE_C R213, R52, R5, R30 ;  /* 0x0000000534d5723e */ /* 0x000fe2000480701e */
[----:B------:R-:W-:Y:S02]  /*51a0*/  IMAD.MOV.U32 R69, RZ, RZ, R119 ;  /* 0x000000ffff457224 */ /* 0x000fe400078e0077 */
[----:B------:R-:W1:Y:S01]  /*51b0*/  MUFU.EX2 R78, R78 ;  /* 0x0000004e004e7308 */ /* 0x000e620000000800 */
[----:B--2---:R-:W-:-:S01]  /*51c0*/  FADD.FTZ R25, R75, R26 ;  /* 0x0000001a4b197221 */ /* 0x004fc20000010000 */
[----:B------:R-:W-:-:S02]  /*51d0*/  IMAD.MOV.U32 R52, RZ, RZ, R119 ;  /* 0x000000ffff347224 */ /* 0x000fc400078e0077 */
[--C-:B------:R-:W-:Y:S02]  /*51e0*/  IMAD.MOV.U32 R30, RZ, RZ, R119.reuse ;  /* 0x000000ffff1e7224 */ /* 0x100fe400078e0077 */
[----:B------:R-:W-:Y:S02]  /*51f0*/  IMAD.MOV.U32 R28, RZ, RZ, R119 ;  /* 0x000000ffff1c7224 */ /* 0x000fe400078e0077 */
[----:B------:R-:W2:Y:S01]  /*5200*/  MUFU.EX2 R67, R67 ;  /* 0x0000004300437308 */ /* 0x000ea20000000800 */
[----:B0-----:R-:W-:-:S01]  /*5210*/  FADD.FTZ R26, R32, R63 ;  /* 0x0000003f201a7221 */ /* 0x001fc20000010000 */
[----:B------:R-:W-:-:S06]  /*5220*/  IMAD.MOV.U32 R63, RZ, RZ, R119 ;  /* 0x000000ffff3f7224 */ /* 0x000fcc00078e0077 */
[----:B------:R-:W-:Y:S01]  /*5230*/  MUFU.EX2 R80, R80 ;  /* 0x0000005000507308 */ /* 0x000fe20000000800 */
[----:B-1----:R-:W-:-:S07]  /*5240*/  FADD.FTZ R25, R78, R25 ;  /* 0x000000194e197221 */ /* 0x002fce0000010000 */
[----:B------:R-:W0:Y:S01]  /*5250*/  MUFU.EX2 R83, R83 ;  /* 0x0000005300537308 */ /* 0x000e220000000800 */
[----:B--2---:R-:W-:-:S07]  /*5260*/  FADD.FTZ R26, R67, R26 ;  /* 0x0000001a431a7221 */ /* 0x004fce0000010000 */
[----:B------:R-:W1:Y:S08]  /*5270*/  MUFU.EX2 R33, R33 ;  /* 0x0000002100217308 */ /* 0x000e700000000800 */
[----:B------:R-:W2:Y:S01]  /*5280*/  MUFU.EX2 R36, R36 ;  /* 0x0000002400247308 */ /* 0x000ea20000000800 */
[----:B0-----:R-:W-:Y:S01]  /*5290*/  F2FP.SATFINITE.E4M3.F32.PACK_AB_MERGE_C R27, R83, R80, RZ ;  /* 0x00000050531b723e */ /* 0x001fe200048070ff */
[----:B------:R-:W-:-:S03]  /*52a0*/  FADD.FTZ R80, R80, R25 ;  /* 0x0000001950507221 */ /* 0x000fc60000010000 */
[----:B------:R-:W-:Y:S01]  /*52b0*/  F2FP.SATFINITE.E4M3.F32.PACK_AB_MERGE_C R214, R78, R75, R27 ;  /* 0x0000004b4ed6723e */ /* 0x000fe2000480701b */
[----:B------:R-:W-:-:S01]  /*52c0*/  FADD.FTZ R83, R83, R80 ;  /* 0x0000005053537221 */ /* 0x000fc20000010000 */
[----:B------:R-:W-:Y:S01]  /*52d0*/  IMAD.MOV.U32 R80, RZ, RZ, R119 ;  /* 0x000000ffff507224 */ /* 0x000fe200078e0077 */
[----:B------:R-:W-:Y:S01]  /*52e0*/  MUFU.EX2 R84, R84 ;  /* 0x0000005400547308 */ /* 0x000fe20000000800 */
[----:B-1----:R-:W-:-:S01]  /*52f0*/  FADD.FTZ R25, R33, R26 ;  /* 0x0000001a21197221 */ /* 0x002fc20000010000 */
[--C-:B------:R-:W-:Y:S02]  /*5300*/  IMAD.MOV.U32 R78, RZ, RZ, R119.reuse ;  /* 0x000000ffff4e7224 */ /* 0x100fe400078e0077 */
[--C-:B------:R-:W-:Y:S02]  /*5310*/  IMAD.MOV.U32 R75, RZ, RZ, R119.reuse ;  /* 0x000000ffff4b7224 */ /* 0x100fe400078e0077 */
[----:B------:R-:W-:Y:S02]  /*5320*/  IMAD.MOV.U32 R27, RZ, RZ, R119 ;  /* 0x000000ffff1b7224 */ /* 0x000fe400078e0077 */
[----:B------:R-:W0:Y:S01]  /*5330*/  MUFU.EX2 R87, R87 ;  /* 0x0000005700577308 */ /* 0x000e220000000800 */
[C---:B--2---:R-:W-:Y:S01]  /*5340*/  F2FP.SATFINITE.E4M3.F32.PACK_AB_MERGE_C R33, R36.reuse, R33, RZ ;  /* 0x000000212421723e */ /* 0x044fe200048070ff */
[----:B------:R-:W-:Y:S01]  /*5350*/  FADD.FTZ R36, R36, R25 ;  /* 0x0000001924247221 */ /* 0x000fe20000010000 */
[----:B------:R-:W-:-:S02]  /*5360*/  IMAD.MOV.U32 R26, RZ, RZ, R119 ;  /* 0x000000ffff1a7224 */ /* 0x000fc400078e0077 */
        /* <DEDUP_REMOVED lines=23> */
[----:B------:R-:W-:-:S02]  /*54e0*/  IMAD.MOV.U32 R84, RZ, RZ, R119 ;  /* 0x000000ffff547224 */ /* 0x000fc400078e0077 */
[----:B------:R-:W-:-:S03]  /*54f0*/  IMAD.MOV.U32 R25, RZ, RZ, R119 ;  /* 0x000000ffff197224 */ /* 0x000fc600078e0077 */
        /* <DEDUP_REMOVED lines=8> */
[--C-:B------:R-:W-:Y:S02]  /*5580*/  IMAD.MOV.U32 R37, RZ, RZ, R119.reuse ;  /* 0x000000ffff257224 */ /* 0x100fe400078e0077 */
[----:B------:R-:W-:-:S05]  /*5590*/  IMAD.MOV.U32 R24, RZ, RZ, R119 ;  /* 0x000000ffff187224 */ /* 0x000fca00078e0077 */
        /* <DEDUP_REMOVED lines=82> */
.L_x_305:
[----:B------:R-:W-:Y:S01]  /*5ac0*/  ISETP.NE.AND P2, PT, RZ, UR41, PT ;  /* 0x00000029ff007c0c */ /* 0x000fe2000bf45270 */
[----:B------:R-:W-:-:S04]  /*5ad0*/  UISETP.NE.AND UP0, UPT, UR52, 0x1, UPT ;  /* 0x000000013400788c */ /* 0x000fc8000bf05270 */
[----:B------:R-:W-:-:S04]  /*5ae0*/  USEL UR42, URZ, 0x1, UP0 ;  /* 0x000000013f2a7887 */ /* 0x000fc80008000000 */
[----:B------:R-:W-:-:S04]  /*5af0*/  ULOP3.LUT UR42, UR53, UR42, URZ, 0x3c, !UPT ;  /* 0x0000002a352a7292 */ /* 0x000fc8000f8e3c3f */
[----:B------:R-:W-:Y:S08]  /*5b00*/  @P2 BRA `(.L_x_296) ;  /* 0x0000000000442947 */ /* 0x000ff00003800000 */
[----:B------:R-:W-:Y:S05]  /*5b10*/  @!P0 BRA `(.L_x_297) ;  /* 0x0000000000048947 */ /* 0x000fea0003800000 */
[----:B------:R-:W-:Y:S01]  /*5b20*/  BPT.TRAP 0x1 ;  /* 0x000000040000795c */ /* 0x000fe20000300000 */
.L_x_297:
[----:B------:R-:W0:Y:S01]  /*5b30*/  S2UR UR10, SR_CgaCtaId ;  /* 0x00000000000a79c3 */ /* 0x000e220000008800 */
[----:B------:R-:W-:Y:S01]  /*5b40*/  UIADD3 UR6, UR52, 0x1, URZ ;  /* 0x0000000134067890 */ /* 0x000fe2000fffe03f */
[----:B------:R-:W-:Y:S01]  /*5b50*/  IMAD.U32 R3, RZ, RZ, UR42 ;  /* 0x0000002aff037e24 */ /* 0x000fe2000f8e00ff */
[----:B------:R-:W-:Y:S02]  /*5b60*/  UMOV UR7, 0x400 ;  /* 0x0000040000077882 */ /* 0x000fe40000000000 */
[----:B------:R-:W-:Y:S02]  /*5b70*/  UISETP.NE.AND UP0, UPT, UR6, 0x2, UPT ;  /* 0x000000020600788c */ /* 0x000fe4000bf05270 */
[----:B------:R-:W-:Y:S02]  /*5b80*/  SHF.L.U32 R3, R3, 0x1f, RZ ;  /* 0x0000001f03037819 */ /* 0x000fe400000006ff */
[----:B------:R-:W-:Y:S02]  /*5b90*/  USEL UR6, UR6, URZ, UP0 ;  /* 0x0000003f06067287 */ /* 0x000fe40008000000 */
[----:B0-----:R-:W-:-:S04]  /*5ba0*/  ULEA UR7, UR10, UR7, 0x18 ;  /* 0x000000070a077291 */ /* 0x001fc8000f8ec03f */
[----:B------:R-:W-:-:S09]  /*5bb0*/  ULEA UR6, UR6, UR7, 0x3 ;  /* 0x0000000706067291 */ /* 0x000fd2000f8e183f */
[----:B------:R0:W1:Y:S01]  /*5bc0*/  SYNCS.PHASECHK.TRANS64.TRYWAIT P1, [UR6+0x33430], R3 ;  /* 0x03343003ff0075a7 */ /* 0x0000620008020146 */
[----:B------:R-:W-:Y:S05]  /*5bd0*/  @!P0 BRA `(.L_x_298) ;  /* 0x0000000000048947 */ /* 0x000fea0003800000 */
[----:B------:R-:W-:Y:S01]  /*5be0*/  BPT.TRAP 0x1 ;  /* 0x000000040000795c */ /* 0x000fe20000300000 */
.L_x_298:
[----:B-1----:R-:W-:Y:S05]  /*5bf0*/  @P1 BRA `(.L_x_296) ;  /* 0x0000000000081947 */ /* 0x002fea0003800000 */
[----:B------:R-:W1:Y:S02]  /*5c00*/  SYNCS.PHASECHK.TRANS64.TRYWAIT P1, [UR6+0x33430], R3 ;  /* 0x03343003ff0075a7 */ /* 0x000e640008020146 */
[----:B-1----:R-:W-:Y:S05]  /*5c10*/  @!P1 BRA `(.L_x_299) ;  /* 0x000000d000049947 */ /* 0x002fea0003800000 */
.L_x_296:
        /* <DEDUP_REMOVED lines=189> */
.L_x_301:
[----:B------:R-:W0:Y:S01]  /*67f0*/  S2UR UR7, SR_CgaCtaId ;  /* 0x00000000000779c3 */ /* 0x000e220000008800 */
[----:B------:R-:W-:Y:S01]  /*6800*/  UMOV UR6, 0x400 ;  /* 0x0000040000067882 */ /* 0x000fe20000000000 */
[----:B------:R-:W-:-:S05]  /*6810*/  IMAD.U32 R3, RZ, RZ, UR53 ;  /* 0x00000035ff037e24 */ /* 0x000fca000f8e00ff */
[----:B------:R-:W-:Y:S01]  /*6820*/  SHF.L.U32 R3, R3, 0x1f, RZ ;  /* 0x0000001f03037819 */ /* 0x000fe200000006ff */
[----:B0-----:R-:W-:-:S04]  /*6830*/  ULEA UR6, UR7, UR6, 0x18 ;  /* 0x0000000607067291 */ /* 0x001fc8000f8ec03f */
[----:B------:R-:W-:-:S09]  /*6840*/  ULEA UR6, UR52, UR6, 0x3 ;  /* 0x0000000634067291 */ /* 0x000fd2000f8e183f */
[----:B------:R0:W1:Y:S01]  /*6850*/  SYNCS.PHASECHK.TRANS64.TRYWAIT P1, [UR6+0x33450], R3 ;  /* 0x03345003ff0075a7 */ /* 0x0000620008020146 */
[----:B------:R-:W-:Y:S05]  /*6860*/  @!P0 BRA `(.L_x_302) ;  /* 0x0000000000048947 */ /* 0x000fea0003800000 */
[----:B------:R-:W-:Y:S01]  /*6870*/  BPT.TRAP 0x1 ;  /* 0x000000040000795c */ /* 0x000fe20000300000 */
.L_x_302:
[----:B-1----:R-:W-:Y:S05]  /*6880*/  @P1 BRA `(.L_x_300) ;  /* 0x0000000000081947 */ /* 0x002fea0003800000 */
[----:B------:R-:W1:Y:S02]  /*6890*/  SYNCS.PHASECHK.TRANS64.TRYWAIT P1, [UR6+0x33450], R3 ;  /* 0x03345003ff0075a7 */ /* 0x000e640008020146 */
[----:B-1----:R-:W-:Y:S05]  /*68a0*/  @!P1 BRA `(.L_x_303) ;  /* 0x000000c000f89947 */ /* 0x002fea0003800000 */
.L_x_300:
[----:B------:R-:W0:Y:S01]  /*68b0*/  S2UR UR6, SR_CgaCtaId ;  /* 0x00000000000679c3 */ /* 0x000e220000008800 */
[----:B-1----:R-:W-:Y:S01]  /*68c0*/  MOV R4, 0x400 ;  /* 0x0000040000047802 */ /* 0x002fe20000000f00 */
[----:B------:R-:W-:Y:S01]  /*68d0*/  WARPGROUP.ARRIVE ;  /* 0x00000000000079c5 */ /* 0x000fe20000000000 */
[----:B------:R-:W-:Y:S01]  /*68e0*/  UMOV UR7, 0xc0000010 ;  /* 0xc000001000077882 */ /* 0x000fe20000000000 */
        /* <DEDUP_REMOVED lines=15> */
[C---:B------:R-:W-:Y:S01]  /*69e0*/  FMUL.FTZ R189, R0.reuse, R198 ;  /* 0x000000c600bd7220 */ /* 0x040fe20000410000 */
[C---:B------:R-:W-:Y:S01]  /*69f0*/  FMUL.FTZ R188, R0.reuse, R197 ;  /* 0x000000c500bc7220 */ /* 0x040fe20000410000 */
[C---:B------:R-:W-:Y:S01]  /*6a00*/  FMUL.FTZ R190, R0.reuse, R199 ;  /* 0x000000c700be7220 */ /* 0x040fe20000410000 */
[C---:B------:R-:W-:Y:S01]  /*6a10*/  FMUL.FTZ R168, R0.reuse, R168 ;  /* 0x000000a800a87220 */ /* 0x040fe20000410000 */
[----:B------:R-:W-:Y:S01]  /*6a20*/  FMUL.FTZ R170, R0, R170 ;  /* 0x000000aa00aa7220 */ /* 0x000fe20000410000 */
[----:B0-----:R-:W-:-:S02]  /*6a30*/  IMAD.U32 R3, RZ, RZ, UR6 ;  /* 0x00000006ff037e24 */ /* 0x001fc4000f8e00ff */
[----:B------:R-:W-:Y:S01]  /*6a40*/  FMUL.FTZ R169, R0, R169 ;  /* 0x000000a900a97220 */ /* 0x000fe20000410000 */
[----:B------:R-:W0:Y:S01]  /*6a50*/  MUFU.TANH R9, R9 ;  /* 0x0000000900097308 */ /* 0x000e220000002400 */
[----:B-1----:R-:W-:Y:S01]  /*6a60*/  FMNMX.FTZ R192, R10, R5, !PT ;  /* 0x000000050ac07209 */ /* 0x002fe20007810000 */
[C---:B------:R-:W-:Y:S01]  /*6a70*/  FMUL.FTZ R171, R0.reuse, R171 ;  /* 0x000000ab00ab7220 */ /* 0x040fe20000410000 */
[----:B------:R-:W-:Y:S01]  /*6a80*/  LEA R4, R3, R4, 0x18 ;  /* 0x0000000403047211 */ /* 0x000fe200078ec0ff */
[C---:B------:R-:W-:Y:S01]  /*6a90*/  FMUL.FTZ R172, R0.reuse, R172 ;  /* 0x000000ac00ac7220 */ /* 0x040fe20000410000 */
[C---:B------:R-:W-:Y:S01]  /*6aa0*/  FMUL.FTZ R174, R0.reuse, R174 ;  /* 0x000000ae00ae7220 */ /* 0x040fe20000410000 */
[----:B------:R-:W-:Y:S01]  /*6ab0*/  FMUL.FTZ R173, R0, R173 ;  /* 0x000000ad00ad7220 */ /* 0x000fe20000410000 */
[----:B------:R-:W-:Y:S01]  /*6ac0*/  R2UR UR6, R4 ;  /* 0x00000000040672ca */ /* 0x000fe200000e0000 */
        /* <DEDUP_REMOVED lines=12> */
[----:B------:R-:W-:Y:S01]  /*6b90*/  UIADD3 UR6, UR6, 0x200, URZ ;  /* 0x0000020006067890 */ /* 0x000fe2000fffe03f */
[C---:B------:R-:W-:Y:S01]  /*6ba0*/  FMUL.FTZ R183, R0.reuse, R183 ;  /* 0x000000b700b77220 */ /* 0x040fe20000410000 */
[C---:B------:R-:W-:Y:S01]  /*6bb0*/  FMUL.FTZ R152, R0.reuse, R152 ;  /* 0x0000009800987220 */ /* 0x040fe20000410000 */
[C---:B------:R-:W-:Y:S01]  /*6bc0*/  FMUL.FTZ R154, R0.reuse, R154 ;  /* 0x0000009a009a7220 */ /* 0x040fe20000410000 */
[----:B------:R-:W-:Y:S01]  /*6bd0*/  USHF.R.U32.HI UR6, URZ, 0x4, UR6 ;  /* 0x000000043f067899 */ /* 0x000fe20008011606 */
[----:B------:R-:W0:Y:S01]  /*6be0*/  MUFU.TANH R15, R15 ;  /* 0x0000000f000f7308 */ /* 0x000e220000002400 */
[----:B-1----:R-:W-:Y:S01]  /*6bf0*/  FMNMX.FTZ R194, R11, R194, !PT ;  /* 0x000000c20bc27209 */ /* 0x002fe20007810000 */
[C---:B------:R-:W-:Y:S01]  /*6c00*/  FMUL.FTZ R153, R0.reuse, R153 ;  /* 0x0000009900997220 */ /* 0x040fe20000410000 */
[----:B------:R-:W-:Y:S01]  /*6c10*/  ULOP3.LUT UR6, UR6, 0x3fff, URZ, 0xc0, !UPT ;  /* 0x00003fff06067892 */ /* 0x000fe2000f8ec03f */
[C---:B------:R-:W-:Y:S01]  /*6c20*/  FMUL.FTZ R155, R0.reuse, R155 ;  /* 0x0000009b009b7220 */ /* 0x040fe20000410000 */
[C---:B------:R-:W-:Y:S01]  /*6c30*/  FMUL.FTZ R156, R0.reuse, R156 ;  /* 0x0000009c009c7220 */ /* 0x040fe20000410000 */
[C---:B------:R-:W-:Y:S01]  /*6c40*/  FMUL.FTZ R157, R0.reuse, R157 ;  /* 0x0000009d009d7220 */ /* 0x040fe20000410000 */
[----:B------:R-:W-:Y:S01]  /*6c50*/  ULOP3.LUT UR6, UR6, 0x10000, URZ, 0xfc, !UPT ;  /* 0x0001000006067892 */ /* 0x000fe2000f8efc3f */
[----:B------:R-:W1:Y:S01]  /*6c60*/  MUFU.TANH R14, R14 ;  /* 0x0000000e000e7308 */ /* 0x000e620000002400 */
[----:B--2---:R-:W-:Y:S01]  /*6c70*/  FMNMX.FTZ R191, R13, R192, !PT ;  /* 0x000000c00dbf7209 */ /* 0x004fe20007810000 */
[C---:B------:R-:W-:Y:S01]  /*6c80*/  FMUL.FTZ R158, R0.reuse, R158 ;  /* 0x0000009e009e7220 */ /* 0x040fe20000410000 */
[----:B------:R-:W-:Y:S01]  /*6c90*/  UIMAD UR11, UR52, 0x780, UR6 ;  /* 0x00000780340b78a4 */ /* 0x000fe2000f8e0206 */
[C---:B------:R-:W-:Y:S01]  /*6ca0*/  FMUL.FTZ R160, R0.reuse, R160 ;  /* 0x000000a000a07220 */ /* 0x040fe20000410000 */
[C---:B------:R-:W-:Y:S01]  /*6cb0*/  FMUL.FTZ R159, R0.reuse, R159 ;  /* 0x0000009f009f7220 */ /* 0x040fe20000410000 */
[C---:B------:R-:W-:Y:S01]  /*6cc0*/  FMUL.FTZ R161, R0.reuse, R161 ;  /* 0x000000a100a17220 */ /* 0x040fe20000410000 */
[C---:B------:R-:W-:Y:S01]  /*6cd0*/  FMUL.FTZ R162, R0.reuse, R162 ;  /* 0x000000a200a27220 */ /* 0x040fe20000410000 */
[----:B------:R-:W2:Y:S01]  /*6ce0*/  MUFU.TANH R20, R20 ;  /* 0x0000001400147308 */ /* 0x000ea20000002400 */
[----:B0-----:R-:W-:Y:S01]  /*6cf0*/  FMNMX.FTZ R193, R15, R194, !PT ;  /* 0x000000c20fc17209 */ /* 0x001fe20007810000 */
[----:B------:R-:W-:Y:S01]  /*6d00*/  UMOV UR6, UR11 ;  /* 0x0000000b00067c82 */ /* 0x000fe20008000000 */
[C---:B------:R-:W-:Y:S01]  /*6d10*/  FMUL.FTZ R164, R0.reuse, R164 ;  /* 0x000000a400a47220 */ /* 0x040fe20000410000 */
[----:B------:R-:W-:Y:S01]  /*6d20*/  QGMMA.64x192x32.F32.E4M3.E4M3 R24, R200, gdesc[UR4], R24, gsb0 ;  /* 0x02e00004c8187df3 */ /* 0x000fe20008000818 */
[----:B------:R-:W-:Y:S01]  /*6d30*/  UIADD3 UR6, UR11, 0x180, URZ ;  /* 0x000001800b067890 */ /* 0x000fe2000fffe03f */
[----:B------:R-:W-:Y:S01]  /*6d40*/  FMUL.FTZ R163, R0, R163 ;  /* 0x000000a300a37220 */ /* 0x000fe20000410000 */
[----:B------:R-:W-:Y:S01]  /*6d50*/  UMOV UR7, 0xc0000010 ;  /* 0xc000001000077882 */ /* 0x000fe20000000000 */
        /* <DEDUP_REMOVED lines=44> */
[----:B------:R-:W-:Y:S01]  /*7020*/  FMUL.FTZ R135, R0, R135 ;  /* 0x0000008700877220 */ /* 0x000fe20000410000 */
[----:B------:R-:W-:Y:S01]  /*7030*/  UMOV UR10, UR50 ;  /* 0x00000032000a7c82 */ /* 0x000fe20008000000 */
[----:B------:R-:W0:Y:S02]  /*7040*/  S2R R229, SR_TID.X ;  /* 0x0000000000e57919 */ /* 0x000e240000002100 */
[----:B------:R-:W3:Y:S01]  /*7050*/  MUFU.TANH R188, R188 ;  /* 0x000000bc00bc7308 */ /* 0x000ee20000002400 */
[----:B-1----:R-:W-:-:S07]  /*7060*/  FMNMX.FTZ R191, R187, R192, !PT ;  /* 0x000000c0bbbf7209 */ /* 0x002fce0007810000 */
[----:B------:R-:W1:Y:S01]  /*7070*/  MUFU.TANH R190, R190 ;  /* 0x000000be00be7308 */ /* 0x000e620000002400 */
[----:B--2---:R-:W-:-:S07]  /*7080*/  FMNMX.FTZ R193, R189, R194, !PT ;  /* 0x000000c2bdc17209 */ /* 0x004fce0007810000 */
[----:B------:R-:W2:Y:S01]  /*7090*/  MUFU.TANH R168, R168 ;  /* 0x000000a800a87308 */ /* 0x000ea20000002400 */
[----:B---3--:R-:W-:-:S07]  /*70a0*/  FMNMX.FTZ R191, R188, R191, !PT ;  /* 0x000000bfbcbf7209 */ /* 0x008fce0007810000 */
[----:B------:R-:W3:Y:S01]  /*70b0*/  MUFU.TANH R170, R170 ;  /* 0x000000aa00aa7308 */ /* 0x000ee20000002400 */
[----:B-1----:R-:W-:Y:S02]  /*70c0*/  FMNMX.FTZ R193, R190, R193, !PT ;  /* 0x000000c1bec17209 */ /* 0x002fe40007810000 */
[----:B0-----:R-:W-:-:S05]  /*70d0*/  LOP3.LUT P1, RZ, R229, 0x7f, RZ, 0xc0, !PT ;  /* 0x0000007fe5ff7812 */ /* 0x001fca000782c0ff */
[----:B------:R-:W0:Y:S01]  /*70e0*/  MUFU.TANH R169, R169 ;  /* 0x000000a900a97308 */ /* 0x000e220000002400 */
[----:B--2---:R-:W-:-:S07]  /*70f0*/  FMNMX.FTZ R192, R168, R191, !PT ;  /* 0x000000bfa8c07209 */ /* 0x004fce0007810000 */
[----:B------:R-:W1:Y:S01]  /*7100*/  MUFU.TANH R171, R171 ;  /* 0x000000ab00ab7308 */ /* 0x000e620000002400 */
[----:B---3--:R-:W-:-:S07]  /*7110*/  FMNMX.FTZ R194, R170, R193, !PT ;  /* 0x000000c1aac27209 */ /* 0x008fce0007810000 */
        /* <DEDUP_REMOVED lines=27> */
[----:B-1----:R-:W-:Y:S01]  /*72d0*/  FMNMX.FTZ R193, R183, R194, !PT ;  /* 0x000000c2b7c17209 */ /* 0x002fe20007810000 */
[----:B------:R-:W-:Y:S02]  /*72e0*/  WARPGROUP.DEPBAR.LE gsb0, 0x0 ;  /* 0x00008000000079c5 */ /* 0x000fe40000010000 */
[----:B------:R-:W-:-:S04]  /*72f0*/  WARPGROUP.ARRIVE ;  /* 0x00000000000079c5 */ /* 0x000fc80000000000 */
[----:B------:R-:W1:Y:S01]  /*7300*/  MUFU.TANH R153, R153 ;  /* 0x0000009900997308 */ /* 0x000e620000002400 */
[----:B--2---:R-:W-:Y:S01]  /*7310*/  FMNMX.FTZ R192, R152, R191, !PT ;  /* 0x000000bf98c07209 */ /* 0x004fe20007810000 */
[----:B------:R-:W-:Y:S01]  /*7320*/  QGMMA.64x192x32.F32.E4M3.E4M3 R24, R204, gdesc[UR4], R24, gsb0 ;  /* 0x02e00004cc187df3 */ /* 0x000fe20008000818 */
[----:B------:R-:W-:Y:S01]  /*7330*/  UIADD3 UR6, UR11, 0x300, URZ ;  /* 0x000003000b067890 */ /* 0x000fe2000fffe03f */
[----:B------:R-:W-:Y:S01]  /*7340*/  FMUL.FTZ R191, R0, R126 ;  /* 0x0000007e00bf7220 */ /* 0x000fe20000410000 */
[----:B------:R-:W-:-:S03]  /*7350*/  UMOV UR7, 0xc0000010 ;  /* 0xc000001000077882 */ /* 0x000fc60000000000 */
        /* <DEDUP_REMOVED lines=47> */
[----:B--2---:R-:W-:Y:S01]  /*7650*/  FMNMX.FTZ R195, R143, R192, !PT ;  /* 0x000000c08fc37209 */ /* 0x004fe20007810000 */
[----:B------:R-:W-:-:S06]  /*7660*/  FMUL.FTZ R192, R0, R132 ;  /* 0x0000008400c07220 */ /* 0x000fcc0000410000 */
[----:B------:R-:W2:Y:S01]  /*7670*/  MUFU.TANH R148, R148 ;  /* 0x0000009400947308 */ /* 0x000ea20000002400 */
[----:B0-----:R-:W-:Y:S01]  /*7680*/  FMNMX.FTZ R193, R145, R126, !PT ;  /* 0x0000007e91c17209 */ /* 0x001fe20007810000 */
[----:B------:R-:W-:Y:S02]  /*7690*/  WARPGROUP.DEPBAR.LE gsb0, 0x0 ;  /* 0x00008000000079c5 */ /* 0x000fe40000010000 */
[----:B------:R-:W-:-:S04]  /*76a0*/  WARPGROUP.ARRIVE ;  /* 0x00000000000079c5 */ /* 0x000fc80000000000 */
[----:B------:R-:W0:Y:S01]  /*76b0*/  MUFU.TANH R147, R147 ;  /* 0x0000009300937308 */ /* 0x000e220000002400 */
[----:B-1----:R-:W-:Y:S01]  /*76c0*/  FMNMX.FTZ R132, R146, R195, !PT ;  /* 0x000000c392847209 */ /* 0x002fe20007810000 */
[----:B------:R-:W-:Y:S01]  /*76d0*/  QGMMA.64x192x32.F32.E4M3.E4M3 R24, R208, gdesc[UR4], R24, gsb0 ;  /* 0x02e00004d0187df3 */ /* 0x000fe20008000818 */
[----:B------:R-:W-:Y:S01]  /*76e0*/  UIADD3 UR6, UR11, 0x480, URZ ;  /* 0x000004800b067890 */ /* 0x000fe2000fffe03f */
[----:B--2---:R-:W-:-:S04]  /*76f0*/  FMNMX.FTZ R126, R148, R193, !PT ;  /* 0x000000c1947e7209 */ /* 0x004fc80007810000 */
[----:B------:R-:W1:Y:S01]  /*7700*/  MUFU.TANH R149, R149 ;  /* 0x0000009500957308 */ /* 0x000e620000002400 */
[----:B------:R-:W-:-:S07]  /*7710*/  UMOV UR7, 0xc0000010 ;  /* 0xc000001000077882 */ /* 0x000fce0000000000 */
        /* <DEDUP_REMOVED lines=35> */
[----:B--2---:R-:W-:-:S05]  /*7950*/  FMNMX.FTZ R193, R133, R126, !PT ;  /* 0x0000007e85c17209 */ /* 0x004fca0007810000 */
[----:B------:R-:W2:Y:S01]  /*7960*/  SHFL.BFLY PT, R126, R193, 0x2, 0x1f ;  /* 0x0c401f00c17e7f89 */ /* 0x000ea200000e0000 */
[----:B0-----:R-:W-:-:S04]  /*7970*/  FMNMX.FTZ R132, R134, R195, !PT ;  /* 0x000000c386847209 */ /* 0x001fc80007810000 */
[----:B-1----:R-:W-:-:S05]  /*7980*/  FMNMX.FTZ R194, R135, R132, !PT ;  /* 0x0000008487c27209 */ /* 0x002fca0007810000 */
[----:B------:R-:W0:Y:S01]  /*7990*/  SHFL.BFLY PT, R197, R194, 0x2, 0x1f ;  /* 0x0c401f00c2c57f89 */ /* 0x000e2200000e0000 */
[----:B--2---:R-:W-:Y:S01]  /*79a0*/  FMNMX.FTZ R195, R193, R126, !PT ;  /* 0x0000007ec1c37209 */ /* 0x004fe20007810000 */
[----:B------:R-:W-:-:S04]  /*79b0*/  IMAD.U32 R193, RZ, RZ, UR10 ;  /* 0x0000000affc17e24 */ /* 0x000fc8000f8e00ff */
[----:B------:R-:W1:Y:S01]  /*79c0*/  SHFL.BFLY PT, R126, R195, 0x1, 0x1f ;  /* 0x0c201f00c37e7f89 */ /* 0x000e6200000e0000 */
[----:B0-----:R-:W-:-:S05]  /*79d0*/  FMNMX.FTZ R197, R194, R197, !PT ;  /* 0x000000c5c2c57209 */ /* 0x001fca0007810000 */
[----:B------:R-:W0:Y:S01]  /*79e0*/  SHFL.BFLY PT, R132, R197, 0x1, 0x1f ;  /* 0x0c201f00c5847f89 */ /* 0x000e2200000e0000 */
[----:B------:R-:W-:Y:S02]  /*79f0*/  WARPGROUP.DEPBAR.LE gsb0, 0x0 ;  /* 0x00008000000079c5 */ /* 0x000fe40000010000 */
[----:B------:R-:W-:Y:S01]  /*7a00*/  WARPGROUP.ARRIVE ;  /* 0x00000000000079c5 */ /* 0x000fe20000000000 */
[----:B-1----:R-:W-:Y:S01]  /*7a10*/  FMNMX.FTZ R126, R195, R126, !PT ;  /* 0x0000007ec37e7209 */ /* 0x002fe20007810000 */
[----:B------:R-:W-:-:S04]  /*7a20*/  IMAD.U32 R195, RZ, RZ, UR10 ;  /* 0x0000000affc37e24 */ /* 0x000fc8000f8e00ff */
[----:B------:R-:W-:Y:S01]  /*7a30*/  QGMMA.64x192x32.F32.E4M3.E4M3 R24, R212, gdesc[UR4], R24, gsb0 ;  /* 0x02e00004d4187df3 */ /* 0x000fe20008000818 */
[----:B------:R-:W-:-:S01]  /*7a40*/  FADD.FTZ R5, -R126, R5 ;  /* 0x000000057e057221 */ /* 0x000fc20000010100 */
[----:B------:R-:W-:Y:S01]  /*7a50*/  FFMA.FTZ R193, R126, R193, -8 ;  /* 0xc10000007ec17423 */ /* 0x000fe200000100c1 */
[----:B------:R-:W-:Y:S02]  /*7a60*/  UIADD3 UR6, UR11, 0x600, URZ ;  /* 0x000006000b067890 */ /* 0x000fe4000fffe03f */
[----:B------:R-:W-:Y:S01]  /*7a70*/  FMUL.FTZ R194, R5, UR10 ;  /* 0x0000000a05c27c20 */ /* 0x000fe20008410000 */
[----:B------:R-:W-:-:S01]  /*7a80*/  FFMA.FTZ R10, R10, UR10, -R193 ;  /* 0x0000000a0a0a7c23 */ /* 0x000fc200080108c1 */
[--C-:B------:R-:W-:Y:S01]  /*7a90*/  FFMA.FTZ R9, R9, UR10, -R193.reuse ;  /* 0x0000000a09097c23 */ /* 0x100fe200080108c1 */
[----:B0-----:R-:W-:Y:S01]  /*7aa0*/  FMNMX.FTZ R132, R197, R132, !PT ;  /* 0x00000084c5847209 */ /* 0x001fe20007810000 */
[--C-:B------:R-:W-:Y:S01]  /*7ab0*/  FFMA.FTZ R13, R13, UR10, -R193.reuse ;  /* 0x0000000a0d0d7c23 */ /* 0x100fe200080108c1 */
[----:B------:R-:W-:-:S01]  /*7ac0*/  FFMA.FTZ R14, R14, UR10, -R193 ;  /* 0x0000000a0e0e7c23 */ /* 0x000fc200080108c1 */
[----:B------:R-:W-:Y:S01]  /*7ad0*/  FFMA.FTZ R21, R21, UR10, -R193 ;  /* 0x0000000a15157c23 */ /* 0x000fe200080108c1 */
[----:B------:R-:W-:Y:S01]  /*7ae0*/  MUFU.EX2 R10, R10 ;  /* 0x0000000a000a7308 */ /* 0x000fe20000000800 */
[----:B------:R-:W-:-:S01]  /*7af0*/  FADD.FTZ R5, -R132, R7 ;  /* 0x0000000784057221 */ /* 0x000fc20000010100 */
[--C-:B------:R-:W-:Y:S01]  /*7b00*/  FFMA.FTZ R184, R184, UR10, -R193.reuse ;  /* 0x0000000ab8b87c23 */ /* 0x100fe200080108c1 */
[----:B------:R-:W-:Y:S01]  /*7b10*/  UMOV UR7, 0xc0000010 ;  /* 0xc000001000077882 */ /* 0x000fe20000000000 */
[--C-:B------:R-:W-:Y:S01]  /*7b20*/  FFMA.FTZ R187, R187, UR10, -R193.reuse ;  /* 0x0000000abbbb7c23 */ /* 0x100fe200080108c1 */
[----:B------:R-:W-:Y:S01]  /*7b30*/  FMUL.FTZ R5, R5, UR10 ;  /* 0x0000000a05057c20 */ /* 0x000fe20008410000 */
        /* <DEDUP_REMOVED lines=18> */
[----:B------:R-:W0:Y:S01]  /*7c60*/  MUFU.EX2 R9, R9 ;  /* 0x0000000900097308 */ /* 0x000e220000000800 */
[----:B------:R-:W-:-:S01]  /*7c70*/  FFMA.FTZ R20, R20, UR10, -R194 ;  /* 0x0000000a14147c23 */ /* 0x000fc200080108c2 */
[--C-:B------:R-:W-:Y:S01]  /*7c80*/  FFMA.FTZ R185, R185, UR10, -R194.reuse ;  /* 0x0000000ab9b97c23 */ /* 0x100fe200080108c2 */
[----:B------:R-:W-:-:S01]  /*7c90*/  FFMA.FTZ R186, R186, UR10, -R194 ;  /* 0x0000000ababa7c23 */ /* 0x000fc200080108c2 */
[----:B-1----:R-:W-:Y:S01]  /*7ca0*/  FFMA.FTZ R6, R7, R6, R10 ;  /* 0x0000000607067223 */ /* 0x002fe2000001000a */
[----:B------:R-:W-:-:S01]  /*7cb0*/  FFMA.FTZ R189, R189, UR10, -R194 ;  /* 0x0000000abdbd7c23 */ /* 0x000fc200080108c2 */
[----:B------:R-:W-:Y:S01]  /*7cc0*/  FFMA.FTZ R190, R190, UR10, -R194 ;  /* 0x0000000abebe7c23 */ /* 0x000fe200080108c2 */
        /* <DEDUP_REMOVED lines=27> */
[----:B------:R-:W-:Y:S01]  /*7e80*/  FFMA.FTZ R133, R133, UR10, -R193 ;  /* 0x0000000a85857c23 */ /* 0x000fe200080108c1 */
        /* <DEDUP_REMOVED lines=39> */
[----:B------:R-:W-:-:S02]  /*8100*/  IMAD.U32 R197, RZ, RZ, UR51 ;  /* 0x00000033ffc57e24 */ /* 0x000fc4000f8e00ff */
[----:B------:R-:W-:-:S02]  /*8110*/  FFMA.FTZ R135, R135, UR10, -R194 ;  /* 0x0000000a87877c23 */ /* 0x000fc400080108c2 */
[----:B------:R-:W-:Y:S02]  /*8120*/  @!P1 IMAD R197, R197, 0x8, R4 ;  /* 0x00000008c5c59824 */ /* 0x000fe400078e0204 */
        /* <DEDUP_REMOVED lines=24> */
[----:B------:R-:W-:Y:S02]  /*82b0*/  WARPGROUP.DEPBAR.LE gsb0, 0x0 ;  /* 0x00008000000079c5 */ /* 0x000fe40000010000 */
[----:B------:R-:W-:-:S04]  /*82c0*/  WARPGROUP.ARRIVE ;  /* 0x00000000000079c5 */ /* 0x000fc80000000000 */
[----:B------:R-:W1:Y:S01]  /*82d0*/  MUFU.EX2 R175, R175 ;  /* 0x000000af00af7308 */ /* 0x000e620000000800 */
[----:B--2---:R-:W-:-:S01]  /*82e0*/  FADD.FTZ R8, R174, R195 ;  /* 0x000000c3ae087221 */ /* 0x004fc20000010000 */
[----:B------:R-:W-:Y:S06]  /*82f0*/  QGMMA.64x192x32.F32.E4M3.E4M3 R24, R216, gdesc[UR4], R24, gsb0 ;  /* 0x02e00004d8187df3 */ /* 0x000fec0008000818 */
        /* <DEDUP_REMOVED lines=52> */
[----:B------:R-:W-:-:S06]  /*8640*/  WARPGROUP.DEPBAR.LE gsb0, 0x0 ;  /* 0x00008000000079c5 */ /* 0x000fcc0000010000 */
        /* <DEDUP_REMOVED lines=13> */
[----:B--2---:R-:W-:-:S01]  /*8720*/  FADD.FTZ R193, R141, R6 ;  /* 0x000000068dc17221 */ /* 0x004fc20000010000 */
[----:B------:R-:W-:-:S05]  /*8730*/  IADD3 R6, -R23, 0xb, RZ ;  /* 0x0000000b17067810 */ /* 0x000fca0007ffe1ff */
[----:B------:R2:W-:Y:S06]  /*8740*/  BAR.ARV R6, 0x100 ;  /* 0x000400060000751d */ /* 0x0005ec0000002000 */
[----:B------:R-:W3:Y:S01]  /*8750*/  MUFU.EX2 R146, R146 ;  /* 0x0000009200927308 */ /* 0x000ee20000000800 */
[----:B0-----:R-:W-:-:S01]  /*8760*/  FADD.FTZ R195, R143, R8 ;  /* 0x000000088fc37221 */ /* 0x001fc20000010000 */
[----:B--2---:R-:W-:Y:S02]  /*8770*/  @!P1 VIADD R6, R197, 0x33440 ;  /* 0x00033440c5069836 */ /* 0x004fe40000000000 */
[----:B-1----:R-:W-:-:S03]  /*8780*/  FADD.FTZ R8, R144, R193 ;  /* 0x000000c190087221 */ /* 0x002fc60000010000 */
[----:B------:R-:W-:Y:S01]  /*8790*/  @!P1 PRMT R6, RZ, 0x654, R6 ;  /* 0x00000654ff069816 */ /* 0x000fe20000000006 */
[----:B------:R-:W0:Y:S03]  /*87a0*/  MUFU.EX2 R145, R145 ;  /* 0x0000009100917308 */ /* 0x000e260000000800 */
[----:B------:R1:W-:Y:S05]  /*87b0*/  @!P1 SYNCS.ARRIVE.TRANS64.RED.A1T0 RZ, [R6+URZ], RZ ;  /* 0x000000ff06ff99a7 */ /* 0x0003ea000810043f */
[----:B------:R-:W2:Y:S01]  /*87c0*/  MUFU.EX2 R147, R147 ;  /* 0x0000009300937308 */ /* 0x000ea20000000800 */
[----:B---3--:R-:W-:-:S07]  /*87d0*/  FADD.FTZ R130, R146, R195 ;  /* 0x000000c392827221 */ /* 0x008fce0000010000 */
[----:B------:R-:W3:Y:S01]  /*87e0*/  MUFU.EX2 R148, R148 ;  /* 0x0000009400947308 */ /* 0x000ee20000000800 */
[----:B0-----:R-:W-:-:S07]  /*87f0*/  FADD.FTZ R193, R145, R8 ;  /* 0x0000000891c17221 */ /* 0x001fce0000010000 */
[----:B------:R-:W0:Y:S01]  /*8800*/  MUFU.EX2 R150, R150 ;  /* 0x0000009600967308 */ /* 0x000e220000000800 */
[----:B--2---:R-:W-:-:S01]  /*8810*/  FADD.FTZ R195, R147, R130 ;  /* 0x0000008293c37221 */ /* 0x004fc20000010000 */
[--C-:B------:R-:W-:Y:S01]  /*8820*/  FFMA.FTZ R130, R131, UR10, -R194.reuse ;  /* 0x0000000a83827c23 */ /* 0x100fe200080108c2 */
[----:B------:R-:W-:-:S05]  /*8830*/  FFMA.FTZ R131, R134, UR10, -R194 ;  /* 0x0000000a86837c23 */ /* 0x000fca00080108c2 */
        /* <DEDUP_REMOVED lines=40> */
.L_x_304:
[----:B------:R-:W-:Y:S01]  /*8ac0*/  F2FP.SATFINITE.E4M3.F32.PACK_AB_MERGE_C R13, R14, R13, RZ ;  /* 0x0000000d0e0d723e */ /* 0x000fe200048070ff */
[----:B------:R-:W-:Y:S02]  /*8ad0*/  UIADD3 UR6, UR47, -0x1, URZ ;  /* 0xffffffff2f067890 */ /* 0x000fe4000fffe03f */
[----:B------:R-:W-:Y:S01]  /*8ae0*/  ISETP.LT.AND P1, PT, RZ, UR47, PT ;  /* 0x0000002fff007c0c */ /* 0x000fe2000bf21270 */
[----:B------:R-:W-:Y:S01]  /*8af0*/  UMOV UR53, UR42 ;  /* 0x0000002a00357c82 */ /* 0x000fe20008000000 */
[----:B------:R-:W-:Y:S01]  /*8b00*/  F2FP.SATFINITE.E4M3.F32.PACK_AB_MERGE_C R200, R9, R10, R13 ;  /* 0x0000000a09c8723e */ /* 0x000fe2000480700d */
[----:B------:R-:W-:Y:S01]  /*8b10*/  IMAD.U32 R9, RZ, RZ, UR52 ;  /* 0x00000034ff097e24 */ /* 0x000fe2000f8e00ff */
[----:B------:R-:W-:Y:S01]  /*8b20*/  F2FP.SATFINITE.E4M3.F32.PACK_AB_MERGE_C R15, R20, R15, RZ ;  /* 0x0000000f140f723e */ /* 0x000fe200048070ff */
[----:B------:R-:W-:Y:S01]  /*8b30*/  UMOV UR52, UR51 ;  /* 0x0000003300347c82 */ /* 0x000fe20008000000 */
[----:B------:R-:W-:Y:S01]  /*8b40*/  F2FP.SATFINITE.E4M3.F32.PACK_AB_MERGE_C R187, R188, R187, RZ ;  /* 0x000000bbbcbb723e */ /* 0x000fe200048070ff */
[----:B------:R-:W-:Y:S01]  /*8b50*/  IMAD R10, R9, 0x8, R4 ;  /* 0x00000008090a7824 */ /* 0x000fe200078e0204 */
[----:B------:R-:W-:Y:S01]  /*8b60*/  F2FP.SATFINITE.E4M3.F32.PACK_AB_MERGE_C R189, R190, R189, RZ ;  /* 0x000000bdbebd723e */ /* 0x000fe200048070ff */
[----:B------:R-:W-:Y:S01]  /*8b70*/  UMOV UR47, UR6 ;  /* 0x00000006002f7c82 */ /* 0x000fe20008000000 */
[----:B------:R-:W-:Y:S01]  /*8b80*/  F2FP.SATFINITE.E4M3.F32.PACK_AB_MERGE_C R172, R173, R172, RZ ;  /* 0x000000acadac723e */ /* 0x000fe200048070ff */
[----:B------:R-:W-:Y:S01]  /*8b90*/  VIADD R10, R10, 0x33460 ;  /* 0x000334600a0a7836 */ /* 0x000fe20000000000 */
[----:B------:R-:W-:Y:S01]  /*8ba0*/  F2FP.SATFINITE.E4M3.F32.PACK_AB_MERGE_C R174, R175, R174, RZ ;  /* 0x000000aeafae723e */ /* 0x000fe200048070ff */
[-C--:B------:R-:W-:Y:S01]  /*8bb0*/  FMUL.FTZ R24, R24, R7.reuse ;  /* 0x0000000718187220 */ /* 0x080fe20000410000 */
[----:B------:R-:W-:Y:S01]  /*8bc0*/  F2FP.SATFINITE.E4M3.F32.PACK_AB_MERGE_C R180, R181, R180, RZ ;  /* 0x000000b4b5b4723e */ /* 0x000fe200048070ff */
[-C--:B------:R-:W-:Y:S01]  /*8bd0*/  FMUL.FTZ R25, R25, R7.reuse ;  /* 0x0000000719197220 */ /* 0x080fe20000410000 */
[----:B------:R-:W-:Y:S01]  /*8be0*/  PRMT R10, R3, 0x654, R10 ;  /* 0x00000654030a7816 */ /* 0x000fe2000000000a */
[-C--:B------:R-:W-:Y:S01]  /*8bf0*/  FMUL.FTZ R28, R28, R7.reuse ;  /* 0x000000071c1c7220 */ /* 0x080fe20000410000 */
[----:B------:R-:W-:Y:S01]  /*8c00*/  F2FP.SATFINITE.E4M3.F32.PACK_AB_MERGE_C R182, R183, R182, RZ ;  /* 0x000000b6b7b6723e */ /* 0x000fe200048070ff */
[-C--:B------:R-:W-:Y:S01]  /*8c10*/  FMUL.FTZ R29, R29, R7.reuse ;  /* 0x000000071d1d7220 */ /* 0x080fe20000410000 */
[----:B------:R-:W-:Y:S01]  /*8c20*/  F2FP.SATFINITE.E4M3.F32.PACK_AB_MERGE_C R156, R157, R156, RZ ;  /* 0x0000009c9d9c723e */ /* 0x000fe200048070ff */
[----:B------:R0:W-:Y:S01]  /*8c30*/  SYNCS.ARRIVE.TRANS64.RED.A1T0 RZ, [R10+URZ], RZ ;  /* 0x000000ff0aff79a7 */ /* 0x0001e2000810043f */
        /* <DEDUP_REMOVED lines=123> */
[----:B------:R-:W-:Y:S01]  /*93f0*/  F2FP.SATFINITE.E4M3.F32.PACK_AB_MERGE_C R219, R130, R127, R131 ;  /* 0x0000007f82db723e */ /* 0x000fe20004807083 */
[----:B0-----:R-:W-:Y:S06]  /*9400*/  @P1 BRA `(.L_x_305) ;  /* 0xffffffc400ac1947 */ /* 0x001fec000383ffff */
.L_x_295:
[----:B------:R-:W-:Y:S06]  /*9410*/  BAR.ARV 0x8, 0x180 ;  /* 0x0206000000007b1d */ /* 0x000fec0000002000 */
[----:B------:R-:W-:Y:S05]  /*9420*/  @!P0 BRA `(.L_x_306) ;  /* 0x0000000000048947 */ /* 0x000fea0003800000 */
[----:B------:R-:W-:Y:S01]  /*9430*/  BPT.TRAP 0x1 ;  /* 0x000000040000795c */ /* 0x000fe20000300000 */
.L_x_306:
[----:B------:R-:W-:Y:S02]  /*9440*/  IMAD.U32 R0, RZ, RZ, UR42 ;  /* 0x0000002aff007e24 */ /* 0x000fe4000f8e00ff */
[----:B------:R-:W-:-:S03]  /*9450*/  IMAD.U32 R15, RZ, RZ, UR51 ;  /* 0x00000033ff0f7e24 */ /* 0x000fc6000f8e00ff */
[----:B------:R-:W-:Y:S01]  /*9460*/  SHF.L.U32 R0, R0, 0x1f, RZ ;  /* 0x0000001f00007819 */ /* 0x000fe200000006ff */
[----:B------:R-:W-:-:S04]  /*9470*/  IMAD R15, R15, 0x8, R4 ;  /* 0x000000080f0f7824 */ /* 0x000fc800078e0204 */
[----:B------:R0:W1:Y:S01]  /*9480*/  SYNCS.PHASECHK.TRANS64.TRYWAIT P1, [R15+URZ+0x33450], R0 ;  /* 0x033450000f0075a7 */ /* 0x000062000802017f */
[----:B------:R-:W-:Y:S05]  /*9490*/  @!P0 BRA `(.L_x_307) ;  /* 0x0000000000048947 */ /* 0x000fea0003800000 */
[----:B------:R-:W-:Y:S01]  /*94a0*/  BPT.TRAP 0x1 ;  /* 0x000000040000795c */ /* 0x000fe20000300000 */
.L_x_307:
[----:B------:R-:W-:Y:S02]  /*94b0*/  VIADD R4, R4, 0x200 ;  /* 0x0000020004047836 */ /* 0x000fe40000000000 */
[----:B------:R-:W-:-:S03]  /*94c0*/  IMAD.U32 R5, RZ, RZ, UR51 ;  /* 0x00000033ff057e24 */ /* 0x000fc6000f8e00ff */
[----:B------:R-:W-:-:S04]  /*94d0*/  SHF.R.U32.HI R4, RZ, 0x4, R4 ;  /* 0x00000004ff047819 */ /* 0x000fc80000011604 */
[----:B------:R-:W-:-:S04]  /*94e0*/  LOP3.LUT R4, R4, 0x3fff, RZ, 0xc0, !PT ;  /* 0x00003fff04047812 */ /* 0x000fc800078ec0ff */
[----:B------:R-:W-:Y:S01]  /*94f0*/  LOP3.LUT R4, R4, 0x10000, RZ, 0xfc, !PT ;  /* 0x0001000004047812 */ /* 0x000fe200078efcff */
[----:B-1----:R-:W-:Y:S06]  /*9500*/  @P1 BRA `(.L_x_308) ;  /* 0x0000000000081947 */ /* 0x002fec0003800000 */
[----:B------:R-:W1:Y:S02]  /*9510*/  SYNCS.PHASECHK.TRANS64.TRYWAIT P1, [R15+URZ+0x33450], R0 ;  /* 0x033450000f0075a7 */ /* 0x000e64000802017f */
[----:B-1----:R-:W-:Y:S05]  /*9520*/  @!P1 BRA `(.L_x_309) ;  /* 0x0000009400f09947 */ /* 0x002fea0003800000 */
.L_x_308:
[----:B------:R-:W-:Y:S01]  /*9530*/  IMAD R4, R5, 0x780, R4 ;  /* 0x0000078005047824 */ /* 0x000fe200078e0204 */
[----:B------:R-:W-:Y:S05]  /*9540*/  WARPSYNC.ALL ;  /* 0x0000000000007948 */ /* 0x000fea0003800000 */
[----:B------:R-:W-:Y:S01]  /*9550*/  IMAD.MOV.U32 R5, RZ, RZ, -0x3ffffff0 ;  /* 0xc0000010ff057424 */ /* 0x000fe200078e00ff */
[C---:B------:R-:W-:Y:S01]  /*9560*/  R2UR UR6, R4.reuse ;  /* 0x00000000040672ca */ /* 0x040fe200000e0000 */
[----:B------:R-:W-:Y:S01]  /*9570*/  WARPGROUP.ARRIVE ;  /* 0x00000000000079c5 */ /* 0x000fe20000000000 */
[----:B------:R-:W-:Y:S01]  /*9580*/  VIADD R10, R4, 0x180 ;  /* 0x00000180040a7836 */ /* 0x000fe20000000000 */
[----:B------:R-:W-:Y:S01]  /*9590*/  ULDC.64 UR8, c[0x0][0x9a0] ;  /* 0x0002680000087ab9 */ /* 0x000fe20000000a00 */
[----:B------:R-:W-:Y:S01]  /*95a0*/  R2UR UR7, R5 ;  /* 0x00000000050772ca */ /* 0x000fe200000e0000 */
[----:B------:R-:W-:Y:S01]  /*95b0*/  IMAD.MOV.U32 R11, RZ, RZ, -0x3ffffff0 ;  /* 0xc0000010ff0b7424 */ /* 0x000fe200078e00ff */
[----:B------:R-:W-:Y:S01]  /*95c0*/  UISETP.NE.U32.AND UP0, UPT, UR8, URZ, UPT ;  /* 0x0000003f0800728c */ /* 0x000fe2000bf05070 */
[----:B------:R-:W-:-:S03]  /*95d0*/  IMAD.MOV.U32 R7, RZ, RZ, 0x3f800000 ;  /* 0x3f800000ff077424 */ /* 0x000fc600078e00ff */
[----:B------:R-:W-:-:S06]  /*95e0*/  UISETP.NE.AND.EX UP0, UPT, UR9, URZ, UPT, UP0 ;  /* 0x0000003f0900728c */ /* 0x000fcc000bf05300 */
[----:B------:R-:W-:Y:S01]  /*95f0*/  PLOP3.LUT P1, PT, PT, PT, UP0, 0x80, 0x0 ;  /* 0x000000000000781c */ /* 0x000fe20003f2f008 */
[----:B------:R-:W-:Y:S01]  /*9600*/  QGMMA.64x192x32.F32.E4M3.E4M3 R24, R200, gdesc[UR4], R24, gsb0 ;  /* 0x02e00004c8187df3 */ /* 0x000fe20008000818 */
[----:B------:R-:W-:Y:S01]  /*9610*/  R2UR UR6, R10 ;  /* 0x000000000a0672ca */ /* 0x000fe200000e0000 */
[----:B------:R-:W-:Y:S01]  /*9620*/  VIADD R10, R4, 0x300 ;  /* 0x00000300040a7836 */ /* 0x000fe20000000000 */
[----:B------:R-:W-:Y:S01]  /*9630*/  R2UR UR7, R11 ;  /* 0x000000000b0772ca */ /* 0x000fe200000e0000 */
[----:B------:R-:W-:Y:S01]  /*9640*/  IMAD.MOV.U32 R11, RZ, RZ, -0x3ffffff0 ;  /* 0xc0000010ff0b7424 */ /* 0x000fe200078e00ff */
[----:B------:R-:W-:Y:S02]  /*9650*/  @UP0 ULDC.64 UR12, c[0x0][0x9c8] ;  /* 0x00027200000c0ab9 */ /* 0x000fe40000000a00 */
[----:B------:R-:W-:Y:S01]  /*9660*/  @UP0 UIMAD.WIDE.U32 UR4, UR36, UR12, URZ ;  /* 0x0000000c240402a5 */ /* 0x000fe2000f8e003f */
[----:B------:R-:W-:Y:S02]  /*9670*/  WARPGROUP.DEPBAR.LE gsb0, 0x0 ;  /* 0x00008000000079c5 */ /* 0x000fe40000010000 */
[----:B------:R-:W-:-:S10]  /*9680*/  WARPGROUP.ARRIVE ;  /* 0x00000000000079c5 */ /* 0x000fd40000000000 */
[----:B------:R-:W-:Y:S01]  /*9690*/  QGMMA.64x192x32.F32.E4M3.E4M3 R24, R204, gdesc[UR4], R24, gsb0 ;  /* 0x02e00004cc187df3 */ /* 0x000fe20008000818 */
[----:B------:R-:W-:Y:S02]  /*96a0*/  R2UR UR6, R10 ;  /* 0x000000000a0672ca */ /* 0x000fe400000e0000 */
[----:B------:R-:W-:Y:S01]  /*96b0*/  R2UR UR7, R11 ;  /* 0x000000000b0772ca */ /* 0x000fe200000e0000 */
[----:B------:R-:W-:Y:S02]  /*96c0*/  VIADD R10, R4, 0x480 ;  /* 0x00000480040a7836 */ /* 0x000fe40000000000 */
[----:B------:R-:W-:Y:S01]  /*96d0*/  IMAD.MOV.U32 R11, RZ, RZ, -0x3ffffff0 ;  /* 0xc0000010ff0b7424 */ /* 0x000fe200078e00ff */
[----:B------:R-:W-:Y:S02]  /*96e0*/  WARPGROUP.DEPBAR.LE gsb0, 0x0 ;  /* 0x00008000000079c5 */ /* 0x000fe40000010000 */
[----:B------:R-:W-:-:S11]  /*96f0*/  WARPGROUP.ARRIVE ;  /* 0x00000000000079c5 */ /* 0x000fd60000000000 */
[----:B------:R-:W-:Y:S01]  /*9700*/  QGMMA.64x192x32.F32.E4M3.E4M3 R24, R208, gdesc[UR4], R24, gsb0 ;  /* 0x02e00004d0187df3 */ /* 0x000fe20008000818 */
[----:B------:R-:W-:Y:S02]  /*9710*/  @UP0 UIMAD UR6, UR37, UR12, URZ ;  /* 0x0000000c250602a4 */ /* 0x000fe4000f8e023f */
[----:B------:R-:W-:Y:S02]  /*9720*/  @UP0 USHF.R.S32.HI UR7, URZ, 0x1f, UR45 ;  /* 0x0000001f3f070899 */ /* 0x000fe4000801142d */
[----:B------:R-:W-:-:S03]  /*9730*/  @UP0 UIMAD UR6, UR36, UR13, UR6 ;  /* 0x0000000d240602a4 */ /* 0x000fc6000f8e0206 */
[----:B------:R-:W-:Y:S01]  /*9740*/  @UP0 ULDC.64 UR12, c[0x0][0x9d0] ;  /* 0x00027400000c0ab9 */ /* 0x000fe20000000a00 */
[----:B------:R-:W-:Y:S02]  /*9750*/  @UP0 UIADD3 UR5, UR5, UR6, URZ ;  /* 0x0000000605050290 */ /* 0x000fe4000fffe03f */
[----:B------:R-:W-:Y:S02]  /*9760*/  @UP0 UIMAD UR6, UR7, UR12, URZ ;  /* 0x0000000c070602a4 */ /* 0x000fe4000f8e023f */
[----:B------:R-:W-:Y:S02]  /*9770*/  @UP0 UIMAD.WIDE.U32 UR4, UR45, UR12, UR4 ;  /* 0x0000000c2d0402a5 */ /* 0x000fe4000f8e0004 */
[----:B------:R-:W-:-:S04]  /*9780*/  @UP0 UIMAD UR6, UR45, UR13, UR6 ;  /* 0x0000000d2d0602a4 */ /* 0x000fc8000f8e0206 */
[----:B------:R-:W-:Y:S02]  /*9790*/  @UP0 UIADD3 UR5, UR5, UR6, URZ ;  /* 0x0000000605050290 */ /* 0x000fe4000fffe03f */
[----:B------:R-:W-:-:S04]  /*97a0*/  @UP0 ULEA UR6, UP1, UR4, UR8, 0x2 ;  /* 0x0000000804060291 */ /* 0x000fc8000f82103f */
[----:B------:R-:W-:-:S03]  /*97b0*/  @UP0 ULEA.HI.X UR5, UR4, UR9, UR5, 0x2, UP1 ;  /* 0x0000000904050291 */ /* 0x000fc600088f1405 */
[----:B------:R-:W-:Y:S02]  /*97c0*/  @UP0 UMOV UR4, UR6 ;  /* 0x0000000600040c82 */ /* 0x000fe40008000000 */
[----:B------:R-:W-:Y:S02]  /*97d0*/  IMAD.U32 R12, RZ, RZ, UR4 ;  /* 0x00000004ff0c7e24 */ /* 0x000fe4000f8e00ff */
[----:B------:R-:W-:-:S05]  /*97e0*/  IMAD.U32 R13, RZ, RZ, UR5 ;  /* 0x00000005ff0d7e24 */ /* 0x000fca000f8e00ff */
[----:B------:R2:W3:Y:S01]  /*97f0*/  @P1 LDG.E R7, desc[UR48][R12.64] ;  /* 0x000000300c071981 */ /* 0x0004e2000c1e1900 */
[----:B------:R-:W-:Y:S02]  /*9800*/  R2UR UR6, R10 ;  /* 0x000000000a0672ca */ /* 0x000fe400000e0000 */
[----:B------:R-:W-:Y:S01]  /*9810*/  R2UR UR7, R11 ;  /* 0x000000000b0772ca */ /* 0x000fe200000e0000 */
[----:B------:R-:W-:Y:S02]  /*9820*/  VIADD R4, R4, 0x600 ;  /* 0x0000060004047836 */ /* 0x000fe40000000000 */
[----:B------:R-:W-:Y:S01]  /*9830*/  IMAD.MOV.U32 R5, RZ, RZ, -0x3ffffff0 ;  /* 0xc0000010ff057424 */ /* 0x000fe200078e00ff */
[----:B------:R-:W-:Y:S02]  /*9840*/  WARPGROUP.DEPBAR.LE gsb0, 0x0 ;  /* 0x00008000000079c5 */ /* 0x000fe40000010000 */
[----:B------:R-:W-:-:S07]  /*9850*/  WARPGROUP.ARRIVE ;  /* 0x00000000000079c5 */ /* 0x000fce0000000000 */
[----:B------:R-:W-:Y:S01]  /*9860*/  QGMMA.64x192x32.F32.E4M3.E4M3 R24, R212, gdesc[UR4], R24, gsb0 ;  /* 0x02e00004d4187df3 */ /* 0x000fe20008000818 */
[----:B------:R-:W-:Y:S02]  /*9870*/  R2UR UR6, R4 ;  /* 0x00000000040672ca */ /* 0x000fe400000e0000 */
[----:B------:R-:W-:Y:S02]  /*9880*/  R2UR UR7, R5 ;  /* 0x00000000050772ca */ /* 0x000fe400000e0000 */
[----:B------:R-:W4:Y:S04]  /*9890*/  SHFL.BFLY PT, R5, R6, 0x2, 0x1f ;  /* 0x0c401f0006057f89 */ /* 0x000f2800000e0000 */
[----:B------:R-:W5:Y:S01]  /*98a0*/  SHFL.BFLY PT, R9, R8, 0x2, 0x1f ;  /* 0x0c401f0008097f89 */ /* 0x000f6200000e0000 */
[----:B----4-:R-:W-:-:S01]  /*98b0*/  FADD.FTZ R5, R5, R6 ;  /* 0x0000000605057221 */ /* 0x010fc20000010000 */
[----:B-----5:R-:W-:-:S04]  /*98c0*/  FADD.FTZ R9, R9, R8 ;  /* 0x0000000809097221 */ /* 0x020fc80000010000 */
[----:B01----:R-:W0:Y:S04]  /*98d0*/  SHFL.BFLY PT, R0, R5, 0x1, 0x1f ;  /* 0x0c201f0005007f89 */ /* 0x003e2800000e0000 */
[----:B------:R-:W2:Y:S01]  /*98e0*/  SHFL.BFLY PT, R4, R9, 0x1, 0x1f ;  /* 0x0c201f0009047f89 */ /* 0x000ea200000e0000 */
[----:B------:R-:W-:Y:S02]  /*98f0*/  IMAD.MOV.U32 R6, RZ, RZ, RZ ;  /* 0x000000ffff067224 */ /* 0x000fe400078e00ff */
[----:B0-----:R-:W-:Y:S01]  /*9900*/  FADD.FTZ R11, R5, R0 ;  /* 0x00000000050b7221 */ /* 0x001fe20000010000 */
[----:B--2---:R-:W-:-:S04]  /*9910*/  FADD.FTZ R12, R9, R4 ;  /* 0x00000004090c7221 */ /* 0x004fc80000010000 */
        /* <DEDUP_REMOVED lines=12> */
[----:B------:R-:W1:Y:S01]  /*99e0*/  @P2 MUFU.LG2 R8, R13 ;  /* 0x0000000d00082308 */ /* 0x000e620000000c00 */
[----:B------:R-:W-:-:S07]  /*99f0*/  IMAD.U32 R20, RZ, RZ, UR10 ;  /* 0x0000000aff147e24 */ /* 0x000fce000f8e00ff */
[----:B------:R-:W2:Y:S01]  /*9a00*/  @P1 MUFU.RCP R10, R12 ;  /* 0x0000000c000a1308 */ /* 0x000ea20000001000 */
[----:B------:R-:W-:Y:S02]  /*9a10*/  IMAD.U32 R5, RZ, RZ, UR10 ;  /* 0x0000000aff057e24 */ /* 0x000fe4000f8e00ff */
[----:B------:R-:W-:Y:S01]  /*9a20*/  @P3 FMUL.FTZ R20, R20, 0.69314718246459960938 ;  /* 0x3f31721814143820 */ /* 0x000fe20000410000 */
[----:B0-----:R-:W-:Y:S01]  /*9a30*/  @P3 FMUL.FTZ R9, R9, 0.69314718246459960938 ;  /* 0x3f31721809093820 */ /* 0x001fe20000410000 */
[----:B------:R-:W-:Y:S02]  /*9a40*/  IMAD.MOV.U32 R4, RZ, RZ, -0x800000 ;  /* 0xff800000ff047424 */ /* 0x000fe400078e00ff */
[----:B------:R-:W-:Y:S01]  /*9a50*/  @P2 FMUL.FTZ R5, R5, 0.69314718246459960938 ;  /* 0x3f31721805052820 */ /* 0x000fe20000410000 */
[----:B------:R-:W-:Y:S02]  /*9a60*/  IMAD.MOV.U32 R0, RZ, RZ, -0x800000 ;  /* 0xff800000ff007424 */ /* 0x000fe400078e00ff */
[----:B------:R-:W-:-:S01]  /*9a70*/  @P3 FFMA.FTZ R4, R20, R132, R9 ;  /* 0x0000008414043223 */ /* 0x000fc20000010009 */
[----:B-1----:R-:W-:Y:S01]  /*9a80*/  @P2 FMUL.FTZ R8, R8, 0.69314718246459960938 ;  /* 0x3f31721808082820 */ /* 0x002fe20000410000 */
[----:B---3--:R-:W-:-:S03]  /*9a90*/  FMUL.FTZ R9, R6, R7 ;  /* 0x0000000706097220 */ /* 0x008fc60000410000 */
[----:B------:R-:W-:Y:S01]  /*9aa0*/  @P2 FFMA.FTZ R0, R5, R126, R8 ;  /* 0x0000007e05002223 */ /* 0x000fe20000010008 */
[----:B--2---:R-:W-:Y:S01]  /*9ab0*/  FMUL.FTZ R7, R10, R7 ;  /* 0x000000070a077220 */ /* 0x004fe20000410000 */
[----:B------:R-:W-:Y:S02]  /*9ac0*/  WARPGROUP.DEPBAR.LE gsb0, 0x0 ;  /* 0x00008000000079c5 */ /* 0x000fe40000010000 */
[----:B------:R-:W-:Y:S05]  /*9ad0*/  @!P0 BRA `(.L_x_310) ;  /* 0x0000000000048947 */ /* 0x000fea0003800000 */
[----:B------:R-:W-:Y:S01]  /*9ae0*/  BPT.TRAP 0x1 ;  /* 0x000000040000795c */ /* 0x000fe20000300000 */
.L_x_310:
[----:B------:R-:W-:Y:S01]  /*9af0*/  VIADD R6, R15, 0x33460 ;  /* 0x000334600f067836 */ /* 0x000fe20000000000 */
[----:B------:R-:W-:Y:S01]  /*9b00*/  UIADD3 UR51, UR51, 0x1, URZ ;  /* 0x0000000133337890 */ /* 0x000fe2000fffe03f */
[-C--:B------:R-:W-:Y:S01]  /*9b10*/  FMUL.FTZ R121, R65, R9.reuse ;  /* 0x0000000941797220 */ /* 0x080fe20000410000 */
[-C--:B------:R-:W-:Y:S01]  /*9b20*/  FMUL.FTZ R143, R24, R9.reuse ;  /* 0x00000009188f7220 */ /* 0x080fe20000410000 */
[-C--:B------:R-:W-:Y:S01]  /*9b30*/  FMUL.FTZ R140, R28, R9.reuse ;  /* 0x000000091c8c7220 */ /* 0x080fe20000410000 */
[----:B------:R-:W-:Y:S01]  /*9b40*/  PRMT R6, R3, 0x654, R6 ;  /* 0x0000065403067816 */ /* 0x000fe20000000006 */
[----:B------:R-:W-:Y:S01]  /*9b50*/  UISETP.NE.AND UP0, UPT, UR51, 0x2, UPT ;  /* 0x000000023300788c */ /* 0x000fe2000bf05270 */
[-C--:B------:R-:W-:Y:S01]  /*9b60*/  FMUL.FTZ R138, R29, R9.reuse ;  /* 0x000000091d8a7220 */ /* 0x080fe20000410000 */
[-C--:B------:R-:W-:Y:S01]  /*9b70*/  FMUL.FTZ R139, R32, R9.reuse ;  /* 0x00000009208b7220 */ /* 0x080fe20000410000 */
[----:B------:R0:W-:Y:S01]  /*9b80*/  SYNCS.ARRIVE.TRANS64.RED.A1T0 RZ, [R6+URZ], RZ ;  /* 0x000000ff06ff79a7 */ /* 0x0001e2000810043f */
        /* <DEDUP_REMOVED lines=62> */
[----:B------:R-:W-:Y:S01]  /*9f70*/  USEL UR4, URZ, 0x1, UP0 ;  /* 0x000000013f047887 */ /* 0x000fe20008000000 */
        /* <DEDUP_REMOVED lines=24> */
[----:B------:R-:W-:Y:S01]  /*a100*/  PLOP3.LUT P0, PT, PT, PT, PT, 0x8, 0x0 ;  /* 0x000000000000781c */ /* 0x000fe20003f0e170 */
[-C--:B------:R-:W-:Y:S01]  /*a110*/  FMUL.FTZ R15, R111, R7.reuse ;  /* 0x000000076f0f7220 */ /* 0x080fe20000410000 */
[-C--:B------:R-:W-:Y:S01]  /*a120*/  FMUL.FTZ R12, R114, R7.reuse ;  /* 0x00000007720c7220 */ /* 0x080fe20000410000 */
[-C--:B------:R-:W-:Y:S01]  /*a130*/  FMUL.FTZ R8, R115, R7.reuse ;  /* 0x0000000773087220 */ /* 0x080fe20000410000 */
[-C--:B------:R-:W-:Y:S01]  /*a140*/  FMUL.FTZ R11, R118, R7.reuse ;  /* 0x00000007760b7220 */ /* 0x080fe20000410000 */
[----:B------:R-:W-:Y:S01]  /*a150*/  FMUL.FTZ R119, R119, R7 ;  /* 0x0000000777777220 */ /* 0x000fe20000410000 */
[----:B------:R-:W-:-:S02]  /*a160*/  UIADD3 UR43, UR43, 0x1, URZ ;  /* 0x000000012b2b7890 */ /* 0x000fc4000fffe03f */
[----:B------:R-:W-:Y:S02]  /*a170*/  USEL UR51, UR51, URZ, UP0 ;  /* 0x0000003f33337287 */ /* 0x000fe40008000000 */
[----:B0-----:R-:W-:-:S12]  /*a180*/  ULOP3.LUT UR42, UR42, UR4, URZ, 0x3c, !UPT ;  /* 0x000000042a2a7292 */ /* 0x001fd8000f8e3c3f */
.L_x_288:
[----:B------:R-:W0:Y:S01]  /*a190*/  S2R R6, SR_CgaCtaId ;  /* 0x0000000000067919 */ /* 0x000e220000008800 */
[----:B------:R-:W-:Y:S01]  /*a1a0*/  MOV R3, 0x400 ;  /* 0x0000040000037802 */ /* 0x000fe20000000f00 */
[----:B------:R-:W-:Y:S01]  /*a1b0*/  BSSY B0, `(.L_x_311) ;  /* 0x0000311000007945 */ /* 0x000fe20003800000 */
[----:B------:R-:W-:Y:S02]  /*a1c0*/  BAR.SYNC.DEFER_BLOCKING 0x5, 0x180 ;  /* 0x0146000000007b1d */ /* 0x000fe40000010000 */
[----:B0-----:R-:W-:-:S05]  /*a1d0*/  LEA R3, R6, R3, 0x18 ;  /* 0x0000000306037211 */ /* 0x001fca00078ec0ff */
[----:B------:R-:W0:Y:S02]  /*a1e0*/  LDS.128 R60, [R3+0x334d0] ;  /* 0x0334d000033c7984 */ /* 0x000e240000000c00 */
[----:B0-----:R-:W-:Y:S02]  /*a1f0*/  R2UR UR5, R61 ;  /* 0x000000003d0572ca */ /* 0x001fe400000e0000 */
[----:B------:R-:W-:Y:S01]  /*a200*/  R2UR UR45, R62 ;  /* 0x000000003e2d72ca */ /* 0x000fe200000e0000 */
[----:B------:R-:W-:Y:S06]  /*a210*/  BAR.ARV 0x4, 0x180 ;  /* 0x0106000000007b1d */ /* 0x000fec0000002000 */
[----:B------:R-:W-:Y:S08]  /*a220*/  @P0 BRA `(.L_x_312) ;  /* 0x0000002000fc0947 */ /* 0x000ff00003800000 */
[----:B------:R-:W0:Y:S01]  /*a230*/  S2R R70, SR_TID.X ;  /* 0x0000000000467919 */ /* 0x000e220000002100 */
[----:B------:R-:W-:Y:S01]  /*a240*/  ULDC.64 UR6, c[0x4][0x38] ;  /* 0x01000e0000067ab9 */ /* 0x000fe20000000a00 */
[----:B0-----:R-:W-:-:S05]  /*a250*/  IMAD.SHL.U32 R5, R70, 0x4, RZ ;  /* 0x0000000446057824 */ /* 0x001fca00078e00ff */
[----:B------:R-:W-:-:S04]  /*a260*/  LOP3.LUT R5, R5, 0xc, RZ, 0xc0, !PT ;  /* 0x0000000c05057812 */ /* 0x000fc800078ec0ff */
[----:B------:R-:W-:-:S05]  /*a270*/  IADD3 R6, P0, R5, UR6, RZ ;  /* 0x0000000605067c10 */ /* 0x000fca000ff1e0ff */
[----:B------:R-:W-:Y:S01]  /*a280*/  IMAD.X R7, RZ, RZ, UR7, P0 ;  /* 0x00000007ff077e24 */ /* 0x000fe200080e06ff */
[----:B------:R-:W-:Y:S01]  /*a290*/  F2FP.BF16.F32.PACK_AB R11, R11, R12 ;  /* 0x0000000c0b0b723e */ /* 0x000fe200000010ff */
[----:B------:R-:W-:-:S03]  /*a2a0*/  ULDC.64 UR6, c[0x0][0xc00] ;  /* 0x0003000000067ab9 */ /* 0x000fc60000000a00 */
[----:B------:R0:W2:Y:S01]  /*a2b0*/  LDG.E.CONSTANT R5, desc[UR48][R6.64] ;  /* 0x0000003006057981 */ /* 0x0000a2000c1e9900 */
[----:B------:R-:W-:Y:S01]  /*a2c0*/  F2FP.BF16.F32.PACK_AB R52, R52, R53 ;  /* 0x000000353434723e */ /* 0x000fe200000010ff */
[----:B------:R-:W-:Y:S01]  /*a2d0*/  UISETP.NE.U32.AND UP0, UPT, UR6, URZ, UPT ;  /* 0x0000003f0600728c */ /* 0x000fe2000bf05070 */
[----:B------:R-:W-:Y:S01]  /*a2e0*/  F2FP.BF16.F32.PACK_AB R49, R48, R49 ;  /* 0x000000313031723e */ /* 0x000fe200000010ff */
[----:B------:R-:W1:Y:S01]  /*a2f0*/  S2R R12, SR_SWINHI ;  /* 0x00000000000c7919 */ /* 0x000e620000002f00 */
[----:B------:R-:W-:Y:S01]  /*a300*/  F2FP.BF16.F32.PACK_AB R44, R44, R45 ;  /* 0x0000002d2c2c723e */ /* 0x000fe200000010ff */
[----:B------:R-:W-:Y:S01]  /*a310*/  USHF.L.U32 UR8, UR36, 0x2, URZ ;  /* 0x0000000224087899 */ /* 0x000fe2000800063f */
[----:B------:R-:W-:Y:S01]  /*a320*/  F2FP.BF16.F32.PACK_AB R41, R40, R41 ;  /* 0x000000292829723e */ /* 0x000fe200000010ff */
[----:B------:R-:W-:Y:S01]  /*a330*/  UISETP.NE.AND.EX UP0, UPT, UR7, URZ, UPT, UP0 ;  /* 0x0000003f0700728c */ /* 0x000fe2000bf05300 */
[----:B------:R-:W-:Y:S01]  /*a340*/  F2FP.BF16.F32.PACK_AB R36, R36, R37 ;  /* 0x000000252424723e */ /* 0x000fe200000010ff */
[----:B------:R-:W-:Y:S01]  /*a350*/  USHF.L.U64.HI UR9, UR36, 0x2, UR37 ;  /* 0x0000000224097899 */ /* 0x000fe20008010225 */
[----:B0-----:R-:W-:Y:S01]  /*a360*/  LOP3.LUT P0, R6, R70, 0x3, RZ, 0xc0, !PT ;  /* 0x0000000346067812 */ /* 0x001fe2000780c0ff */
[----:B------:R-:W-:Y:S01]  /*a370*/  UIADD3 UR4, UP1, UR8, UR6, URZ ;  /* 0x0000000608047290 */ /* 0x000fe2000ff3e03f */
[----:B------:R-:W-:-:S02]  /*a380*/  F2FP.BF16.F32.PACK_AB R33, R32, R33 ;  /* 0x000000212021723e */ /* 0x000fc400000010ff */
[----:B------:R-:W-:Y:S01]  /*a390*/  ISETP.EQ.OR P0, PT, R6, 0x3, !P0 ;  /* 0x000000030600780c */ /* 0x000fe20004702670 */
[----:B------:R-:W-:Y:S01]  /*a3a0*/  UIADD3.X UR6, UR9, UR7, URZ, UP1, !UPT ;  /* 0x0000000709067290 */ /* 0x000fe20008ffe43f */
[----:B------:R-:W-:Y:S02]  /*a3b0*/  F2FP.BF16.F32.PACK_AB R46, R43, R46 ;  /* 0x0000002e2b2e723e */ /* 0x000fe400000010ff */
[----:B------:R-:W-:Y:S02]  /*a3c0*/  SEL R62, R52, R49, P0 ;  /* 0x00000031343e7207 */ /* 0x000fe40000000000 */
[----:B------:R-:W-:Y:S02]  /*a3d0*/  SEL R49, R49, R52, P0 ;  /* 0x0000003431317207 */ /* 0x000fe40000000000 */
[----:B------:R-:W-:Y:S02]  /*a3e0*/  SEL R52, R44, R41, P0 ;  /* 0x000000292c347207 */ /* 0x000fe40000000000 */
[----:B------:R-:W-:-:S02]  /*a3f0*/  SEL R41, R41, R44, P0 ;  /* 0x0000002c29297207 */ /* 0x000fc40000000000 */
[----:B------:R-:W-:Y:S02]  /*a400*/  SEL R44, R36, R33, P0 ;  /* 0x00000021242c7207 */ /* 0x000fe40000000000 */
[----:B------:R-:W-:Y:S02]  /*a410*/  SEL R43, R33, R36, P0 ;  /* 0x00000024212b7207 */ /* 0x000fe40000000000 */
[----:B------:R-:W-:Y:S02]  /*a420*/  F2FP.BF16.F32.PACK_AB R13, R13, R14 ;  /* 0x0000000e0d0d723e */ /* 0x000fe400000010ff */
[----:B------:R-:W-:Y:S02]  /*a430*/  F2FP.BF16.F32.PACK_AB R10, R9, R10 ;  /* 0x0000000a090a723e */ /* 0x000fe400000010ff */
[----:B------:R-:W-:Y:S02]  /*a440*/  F2FP.BF16.F32.PACK_AB R73, R73, R80 ;  /* 0x000000504949723e */ /* 0x000fe400000010ff */
[----:B------:R-:W-:-:S02]  /*a450*/  MOV R6, R3 ;  /* 0x0000000300067202 */ /* 0x000fc40000000f00 */
[----:B-1----:R-:W-:Y:S02]  /*a460*/  MOV R7, R12 ;  /* 0x0000000c00077202 */ /* 0x002fe40000000f00 */
[----:B------:R-:W-:Y:S02]  /*a470*/  F2FP.BF16.F32.PACK_AB R76, R69, R76 ;  /* 0x0000004c454c723e */ /* 0x000fe400000010ff */
[----:B------:R-:W-:Y:S01]  /*a480*/  F2FP.BF16.F32.PACK_AB R121, R68, R121 ;  /* 0x000000794479723e */ /* 0x000fe200000010ff */
[----:B------:R-:W-:Y:S01]  /*a490*/  IMAD.WIDE R36, R224, 0x2, R6 ;  /* 0x00000002e0247825 */ /* 0x000fe200078e0206 */
[----:B------:R-:W-:Y:S02]  /*a4a0*/  F2FP.BF16.F32.PACK_AB R54, R51, R54 ;  /* 0x000000363336723e */ /* 0x000fe400000010ff */
[----:B------:R-:W-:Y:S02]  /*a4b0*/  SEL R68, R13, R10, P0 ;  /* 0x0000000a0d447207 */ /* 0x000fe40000000000 */
[----:B------:R-:W-:-:S02]  /*a4c0*/  IADD3 R61, P5, R36, 0x40, RZ ;  /* 0x00000040243d7810 */ /* 0x000fc40007fbe0ff */
[----:B------:R-:W-:Y:S02]  /*a4d0*/  SEL R51, R10, R13, P0 ;  /* 0x0000000d0a337207 */ /* 0x000fe40000000000 */
[----:B------:R-:W-:Y:S01]  /*a4e0*/  F2FP.BF16.F32.PACK_AB R67, R67, R72 ;  /* 0x000000484343723e */ /* 0x000fe200000010ff */
[----:B------:R-:W-:Y:S01]  /*a4f0*/  IMAD.X R33, RZ, RZ, R37, P5 ;  /* 0x000000ffff217224 */ /* 0x000fe200028e0625 */
[----:B------:R-:W-:Y:S02]  /*a500*/  F2FP.BF16.F32.PACK_AB R66, R59, R66 ;  /* 0x000000423b42723e */ /* 0x000fe400000010ff */
[----:B------:R-:W-:Y:S02]  /*a510*/  LOP3.LUT R10, R61, 0x380, RZ, 0xc0, !PT ;  /* 0x000003803d0a7812 */ /* 0x000fe400078ec0ff */
[----:B------:R-:W-:Y:S02]  /*a520*/  F2FP.BF16.F32.PACK_AB R55, R55, R58 ;  /* 0x0000003a3737723e */ /* 0x000fe400000010ff */
[----:B------:R-:W-:-:S02]  /*a530*/  SEL R80, R73, R76, P0 ;  /* 0x0000004c49507207 */ /* 0x000fc40000000000 */
[----:B------:R-:W-:Y:S02]  /*a540*/  SEL R73, R76, R73, P0 ;  /* 0x000000494c497207 */ /* 0x000fe40000000000 */
[----:B------:R-:W-:Y:S02]  /*a550*/  F2FP.BF16.F32.PACK_AB R84, R77, R84 ;  /* 0x000000544d54723e */ /* 0x000fe400000010ff */
[----:B------:R-:W-:Y:S02]  /*a560*/  F2FP.BF16.F32.PACK_AB R47, R47, R50 ;  /* 0x000000322f2f723e */ /* 0x000fe400000010ff */
[----:B------:R-:W-:Y:S02]  /*a570*/  SEL R76, R67, R66, P0 ;  /* 0x00000042434c7207 */ /* 0x000fe40000000000 */
[----:B------:R-:W-:Y:S02]  /*a580*/  IADD3 R69, P6, R36, 0x60, RZ ;  /* 0x0000006024457810 */ /* 0x000fe40007fde0ff */
[----:B------:R-:W-:-:S02]  /*a590*/  SHF.R.U64 R10, R10, 0x3, RZ ;  /* 0x000000030a0a7819 */ /* 0x000fc400000012ff */
[----:B------:R-:W-:Y:S02]  /*a5a0*/  SEL R67, R66, R67, P0 ;  /* 0x0000004342437207 */ /* 0x000fe40000000000 */
[C---:B------:R-:W-:Y:S02]  /*a5b0*/  IADD3 R53, P4, R36.reuse, 0x20, RZ ;  /* 0x0000002024357810 */ /* 0x040fe40007f9e0ff */
[----:B------:R-:W-:Y:S02]  /*a5c0*/  IADD3 R77, P2, R36, 0x4020, RZ ;  /* 0x00004020244d7810 */ /* 0x000fe40007f5e0ff */
[----:B------:R-:W-:Y:S02]  /*a5d0*/  F2FP.BF16.F32.PACK_AB R81, R81, R88 ;  /* 0x000000585151723e */ /* 0x000fe400000010ff */
[----:B------:R-:W-:Y:S02]  /*a5e0*/  F2FP.BF16.F32.PACK_AB R39, R39, R42 ;  /* 0x0000002a2727723e */ /* 0x000fe400000010ff */
[----:B------:R-:W-:Y:S01]  /*a5f0*/  F2FP.BF16.F32.PACK_AB R38, R35, R38 ;  /* 0x000000262326723e */ /* 0x000fe200000010ff */
[----:B------:R-:W-:Y:S01]  /*a600*/  IMAD.X R35, RZ, RZ, R37, P4 ;  /* 0x000000ffff237224 */ /* 0x000fe200020e0625 */
[----:B------:R-:W-:-:S02]  /*a610*/  SEL R66, R55, R54, P0 ;  /* 0x0000003637427207 */ /* 0x000fc40000000000 */
[----:B------:R-:W-:Y:S02]  /*a620*/  SEL R55, R54, R55, P0 ;  /* 0x0000003736377207 */ /* 0x000fe40000000000 */
[----:B------:R-:W-:Y:S02]  /*a630*/  F2FP.BF16.F32.PACK_AB R31, R31, R34 ;  /* 0x000000221f1f723e */ /* 0x000fe400000010ff */
[----:B------:R-:W-:Y:S01]  /*a640*/  F2FP.BF16.F32.PACK_AB R30, R27, R30 ;  /* 0x0000001e1b1e723e */ /* 0x000fe200000010ff */
[----:B------:R-:W-:Y:S01]  /*a650*/  IMAD.X R27, RZ, RZ, R37, P2 ;  /* 0x000000ffff1b7224 */ /* 0x000fe200010e0625 */
[----:B------:R-:W-:Y:S02]  /*a660*/  F2FP.BF16.F32.PACK_AB R8, R119, R8 ;  /* 0x000000087708723e */ /* 0x000fe400000010ff */
[----:B------:R-:W-:Y:S02]  /*a670*/  SEL R54, R47, R46, P0 ;  /* 0x0000002e2f367207 */ /* 0x000fe40000000000 */
[----:B------:R-:W-:-:S02]  /*a680*/  LOP3.LUT R12, R69, 0x380, RZ, 0xc0, !PT ;  /* 0x00000380450c7812 */ /* 0x000fc400078ec0ff */
[----:B------:R-:W-:Y:S02]  /*a690*/  LOP3.LUT R32, R10, R61, RZ, 0x3c, !PT ;  /* 0x0000003d0a207212 */ /* 0x000fe400078e3cff */
[----:B------:R-:W-:Y:S02]  /*a6a0*/  SEL R47, R46, R47, P0 ;  /* 0x0000002f2e2f7207 */ /* 0x000fe40000000000 */
[----:B------:R-:W-:Y:S02]  /*a6b0*/  LOP3.LUT R10, R77, 0x380, RZ, 0xc0, !PT ;  /* 0x000003804d0a7812 */ /* 0x000fe400078ec0ff */
[----:B------:R-:W-:Y:S02]  /*a6c0*/  SEL R78, R81, R84, P0 ;  /* 0x00000054514e7207 */ /* 0x000fe40000000000 */
[----:B------:R-:W-:Y:S02]  /*a6d0*/  SEL R46, R39, R38, P0 ;  /* 0x00000026272e7207 */ /* 0x000fe40000000000 */
[----:B------:R-:W-:-:S02]  /*a6e0*/  SEL R81, R84, R81, P0 ;  /* 0x0000005154517207 */ /* 0x000fc40000000000 */
[----:B------:R-:W-:Y:S02]  /*a6f0*/  SEL R39, R38, R39, P0 ;  /* 0x0000002726277207 */ /* 0x000fe40000000000 */
[----:B------:R-:W-:Y:S02]  /*a700*/  IADD3 R83, P4, R36, 0x4060, RZ ;  /* 0x0000406024537810 */ /* 0x000fe40007f9e0ff */
[----:B------:R-:W-:Y:S02]  /*a710*/  SEL R38, R31, R30, P0 ;  /* 0x0000001e1f267207 */ /* 0x000fe40000000000 */
[----:B------:R-:W-:Y:S01]  /*a720*/  SEL R59, R30, R31, P0 ;  /* 0x0000001f1e3b7207 */ /* 0x000fe20000000000 */
[----:B------:R-:W-:Y:S01]  /*a730*/  IMAD.X R31, RZ, RZ, R37, P6 ;  /* 0x000000ffff1f7224 */ /* 0x000fe200030e0625 */
[----:B------:R-:W-:Y:S02]  /*a740*/  SEL R84, R11, R8, P0 ;  /* 0x000000080b547207 */ /* 0x000fe40000000000 */
[----:B------:R-:W-:-:S02]  /*a750*/  SEL R71, R8, R11, P0 ;  /* 0x0000000b08477207 */ /* 0x000fc40000000000 */
[----:B------:R-:W-:Y:S02]  /*a760*/  SHF.R.U64 R12, R12, 0x3, RZ ;  /* 0x000000030c0c7819 */ /* 0x000fe400000012ff */
[----:B------:R-:W-:Y:S02]  /*a770*/  IADD3 R79, P3, R36, 0x4040, RZ ;  /* 0x00004040244f7810 */ /* 0x000fe40007f7e0ff */
[----:B------:R-:W-:Y:S02]  /*a780*/  LOP3.LUT R8, R53, 0x380, RZ, 0xc0, !PT ;  /* 0x0000038035087812 */ /* 0x000fe400078ec0ff */
[----:B------:R-:W-:Y:S02]  /*a790*/  SHF.R.U64 R10, R10, 0x3, RZ ;  /* 0x000000030a0a7819 */ /* 0x000fe400000012ff */
[----:B------:R-:W-:Y:S02]  /*a7a0*/  IADD3 R87, P6, R36, 0x8020, RZ ;  /* 0x0000802024577810 */ /* 0x000fe40007fde0ff */
[----:B------:R-:W-:-:S02]  /*a7b0*/  F2FP.BF16.F32.PACK_AB R64, R64, R65 ;  /* 0x000000414040723e */ /* 0x000fc400000010ff */
[----:B------:R-:W-:Y:S01]  /*a7c0*/  F2FP.BF16.F32.PACK_AB R57, R56, R57 ;  /* 0x000000393839723e */ /* 0x000fe200000010ff */
[----:B------:R-:W-:Y:S01]  /*a7d0*/  IMAD.X R13, RZ, RZ, R37, P6 ;  /* 0x000000ffff0d7224 */ /* 0x000fe200030e0625 */
[----:B------:R-:W-:Y:S02]  /*a7e0*/  LOP3.LUT R14, R83, 0x380, RZ, 0xc0, !PT ;  /* 0x00000380530e7812 */ /* 0x000fe400078ec0ff */
[----:B------:R-:W-:Y:S02]  /*a7f0*/  F2FP.BF16.F32.PACK_AB R25, R25, R26 ;  /* 0x0000001a1919723e */ /* 0x000fe400000010ff */
[----:B------:R-:W-:Y:S02]  /*a800*/  LOP3.LUT R30, R12, R69, RZ, 0x3c, !PT ;  /* 0x000000450c1e7212 */ /* 0x000fe400078e3cff */
[----:B------:R-:W-:Y:S02]  /*a810*/  F2FP.BF16.F32.PACK_AB R28, R28, R29 ;  /* 0x0000001d1c1c723e */ /* 0x000fe400000010ff */
[----:B------:R-:W-:-:S02]  /*a820*/  F2FP.BF16.F32.PACK_AB R21, R21, R24 ;  /* 0x000000181515723e */ /* 0x000fc400000010ff */
[----:B------:R-:W-:Y:S02]  /*a830*/  SHF.R.U64 R8, R8, 0x3, RZ ;  /* 0x0000000308087819 */ /* 0x000fe400000012ff */
[----:B------:R-:W-:Y:S02]  /*a840*/  LOP3.LUT R12, R79, 0x380, RZ, 0xc0, !PT ;  /* 0x000003804f0c7812 */ /* 0x000fe400078ec0ff */
[----:B------:R-:W-:Y:S02]  /*a850*/  LOP3.LUT R26, R10, R77, RZ, 0x3c, !PT ;  /* 0x0000004d0a1a7212 */ /* 0x000fe400078e3cff */
[----:B------:R-:W-:Y:S02]  /*a860*/  F2FP.BF16.F32.PACK_AB R20, R15, R20 ;  /* 0x000000140f14723e */ /* 0x000fe400000010ff */
[----:B------:R-:W-:Y:S02]  /*a870*/  IADD3 R75, P1, R36, 0x4000, RZ ;  /* 0x00004000244b7810 */ /* 0x000fe40007f3e0ff */
[----:B------:R-:W-:-:S02]  /*a880*/  LOP3.LUT R10, R87, 0x380, RZ, 0xc0, !PT ;  /* 0x00000380570a7812 */ /* 0x000fc400078ec0ff */
[----:B------:R-:W-:Y:S01]  /*a890*/  SEL R60, R64, R57, P0 ;  /* 0x00000039403c7207 */ /* 0x000fe20000000000 */
[--C-:B------:R-:W-:Y:S01]  /*a8a0*/  IMAD.X R29, RZ, RZ, R37.reuse, P1 ;  /* 0x000000ffff1d7224 */ /* 0x100fe200008e0625 */
[----:B------:R-:W-:Y:S02]  /*a8b0*/  SHF.R.U64 R14, R14, 0x3, RZ ;  /* 0x000000030e0e7819 */ /* 0x000fe400000012ff */
[----:B------:R-:W-:Y:S02]  /*a8c0*/  SEL R57, R57, R64, P0 ;  /* 0x0000004039397207 */ /* 0x000fe40000000000 */
[----:B------:R-:W-:Y:S02]  /*a8d0*/  SEL R64, R28, R21, P0 ;  /* 0x000000151c407207 */ /* 0x000fe40000000000 */
[----:B------:R-:W-:Y:S01]  /*a8e0*/  SEL R45, R21, R28, P0 ;  /* 0x0000001c152d7207 */ /* 0x000fe20000000000 */
[----:B------:R-:W-:Y:S01]  /*a8f0*/  IMAD.X R21, RZ, RZ, R37, P4 ;  /* 0x000000ffff157224 */ /* 0x000fe200020e0625 */
[----:B------:R-:W-:-:S02]  /*a900*/  LOP3.LUT R34, R8, R53, RZ, 0x3c, !PT ;  /* 0x0000003508227212 */ /* 0x000fc400078e3cff */
[----:B------:R-:W-:Y:S02]  /*a910*/  SHF.R.U64 R12, R12, 0x3, RZ ;  /* 0x000000030c0c7819 */ /* 0x000fe400000012ff */
[----:B------:R-:W-:Y:S02]  /*a920*/  F2FP.BF16.F32.PACK_AB R140, R140, R143 ;  /* 0x0000008f8c8c723e */ /* 0x000fe400000010ff */
[----:B------:R-:W-:Y:S02]  /*a930*/  F2FP.BF16.F32.PACK_AB R105, R105, R112 ;  /* 0x000000706969723e */ /* 0x000fe400000010ff */
[----:B------:R-:W-:Y:S02]  /*a940*/  F2FP.BF16.F32.PACK_AB R141, R138, R141 ;  /* 0x0000008d8a8d723e */ /* 0x000fe400000010ff */
[----:B------:R-:W-:Y:S02]  /*a950*/  F2FP.BF16.F32.PACK_AB R108, R101, R108 ;  /* 0x0000006c656c723e */ /* 0x000fe400000010ff */
[----:B------:R-:W-:-:S02]  /*a960*/  SEL R82, R25, R20, P0 ;  /* 0x0000001419527207 */ /* 0x000fc40000000000 */
[----:B------:R-:W-:Y:S01]  /*a970*/  SEL R65, R20, R25, P0 ;  /* 0x0000001914417207 */ /* 0x000fe20000000000 */
[----:B------:R-:W-:Y:S01]  /*a980*/  IMAD.X R25, RZ, RZ, R37, P3 ;  /* 0x000000ffff197224 */ /* 0x000fe200018e0625 */
[----:B------:R-:W-:Y:S02]  /*a990*/  LOP3.LUT R8, R75, 0x380, RZ, 0xc0, !PT ;  /* 0x000003804b087812 */ /* 0x000fe400078ec0ff */
[----:B------:R-:W-:Y:S02]  /*a9a0*/  SHF.R.U64 R10, R10, 0x3, RZ ;  /* 0x000000030a0a7819 */ /* 0x000fe400000012ff */
[----:B------:R-:W-:Y:S02]  /*a9b0*/  F2FP.BF16.F32.PACK_AB R136, R136, R139 ;  /* 0x0000008b8888723e */ /* 0x000fe400000010ff */
[----:B------:R-:W-:Y:S02]  /*a9c0*/  F2FP.BF16.F32.PACK_AB R97, R97, R104 ;  /* 0x000000686161723e */ /* 0x000fe400000010ff */
[----:B------:R-:W-:-:S02]  /*a9d0*/  F2FP.BF16.F32.PACK_AB R137, R134, R137 ;  /* 0x000000898689723e */ /* 0x000fc400000010ff */
[----:B------:R-:W-:Y:S02]  /*a9e0*/  F2FP.BF16.F32.PACK_AB R100, R93, R100 ;  /* 0x000000645d64723e */ /* 0x000fe400000010ff */
[----:B------:R-:W-:Y:S02]  /*a9f0*/  LOP3.LUT R20, R14, R83, RZ, 0x3c, !PT ;  /* 0x000000530e147212 */ /* 0x000fe400078e3cff */
[----:B------:R-:W-:Y:S02]  /*aa00*/  F2FP.BF16.F32.PACK_AB R132, R132, R135 ;  /* 0x000000878484723e */ /* 0x000fe400000010ff */
[----:B------:R-:W-:Y:S02]  /*aa10*/  F2FP.BF16.F32.PACK_AB R89, R89, R96 ;  /* 0x000000605959723e */ /* 0x000fe400000010ff */
[----:B------:R-:W-:Y:S02]  /*aa20*/  F2FP.BF16.F32.PACK_AB R133, R130, R133 ;  /* 0x000000858285723e */ /* 0x000fe400000010ff */
[----:B------:R-:W-:-:S02]  /*aa30*/  F2FP.BF16.F32.PACK_AB R92, R85, R92 ;  /* 0x0000005c555c723e */ /* 0x000fc400000010ff */
[----:B------:R-:W-:Y:S02]  /*aa40*/  F2FP.BF16.F32.PACK_AB R128, R128, R131 ;  /* 0x000000838080723e */ /* 0x000fe400000010ff */
[----:B------:R-:W-:Y:S02]  /*aa50*/  F2FP.BF16.F32.PACK_AB R129, R126, R129 ;  /* 0x000000817e81723e */ /* 0x000fe400000010ff */
[----:B------:R-:W-:Y:S02]  /*aa60*/  LOP3.LUT R24, R12, R79, RZ, 0x3c, !PT ;  /* 0x0000004f0c187212 */ /* 0x000fe400078e3cff */
[----:B------:R-:W-:Y:S02]  /*aa70*/  F2FP.BF16.F32.PACK_AB R124, R124, R127 ;  /* 0x0000007f7c7c723e */ /* 0x000fe400000010ff */
[----:B------:R-:W-:Y:S02]  /*aa80*/  F2FP.BF16.F32.PACK_AB R125, R122, R125 ;  /* 0x0000007d7a7d723e */ /* 0x000fe400000010ff */
[----:B------:R-:W-:-:S02]  /*aa90*/  SEL R40, R140, R141, P0 ;  /* 0x0000008d8c287207 */ /* 0x000fc40000000000 */
[----:B------:R-:W-:Y:S02]  /*aaa0*/  SEL R70, R105, R108, P0 ;  /* 0x0000006c69467207 */ /* 0x000fe40000000000 */
[----:B------:R-:W-:Y:S02]  /*aab0*/  IADD3 R88, P2, R36, 0x8060, RZ ;  /* 0x0000806024587810 */ /* 0x000fe40007f5e0ff */
[----:B------:R-:W-:Y:S02]  /*aac0*/  SHF.R.U64 R8, R8, 0x3, RZ ;  /* 0x0000000308087819 */ /* 0x000fe400000012ff */
[----:B------:R-:W-:Y:S02]  /*aad0*/  LOP3.LUT R12, R10, R87, RZ, 0x3c, !PT ;  /* 0x000000570a0c7212 */ /* 0x000fe400078e3cff */
[----:B------:R-:W-:Y:S02]  /*aae0*/  F2FP.BF16.F32.PACK_AB R120, R120, R123 ;  /* 0x0000007b7878723e */ /* 0x000fe400000010ff */
[----:B------:R-:W-:-:S02]  /*aaf0*/  SEL R141, R141, R140, P0 ;  /* 0x0000008c8d8d7207 */ /* 0x000fc40000000000 */
[----:B------:R-:W-:Y:S02]  /*ab00*/  SEL R42, R136, R137, P0 ;  /* 0x00000089882a7207 */ /* 0x000fe40000000000 */
[----:B------:R-:W-:Y:S02]  /*ab10*/  SEL R105, R108, R105, P0 ;  /* 0x000000696c697207 */ /* 0x000fe40000000000 */
[----:B------:R-:W-:Y:S02]  /*ab20*/  SEL R72, R97, R100, P0 ;  /* 0x0000006461487207 */ /* 0x000fe40000000000 */
[C---:B------:R-:W-:Y:S02]  /*ab30*/  IADD3 R85, P5, R36.reuse, 0x8000, RZ ;  /* 0x0000800024557810 */ /* 0x040fe40007fbe0ff */
[----:B------:R-:W-:Y:S02]  /*ab40*/  IADD3 R86, P1, R36, 0x8040, RZ ;  /* 0x0000804024567810 */ /* 0x000fe40007f3e0ff */
[----:B------:R-:W-:Y:S01]  /*ab50*/  MOV R87, R20 ;  /* 0x0000001400577202 */ /* 0x000fe20000000f00 */
[--C-:B------:R-:W-:Y:S01]  /*ab60*/  IMAD.X R15, RZ, RZ, R37.reuse, P5 ;  /* 0x000000ffff0f7224 */ /* 0x100fe200028e0625 */
[----:B------:R-:W-:Y:S01]  /*ab70*/  SEL R137, R137, R136, P0 ;  /* 0x0000008889897207 */ /* 0x000fe20000000000 */
        /* <DEDUP_REMOVED lines=8> */
[----:B------:R-:W-:Y:S02]  /*ac00*/  SEL R56, R124, R125, P0 ;  /* 0x0000007d7c387207 */ /* 0x000fe40000000000 */
[----:B------:R-:W-:Y:S02]  /*ac10*/  LOP3.LUT R28, R8, R75, RZ, 0x3c, !PT ;  /* 0x0000004b081c7212 */ /* 0x000fe400078e3cff */
[----:B------:R-:W-:Y:S02]  /*ac20*/  LOP3.LUT R61, R88, 0x380, RZ, 0xc0, !PT ;  /* 0x00000380583d7812 */ /* 0x000fe400078ec0ff */
[----:B------:R-:W-:Y:S02]  /*ac30*/  SEL R125, R125, R124, P0 ;  /* 0x0000007c7d7d7207 */ /* 0x000fe40000000000 */
[----:B------:R-:W-:Y:S02]  /*ac40*/  SEL R58, R120, R121, P0 ;  /* 0x00000079783a7207 */ /* 0x000fe40000000000 */
[----:B------:R-:W-:-:S02]  /*ac50*/  LOP3.LUT R8, R85, 0x380, RZ, 0xc0, !PT ;  /* 0x0000038055087812 */ /* 0x000fc400078ec0ff */
[----:B------:R-:W-:Y:S02]  /*ac60*/  LOP3.LUT R53, R86, 0x380, RZ, 0xc0, !PT ;  /* 0x0000038056357812 */ /* 0x000fe400078ec0ff */
[----:B------:R-:W-:Y:S02]  /*ac70*/  SEL R121, R121, R120, P0 ;  /* 0x0000007879797207 */ /* 0x000fe40000000000 */
[----:B------:R-:W-:Y:S02]  /*ac80*/  SHF.R.U64 R61, R61, 0x3, RZ ;  /* 0x000000033d3d7819 */ /* 0x000fe400000012ff */
[----:B------:R-:W-:Y:S02]  /*ac90*/  SHF.R.U64 R8, R8, 0x3, RZ ;  /* 0x0000000308087819 */ /* 0x000fe400000012ff */
[----:B------:R-:W-:Y:S02]  /*aca0*/  SHF.R.U64 R53, R53, 0x3, RZ ;  /* 0x0000000335357819 */ /* 0x000fe400000012ff */
[----:B------:R-:W-:-:S02]  /*acb0*/  LOP3.LUT R14, R8, R85, RZ, 0x3c, !PT ;  /* 0x00000055080e7212 */ /* 0x000fc400078e3cff */
[----:B------:R-:W-:Y:S02]  /*acc0*/  LOP3.LUT R10, R61, R88, RZ, 0x3c, !PT ;  /* 0x000000583d0a7212 */ /* 0x000fe400078e3cff */
[----:B------:R-:W-:Y:S02]  /*acd0*/  LOP3.LUT R8, R53, R86, RZ, 0x3c, !PT ;  /* 0x0000005635087212 */ /* 0x000fe400078e3cff */
[----:B------:R-:W-:Y:S02]  /*ace0*/  LOP3.LUT R11, R36, 0x380, RZ, 0xc0, !PT ;  /* 0x00000380240b7812 */ /* 0x000fe400078ec0ff */
[----:B------:R-:W-:Y:S02]  /*acf0*/  MOV R79, R8 ;  /* 0x00000008004f7202 */ /* 0x000fe40000000f00 */
[----:B------:R-:W-:Y:S02]  /*ad00*/  SHF.R.U64 R11, R11, 0x3, RZ ;  /* 0x000000030b0b7819 */ /* 0x000fe400000012ff */
[----:B------:R-:W-:-:S02]  /*ad10*/  MOV R85, R14 ;  /* 0x0000000e00557202 */ /* 0x000fc40000000f00 */
[----:B------:R-:W-:Y:S01]  /*ad20*/  LOP3.LUT R36, R11, R36, RZ, 0x3c, !PT ;  /* 0x000000240b247212 */ /* 0x000fe200078e3cff */
[----:B------:R-:W-:Y:S01]  /*ad30*/  IMAD.X R11, RZ, RZ, R37, P2 ;  /* 0x000000ffff0b7224 */ /* 0x000fe200010e0625 */
[----:B------:R-:W-:Y:S02]  /*ad40*/  MOV R83, R12 ;  /* 0x0000000c00537202 */ /* 0x000fe40000000f00 */
[----:B------:R-:W-:Y:S01]  /*ad50*/  MOV R95, R36 ;  /* 0x00000024005f7202 */ /* 0x000fe20000000f00 */
[----:B--2---:R-:W-:Y:S01]  /*ad60*/  SHFL.IDX PT, R40, R40, R5, 0x1c1f ;  /* 0x001c1f0528287589 */ /* 0x004fe200000e0000 */
[----:B------:R-:W-:Y:S02]  /*ad70*/  LOP3.LUT R20, R5, 0x2, RZ, 0x3c, !PT ;  /* 0x0000000205147812 */ /* 0x000fe400078e3cff */
[----:B------:R-:W-:Y:S01]  /*ad80*/  MOV R77, R10 ;  /* 0x0000000a004d7202 */ /* 0x000fe20000000f00 */
[----:B------:R-:W-:Y:S01]  /*ad90*/  SHFL.IDX PT, R70, R70, R5, 0x1c1f ;  /* 0x001c1f0546467589 */ /* 0x000fe200000e0000 */
[----:B------:R-:W-:-:S02]  /*ada0*/  MOV R94, R34 ;  /* 0x00000022005e7202 */ /* 0x000fc40000000f00 */
[----:B------:R-:W-:Y:S01]  /*adb0*/  MOV R90, R26 ;  /* 0x0000001a005a7202 */ /* 0x000fe20000000f00 */
[----:B------:R-:W0:Y:S01]  /*adc0*/  SHFL.IDX PT, R141, R141, R20, 0x1c1f ;  /* 0x001c1f148d8d7589 */ /* 0x000e2200000e0000 */
[----:B------:R-:W-:Y:S02]  /*add0*/  MOV R88, R24 ;  /* 0x0000001800587202 */ /* 0x000fe40000000f00 */
[----:B------:R-:W-:Y:S01]  /*ade0*/  MOV R93, R32 ;  /* 0x00000020005d7202 */ /* 0x000fe20000000f00 */
[----:B------:R-:W1:Y:S01]  /*adf0*/  SHFL.IDX PT, R105, R105, R20, 0x1c1f ;  /* 0x001c1f1469697589 */ /* 0x000e6200000e0000 */
[----:B------:R-:W-:Y:S02]  /*ae00*/  MOV R92, R30 ;  /* 0x0000001e005c7202 */ /* 0x000fe40000000f00 */
[----:B------:R-:W-:Y:S01]  /*ae10*/  MOV R91, R28 ;  /* 0x0000001c005b7202 */ /* 0x000fe20000000f00 */
[----:B------:R-:W-:Y:S01]  /*ae20*/  SHFL.IDX PT, R42, R42, R5, 0x1c1f ;  /* 0x001c1f052a2a7589 */ /* 0x000fe200000e0000 */
[----:B------:R-:W-:-:S03]  /*ae30*/  PLOP3.LUT P2, PT, PT, PT, UP0, 0x80, 0x0 ;  /* 0x000000000000781c */ /* 0x000fc60003f4f008 */
[----:B------:R-:W-:Y:S04]  /*ae40*/  SHFL.IDX PT, R72, R72, R5, 0x1c1f ;  /* 0x001c1f0548487589 */ /* 0x000fe800000e0000 */
[----:B------:R-:W2:Y:S04]  /*ae50*/  SHFL.IDX PT, R137, R137, R20, 0x1c1f ;  /* 0x001c1f1489897589 */ /* 0x000ea800000e0000 */
[----:B------:R-:W3:Y:S04]  /*ae60*/  SHFL.IDX PT, R97, R97, R20, 0x1c1f ;  /* 0x001c1f1461617589 */ /* 0x000ee800000e0000 */
[----:B------:R-:W-:Y:S01]  /*ae70*/  SHFL.IDX PT, R48, R48, R5, 0x1c1f ;  /* 0x001c1f0530307589 */ /* 0x000fe200000e0000 */
[----:B0-----:R-:W-:-:S02]  /*ae80*/  SEL R8, R40, R141, P0 ;  /* 0x0000008d28087207 */ /* 0x001fc40000000000 */
[----:B------:R-:W-:Y:S01]  /*ae90*/  SEL R10, R141, R40, P0 ;  /* 0x000000288d0a7207 */ /* 0x000fe20000000000 */
[----:B------:R-:W-:Y:S01]  /*aea0*/  SHFL.IDX PT, R74, R74, R5, 0x1c1f ;  /* 0x001c1f054a4a7589 */ /* 0x000fe200000e0000 */
[----:B-1----:R-:W-:Y:S02]  /*aeb0*/  SEL R9, R70, R105, P0 ;  /* 0x0000006946097207 */ /* 0x002fe40000000000 */
[----:B------:R-:W-:Y:S01]  /*aec0*/  SEL R11, R105, R70, P0 ;  /* 0x00000046690b7207 */ /* 0x000fe20000000000 */
[----:B------:R-:W0:Y:S04]  /*aed0*/  SHFL.IDX PT, R133, R133, R20, 0x1c1f ;  /* 0x001c1f1485857589 */ /* 0x000e2800000e0000 */
[----:B------:R-:W1:Y:S04]  /*aee0*/  SHFL.IDX PT, R89, R89, R20, 0x1c1f ;  /* 0x001c1f1459597589 */ /* 0x000e6800000e0000 */
[----:B------:R-:W-:Y:S01]  /*aef0*/  SHFL.IDX PT, R50, R50, R5, 0x1c1f ;  /* 0x001c1f0532327589 */ /* 0x000fe200000e0000 */
[----:B--2---:R-:W-:-:S02]  /*af00*/  SEL R12, R42, R137, P0 ;  /* 0x000000892a0c7207 */ /* 0x004fc40000000000 */
[----:B------:R-:W-:Y:S01]  /*af10*/  SEL R14, R137, R42, P0 ;  /* 0x0000002a890e7207 */ /* 0x000fe20000000000 */
[----:B------:R-:W-:Y:S01]  /*af20*/  SHFL.IDX PT, R78, R78, R5, 0x1c1f ;  /* 0x001c1f054e4e7589 */ /* 0x000fe200000e0000 */
[----:B---3--:R-:W-:Y:S02]  /*af30*/  SEL R13, R72, R97, P0 ;  /* 0x00000061480d7207 */ /* 0x008fe40000000000 */
[----:B------:R-:W-:Y:S01]  /*af40*/  SEL R15, R97, R72, P0 ;  /* 0x00000048610f7207 */ /* 0x000fe20000000000 */
        /* <DEDUP_REMOVED lines=17> */
[----:B------:R-:W3:Y:S01]  /*b060*/  SHFL.IDX PT, R67, R67, R20, 0x1c1f ;  /* 0x001c1f1443437589 */ /* 0x000ee200000e0000 */
[----:B------:R-:W-:Y:S01]  /*b070*/  BAR.SYNC.DEFER_BLOCKING 0x1, 0x100 ;  /* 0x0044000000007b1d */ /* 0x000fe20000010000 */
[----:B0-----:R-:W-:-:S02]  /*b080*/  SEL R32, R56, R125, P0 ;  /* 0x0000007d38207207 */ /* 0x001fc40000000000 */
[----:B------:R-:W-:Y:S02]  /*b090*/  SEL R34, R125, R56, P0 ;  /* 0x000000387d227207 */ /* 0x000fe40000000000 */
[----:B-1----:R-:W-:Y:S02]  /*b0a0*/  SEL R33, R80, R73, P0 ;  /* 0x0000004950217207 */ /* 0x002fe40000000000 */
[----:B------:R-:W-:Y:S01]  /*b0b0*/  SEL R35, R73, R80, P0 ;  /* 0x0000005049237207 */ /* 0x000fe20000000000 */
[----:B------:R-:W-:Y:S04]  /*b0c0*/  SHFL.IDX PT, R60, R60, R5, 0x1c1f ;  /* 0x001c1f053c3c7589 */ /* 0x000fe800000e0000 */
[----:B------:R-:W-:Y:S04]  /*b0d0*/  SHFL.IDX PT, R66, R66, R5, 0x1c1f ;  /* 0x001c1f0542427589 */ /* 0x000fe800000e0000 */
[----:B------:R-:W0:Y:S01]  /*b0e0*/  SHFL.IDX PT, R57, R57, R20, 0x1c1f ;  /* 0x001c1f1439397589 */ /* 0x000e2200000e0000 */
[----:B--2---:R-:W-:-:S03]  /*b0f0*/  SEL R36, R58, R121, P0 ;  /* 0x000000793a247207 */ /* 0x004fc60000000000 */
[----:B------:R-:W1:Y:S01]  /*b100*/  SHFL.IDX PT, R55, R55, R20, 0x1c1f ;  /* 0x001c1f1437377589 */ /* 0x000e6200000e0000 */
[----:B---3--:R-:W-:-:S03]  /*b110*/  SEL R37, R76, R67, P0 ;  /* 0x000000434c257207 */ /* 0x008fc60000000000 */
[----:B------:R-:W-:Y:S04]  /*b120*/  SHFL.IDX PT, R62, R62, R5, 0x1c1f ;  /* 0x001c1f053e3e7589 */ /* 0x000fe800000e0000 */
[----:B------:R-:W-:Y:S04]  /*b130*/  SHFL.IDX PT, R52, R52, R5, 0x1c1f ;  /* 0x001c1f0534347589 */ /* 0x000fe800000e0000 */
[----:B------:R-:W-:Y:S04]  /*b140*/  SHFL.IDX PT, R44, R44, R5, 0x1c1f ;  /* 0x001c1f052c2c7589 */ /* 0x000fe800000e0000 */
[----:B------:R-:W-:Y:S04]  /*b150*/  SHFL.IDX PT, R64, R64, R5, 0x1c1f ;  /* 0x001c1f0540407589 */ /* 0x000fe800000e0000 */
[----:B------:R-:W-:Y:S01]  /*b160*/  SHFL.IDX PT, R68, R68, R5, 0x1c1f ;  /* 0x001c1f0544447589 */ /* 0x000fe200000e0000 */
[----:B0-----:R-:W-:-:S02]  /*b170*/  SEL R40, R60, R57, P0 ;  /* 0x000000393c287207 */ /* 0x001fc40000000000 */
[----:B------:R-:W-:Y:S01]  /*b180*/  SEL R42, R57, R60, P0 ;  /* 0x0000003c392a7207 */ /* 0x000fe20000000000 */
[----:B------:R-:W-:Y:S04]  /*b190*/  SHFL.IDX PT, R54, R54, R5, 0x1c1f ;  /* 0x001c1f0536367589 */ /* 0x000fe800000e0000 */
[----:B------:R-:W-:Y:S04]  /*b1a0*/  SHFL.IDX PT, R46, R46, R5, 0x1c1f ;  /* 0x001c1f052e2e7589 */ /* 0x000fe800000e0000 */
[----:B------:R0:W-:Y:S04]  /*b1b0*/  SHFL.IDX PT, R61, R38, R5, 0x1c1f ;  /* 0x001c1f05263d7589 */ /* 0x0001e800000e0000 */
[----:B------:R-:W-:Y:S04]  /*b1c0*/  SHFL.IDX PT, R69, R82, R5, 0x1c1f ;  /* 0x001c1f0552457589 */ /* 0x000fe800000e0000 */
[----:B------:R-:W-:Y:S01]  /*b1d0*/  SHFL.IDX PT, R75, R84, R5, 0x1c1f ;  /* 0x001c1f05544b7589 */ /* 0x000fe200000e0000 */
[----:B0-----:R-:W-:-:S03]  /*b1e0*/  SEL R38, R121, R58, P0 ;  /* 0x0000003a79267207 */ /* 0x001fc60000000000 */
[----:B------:R-:W0:Y:S04]  /*b1f0*/  SHFL.IDX PT, R49, R49, R20, 0x1c1f ;  /* 0x001c1f1431317589 */ /* 0x000e2800000e0000 */
[----:B------:R-:W2:Y:S04]  /*b200*/  SHFL.IDX PT, R47, R47, R20, 0x1c1f ;  /* 0x001c1f142f2f7589 */ /* 0x000ea800000e0000 */
[----:B------:R1:W3:Y:S04]  /*b210*/  SHFL.IDX PT, R5, R41, R20, 0x1c1f ;  /* 0x001c1f1429057589 */ /* 0x0002e800000e0000 */
[----:B------:R4:W3:Y:S04]  /*b220*/  SHFL.IDX PT, R53, R39, R20, 0x1c1f ;  /* 0x001c1f1427357589 */ /* 0x0008e800000e0000 */
[----:B------:R0:W3:Y:S01]  /*b230*/  SHFL.IDX PT, R21, R43, R20, 0x1c1f ;  /* 0x001c1f142b157589 */ /* 0x0000e200000e0000 */
[----:B-1----:R-:W-:-:S03]  /*b240*/  SEL R41, R66, R55, P0 ;  /* 0x0000003742297207 */ /* 0x002fc60000000000 */
[----:B------:R-:W1:Y:S01]  /*b250*/  SHFL.IDX PT, R82, R59, R20, 0x1c1f ;  /* 0x001c1f143b527589 */ /* 0x000e6200000e0000 */
[----:B----4-:R-:W-:-:S03]  /*b260*/  SEL R39, R67, R76, P0 ;  /* 0x0000004c43277207 */ /* 0x010fc60000000000 */
[----:B------:R-:W4:Y:S01]  /*b270*/  SHFL.IDX PT, R45, R45, R20, 0x1c1f ;  /* 0x001c1f142d2d7589 */ /* 0x000f2200000e0000 */
[----:B0-----:R-:W-:-:S03]  /*b280*/  SEL R43, R55, R66, P0 ;  /* 0x00000042372b7207 */ /* 0x001fc60000000000 */
[----:B------:R-:W0:Y:S04]  /*b290*/  SHFL.IDX PT, R84, R65, R20, 0x1c1f ;  /* 0x001c1f1441547589 */ /* 0x000e2800000e0000 */
[----:B------:R-:W-:Y:S04]  /*b2a0*/  SHFL.IDX PT, R51, R51, R20, 0x1c1f ;  /* 0x001c1f1433337589 */ /* 0x000fe800000e0000 */
[----:B------:R-:W0:Y:S04]  /*b2b0*/  SHFL.IDX PT, R86, R71, R20, 0x1c1f ;  /* 0x001c1f1447567589 */ /* 0x000e2800000e0000 */
[----:B------:R2:W-:Y:S04]  /*b2c0*/  STSM.16.M88.4 [R95], R8 ;  /* 0x000000085f007844 */ /* 0x0005e80000000200 */
[----:B------:R3:W-:Y:S04]  /*b2d0*/  STSM.16.M88.4 [R94], R12 ;  /* 0x0000000c5e007844 */ /* 0x0007e80000000200 */
[----:B------:R1:W-:Y:S04]  /*b2e0*/  STSM.16.M88.4 [R93], R24 ;  /* 0x000000185d007844 */ /* 0x0003e80000000200 */
[----:B------:R4:W-:Y:S01]  /*b2f0*/  STSM.16.M88.4 [R92], R28 ;  /* 0x0000001c5c007844 */ /* 0x0009e20000000200 */
[----:B--2---:R-:W-:-:S03]  /*b300*/  SEL R8, R62, R49, P0 ;  /* 0x000000313e087207 */ /* 0x004fc60000000000 */
[----:B------:R-:W-:Y:S01]  /*b310*/  STSM.16.M88.4 [R91], R32 ;  /* 0x000000205b007844 */ /* 0x000fe20000000200 */
[----:B------:R-:W-:Y:S02]  /*b320*/  SEL R10, R49, R62, P0 ;  /* 0x0000003e310a7207 */ /* 0x000fe40000000000 */
[----:B------:R-:W-:Y:S01]  /*b330*/  SEL R9, R54, R47, P0 ;  /* 0x0000002f36097207 */ /* 0x000fe20000000000 */
[----:B------:R-:W-:Y:S01]  /*b340*/  STSM.16.M88.4 [R90], R36 ;  /* 0x000000245a007844 */ /* 0x000fe20000000200 */
[----:B------:R-:W-:Y:S01]  /*b350*/  SEL R11, R47, R54, P0 ;  /* 0x000000362f0b7207 */ /* 0x000fe20000000000 */
[----:B------:R-:W2:Y:S01]  /*b360*/  LDC R62, c[0x0][0xbe8] ;  /* 0x0002fa00ff3e7b82 */ /* 0x000ea20000000800 */
[----:B---3--:R-:W-:Y:S01]  /*b370*/  SEL R12, R52, R5, P0 ;  /* 0x00000005340c7207 */ /* 0x008fe20000000000 */
[----:B------:R-:W-:Y:S01]  /*b380*/  STSM.16.M88.4 [R88], R40 ;  /* 0x0000002858007844 */ /* 0x000fe20000000200 */
[----:B------:R-:W-:Y:S02]  /*b390*/  SEL R14, R5, R52, P0 ;  /* 0x00000034050e7207 */ /* 0x000fe40000000000 */
[----:B------:R-:W-:Y:S01]  /*b3a0*/  SEL R13, R46, R53, P0 ;  /* 0x000000352e0d7207 */ /* 0x000fe20000000000 */
[----:B------:R3:W-:Y:S01]  /*b3b0*/  STSM.16.M88.4 [R87], R8 ;  /* 0x0000000857007844 */ /* 0x0007e20000000200 */
[----:B------:R-:W-:-:S02]  /*b3c0*/  SEL R15, R53, R46, P0 ;  /* 0x0000002e350f7207 */ /* 0x000fc40000000000 */
[----:B-1----:R-:W-:Y:S02]  /*b3d0*/  SEL R24, R44, R21, P0 ;  /* 0x000000152c187207 */ /* 0x002fe40000000000 */
[----:B------:R-:W-:Y:S01]  /*b3e0*/  SEL R26, R21, R44, P0 ;  /* 0x0000002c151a7207 */ /* 0x000fe20000000000 */
[----:B------:R1:W-:Y:S01]  /*b3f0*/  STSM.16.M88.4 [R85], R12 ;  /* 0x0000000c55007844 */ /* 0x0003e20000000200 */
[----:B------:R-:W-:Y:S02]  /*b400*/  SEL R25, R61, R82, P0 ;  /* 0x000000523d197207 */ /* 0x000fe40000000000 */
[----:B------:R-:W-:Y:S02]  /*b410*/  SEL R27, R82, R61, P0 ;  /* 0x0000003d521b7207 */ /* 0x000fe40000000000 */
[----:B----4-:R-:W-:Y:S02]  /*b420*/  SEL R28, R64, R45, P0 ;  /* 0x0000002d401c7207 */ /* 0x010fe40000000000 */
[----:B------:R-:W-:Y:S01]  /*b430*/  SEL R30, R45, R64, P0 ;  /* 0x000000402d1e7207 */ /* 0x000fe20000000000 */
[----:B------:R4:W-:Y:S01]  /*b440*/  STSM.16.M88.4 [R83], R24 ;  /* 0x0000001853007844 */ /* 0x0009e20000000200 */
[----:B0-----:R-:W-:Y:S01]  /*b450*/  SEL R29, R69, R84, P0 ;  /* 0x00000054451d7207 */ /* 0x001fe20000000000 */
[----:B---3--:R-:W-:Y:S01]  /*b460*/  IMAD.U32 R8, RZ, RZ, UR4 ;  /* 0x00000004ff087e24 */ /* 0x008fe2000f8e00ff */
[----:B------:R-:W-:Y:S01]  /*b470*/  SEL R31, R84, R69, P0 ;  /* 0x00000045541f7207 */ /* 0x000fe20000000000 */
[----:B------:R-:W-:Y:S01]  /*b480*/  IMAD.U32 R9, RZ, RZ, UR6 ;  /* 0x00000006ff097e24 */ /* 0x000fe2000f8e00ff */
[----:B------:R-:W-:Y:S01]  /*b490*/  SEL R33, R75, R86, P0 ;  /* 0x000000564b217207 */ /* 0x000fe20000000000 */
[----:B------:R-:W-:Y:S01]  /*b4a0*/  ULDC.64 UR6, c[0x0][0xc08] ;  /* 0x0003020000067ab9 */ /* 0x000fe20000000a00 */
[----:B------:R-:W-:Y:S01]  /*b4b0*/  SEL R35, R86, R75, P0 ;  /* 0x0000004b56237207 */ /* 0x000fe20000000000 */
[----:B------:R4:W-:Y:S01]  /*b4c0*/  STSM.16.M88.4 [R79], R28 ;  /* 0x0000001c4f007844 */ /* 0x0009e20000000200 */
[----:B------:R-:W-:-:S02]  /*b4d0*/  SEL R32, R68, R51, P0 ;  /* 0x0000003344207207 */ /* 0x000fc40000000000 */
[----:B------:R-:W-:-:S05]  /*b4e0*/  SEL R34, R51, R68, P0 ;  /* 0x0000004433227207 */ /* 0x000fca0000000000 */
[----:B------:R4:W-:Y:S01]  /*b4f0*/  STSM.16.M88.4 [R77], R32 ;  /* 0x000000204d007844 */ /* 0x0009e20000000200 */
[----:B------:R-:W-:Y:S06]  /*b500*/  BAR.SYNC.DEFER_BLOCKING 0x1, 0x100 ;  /* 0x0044000000007b1d */ /* 0x000fec0000010000 */
[----:B------:R-:W3:Y:S01]  /*b510*/  @P2 LDG.E R5, desc[UR48][R8.64] ;  /* 0x0000003008052981 */ /* 0x000ee2000c1e1900 */
[----:B------:R-:W-:Y:S01]  /*b520*/  UISETP.NE.U32.AND UP1, UPT, UR6, URZ, UPT ;  /* 0x0000003f0600728c */ /* 0x000fe2000bf25070 */
[----:B--2---:R-:W-:Y:S01]  /*b530*/  ISETP.NE.AND P1, PT, R62, 0x1, PT ;  /* 0x000000013e00780c */ /* 0x004fe20003f25270 */
[----:B------:R-:W-:Y:S01]  /*b540*/  UMOV UR4, URZ ;  /* 0x0000003f00047c82 */ /* 0x000fe20008000000 */
[----:B------:R-:W-:Y:S01]  /*b550*/  IMAD.U32 R20, RZ, RZ, UR39 ;  /* 0x00000027ff147e24 */ /* 0x000fe2000f8e00ff */
[----:B------:R-:W-:-:S06]  /*b560*/  UISETP.NE.AND.EX UP1, UPT, UR7, URZ, UPT, UP1 ;  /* 0x0000003f0700728c */ /* 0x000fcc000bf25310 */
[----:B------:R-:W-:-:S04]  /*b570*/  PLOP3.LUT P0, PT, PT, PT, UP1, 0x80, 0x0 ;  /* 0x000000000000781c */ /* 0x000fc80003f0f018 */
[----:B------:R-:W0:Y:S01]  /*b580*/  @P1 LDC R10, c[0x0][0xbec] ;  /* 0x0002fb00ff0a1b82 */ /* 0x000e220000000800 */
[----:B------:R-:W-:-:S03]  /*b590*/  @UP1 UIADD3 UR6, UP2, UR8, UR6, URZ ;  /* 0x0000000608061290 */ /* 0x000fc6000ff5e03f */
[----:B------:R-:W-:Y:S01]  /*b5a0*/  ULDC UR8, c[0x0][0xa88] ;  /* 0x0002a20000087ab9 */ /* 0x000fe20000000800 */
[----:B------:R-:W-:Y:S02]  /*b5b0*/  @UP1 UIADD3.X UR7, UR9, UR7, URZ, UP2, !UPT ;  /* 0x0000000709071290 */ /* 0x000fe400097fe43f */
[----:B-1----:R-:W-:Y:S01]  /*b5c0*/  IMAD.U32 R14, RZ, RZ, UR6 ;  /* 0x00000006ff0e7e24 */ /* 0x002fe2000f8e00ff */
[----:B------:R-:W1:Y:S03]  /*b5d0*/  @P1 LDC R12, c[0x0][0xbf0] ;  /* 0x0002fc00ff0c1b82 */ /* 0x000e660000000800 */
[----:B------:R-:W-:Y:S01]  /*b5e0*/  IMAD.U32 R15, RZ, RZ, UR7 ;  /* 0x00000007ff0f7e24 */ /* 0x000fe2000f8e00ff */
[----:B---3--:R-:W-:Y:S01]  /*b5f0*/  @P2 R2UR UR4, R5 ;  /* 0x00000000050422ca */ /* 0x008fe200000e0000 */
[----:B------:R-:W-:-:S06]  /*b600*/  IMAD.U32 R5, RZ, RZ, UR8 ;  /* 0x00000008ff057e24 */ /* 0x000fcc000f8e00ff */
[----:B------:R4:W5:Y:S01]  /*b610*/  @P0 LDG.E R5, desc[UR48][R14.64] ;  /* 0x000000300e050981 */ /* 0x000962000c1e1900 */
[----:B01----:R-:W-:Y:S07]  /*b620*/  @P0 BRA `(.L_x_313) ;  /* 0x0000000000100947 */ /* 0x003fee0003800000 */
[----:B------:R-:W-:Y:S05]  /*b630*/  @!P2 BRA `(.L_x_313) ;  /* 0x00000000000ca947 */ /* 0x000fea0003800000 */
[----:B----4-:R-:W2:Y:S04]  /*b640*/  LDG.E R14, desc[UR48][R8.64] ;  /* 0x00000030080e7981 */ /* 0x010ea8000c1e1900 */
[----:B-----5:R-:W2:Y:S02]  /*b650*/  LDG.E R5, desc[UR48][R8.64+0x4] ;  /* 0x0000043008057981 */ /* 0x020ea4000c1e1900 */
[----:B--2---:R-:W-:-:S07]  /*b660*/  IMAD.IADD R5, R5, 0x1, -R14 ;  /* 0x0000000105057824 */ /* 0x004fce00078e0a0e */
.L_x_313:
[----:B------:R-:W-:Y:S01]  /*b670*/  USHF.R.S32.HI UR14, URZ, 0x1f, UR40 ;  /* 0x0000001f3f0e7899 */ /* 0x000fe20008011428 */
[----:B------:R-:W-:Y:S01]  /*b680*/  IMAD R13, R20, 0x80, R223 ;  /* 0x00000080140d7824 */ /* 0x000fe200078e02df */
[----:B------:R-:W-:Y:S01]  /*b690*/  ULDC.64 UR12, c[0x0][0xb90] ;  /* 0x0002e400000c7ab9 */ /* 0x000fe20000000a00 */
[----:B------:R-:W-:Y:S01]  /*b6a0*/  USHF.R.S32.HI UR9, URZ, 0x1f, UR4 ;  /* 0x0000001f3f097899 */ /* 0x000fe20008011404 */
[----:B----4-:R-:W-:Y:S01]  /*b6b0*/  IMAD.U32 R26, RZ, RZ, UR39 ;  /* 0x00000027ff1a7e24 */ /* 0x010fe2000f8e00ff */
[----:B------:R-:W-:Y:S01]  /*b6c0*/  UIMAD UR10, UR14, UR12, URZ ;  /* 0x0000000c0e0a72a4 */ /* 0x000fe2000f8e023f */
[----:B------:R-:W-:Y:S01]  /*b6d0*/  @P1 IMAD.HI.U32 R9, R13, R10, RZ ;  /* 0x0000000a0d091227 */ /* 0x000fe200078e00ff */
[----:B------:R-:W-:Y:S01]  /*b6e0*/  UMOV UR8, UR4 ;  /* 0x0000000400087c82 */ /* 0x000fe20008000000 */
[----:B------:R-:W-:Y:S01]  /*b6f0*/  USEL UR37, UR37, URZ, !UP0 ;  /* 0x0000003f25257287 */ /* 0x000fe2000c000000 */
[----:B------:R-:W0:Y:S01]  /*b700*/  @P1 LDC R65, c[0x0][0xbec] ;  /* 0x0002fb00ff411b82 */ /* 0x000e220000000800 */
[----:B------:R-:W-:Y:S01]  /*b710*/  UIMAD.WIDE.U32 UR6, UR40, UR12, UR8 ;  /* 0x0000000c280672a5 */ /* 0x000fe2000f8e0008 */
[----:B------:R-:W-:Y:S01]  /*b720*/  IMAD.MOV.U32 R8, RZ, RZ, R13 ;  /* 0x000000ffff087224 */ /* 0x000fe200078e000d */
[----:B------:R-:W-:Y:S01]  /*b730*/  UIMAD UR10, UR40, UR13, UR10 ;  /* 0x0000000d280a72a4 */ /* 0x000fe2000f8e020a */
[----:B------:R-:W-:Y:S01]  /*b740*/  @P1 SHF.R.U32.HI R8, RZ, R12, R9 ;  /* 0x0000000cff081219 */ /* 0x000fe20000011609 */
[----:B------:R-:W-:Y:S01]  /*b750*/  USEL UR36, UR36, URZ, !UP0 ;  /* 0x0000003f24247287 */ /* 0x000fe2000c000000 */
[----:B------:R-:W-:Y:S01]  /*b760*/  IMAD R9, R19, 0x40, R2 ;  /* 0x0000004013097824 */ /* 0x000fe200078e0202 */
[----:B------:R-:W-:Y:S01]  /*b770*/  ULDC.64 UR12, c[0x0][0xb98] ;  /* 0x0002e600000c7ab9 */ /* 0x000fe20000000a00 */
[----:B------:R-:W-:Y:S01]  /*b780*/  UIADD3 UR7, UR7, UR10, URZ ;  /* 0x0000000a07077290 */ /* 0x000fe2000fffe03f */
[----:B------:R-:W-:Y:S01]  /*b790*/  IMAD.MOV R11, RZ, RZ, -R8 ;  /* 0x000000ffff0b7224 */ /* 0x000fe200078e0a08 */
[----:B------:R-:W-:Y:S01]  /*b7a0*/  UIMAD UR8, UR37, UR12, URZ ;  /* 0x0000000c250872a4 */ /* 0x000fe2000f8e023f */
[----:B------:R-:W-:Y:S01]  /*b7b0*/  IMAD.WIDE R6, R9, 0x2, R6 ;  /* 0x0000000209067825 */ /* 0x000fe200078e0206 */
[----:B------:R-:W-:Y:S01]  /*b7c0*/  UIMAD.WIDE.U32 UR6, UR36, UR12, UR6 ;  /* 0x0000000c240672a5 */ /* 0x000fe2000f8e0006 */
[----:B------:R-:W-:Y:S01]  /*b7d0*/  SHF.R.S32.HI R9, RZ, 0x1f, R8 ;  /* 0x0000001fff097819 */ /* 0x000fe20000011408 */
[----:B------:R-:W-:Y:S01]  /*b7e0*/  UIMAD UR8, UR36, UR13, UR8 ;  /* 0x0000000d240872a4 */ /* 0x000fe2000f8e0208 */
[----:B------:R-:W-:Y:S01]  /*b7f0*/  IMAD R11, R62, R11, R13 ;  /* 0x0000000b3e0b7224 */ /* 0x000fe200078e020d */
[----:B------:R-:W-:Y:S01]  /*b800*/  IADD3 R15, P6, R6, 0x2000, RZ ;  /* 0x00002000060f7810 */ /* 0x000fe20007fde0ff */
[----:B------:R-:W-:Y:S01]  /*b810*/  IMAD R26, R26, 0x80, R221 ;  /* 0x000000801a1a7824 */ /* 0x000fe200078e02dd */
[----:B------:R-:W-:Y:S01]  /*b820*/  IADD3 R8, P0, R8, UR6, RZ ;  /* 0x0000000608087c10 */ /* 0x000fe2000ff1e0ff */
[----:B-----5:R-:W-:Y:S01]  /*b830*/  IMAD R69, R5, R62, RZ ;  /* 0x0000003e05457224 */ /* 0x020fe200078e02ff */
[----:B------:R-:W-:Y:S01]  /*b840*/  LOP3.LUT R12, R15, 0x380, RZ, 0xc0, !PT ;  /* 0x000003800f0c7812 */ /* 0x000fe200078ec0ff */
[----:B------:R-:W-:Y:S01]  /*b850*/  IMAD.U32 R10, RZ, RZ, UR8 ;  /* 0x00000008ff0a7e24 */ /* 0x000fe2000f8e00ff */
[----:B------:R-:W-:Y:S01]  /*b860*/  IADD3 R25, P2, R6, 0x1000, RZ ;  /* 0x0000100006197810 */ /* 0x000fe20007f5e0ff */
[----:B------:R-:W1:Y:S01]  /*b870*/  @P1 LDC R67, c[0x0][0xbf0] ;  /* 0x0002fc00ff431b82 */ /* 0x000e620000000800 */
[----:B------:R-:W-:Y:S01]  /*b880*/  SHF.R.U64 R12, R12, 0x3, RZ ;  /* 0x000000030c0c7819 */ /* 0x000fe200000012ff */
[----:B------:R-:W-:Y:S01]  /*b890*/  ULDC.64 UR10, c[0x0][0xaa0] ;  /* 0x0002a800000a7ab9 */ /* 0x000fe20000000a00 */
[----:B------:R-:W-:Y:S01]  /*b8a0*/  IADD3.X R9, R9, UR7, R10, P0, !PT ;  /* 0x0000000709097c10 */ /* 0x000fe200087fe40a */
[----:B------:R-:W-:Y:S01]  /*b8b0*/  ULDC.64 UR6, c[0x0][0xb88] ;  /* 0x0002e20000067ab9 */ /* 0x000fe20000000a00 */
[----:B------:R-:W-:-:S02]  /*b8c0*/  SHF.R.S32.HI R10, RZ, 0x1f, R11 ;  /* 0x0000001fff0a7819 */ /* 0x000fc4000001140b */
[----:B------:R-:W-:Y:S01]  /*b8d0*/  LOP3.LUT R12, R12, R15, RZ, 0x3c, !PT ;  /* 0x0000000f0c0c7212 */ /* 0x000fe200078e3cff */
[----:B------:R-:W-:Y:S01]  /*b8e0*/  IMAD.WIDE.U32 R8, R11, UR6, R8 ;  /* 0x000000060b087c25 */ /* 0x000fe2000f8e0008 */
[----:B------:R-:W-:Y:S02]  /*b8f0*/  LOP3.LUT R24, R25, 0x380, RZ, 0xc0, !PT ;  /* 0x0000038019187812 */ /* 0x000fe400078ec0ff */
[----:B------:R-:W-:Y:S01]  /*b900*/  IADD3 R41, P0, R6, 0x5000, RZ ;  /* 0x0000500006297810 */ /* 0x000fe20007f1e0ff */
[----:B------:R-:W-:Y:S01]  /*b910*/  IMAD R14, R10, UR6, RZ ;  /* 0x000000060a0e7c24 */ /* 0x000fe2000f8e02ff */
[----:B------:R-:W-:Y:S02]  /*b920*/  SHF.R.U64 R24, R24, 0x3, RZ ;  /* 0x0000000318187819 */ /* 0x000fe400000012ff */
[----:B------:R-:W-:Y:S01]  /*b930*/  LOP3.LUT R40, R41, 0x380, RZ, 0xc0, !PT ;  /* 0x0000038029287812 */ /* 0x000fe200078ec0ff */
[----:B------:R-:W-:Y:S01]  /*b940*/  IMAD R15, R11, UR7, R14 ;  /* 0x000000070b0f7c24 */ /* 0x000fe2000f8e020e */
[----:B------:R-:W-:Y:S01]  /*b950*/  ULDC.64 UR6, c[0x0][0xb50] ;  /* 0x0002d40000067ab9 */ /* 0x000fe20000000a00 */
[----:B------:R-:W-:Y:S01]  /*b960*/  LOP3.LUT R24, R24, R25, RZ, 0x3c, !PT ;  /* 0x0000001918187212 */ /* 0x000fe200078e3cff */
[----:B------:R-:W-:Y:S01]  /*b970*/  IMAD.X R25, RZ, RZ, R7, P2 ;  /* 0x000000ffff197224 */ /* 0x000fe200010e0607 */
[----:B------:R-:W-:Y:S01]  /*b980*/  IADD3 R29, P2, R6, 0x7000, RZ ;  /* 0x00007000061d7810 */ /* 0x000fe20007f5e0ff */
[----:B------:R-:W-:Y:S01]  /*b990*/  IMAD.IADD R9, R9, 0x1, R15 ;  /* 0x0000000109097824 */ /* 0x000fe200078e020f */
[----:B------:R-:W-:-:S02]  /*b9a0*/  LEA R15, P3, R8, UR6, 0x2 ;  /* 0x00000006080f7c11 */ /* 0x000fc4000f8610ff */
[----:B------:R-:W-:Y:S02]  /*b9b0*/  IADD3 R13, P5, R6, 0x3000, RZ ;  /* 0x00003000060d7810 */ /* 0x000fe40007fbe0ff */
[----:B------:R-:W-:Y:S01]  /*b9c0*/  LEA.HI.X R20, R8, UR7, R9, 0x2, P3 ;  /* 0x0000000708147c11 */ /* 0x000fe200098f1409 */
[----:B------:R-:W-:Y:S01]  /*b9d0*/  SHFL.IDX PT, R50, R15, RZ, 0x1c1f ;  /* 0x001c1fff0f327589 */ /* 0x000fe200000e0000 */
[----:B------:R-:W-:Y:S01]  /*b9e0*/  IADD3 R37, P3, R6, 0x6000, RZ ;  /* 0x0000600006257810 */ /* 0x000fe20007f7e0ff */
[----:B------:R-:W-:Y:S01]  /*b9f0*/  VIADD R8, R26, 0x8 ;  /* 0x000000081a087836 */ /* 0x000fe20000000000 */
[----:B------:R-:W-:Y:S01]  /*ba00*/  IADD3 R45, P4, R6, 0x4000, RZ ;  /* 0x00004000062d7810 */ /* 0x000fe20007f9e0ff */
[----:B------:R-:W2:Y:S01]  /*ba10*/  SHFL.IDX PT, R51, R20, RZ, 0x1c1f ;  /* 0x001c1fff14337589 */ /* 0x000ea200000e0000 */
[----:B------:R-:W-:Y:S01]  /*ba20*/  LOP3.LUT R36, R37, 0x380, RZ, 0xc0, !PT ;  /* 0x0000038025247812 */ /* 0x000fe200078ec0ff */
[----:B------:R-:W-:Y:S01]  /*ba30*/  IMAD.X R11, RZ, RZ, R7, P5 ;  /* 0x000000ffff0b7224 */ /* 0x000fe200028e0607 */
[----:B------:R-:W-:Y:S01]  /*ba40*/  SHF.R.U64 R40, R40, 0x3, RZ ;  /* 0x0000000328287819 */ /* 0x000fe200000012ff */
[----:B------:R-:W-:Y:S01]  /*ba50*/  SHFL.IDX PT, R60, R15, 0x1, 0x1c1f ;  /* 0x003c1f000f3c7f89 */ /* 0x000fe200000e0000 */
[----:B------:R-:W-:-:S02]  /*ba60*/  LOP3.LUT R28, R29, 0x380, RZ, 0xc0, !PT ;  /* 0x000003801d1c7812 */ /* 0x000fc400078ec0ff */
[----:B------:R-:W-:Y:S01]  /*ba70*/  LOP3.LUT R10, R13, 0x380, RZ, 0xc0, !PT ;  /* 0x000003800d0a7812 */ /* 0x000fe200078ec0ff */
[----:B------:R-:W3:Y:S01]  /*ba80*/  SHFL.IDX PT, R61, R20, 0x1, 0x1c1f ;  /* 0x003c1f00143d7f89 */ /* 0x000ee200000e0000 */
[----:B------:R-:W-:Y:S02]  /*ba90*/  LOP3.LUT R44, R45, 0x380, RZ, 0xc0, !PT ;  /* 0x000003802d2c7812 */ /* 0x000fe400078ec0ff */
[----:B------:R-:W-:Y:S02]  /*baa0*/  SHF.R.U64 R36, R36, 0x3, RZ ;  /* 0x0000000324247819 */ /* 0x000fe400000012ff */
[----:B------:R-:W-:Y:S01]  /*bab0*/  LOP3.LUT R40, R40, R41, RZ, 0x3c, !PT ;  /* 0x0000002928287212 */ /* 0x000fe200078e3cff */
[----:B------:R-:W-:Y:S01]  /*bac0*/  IMAD.X R41, RZ, RZ, R7, P0 ;  /* 0x000000ffff297224 */ /* 0x000fe200000e0607 */
[----:B------:R-:W-:Y:S02]  /*bad0*/  SHF.R.U64 R28, R28, 0x3, RZ ;  /* 0x000000031c1c7819 */ /* 0x000fe400000012ff */
[----:B------:R-:W-:-:S02]  /*bae0*/  SHF.R.U64 R10, R10, 0x3, RZ ;  /* 0x000000030a0a7819 */ /* 0x000fc400000012ff */
[----:B------:R-:W-:Y:S02]  /*baf0*/  SHF.R.U64 R44, R44, 0x3, RZ ;  /* 0x000000032c2c7819 */ /* 0x000fe400000012ff */
[----:B------:R-:W-:Y:S02]  /*bb00*/  LOP3.LUT P0, RZ, R22, 0x3, RZ, 0xc0, !PT ;  /* 0x0000000316ff7812 */ /* 0x000fe4000780c0ff */
[----:B------:R-:W-:Y:S01]  /*bb10*/  LOP3.LUT R36, R36, R37, RZ, 0x3c, !PT ;  /* 0x0000002524247212 */ /* 0x000fe200078e3cff */
[--C-:B------:R-:W-:Y:S01]  /*bb20*/  IMAD.X R37, RZ, RZ, R7.reuse, P3 ;  /* 0x000000ffff257224 */ /* 0x100fe200018e0607 */
[----:B------:R-:W-:Y:S01]  /*bb30*/  LOP3.LUT R28, R28, R29, RZ, 0x3c, !PT ;  /* 0x0000001d1c1c7212 */ /* 0x000fe200078e3cff */
[--C-:B------:R-:W-:Y:S01]  /*bb40*/  IMAD.X R29, RZ, RZ, R7.reuse, P2 ;  /* 0x000000ffff1d7224 */ /* 0x100fe200010e0607 */
[----:B------:R-:W-:Y:S02]  /*bb50*/  IADD3 R14, P3, R6, 0xb000, RZ ;  /* 0x0000b000060e7810 */ /* 0x000fe40007f7e0ff */
[----:B------:R-:W-:Y:S01]  /*bb60*/  LOP3.LUT R10, R10, R13, RZ, 0x3c, !PT ;  /* 0x0000000d0a0a7212 */ /* 0x000fe200078e3cff */
[--C-:B------:R-:W-:Y:S01]  /*bb70*/  IMAD.X R13, RZ, RZ, R7.reuse, P6 ;  /* 0x000000ffff0d7224 */ /* 0x100fe200030e0607 */
[----:B------:R-:W-:Y:S01]  /*bb80*/  LOP3.LUT R44, R44, R45, RZ, 0x3c, !PT ;  /* 0x0000002d2c2c7212 */ /* 0x000fe200078e3cff */
[--C-:B------:R-:W-:Y:S01]  /*bb90*/  IMAD.X R45, RZ, RZ, R7.reuse, P4 ;  /* 0x000000ffff2d7224 */ /* 0x100fe200020e0607 */
[-C--:B------:R-:W-:Y:S01]  /*bba0*/  ISETP.GE.OR P2, PT, R26, R69.reuse, P0 ;  /* 0x000000451a00720c */ /* 0x080fe20000746670 */
[----:B------:R-:W-:Y:S01]  /*bbb0*/  UIMAD UR8, UR9, UR10, URZ ;  /* 0x0000000a090872a4 */ /* 0x000fe2000f8e023f */
[----:B------:R-:W-:Y:S01]  /*bbc0*/  ISETP.GE.OR P0, PT, R8, R69, P0 ;  /* 0x000000450800720c */ /* 0x000fe20000706670 */
[----:B------:R-:W-:Y:S01]  /*bbd0*/  IMAD.X R21, RZ, RZ, R7, P3 ;  /* 0x000000ffff157224 */ /* 0x000fe200018e0607 */
[----:B------:R-:W-:-:S02]  /*bbe0*/  IADD3 R57, P6, R6, 0x8000, RZ ;  /* 0x0000800006397810 */ /* 0x000fc40007fde0ff */
[C---:B------:R-:W-:Y:S02]  /*bbf0*/  IADD3 R53, P5, R6.reuse, 0x9000, RZ ;  /* 0x0000900006357810 */ /* 0x040fe40007fbe0ff */
[C---:B------:R-:W-:Y:S02]  /*bc00*/  IADD3 R49, P4, R6.reuse, 0xa000, RZ ;  /* 0x0000a00006317810 */ /* 0x040fe40007f9e0ff */
[----:B------:R-:W-:Y:S02]  /*bc10*/  LOP3.LUT R9, R6, 0x380, RZ, 0xc0, !PT ;  /* 0x0000038006097812 */ /* 0x000fe400078ec0ff */
[----:B------:R-:W-:Y:S01]  /*bc20*/  LOP3.LUT R5, R14, 0x380, RZ, 0xc0, !PT ;  /* 0x000003800e057812 */ /* 0x000fe200078ec0ff */
[----:B--2---:R2:W-:Y:S01]  /*bc30*/  @!P2 ST.E desc[UR48][R50.64], R0 ;  /* 0x000000003200a985 */ /* 0x0045e2000c101930 */
[----:B------:R-:W-:Y:S02]  /*bc40*/  LOP3.LUT R56, R57, 0x380, RZ, 0xc0, !PT ;  /* 0x0000038039387812 */ /* 0x000fe400078ec0ff */
[----:B------:R-:W-:Y:S01]  /*bc50*/  LOP3.LUT R52, R53, 0x380, RZ, 0xc0, !PT ;  /* 0x0000038035347812 */ /* 0x000fe200078ec0ff */
[----:B---3--:R3:W-:Y:S01]  /*bc60*/  @!P0 ST.E desc[UR48][R60.64], R4 ;  /* 0x000000043c008985 */ /* 0x0087e2000c101930 */
[----:B------:R-:W-:-:S02]  /*bc70*/  LOP3.LUT R48, R49, 0x380, RZ, 0xc0, !PT ;  /* 0x0000038031307812 */ /* 0x000fc400078ec0ff */
[----:B------:R-:W-:Y:S01]  /*bc80*/  SHF.R.U64 R9, R9, 0x3, RZ ;  /* 0x0000000309097819 */ /* 0x000fe200000012ff */
[----:B------:R-:W-:Y:S01]  /*bc90*/  UIMAD.WIDE.U32 UR6, UR4, UR10, URZ ;  /* 0x0000000a040672a5 */ /* 0x000fe2000f8e003f */
[----:B------:R-:W-:Y:S01]  /*bca0*/  SHF.R.U64 R5, R5, 0x3, RZ ;  /* 0x0000000305057819 */ /* 0x000fe200000012ff */
[----:B------:R-:W-:Y:S01]  /*bcb0*/  UIMAD UR8, UR4, UR11, UR8 ;  /* 0x0000000b040872a4 */ /* 0x000fe2000f8e0208 */
[----:B------:R-:W-:Y:S01]  /*bcc0*/  SHF.R.U64 R56, R56, 0x3, RZ ;  /* 0x0000000338387819 */ /* 0x000fe200000012ff */
[----:B--2---:R-:W-:Y:S01]  /*bcd0*/  IMAD R0, R18, 0x20, R19 ;  /* 0x0000002012007824 */ /* 0x004fe200078e0213 */
[----:B------:R-:W-:Y:S01]  /*bce0*/  SHF.R.U64 R52, R52, 0x3, RZ ;  /* 0x0000000334347819 */ /* 0x000fe200000012ff */
[----:B------:R-:W-:Y:S01]  /*bcf0*/  ULDC.64 UR10, c[0x0][0xae8] ;  /* 0x0002ba00000a7ab9 */ /* 0x000fe20000000a00 */
[----:B------:R-:W-:Y:S01]  /*bd00*/  SHF.R.U64 R48, R48, 0x3, RZ ;  /* 0x0000000330307819 */ /* 0x000fe200000012ff */
[----:B------:R-:W5:Y:S01]  /*bd10*/  LD.E.128 R24, desc[UR48][R24.64] ;  /* 0x0000003018187980 */ /* 0x000f62000c101d00 */
[----:B------:R-:W-:-:S02]  /*bd20*/  LOP3.LUT R6, R9, R6, RZ, 0x3c, !PT ;  /* 0x0000000609067212 */ /* 0x000fc400078e3cff */
[----:B------:R-:W-:Y:S01]  /*bd30*/  LOP3.LUT R20, R5, R14, RZ, 0x3c, !PT ;  /* 0x0000000e05147212 */ /* 0x000fe200078e3cff */
[----:B------:R-:W5:Y:S01]  /*bd40*/  LD.E.128 R44, desc[UR48][R44.64] ;  /* 0x000000302c2c7980 */ /* 0x000f62000c101d00 */
[----:B------:R-:W-:Y:S01]  /*bd50*/  LOP3.LUT R56, R56, R57, RZ, 0x3c, !PT ;  /* 0x0000003938387212 */ /* 0x000fe200078e3cff */
[--C-:B------:R-:W-:Y:S01]  /*bd60*/  IMAD.X R57, RZ, RZ, R7.reuse, P6 ;  /* 0x000000ffff397224 */ /* 0x100fe200030e0607 */
[----:B------:R-:W-:Y:S01]  /*bd70*/  LOP3.LUT R52, R52, R53, RZ, 0x3c, !PT ;  /* 0x0000003534347212 */ /* 0x000fe200078e3cff */
[--C-:B------:R-:W-:Y:S01]  /*bd80*/  IMAD.X R53, RZ, RZ, R7.reuse, P5 ;  /* 0x000000ffff357224 */ /* 0x100fe200028e0607 */
[----:B------:R-:W-:Y:S01]  /*bd90*/  LOP3.LUT R48, R48, R49, RZ, 0x3c, !PT ;  /* 0x0000003130307212 */ /* 0x000fe200078e3cff */
[----:B------:R-:W-:Y:S01]  /*bda0*/  IMAD.X R49, RZ, RZ, R7, P4 ;  /* 0x000000ffff317224 */ /* 0x000fe200020e0607 */
[----:B------:R-:W5:Y:S01]  /*bdb0*/  LD.E.128 R32, desc[UR48][R6.64] ;  /* 0x0000003006207980 */ /* 0x000f62000c101d00 */
[----:B------:R-:W-:Y:S02]  /*bdc0*/  UIADD3 UR7, UR7, UR8, URZ ;  /* 0x0000000807077290 */ /* 0x000fe4000fffe03f */
[----:B------:R-:W-:Y:S01]  /*bdd0*/  UIMAD UR4, UR14, UR10, URZ ;  /* 0x0000000a0e0472a4 */ /* 0x000fe2000f8e023f */
[----:B------:R-:W5:Y:S04]  /*bde0*/  LD.E.128 R12, desc[UR48][R12.64] ;  /* 0x000000300c0c7980 */ /* 0x000f68000c101d00 */
[----:B------:R-:W5:Y:S04]  /*bdf0*/  LD.E.128 R8, desc[UR48][R10.64] ;  /* 0x000000300a087980 */ /* 0x000f68000c101d00 */
[----:B---3--:R2:W5:Y:S01]  /*be00*/  LD.E.128 R4, desc[UR48][R20.64] ;  /* 0x0000003014047980 */ /* 0x008562000c101d00 */
[----:B------:R-:W-:-:S02]  /*be10*/  UIMAD UR4, UR40, UR11, UR4 ;  /* 0x0000000b280472a4 */ /* 0x000fc4000f8e0204 */
[----:B------:R-:W-:Y:S01]  /*be20*/  UIMAD.WIDE.U32 UR6, UR40, UR10, UR6 ;  /* 0x0000000a280672a5 */ /* 0x000fe2000f8e0006 */
[----:B------:R-:W5:Y:S01]  /*be30*/  LD.E.128 R40, desc[UR48][R40.64] ;  /* 0x0000003028287980 */ /* 0x000f62000c101d00 */
[----:B------:R-:W-:-:S03]  /*be40*/  ULDC.64 UR8, c[0x0][0xaf0] ;  /* 0x0002bc0000087ab9 */ /* 0x000fc60000000a00 */
[----:B------:R-:W5:Y:S01]  /*be50*/  LD.E.128 R36, desc[UR48][R36.64] ;  /* 0x0000003024247980 */ /* 0x000f62000c101d00 */
[----:B--2---:R-:W-:-:S03]  /*be60*/  IMAD.U32 R21, RZ, RZ, UR39 ;  /* 0x00000027ff157e24 */ /* 0x004fc6000f8e00ff */
[----:B------:R-:W5:Y:S01]  /*be70*/  LD.E.128 R28, desc[UR48][R28.64] ;  /* 0x000000301c1c7980 */ /* 0x000f62000c101d00 */
[----:B------:R-:W-:Y:S01]  /*be80*/  IMAD R60, R21, 0x80, R0 ;  /* 0x00000080153c7824 */ /* 0x000fe200078e0200 */
[----:B------:R-:W-:Y:S02]  /*be90*/  UIADD3 UR7, UR7, UR4, URZ ;  /* 0x0000000407077290 */ /* 0x000fe4000fffe03f */
[----:B------:R-:W5:Y:S01]  /*bea0*/  LD.E.128 R56, desc[UR48][R56.64] ;  /* 0x0000003038387980 */ /* 0x000f62000c101d00 */
[----:B0-----:R-:W-:Y:S01]  /*beb0*/  @P1 IMAD.HI.U32 R0, R60, R65, RZ ;  /* 0x000000413c001227 */ /* 0x001fe200078e00ff */
[----:B------:R-:W-:Y:S02]  /*bec0*/  UIMAD UR4, UR37, UR8, URZ ;  /* 0x00000008250472a4 */ /* 0x000fe4000f8e023f */
[----:B------:R-:W5:Y:S01]  /*bed0*/  LD.E.128 R52, desc[UR48][R52.64] ;  /* 0x0000003034347980 */ /* 0x000f62000c101d00 */
[----:B------:R-:W-:Y:S01]  /*bee0*/  UIMAD.WIDE.U32 UR6, UR36, UR8, UR6 ;  /* 0x00000008240672a5 */ /* 0x000fe2000f8e0006 */
[----:B------:R-:W-:Y:S01]  /*bef0*/  IMAD.MOV.U32 R61, RZ, RZ, R60 ;  /* 0x000000ffff3d7224 */ /* 0x000fe200078e003c */
[----:B-1----:R-:W-:Y:S01]  /*bf00*/  @P1 SHF.R.U32.HI R61, RZ, R67, R0 ;  /* 0x00000043ff3d1219 */ /* 0x002fe20000011600 */
[----:B------:R-:W-:Y:S01]  /*bf10*/  UIMAD UR4, UR36, UR9, UR4 ;  /* 0x00000009240472a4 */ /* 0x000fe2000f8e0204 */
[----:B------:R-:W5:Y:S02]  /*bf20*/  LD.E.128 R48, desc[UR48][R48.64] ;  /* 0x0000003030307980 */ /* 0x000f64000c101d00 */
[--C-:B------:R-:W-:Y:S01]  /*bf30*/  SHF.R.S32.HI R0, RZ, 0x1f, R61.reuse ;  /* 0x0000001fff007819 */ /* 0x100fe2000001143d */
[----:B------:R-:W-:Y:S01]  /*bf40*/  UIADD3 UR4, UR7, UR4, URZ ;  /* 0x0000000407047290 */ /* 0x000fe2000fffe03f */
[----:B------:R-:W-:Y:S01]  /*bf50*/  IMAD.MOV R65, RZ, RZ, -R61 ;  /* 0x000000ffff417224 */ /* 0x000fe200078e0a3d */
[----:B------:R-:W-:Y:S01]  /*bf60*/  @!PT LDS RZ, [RZ] ;  /* 0x00000000fffff984 */ /* 0x000fe20000000800 */
[----:B------:R-:W-:Y:S01]  /*bf70*/  @!PT LDS RZ, [RZ] ;  /* 0x00000000fffff984 */ /* 0x000fe20000000800 */
[----:B------:R-:W-:Y:S01]  /*bf80*/  @!PT LDS RZ, [RZ] ;  /* 0x00000000fffff984 */ /* 0x000fe20000000800 */
[----:B------:R-:W-:Y:S01]  /*bf90*/  @!PT LDS RZ, [RZ] ;  /* 0x00000000fffff984 */ /* 0x000fe20000000800 */
[----:B------:R0:W-:Y:S06]  /*bfa0*/  MEMBAR.ALL.CTA ;  /* 0x0000000000007992 */ /* 0x0001ec0000008000 */
[----:B0-----:R-:W0:Y:S01]  /*bfb0*/  FENCE.VIEW.ASYNC.S ;  /* 0x00000000000073c6 */ /* 0x001e220000000000 */
[----:B------:R-:W-:-:S02]  /*bfc0*/  IMAD.U32 R20, RZ, RZ, UR6 ;  /* 0x00000006ff147e24 */ /* 0x000fc4000f8e00ff */
[----:B------:R-:W-:Y:S01]  /*bfd0*/  IMAD.U32 R21, RZ, RZ, UR7 ;  /* 0x00000007ff157e24 */ /* 0x000fe2000f8e00ff */
[----:B------:R-:W-:Y:S01]  /*bfe0*/  ULDC.64 UR6, c[0x0][0xae0] ;  /* 0x0002b80000067ab9 */ /* 0x000fe20000000a00 */
[----:B------:R-:W-:Y:S02]  /*bff0*/  IMAD R65, R62, R65, R60 ;  /* 0x000000413e417224 */ /* 0x000fe400078e023c */
[----:B------:R-:W-:Y:S02]  /*c000*/  IMAD R0, R0, UR6, RZ ;  /* 0x0000000600007c24 */ /* 0x000fe4000f8e02ff */
[----:B------:R-:W-:Y:S02]  /*c010*/  IMAD.U32 R21, RZ, RZ, UR4 ;  /* 0x00000004ff157e24 */ /* 0x000fe4000f8e00ff */
[C---:B------:R-:W-:Y:S01]  /*c020*/  IMAD R67, R61.reuse, UR7, R0 ;  /* 0x000000073d437c24 */ /* 0x040fe2000f8e0200 */
[----:B------:R-:W-:Y:S01]  /*c030*/  SHF.R.S32.HI R0, RZ, 0x1f, R65 ;  /* 0x0000001fff007819 */ /* 0x000fe20000011441 */
[----:B------:R-:W-:Y:S01]  /*c040*/  IMAD.WIDE.U32 R20, R61, UR6, R20 ;  /* 0x000000063d147c25 */ /* 0x000fe2000f8e0014 */
[----:B------:R-:W-:-:S03]  /*c050*/  ULDC.64 UR6, c[0x0][0xad8] ;  /* 0x0002b60000067ab9 */ /* 0x000fc60000000a00 */
[----:B------:R-:W-:Y:S02]  /*c060*/  IMAD.U32 R68, RZ, RZ, UR39 ;  /* 0x00000027ff447e24 */ /* 0x000fe4000f8e00ff */
[----:B------:R-:W-:Y:S02]  /*c070*/  IMAD.IADD R21, R21, 0x1, R67 ;  /* 0x0000000115157824 */ /* 0x000fe400078e0243 */
[----:B------:R-:W-:Y:S02]  /*c080*/  IMAD R60, R0, UR6, RZ ;  /* 0x00000006003c7c24 */ /* 0x000fe4000f8e02ff */
[----:B------:R-:W-:Y:S02]  /*c090*/  IMAD R68, R68, 0x80, R19 ;  /* 0x0000008044447824 */ /* 0x000fe400078e0213 */
[C---:B------:R-:W-:Y:S02]  /*c0a0*/  IMAD R61, R65.reuse, UR7, R60 ;  /* 0x00000007413d7c24 */ /* 0x040fe4000f8e023c */
[----:B------:R-:W-:Y:S01]  /*c0b0*/  IMAD.WIDE.U32 R20, R65, UR6, R20 ;  /* 0x0000000641147c25 */ /* 0x000fe2000f8e0014 */
[----:B------:R-:W-:Y:S01]  /*c0c0*/  ISETP.GE.AND P2, PT, R68, R69, PT ;  /* 0x000000454400720c */ /* 0x000fe20003f46270 */
[----:B------:R-:W-:-:S02]  /*c0d0*/  ULDC.64 UR6, c[0x0][0xa80] ;  /* 0x0002a00000067ab9 */ /* 0x000fc40000000a00 */
[----:B------:R-:W-:Y:S01]  /*c0e0*/  VIADD R0, R68, 0x20 ;  /* 0x0000002044007836 */ /* 0x000fe20000000000 */
[----:B------:R-:W-:Y:S01]  /*c0f0*/  LEA R62, P3, R20, UR6, 0x1 ;  /* 0x00000006143e7c11 */ /* 0x000fe2000f8608ff */
[----:B------:R-:W-:Y:S02]  /*c100*/  IMAD.IADD R21, R21, 0x1, R61 ;  /* 0x0000000115157824 */ /* 0x000fe400078e023d */
[----:B------:R-:W-:Y:S01]  /*c110*/  VIADD R3, R3, 0x33420 ;  /* 0x0003342003037836 */ /* 0x000fe20000000000 */
[-C--:B------:R-:W-:Y:S01]  /*c120*/  ISETP.GE.AND P1, PT, R0, R69.reuse, PT ;  /* 0x000000450000720c */ /* 0x080fe20003f26270 */
[----:B------:R-:W-:Y:S01]  /*c130*/  VIADD R0, R68, 0x40 ;  /* 0x0000004044007836 */ /* 0x000fe20000000000 */
[----:B------:R-:W-:Y:S02]  /*c140*/  LEA.HI.X R66, R20, UR7, R21, 0x1, P3 ;  /* 0x0000000714427c11 */ /* 0x000fe400098f0c15 */
[----:B------:R-:W-:Y:S01]  /*c150*/  PRMT R3, RZ, 0x654, R3 ;  /* 0x00000654ff037816 */ /* 0x000fe20000000003 */
[----:B0-----:R0:W1:Y:S01]  /*c160*/  SHFL.IDX PT, R65, R62, RZ, 0x181f ;  /* 0x00181fff3e417589 */ /* 0x00106200000e0000 */
[----:B------:R-:W-:Y:S01]  /*c170*/  ISETP.GE.AND P0, PT, R0, R69, PT ;  /* 0x000000450000720c */ /* 0x000fe20003f06270 */
[----:B------:R-:W-:Y:S01]  /*c180*/  BSSY B1, `(.L_x_314) ;  /* 0x0000011000017945 */ /* 0x000fe20003800000 */
[----:B------:R0:W-:Y:S01]  /*c190*/  SYNCS.ARRIVE.TRANS64.RED.A1T0 RZ, [R3+URZ], RZ ;  /* 0x000000ff03ff79a7 */ /* 0x0001e2000810043f */
[----:B------:R0:W2:Y:S02]  /*c1a0*/  SHFL.IDX PT, R0, R66, RZ, 0x181f ;  /* 0x00181fff42007589 */ /* 0x0000a400000e0000 */
[----:B------:R-:W-:Y:S08]  /*c1b0*/  @P2 BRA `(.L_x_315) ;  /* 0x0000000000342947 */ /* 0x000ff00003800000 */
[----:B------:R-:W-:Y:S02]  /*c1c0*/  ULDC UR4, c[0x0][0xac8] ;  /* 0x0002b20000047ab9 */ /* 0x000fe40000000800 */
[----:B------:R-:W-:Y:S02]  /*c1d0*/  ISETP.GE.AND P4, PT, R2, UR4, PT ;  /* 0x0000000402007c0c */ /* 0x000fe4000bf86270 */
[----:B------:R-:W-:Y:S02]  /*c1e0*/  ISETP.GE.AND P3, PT, R16, UR4, PT ;  /* 0x0000000410007c0c */ /* 0x000fe4000bf66270 */
[----:B------:R-:W-:-:S09]  /*c1f0*/  ISETP.GE.AND P2, PT, R17, UR4, PT ;  /* 0x0000000411007c0c */ /* 0x000fd2000bf46270 */
[-C--:B-1----:R-:W-:Y:S02]  /*c200*/  @!P4 LEA R20, P6, R2, R65.reuse, 0x1 ;  /* 0x000000410214c211 */ /* 0x082fe400078c08ff */
[-C--:B------:R-:W-:Y:S02]  /*c210*/  @!P3 LEA R60, P5, R16, R65.reuse, 0x1 ;  /* 0x00000041103cb211 */ /* 0x080fe400078a08ff */
[-C--:B--2---:R-:W-:Y:S02]  /*c220*/  @!P4 LEA.HI.X R21, R2, R0.reuse, R227, 0x1, P6 ;  /* 0x000000000215c211 */ /* 0x084fe400030f0ce3 */
[C---:B------:R-:W-:Y:S02]  /*c230*/  @!P2 LEA R64, P6, R17.reuse, R65, 0x1 ;  /* 0x000000411140a211 */ /* 0x040fe400078c08ff */
[-C--:B------:R-:W-:Y:S01]  /*c240*/  @!P3 LEA.HI.X R61, R16, R0.reuse, R226, 0x1, P5 ;  /* 0x00000000103db211 */ /* 0x080fe200028f0ce2 */
[----:B-----5:R3:W-:Y:S01]  /*c250*/  @!P4 ST.E.128 desc[UR48][R20.64], R32 ;  /* 0x000000201400c985 */ /* 0x0207e2000c101d30 */
[----:B------:R-:W-:-:S03]  /*c260*/  @!P2 LEA.HI.X R65, R17, R0, R225, 0x1, P6 ;  /* 0x000000001141a211 */ /* 0x000fc600030f0ce1 */
[----:B------:R3:W-:Y:S04]  /*c270*/  @!P3 ST.E.128 desc[UR48][R60.64], R44 ;  /* 0x0000002c3c00b985 */ /* 0x0007e8000c101d30 */
[----:B------:R3:W-:Y:S02]  /*c280*/  @!P2 ST.E.128 desc[UR48][R64.64], R56 ;  /* 0x000000384000a985 */ /* 0x0007e4000c101d30 */
.L_x_315:
[----:B------:R-:W-:Y:S05]  /*c290*/  BSYNC B1 ;  /* 0x0000000000017941 */ /* 0x000fea0003800000 */
.L_x_314:
[----:B--2---:R2:W4:Y:S01]  /*c2a0*/  SHFL.IDX PT, R0, R66, 0x1, 0x181f ;  /* 0x00381f0042007f89 */ /* 0x00452200000e0000 */
[----:B------:R-:W-:Y:S03]  /*c2b0*/  BSSY B1, `(.L_x_316) ;  /* 0x0000010000017945 */ /* 0x000fe60003800000 */
[----:B---3-5:R2:W3:Y:S01]  /*c2c0*/  SHFL.IDX PT, R35, R62, 0x1, 0x181f ;  /* 0x00381f003e237f89 */ /* 0x0284e200000e0000 */
[----:B------:R-:W-:Y:S05]  /*c2d0*/  @P1 BRA `(.L_x_317) ;  /* 0x0000000000341947 */ /* 0x000fea0003800000 */
[----:B------:R-:W-:Y:S02]  /*c2e0*/  ULDC UR4, c[0x0][0xac8] ;  /* 0x0002b20000047ab9 */ /* 0x000fe40000000800 */
[----:B------:R-:W-:Y:S02]  /*c2f0*/  ISETP.GE.AND P4, PT, R2, UR4, PT ;  /* 0x0000000402007c0c */ /* 0x000fe4000bf86270 */
[----:B------:R-:W-:Y:S02]  /*c300*/  ISETP.GE.AND P5, PT, R16, UR4, PT ;  /* 0x0000000410007c0c */ /* 0x000fe4000bfa6270 */
[----:B------:R-:W-:-:S09]  /*c310*/  ISETP.GE.AND P6, PT, R17, UR4, PT ;  /* 0x0000000411007c0c */ /* 0x000fd2000bfc6270 */
[-C--:B---3--:R-:W-:Y:S02]  /*c320*/  @!P4 LEA R20, P1, R2, R35.reuse, 0x1 ;  /* 0x000000230214c211 */ /* 0x088fe400078208ff */
[-C--:B------:R-:W-:Y:S02]  /*c330*/  @!P5 LEA R32, P2, R16, R35.reuse, 0x1 ;  /* 0x000000231020d211 */ /* 0x080fe400078408ff */
[C---:B------:R-:W-:Y:S02]  /*c340*/  @!P6 LEA R34, P3, R17.reuse, R35, 0x1 ;  /* 0x000000231122e211 */ /* 0x040fe400078608ff */
[-C--:B----4-:R-:W-:Y:S02]  /*c350*/  @!P4 LEA.HI.X R21, R2, R0.reuse, R227, 0x1, P1 ;  /* 0x000000000215c211 */ /* 0x090fe400008f0ce3 */
[-C--:B------:R-:W-:Y:S02]  /*c360*/  @!P5 LEA.HI.X R33, R16, R0.reuse, R226, 0x1, P2 ;  /* 0x000000001021d211 */ /* 0x080fe400010f0ce2 */
[----:B------:R-:W-:Y:S01]  /*c370*/  @!P6 LEA.HI.X R35, R17, R0, R225, 0x1, P3 ;  /* 0x000000001123e211 */ /* 0x000fe200018f0ce1 */
[----:B------:R3:W-:Y:S04]  /*c380*/  @!P4 ST.E.128 desc[UR48][R20.64], R24 ;  /* 0x000000181400c985 */ /* 0x0007e8000c101d30 */
[----:B------:R3:W-:Y:S04]  /*c390*/  @!P5 ST.E.128 desc[UR48][R32.64], R40 ;  /* 0x000000282000d985 */ /* 0x0007e8000c101d30 */
[----:B------:R3:W-:Y:S02]  /*c3a0*/  @!P6 ST.E.128 desc[UR48][R34.64], R52 ;  /* 0x000000342200e985 */ /* 0x0007e4000c101d30 */
.L_x_317:
[----:B------:R-:W-:Y:S05]  /*c3b0*/  BSYNC B1 ;  /* 0x0000000000017941 */ /* 0x000fea0003800000 */
.L_x_316:
[----:B----4-:R4:W0:Y:S01]  /*c3c0*/  SHFL.IDX PT, R0, R66, 0x2, 0x181f ;  /* 0x00581f0042007f89 */ /* 0x01082200000e0000 */
[----:B------:R-:W-:Y:S03]  /*c3d0*/  BSSY B1, `(.L_x_318) ;  /* 0x0000010000017945 */ /* 0x000fe60003800000 */
[----:B---3--:R4:W3:Y:S01]  /*c3e0*/  SHFL.IDX PT, R27, R62, 0x2, 0x181f ;  /* 0x00581f003e1b7f89 */ /* 0x0088e200000e0000 */
        /* <DEDUP_REMOVED lines=8> */
[-C--:B0-----:R-:W-:Y:S02]  /*c470*/  @!P3 LEA.HI.X R21, R2, R0.reuse, R227, 0x1, P0 ;  /* 0x000000000215b211 */ /* 0x081fe400000f0ce3 */
[-C--:B------:R-:W-:Y:S02]  /*c480*/  @!P4 LEA.HI.X R25, R16, R0.reuse, R226, 0x1, P1 ;  /* 0x000000001019c211 */ /* 0x080fe400008f0ce2 */
[----:B------:R-:W-:Y:S01]  /*c490*/  @!P5 LEA.HI.X R27, R17, R0, R225, 0x1, P2 ;  /* 0x00000000111bd211 */ /* 0x000fe200010f0ce1 */
[----:B------:R0:W-:Y:S04]  /*c4a0*/  @!P3 ST.E.128 desc[UR48][R20.64], R12 ;  /* 0x0000000c1400b985 */ /* 0x0001e8000c101d30 */
[----:B------:R0:W-:Y:S04]  /*c4b0*/  @!P4 ST.E.128 desc[UR48][R24.64], R36 ;  /* 0x000000241800c985 */ /* 0x0001e8000c101d30 */
[----:B------:R0:W-:Y:S02]  /*c4c0*/  @!P5 ST.E.128 desc[UR48][R26.64], R48 ;  /* 0x000000301a00d985 */ /* 0x0001e4000c101d30 */
.L_x_319:
[----:B------:R-:W-:Y:S05]  /*c4d0*/  BSYNC B1 ;  /* 0x0000000000017941 */ /* 0x000fea0003800000 */
.L_x_318:
[----:B0-----:R-:W-:Y:S01]  /*c4e0*/  VIADD R0, R68, 0x60 ;  /* 0x0000006044007836 */ /* 0x001fe20000000000 */
[----:B--2-4-:R-:W4:Y:S04]  /*c4f0*/  SHFL.IDX PT, R66, R66, 0x3, 0x181f ;  /* 0x00781f0042427f89 */ /* 0x014f2800000e0000 */
[----:B------:R-:W-:Y:S01]  /*c500*/  ISETP.GE.AND P0, PT, R0, R69, PT ;  /* 0x000000450000720c */ /* 0x000fe20003f06270 */
[----:B------:R0:W2:-:S12]  /*c510*/  SHFL.IDX PT, R3, R62, 0x3, 0x181f ;  /* 0x00781f003e037f89 */ /* 0x00009800000e0000 */
[----:B0-----:R-:W-:Y:S05]  /*c520*/  @P0 BRA `(.L_x_320) ;  /* 0x0000000c00640947 */ /* 0x001fea0003800000 */
[----:B------:R-:W-:Y:S02]  /*c530*/  ULDC UR4, c[0x0][0xac8] ;  /* 0x0002b20000047ab9 */ /* 0x000fe40000000800 */
[----:B------:R-:W-:Y:S02]  /*c540*/  ISETP.GE.AND P2, PT, R2, UR4, PT ;  /* 0x0000000402007c0c */ /* 0x000fe4000bf46270 */
[----:B------:R-:W-:-:S11]  /*c550*/  ISETP.GE.AND P3, PT, R16, UR4, PT ;  /* 0x0000000410007c0c */ /* 0x000fd6000bf66270 */
[-C--:B--2---:R-:W-:Y:S02]  /*c560*/  @!P2 LEA R12, P0, R2, R3.reuse, 0x1 ;  /* 0x00000003020ca211 */ /* 0x084fe400078008ff */
[----:B------:R-:W-:Y:S02]  /*c570*/  @!P3 LEA R14, P1, R16, R3, 0x1 ;  /* 0x00000003100eb211 */ /* 0x000fe400078208ff */
[-C--:B----4-:R-:W-:Y:S02]  /*c580*/  @!P2 LEA.HI.X R13, R2, R66.reuse, R227, 0x1, P0 ;  /* 0x00000042020da211 */ /* 0x090fe400000f0ce3 */
[----:B------:R-:W-:Y:S02]  /*c590*/  @!P3 LEA.HI.X R15, R16, R66, R226, 0x1, P1 ;  /* 0x00000042100fb211 */ /* 0x000fe400008f0ce2 */
[----:B------:R-:W-:Y:S01]  /*c5a0*/  ISETP.GE.AND P0, PT, R17, UR4, PT ;  /* 0x0000000411007c0c */ /* 0x000fe2000bf06270 */
[----:B------:R0:W-:Y:S04]  /*c5b0*/  @!P2 ST.E.128 desc[UR48][R12.64], R8 ;  /* 0x000000080c00a985 */ /* 0x0001e8000c101d30 */
[----:B------:R0:W-:Y:S08]  /*c5c0*/  @!P3 ST.E.128 desc[UR48][R14.64], R28 ;  /* 0x0000001c0e00b985 */ /* 0x0001f0000c101d30 */
[----:B------:R-:W-:Y:S05]  /*c5d0*/  @P0 BRA `(.L_x_320) ;  /* 0x0000000c00380947 */ /* 0x000fea0003800000 */
[----:B0-----:R-:W-:-:S04]  /*c5e0*/  LEA R8, P0, R17, R3, 0x1 ;  /* 0x0000000311087211 */ /* 0x001fc800078008ff */
[----:B------:R-:W-:-:S05]  /*c5f0*/  LEA.HI.X R9, R17, R66, R225, 0x1, P0 ;  /* 0x0000004211097211 */ /* 0x000fca00000f0ce1 */
[----:B------:R0:W-:Y:S01]  /*c600*/  ST.E.128 desc[UR48][R8.64], R4 ;  /* 0x0000000408007985 */ /* 0x0001e2000c101d30 */
[----:B------:R-:W-:Y:S05]  /*c610*/  BRA `(.L_x_320) ;  /* 0x0000000c00287947 */ /* 0x000fea0003800000 */
.L_x_312:
[----:B------:R-:W-:Y:S01]  /*c620*/  ULDC.64 UR6, c[0x0][0xc00] ;  /* 0x0003000000067ab9 */ /* 0x000fe20000000a00 */
[----:B------:R-:W-:Y:S01]  /*c630*/  ULDC UR4, c[0x0][0xa88] ;  /* 0x0002a20000047ab9 */ /* 0x000fe20000000800 */
[----:B------:R-:W-:Y:S01]  /*c640*/  UISETP.NE.U32.AND UP0, UPT, UR6, URZ, UPT ;  /* 0x0000003f0600728c */ /* 0x000fe2000bf05070 */
[----:B------:R-:W0:Y:S03]  /*c650*/  LDC R11, c[0x0][0xbe8] ;  /* 0x0002fa00ff0b7b82 */ /* 0x000e260000000800 */
[----:B------:R-:W-:-:S03]  /*c660*/  UISETP.NE.AND.EX UP0, UPT, UR7, URZ, UPT, UP0 ;  /* 0x0000003f0700728c */ /* 0x000fc6000bf05300 */
[----:B------:R-:W-:Y:S02]  /*c670*/  ULDC.64 UR6, c[0x0][0xc00] ;  /* 0x0003000000067ab9 */ /* 0x000fe40000000a00 */
[----:B------:R-:W-:Y:S01]  /*c680*/  UIMAD.WIDE UR6, UR36, 0x4, UR6 ;  /* 0x00000004240678a5 */ /* 0x000fe2000f8e0206 */
[----:B------:R-:W-:-:S05]  /*c690*/  PLOP3.LUT P2, PT, PT, PT, UP0, 0x80, 0x0 ;  /* 0x000000000000781c */ /* 0x000fca0003f4f008 */
[----:B------:R-:W-:Y:S02]  /*c6a0*/  IMAD.U32 R4, RZ, RZ, UR6 ;  /* 0x00000006ff047e24 */ /* 0x000fe4000f8e00ff */
[----:B------:R-:W-:Y:S01]  /*c6b0*/  IMAD.U32 R5, RZ, RZ, UR7 ;  /* 0x00000007ff057e24 */ /* 0x000fe2000f8e00ff */
[----:B------:R-:W-:Y:S02]  /*c6c0*/  ULDC.64 UR6, c[0x0][0xc08] ;  /* 0x0003020000067ab9 */ /* 0x000fe40000000a00 */
[----:B------:R-:W-:-:S03]  /*c6d0*/  UISETP.NE.U32.AND UP1, UPT, UR6, URZ, UPT ;  /* 0x0000003f0600728c */ /* 0x000fc6000bf25070 */
[----:B------:R-:W2:Y:S01]  /*c6e0*/  @P2 LDG.E R3, desc[UR48][R4.64] ;  /* 0x0000003004032981 */ /* 0x000ea2000c1e1900 */
[----:B------:R-:W-:Y:S01]  /*c6f0*/  UISETP.NE.AND.EX UP1, UPT, UR7, URZ, UPT, UP1 ;  /* 0x0000003f0700728c */ /* 0x000fe2000bf25310 */
[----:B------:R-:W-:-:S05]  /*c700*/  IMAD.U32 R0, RZ, RZ, UR4 ;  /* 0x00000004ff007e24 */ /* 0x000fca000f8e00ff */
[----:B------:R-:W-:-:S05]  /*c710*/  PLOP3.LUT P3, PT, PT, PT, UP1, 0x80, 0x0 ;  /* 0x000000000000781c */ /* 0x000fca0003f6f018 */
[----:B------:R-:W-:Y:S02]  /*c720*/  @UP1 ULDC.64 UR6, c[0x0][0xc08] ;  /* 0x0003020000061ab9 */ /* 0x000fe40000000a00 */
[----:B------:R-:W-:-:S06]  /*c730*/  @UP1 UIMAD.WIDE UR6, UR36, 0x4, UR6 ;  /* 0x00000004240618a5 */ /* 0x000fcc000f8e0206 */
[----:B------:R-:W-:Y:S02]  /*c740*/  IMAD.U32 R6, RZ, RZ, UR6 ;  /* 0x00000006ff067e24 */ /* 0x000fe4000f8e00ff */
[----:B------:R-:W-:-:S05]  /*c750*/  IMAD.U32 R7, RZ, RZ, UR7 ;  /* 0x00000007ff077e24 */ /* 0x000fca000f8e00ff */
[----:B------:R1:W5:Y:S01]  /*c760*/  @P3 LDG.E R0, desc[UR48][R6.64] ;  /* 0x0000003006003981 */ /* 0x000362000c1e1900 */
[----:B0-----:R-:W-:Y:S01]  /*c770*/  ISETP.NE.AND P0, PT, R11, 0x1, PT ;  /* 0x000000010b00780c */ /* 0x001fe20003f05270 */
[----:B------:R-:W-:Y:S01]  /*c780*/  UMOV UR4, URZ ;  /* 0x0000003f00047c82 */ /* 0x000fe20008000000 */
[----:B------:R-:W-:Y:S01]  /*c790*/  USHF.R.S32.HI UR10, URZ, 0x1f, UR40 ;  /* 0x0000001f3f0a7899 */ /* 0x000fe20008011428 */
[----:B------:R-:W-:-:S10]  /*c7a0*/  ISETP.GE.AND P1, PT, R228, 0x80, PT ;  /* 0x00000080e400780c */ /* 0x000fd40003f26270 */
[----:B------:R-:W0:Y:S01]  /*c7b0*/  @P0 LDC R9, c[0x0][0xbec] ;  /* 0x0002fb00ff090b82 */ /* 0x000e220000000800 */
[----:B--2---:R-:W-:-:S13]  /*c7c0*/  @P2 R2UR UR4, R3 ;  /* 0x00000000030422ca */ /* 0x004fda00000e0000 */
[----:B------:R-:W-:Y:S01]  /*c7d0*/  USHF.R.S32.HI UR9, URZ, 0x1f, UR4 ;  /* 0x0000001f3f097899 */ /* 0x000fe20008011404 */
[----:B01----:R-:W-:Y:S11]  /*c7e0*/  @P3 BRA `(.L_x_321) ;  /* 0x0000000000103947 */ /* 0x003ff60003800000 */
[----:B------:R-:W-:Y:S05]  /*c7f0*/  @!P2 BRA `(.L_x_321) ;  /* 0x00000000000ca947 */ /* 0x000fea0003800000 */
[----:B------:R-:W2:Y:S04]  /*c800*/  LDG.E R3, desc[UR48][R4.64] ;  /* 0x0000003004037981 */ /* 0x000ea8000c1e1900 */
[----:B-----5:R-:W2:Y:S02]  /*c810*/  LDG.E R0, desc[UR48][R4.64+0x4] ;  /* 0x0000043004007981 */ /* 0x020ea4000c1e1900 */
[----:B--2---:R-:W-:-:S07]  /*c820*/  IMAD.IADD R0, R0, 0x1, -R3 ;  /* 0x0000000100007824 */ /* 0x004fce00078e0a03 */
.L_x_321:
[----:B------:R-:W-:Y:S01]  /*c830*/  USEL UR36, UR36, URZ, !UP0 ;  /* 0x0000003f24247287 */ /* 0x000fe2000c000000 */
[----:B------:R-:W-:Y:S01]  /*c840*/  BSSY B1, `(.L_x_322) ;  /* 0x000002d000017945 */ /* 0x000fe20003800000 */
[----:B------:R-:W-:-:S03]  /*c850*/  USEL UR37, UR37, URZ, !UP0 ;  /* 0x0000003f25257287 */ /* 0x000fc6000c000000 */
[----:B------:R-:W-:Y:S09]  /*c860*/  @P1 BRA `(.L_x_323) ;  /* 0x0000000000a81947 */ /* 0x000ff20003800000 */
[----:B------:R-:W0:Y:S01]  /*c870*/  S2R R4, SR_TID.X ;  /* 0x0000000000047919 */ /* 0x000e220000002100 */
[----:B------:R-:W1:Y:S01]  /*c880*/  LDC R6, c[0x0][0xbe8] ;  /* 0x0002fa00ff067b82 */ /* 0x000e620000000800 */
[----:B------:R-:W-:-:S04]  /*c890*/  IMAD.U32 R3, RZ, RZ, UR39 ;  /* 0x00000027ff037e24 */ /* 0x000fc8000f8e00ff */
[----:B0-----:R-:W-:Y:S02]  /*c8a0*/  IMAD R3, R3, 0x80, R4 ;  /* 0x0000008003037824 */ /* 0x001fe400078e0204 */
[----:B-1---5:R-:W-:Y:S02]  /*c8b0*/  IMAD R4, R0, R6, RZ ;  /* 0x0000000600047224 */ /* 0x022fe400078e02ff */
[----:B------:R-:W-:-:S05]  /*c8c0*/  VIADD R5, R3, 0xffffff80 ;  /* 0xffffff8003057836 */ /* 0x000fca0000000000 */
[----:B------:R-:W-:-:S13]  /*c8d0*/  ISETP.GE.AND P1, PT, R5, R4, PT ;  /* 0x000000040500720c */ /* 0x000fda0003f26270 */
[----:B------:R-:W-:Y:S05]  /*c8e0*/  @P1 BRA `(.L_x_323) ;  /* 0x0000000000881947 */ /* 0x000fea0003800000 */
[----:B------:R-:W-:Y:S01]  /*c8f0*/  ISETP.NE.AND P1, PT, R6, 0x1, PT ;  /* 0x000000010600780c */ /* 0x000fe20003f25270 */
[----:B------:R-:W-:Y:S01]  /*c900*/  ULDC.64 UR12, c[0x0][0xb90] ;  /* 0x0002e400000c7ab9 */ /* 0x000fe20000000a00 */
[----:B------:R-:W-:Y:S01]  /*c910*/  UMOV UR6, UR4 ;  /* 0x0000000400067c82 */ /* 0x000fe20008000000 */
[----:B------:R-:W-:Y:S01]  /*c920*/  UIMAD UR8, UR10, UR12, URZ ;  /* 0x0000000c0a0872a4 */ /* 0x000fe2000f8e023f */
[----:B------:R-:W-:Y:S02]  /*c930*/  UMOV UR7, UR9 ;  /* 0x0000000900077c82 */ /* 0x000fe40008000000 */
[----:B------:R-:W-:Y:S02]  /*c940*/  UIMAD.WIDE.U32 UR6, UR40, UR12, UR6 ;  /* 0x0000000c280672a5 */ /* 0x000fe4000f8e0006 */
[----:B------:R-:W-:-:S03]  /*c950*/  UIMAD UR8, UR40, UR13, UR8 ;  /* 0x0000000d280872a4 */ /* 0x000fc6000f8e0208 */
[----:B------:R-:W-:Y:S02]  /*c960*/  ULDC.64 UR12, c[0x0][0xb98] ;  /* 0x0002e600000c7ab9 */ /* 0x000fe40000000a00 */
[----:B------:R-:W0:Y:S01]  /*c970*/  @P1 LDC R4, c[0x0][0xbec] ;  /* 0x0002fb00ff041b82 */ /* 0x000e220000000800 */
[----:B------:R-:W-:Y:S02]  /*c980*/  UIADD3 UR7, UR7, UR8, URZ ;  /* 0x0000000807077290 */ /* 0x000fe4000fffe03f */
[----:B------:R-:W-:Y:S02]  /*c990*/  UIMAD UR8, UR37, UR12, URZ ;  /* 0x0000000c250872a4 */ /* 0x000fe4000f8e023f */
[----:B------:R-:W-:Y:S02]  /*c9a0*/  UIMAD.WIDE.U32 UR6, UR36, UR12, UR6 ;  /* 0x0000000c240672a5 */ /* 0x000fe4000f8e0006 */
[----:B------:R-:W-:Y:S01]  /*c9b0*/  UIMAD UR8, UR36, UR13, UR8 ;  /* 0x0000000d240872a4 */ /* 0x000fe2000f8e0208 */
[----:B------:R-:W1:Y:S02]  /*c9c0*/  @P1 LDC R8, c[0x0][0xbf0] ;  /* 0x0002fc00ff081b82 */ /* 0x000e640000000800 */
[----:B------:R-:W-:Y:S01]  /*c9d0*/  ULDC.64 UR12, c[0x0][0xb88] ;  /* 0x0002e200000c7ab9 */ /* 0x000fe20000000a00 */
[----:B0-----:R-:W-:-:S04]  /*c9e0*/  @P1 IMAD.HI.U32 R3, R5, R4, RZ ;  /* 0x0000000405031227 */ /* 0x001fc800078e00ff */
[----:B------:R-:W-:Y:S01]  /*c9f0*/  IMAD.MOV.U32 R4, RZ, RZ, R5 ;  /* 0x000000ffff047224 */ /* 0x000fe200078e0005 */
[----:B-1----:R-:W-:Y:S01]  /*ca00*/  @P1 SHF.R.U32.HI R4, RZ, R8, R3 ;  /* 0x00000008ff041219 */ /* 0x002fe20000011603 */
[----:B------:R-:W-:-:S04]  /*ca10*/  IMAD.U32 R8, RZ, RZ, UR8 ;  /* 0x00000008ff087e24 */ /* 0x000fc8000f8e00ff */
[----:B------:R-:W-:-:S04]  /*ca20*/  IMAD.MOV R3, RZ, RZ, -R4 ;  /* 0x000000ffff037224 */ /* 0x000fc800078e0a04 */
[----:B------:R-:W-:Y:S01]  /*ca30*/  IMAD R3, R6, R3, R5 ;  /* 0x0000000306037224 */ /* 0x000fe200078e0205 */
[----:B------:R-:W-:Y:S02]  /*ca40*/  SHF.R.S32.HI R5, RZ, 0x1f, R4 ;  /* 0x0000001fff057819 */ /* 0x000fe40000011404 */
[----:B------:R-:W-:Y:S02]  /*ca50*/  IADD3 R4, P1, R4, UR6, RZ ;  /* 0x0000000604047c10 */ /* 0x000fe4000ff3e0ff */
[----:B------:R-:W-:Y:S02]  /*ca60*/  SHF.R.S32.HI R6, RZ, 0x1f, R3 ;  /* 0x0000001fff067819 */ /* 0x000fe40000011403 */
[----:B------:R-:W-:Y:S01]  /*ca70*/  IADD3.X R5, R5, UR7, R8, P1, !PT ;  /* 0x0000000705057c10 */ /* 0x000fe20008ffe408 */
[----:B------:R-:W-:Y:S02]  /*ca80*/  ULDC.64 UR6, c[0x0][0xb50] ;  /* 0x0002d40000067ab9 */ /* 0x000fe40000000a00 */
[----:B------:R-:W-:-:S02]  /*ca90*/  IMAD R6, R6, UR12, RZ ;  /* 0x0000000c06067c24 */ /* 0x000fc4000f8e02ff */
[----:B------:R-:W-:-:S04]  /*caa0*/  IMAD.WIDE.U32 R4, R3, UR12, R4 ;  /* 0x0000000c03047c25 */ /* 0x000fc8000f8e0004 */
[----:B------:R-:W-:Y:S01]  /*cab0*/  IMAD R7, R3, UR13, R6 ;  /* 0x0000000d03077c24 */ /* 0x000fe2000f8e0206 */
[----:B------:R-:W-:-:S03]  /*cac0*/  LEA R6, P1, R4, UR6, 0x2 ;  /* 0x0000000604067c11 */ /* 0x000fc6000f8210ff */
[----:B------:R-:W-:-:S05]  /*cad0*/  IMAD.IADD R3, R5, 0x1, R7 ;  /* 0x0000000105037824 */ /* 0x000fca00078e0207 */
[----:B------:R-:W-:Y:S01]  /*cae0*/  LEA.HI.X R7, R4, UR7, R3, 0x2, P1 ;  /* 0x0000000704077c11 */ /* 0x000fe200088f1403 */
[----:B------:R-:W-:-:S05]  /*caf0*/  IMAD.MOV.U32 R3, RZ, RZ, -0x800000 ;  /* 0xff800000ff037424 */ /* 0x000fca00078e00ff */
[----:B------:R0:W-:Y:S02]  /*cb00*/  STG.E desc[UR48][R6.64], R3 ;  /* 0x0000000306007986 */ /* 0x0001e4000c101930 */
.L_x_323:
[----:B------:R-:W-:Y:S05]  /*cb10*/  BSYNC B1 ;  /* 0x0000000000017941 */ /* 0x000fea0003800000 */
.L_x_322:
[----:B------:R-:W1:Y:S01]  /*cb20*/  @P0 LDC R5, c[0x0][0xbf0] ;  /* 0x0002fc00ff050b82 */ /* 0x000e620000000800 */
[----:B------:R-:W-:Y:S01]  /*cb30*/  ULDC.64 UR12, c[0x0][0xaa0] ;  /* 0x0002a800000c7ab9 */ /* 0x000fe20000000a00 */
[----:B0-----:R-:W-:Y:S01]  /*cb40*/  IMAD R3, R18, 0x20, R19 ;  /* 0x0000002012037824 */ /* 0x001fe200078e0213 */
[----:B------:R-:W-:Y:S01]  /*cb50*/  UIMAD UR8, UR9, UR12, URZ ;  /* 0x0000000c090872a4 */ /* 0x000fe2000f8e023f */
[----:B------:R-:W-:Y:S01]  /*cb60*/  IMAD.U32 R8, RZ, RZ, UR39 ;  /* 0x00000027ff087e24 */ /* 0x000fe2000f8e00ff */
[----:B------:R-:W-:Y:S01]  /*cb70*/  UIMAD.WIDE.U32 UR6, UR4, UR12, URZ ;  /* 0x0000000c040672a5 */ /* 0x000fe2000f8e003f */
[----:B------:R-:W-:Y:S01]  /*cb80*/  BSSY B1, `(.L_x_324) ;  /* 0x000003d000017945 */ /* 0x000fe20003800000 */
[----:B------:R-:W-:Y:S01]  /*cb90*/  UIMAD UR8, UR4, UR13, UR8 ;  /* 0x0000000d040872a4 */ /* 0x000fe2000f8e0208 */
[----:B------:R-:W-:Y:S02]  /*cba0*/  IMAD R8, R8, 0x80, R3 ;  /* 0x0000008008087824 */ /* 0x000fe400078e0203 */
[----:B------:R-:W-:Y:S01]  /*cbb0*/  ULDC.64 UR12, c[0x0][0xae8] ;  /* 0x0002ba00000c7ab9 */ /* 0x000fe20000000a00 */
[----:B------:R-:W-:Y:S01]  /*cbc0*/  UIADD3 UR7, UR7, UR8, URZ ;  /* 0x0000000807077290 */ /* 0x000fe2000fffe03f */
[----:B------:R-:W-:Y:S01]  /*cbd0*/  @P0 IMAD.HI.U32 R4, R8, R9, RZ ;  /* 0x0000000908040227 */ /* 0x000fe200078e00ff */
[----:B------:R-:W-:-:S02]  /*cbe0*/  UIMAD UR4, UR10, UR12, URZ ;  /* 0x0000000c0a0472a4 */ /* 0x000fc4000f8e023f */
[----:B------:R-:W-:Y:S01]  /*cbf0*/  UIMAD.WIDE.U32 UR6, UR40, UR12, UR6 ;  /* 0x0000000c280672a5 */ /* 0x000fe2000f8e0006 */
[----:B------:R-:W-:Y:S01]  /*cc00*/  IMAD.MOV.U32 R3, RZ, RZ, R8 ;  /* 0x000000ffff037224 */ /* 0x000fe200078e0008 */
[----:B------:R-:W-:Y:S01]  /*cc10*/  UIMAD UR4, UR40, UR13, UR4 ;  /* 0x0000000d280472a4 */ /* 0x000fe2000f8e0204 */
[----:B------:R-:W-:-:S03]  /*cc20*/  ULDC.64 UR8, c[0x0][0xaf0] ;  /* 0x0002bc0000087ab9 */ /* 0x000fc60000000a00 */
[----:B------:R-:W-:Y:S02]  /*cc30*/  UIADD3 UR7, UR7, UR4, URZ ;  /* 0x0000000407077290 */ /* 0x000fe4000fffe03f */
[----:B------:R-:W-:Y:S01]  /*cc40*/  UIMAD UR4, UR37, UR8, URZ ;  /* 0x00000008250472a4 */ /* 0x000fe2000f8e023f */
[----:B-1----:R-:W-:Y:S01]  /*cc50*/  @P0 SHF.R.U32.HI R3, RZ, R5, R4 ;  /* 0x00000005ff030219 */ /* 0x002fe20000011604 */
[----:B------:R-:W-:Y:S02]  /*cc60*/  UIMAD.WIDE.U32 UR6, UR36, UR8, UR6 ;  /* 0x00000008240672a5 */ /* 0x000fe4000f8e0006 */
[----:B------:R-:W-:Y:S01]  /*cc70*/  UIMAD UR4, UR36, UR9, UR4 ;  /* 0x00000009240472a4 */ /* 0x000fe2000f8e0204 */
[--C-:B------:R-:W-:Y:S01]  /*cc80*/  SHF.R.S32.HI R4, RZ, 0x1f, R3.reuse ;  /* 0x0000001fff047819 */ /* 0x100fe20000011403 */
[----:B------:R-:W-:Y:S01]  /*cc90*/  IMAD.MOV R7, RZ, RZ, -R3 ;  /* 0x000000ffff077224 */ /* 0x000fe200078e0a03 */
[----:B------:R-:W-:Y:S01]  /*cca0*/  ULDC.64 UR8, c[0x0][0xae0] ;  /* 0x0002b80000087ab9 */ /* 0x000fe20000000a00 */
[----:B------:R-:W-:-:S02]  /*ccb0*/  UIADD3 UR4, UR7, UR4, URZ ;  /* 0x0000000407047290 */ /* 0x000fc4000fffe03f */
[----:B------:R-:W-:Y:S02]  /*ccc0*/  IMAD.U32 R5, RZ, RZ, UR7 ;  /* 0x00000007ff057e24 */ /* 0x000fe4000f8e00ff */
[----:B------:R-:W-:Y:S02]  /*ccd0*/  IMAD R6, R4, UR8, RZ ;  /* 0x0000000804067c24 */ /* 0x000fe4000f8e02ff */
[----:B------:R-:W-:Y:S01]  /*cce0*/  IMAD.U32 R4, RZ, RZ, UR6 ;  /* 0x00000006ff047e24 */ /* 0x000fe2000f8e00ff */
[----:B------:R-:W-:Y:S01]  /*ccf0*/  ULDC.64 UR6, c[0x0][0xad8] ;  /* 0x0002b60000067ab9 */ /* 0x000fe20000000a00 */
[----:B------:R-:W-:Y:S02]  /*cd00*/  IMAD.U32 R5, RZ, RZ, UR4 ;  /* 0x00000004ff057e24 */ /* 0x000fe4000f8e00ff */
[----:B------:R-:W-:Y:S02]  /*cd10*/  IMAD R7, R11, R7, R8 ;  /* 0x000000070b077224 */ /* 0x000fe400078e0208 */
[----:B------:R-:W-:-:S02]  /*cd20*/  IMAD R9, R3, UR9, R6 ;  /* 0x0000000903097c24 */ /* 0x000fc4000f8e0206 */
[----:B------:R-:W-:Y:S01]  /*cd30*/  IMAD.WIDE.U32 R4, R3, UR8, R4 ;  /* 0x0000000803047c25 */ /* 0x000fe2000f8e0004 */
[----:B------:R-:W-:-:S03]  /*cd40*/  SHF.R.S32.HI R3, RZ, 0x1f, R7 ;  /* 0x0000001fff037819 */ /* 0x000fc60000011407 */
[----:B------:R-:W-:Y:S02]  /*cd50*/  IMAD.U32 R8, RZ, RZ, UR39 ;  /* 0x00000027ff087e24 */ /* 0x000fe4000f8e00ff */
[----:B------:R-:W-:Y:S02]  /*cd60*/  IMAD.IADD R5, R5, 0x1, R9 ;  /* 0x0000000105057824 */ /* 0x000fe400078e0209 */
[----:B------:R-:W-:Y:S02]  /*cd70*/  IMAD R6, R3, UR6, RZ ;  /* 0x0000000603067c24 */ /* 0x000fe4000f8e02ff */
[----:B------:R-:W-:Y:S02]  /*cd80*/  IMAD R8, R8, 0x80, R19 ;  /* 0x0000008008087824 */ /* 0x000fe400078e0213 */
[----:B-----5:R-:W-:Y:S02]  /*cd90*/  IMAD R11, R0, R11, RZ ;  /* 0x0000000b000b7224 */ /* 0x020fe400078e02ff */
[----:B------:R-:W-:-:S02]  /*cda0*/  IMAD R3, R7, UR7, R6 ;  /* 0x0000000707037c24 */ /* 0x000fc4000f8e0206 */
[----:B------:R-:W-:Y:S01]  /*cdb0*/  IMAD.WIDE.U32 R4, R7, UR6, R4 ;  /* 0x0000000607047c25 */ /* 0x000fe2000f8e0004 */
[C---:B------:R-:W-:Y:S01]  /*cdc0*/  ISETP.GE.AND P2, PT, R8.reuse, R11, PT ;  /* 0x0000000b0800720c */ /* 0x040fe20003f46270 */
[----:B------:R-:W-:Y:S02]  /*cdd0*/  ULDC.64 UR6, c[0x0][0xa80] ;  /* 0x0002a00000067ab9 */ /* 0x000fe40000000a00 */
[----:B------:R-:W-:Y:S01]  /*cde0*/  VIADD R0, R8, 0x20 ;  /* 0x0000002008007836 */ /* 0x000fe20000000000 */
[----:B------:R-:W-:Y:S01]  /*cdf0*/  LEA R6, P3, R4, UR6, 0x1 ;  /* 0x0000000604067c11 */ /* 0x000fe2000f8608ff */
[----:B------:R-:W-:-:S03]  /*ce00*/  IMAD.IADD R3, R5, 0x1, R3 ;  /* 0x0000000105037824 */ /* 0x000fc600078e0203 */
[-C--:B------:R-:W-:Y:S01]  /*ce10*/  ISETP.GE.AND P1, PT, R0, R11.reuse, PT ;  /* 0x0000000b0000720c */ /* 0x080fe20003f26270 */
[----:B------:R-:W-:Y:S01]  /*ce20*/  VIADD R0, R8, 0x40 ;  /* 0x0000004008007836 */ /* 0x000fe20000000000 */
[----:B------:R-:W-:Y:S01]  /*ce30*/  LEA.HI.X R3, R4, UR7, R3, 0x1, P3 ;  /* 0x0000000704037c11 */ /* 0x000fe200098f0c03 */
[----:B------:R0:W1:Y:S03]  /*ce40*/  SHFL.IDX PT, R5, R6, RZ, 0x181f ;  /* 0x00181fff06057589 */ /* 0x00006600000e0000 */
[----:B------:R-:W-:Y:S02]  /*ce50*/  ISETP.GE.AND P0, PT, R0, R11, PT ;  /* 0x0000000b0000720c */ /* 0x000fe40003f06270 */
[----:B------:R0:W2:Y:S01]  /*ce60*/  SHFL.IDX PT, R0, R3, RZ, 0x181f ;  /* 0x00181fff03007589 */ /* 0x0000a200000e0000 */
[----:B------:R-:W-:Y:S10]  /*ce70*/  @P2 BRA `(.L_x_325) ;  /* 0x0000000000342947 */ /* 0x000ff40003800000 */
        /* <DEDUP_REMOVED lines=9> */
[----:B------:R3:W-:Y:S01]  /*cf10*/  @!P4 ST.E.128 desc[UR48][R12.64], RZ ;  /* 0x000000ff0c00c985 */ /* 0x0007e2000c101d30 */
[----:B------:R-:W-:-:S03]  /*cf20*/  @!P2 LEA.HI.X R5, R17, R0, R225, 0x1, P6 ;  /* 0x000000001105a211 */ /* 0x000fc600030f0ce1 */
[----:B------:R3:W-:Y:S04]  /*cf30*/  @!P3 ST.E.128 desc[UR48][R14.64], RZ ;  /* 0x000000ff0e00b985 */ /* 0x0007e8000c101d30 */
[----:B------:R3:W-:Y:S02]  /*cf40*/  @!P2 ST.E.128 desc[UR48][R4.64], RZ ;  /* 0x000000ff0400a985 */ /* 0x0007e4000c101d30 */
.L_x_325:
[----:B------:R-:W-:Y:S05]  /*cf50*/  BSYNC B1 ;  /* 0x0000000000017941 */ /* 0x000fea0003800000 */
.L_x_324:
[----:B--2---:R2:W4:Y:S01]  /*cf60*/  SHFL.IDX PT, R0, R3, 0x1, 0x181f ;  /* 0x00381f0003007f89 */ /* 0x00452200000e0000 */
[----:B------:R-:W-:Y:S03]  /*cf70*/  BSSY B1, `(.L_x_326) ;  /* 0x0000010000017945 */ /* 0x000fe60003800000 */
[----:B-1-3--:R2:W1:Y:S01]  /*cf80*/  SHFL.IDX PT, R5, R6, 0x1, 0x181f ;  /* 0x00381f0006057f89 */ /* 0x00a46200000e0000 */
[----:B------:R-:W-:Y:S05]  /*cf90*/  @P1 BRA `(.L_x_327) ;  /* 0x0000000000341947 */ /* 0x000fea0003800000 */
[----:B------:R-:W-:Y:S02]  /*cfa0*/  ULDC UR4, c[0x0][0xac8] ;  /* 0x0002b20000047ab9 */ /* 0x000fe40000000800 */
[----:B------:R-:W-:Y:S02]  /*cfb0*/  ISETP.GE.AND P4, PT, R2, UR4, PT ;  /* 0x0000000402007c0c */ /* 0x000fe4000bf86270 */
[----:B------:R-:W-:Y:S02]  /*cfc0*/  ISETP.GE.AND P5, PT, R16, UR4, PT ;  /* 0x0000000410007c0c */ /* 0x000fe4000bfa6270 */
[----:B------:R-:W-:-:S09]  /*cfd0*/  ISETP.GE.AND P6, PT, R17, UR4, PT ;  /* 0x0000000411007c0c */ /* 0x000fd2000bfc6270 */
[-C--:B-1----:R-:W-:Y:S02]  /*cfe0*/  @!P4 LEA R12, P1, R2, R5.reuse, 0x1 ;  /* 0x00000005020cc211 */ /* 0x082fe400078208ff */
[-C--:B------:R-:W-:Y:S02]  /*cff0*/  @!P5 LEA R14, P2, R16, R5.reuse, 0x1 ;  /* 0x00000005100ed211 */ /* 0x080fe400078408ff */
[C---:B------:R-:W-:Y:S02]  /*d000*/  @!P6 LEA R4, P3, R17.reuse, R5, 0x1 ;  /* 0x000000051104e211 */ /* 0x040fe400078608ff */
[-C--:B----4-:R-:W-:Y:S02]  /*d010*/  @!P4 LEA.HI.X R13, R2, R0.reuse, R227, 0x1, P1 ;  /* 0x00000000020dc211 */ /* 0x090fe400008f0ce3 */
[-C--:B------:R-:W-:Y:S02]  /*d020*/  @!P5 LEA.HI.X R15, R16, R0.reuse, R226, 0x1, P2 ;  /* 0x00000000100fd211 */ /* 0x080fe400010f0ce2 */
[----:B------:R-:W-:Y:S01]  /*d030*/  @!P6 LEA.HI.X R5, R17, R0, R225, 0x1, P3 ;  /* 0x000000001105e211 */ /* 0x000fe200018f0ce1 */
[----:B------:R3:W-:Y:S04]  /*d040*/  @!P4 ST.E.128 desc[UR48][R12.64], RZ ;  /* 0x000000ff0c00c985 */ /* 0x0007e8000c101d30 */
[----:B------:R3:W-:Y:S04]  /*d050*/  @!P5 ST.E.128 desc[UR48][R14.64], RZ ;  /* 0x000000ff0e00d985 */ /* 0x0007e8000c101d30 */
[----:B------:R3:W-:Y:S02]  /*d060*/  @!P6 ST.E.128 desc[UR48][R4.64], RZ ;  /* 0x000000ff0400e985 */ /* 0x0007e4000c101d30 */
.L_x_327:
[----:B------:R-:W-:Y:S05]  /*d070*/  BSYNC B1 ;  /* 0x0000000000017941 */ /* 0x000fea0003800000 */
.L_x_326:
[----:B----4-:R4:W0:Y:S01]  /*d080*/  SHFL.IDX PT, R0, R3, 0x2, 0x181f ;  /* 0x00581f0003007f89 */ /* 0x01082200000e0000 */
        /* <DEDUP_REMOVED lines=10> */
[-C--:B0-----:R-:W-:Y:S02]  /*d130*/  @!P3 LEA.HI.X R13, R2, R0.reuse, R227, 0x1, P0 ;  /* 0x00000000020db211 */ /* 0x081fe400000f0ce3 */
[-C--:B------:R-:W-:Y:S02]  /*d140*/  @!P4 LEA.HI.X R15, R16, R0.reuse, R226, 0x1, P1 ;  /* 0x00000000100fc211 */ /* 0x080fe400008f0ce2 */
[----:B------:R-:W-:Y:S01]  /*d150*/  @!P5 LEA.HI.X R5, R17, R0, R225, 0x1, P2 ;  /* 0x000000001105d211 */ /* 0x000fe200010f0ce1 */
[----:B------:R3:W-:Y:S04]  /*d160*/  @!P3 ST.E.128 desc[UR48][R12.64], RZ ;  /* 0x000000ff0c00b985 */ /* 0x0007e8000c101d30 */
[----:B------:R3:W-:Y:S04]  /*d170*/  @!P4 ST.E.128 desc[UR48][R14.64], RZ ;  /* 0x000000ff0e00c985 */ /* 0x0007e8000c101d30 */
[----:B------:R3:W-:Y:S02]  /*d180*/  @!P5 ST.E.128 desc[UR48][R4.64], RZ ;  /* 0x000000ff0400d985 */ /* 0x0007e4000c101d30 */
.L_x_329:
[----:B------:R-:W-:Y:S05]  /*d190*/  BSYNC B1 ;  /* 0x0000000000017941 */ /* 0x000fea0003800000 */
.L_x_328:
[----:B0-----:R-:W-:Y:S01]  /*d1a0*/  VIADD R0, R8, 0x60 ;  /* 0x0000006008007836 */ /* 0x001fe20000000000 */
[----:B--2-4-:R-:W0:Y:S04]  /*d1b0*/  SHFL.IDX PT, R3, R3, 0x3, 0x181f ;  /* 0x00781f0003037f89 */ /* 0x014e2800000e0000 */
[----:B------:R-:W-:Y:S01]  /*d1c0*/  ISETP.GE.AND P0, PT, R0, R11, PT ;  /* 0x0000000b0000720c */ /* 0x000fe20003f06270 */
[----:B-1-3--:R1:W2:-:S12]  /*d1d0*/  SHFL.IDX PT, R5, R6, 0x3, 0x181f ;  /* 0x00781f0006057f89 */ /* 0x00a29800000e0000 */
[----:B-1----:R-:W-:Y:S05]  /*d1e0*/  @P0 BRA `(.L_x_320) ;  /* 0x0000000000340947 */ /* 0x002fea0003800000 */
[----:B------:R-:W-:Y:S02]  /*d1f0*/  ULDC UR4, c[0x0][0xac8] ;  /* 0x0002b20000047ab9 */ /* 0x000fe40000000800 */
[----:B------:R-:W-:Y:S02]  /*d200*/  ISETP.GE.AND P3, PT, R2, UR4, PT ;  /* 0x0000000402007c0c */ /* 0x000fe4000bf66270 */
[----:B------:R-:W-:Y:S02]  /*d210*/  ISETP.GE.AND P4, PT, R16, UR4, PT ;  /* 0x0000000410007c0c */ /* 0x000fe4000bf86270 */
[----:B------:R-:W-:-:S09]  /*d220*/  ISETP.GE.AND P5, PT, R17, UR4, PT ;  /* 0x0000000411007c0c */ /* 0x000fd2000bfa6270 */
[-C--:B--2---:R-:W-:Y:S02]  /*d230*/  @!P3 LEA R6, P0, R2, R5.reuse, 0x1 ;  /* 0x000000050206b211 */ /* 0x084fe400078008ff */
        /* <DEDUP_REMOVED lines=8> */
.L_x_320:
[----:B------:R-:W-:Y:S05]  /*d2c0*/  BSYNC B0 ;  /* 0x0000000000007941 */ /* 0x000fea0003800000 */
.L_x_311:
[----:B------:R-:W-:Y:S02]  /*d2d0*/  ULDC UR4, c[0x0][0xc3c] ;  /* 0x00030f0000047ab9 */ /* 0x000fe40000000800 */
[----:B------:R-:W-:-:S13]  /*d2e0*/  ISETP.GE.AND P0, PT, R63, UR4, PT ;  /* 0x000000043f007c0c */ /* 0x000fda000bf06270 */
[----:B------:R-:W-:Y:S05]  /*d2f0*/  @!P0 BRA `(.L_x_330) ;  /* 0xffffff3800d08947 */ /* 0x000fea000383ffff */
[----:B------:R-:W-:Y:S05]  /*d300*/  EXIT ;  /* 0x000000000000794d */ /* 0x000fea0003800000 */
.L_x_285:
[----:B------:R-:W-:-:S08]  /*d310*/  NOP ;  /* 0x0000000000007918 */ /* 0x000fd00000000000 */
[----:B------:R-:W0:-:S00]  /*d320*/  USETMAXREG.DEALLOC.CTAPOOL 0x18 ;  /* 0x00000018000079c8 */ /* 0x000e0000080e0500 */
[----:B0-----:R-:W2:Y:S01]  /*d330*/  LDL.LU R2, [R1+0x4] ;  /* 0x0000040001027983 */ /* 0x001ea20000300800 */
[----:B------:R-:W-:-:S06]  /*d340*/  LOP3.LUT R0, R0, 0x3, RZ, 0xc0, !PT ;  /* 0x0000000300007812 */ /* 0x000fcc00078ec0ff */
[----:B------:R-:W0:Y:S02]  /*d350*/  SHFL.IDX PT, R0, R0, RZ, 0x1f ;  /* 0x00001fff00007589 */ /* 0x000e2400000e0000 */
[----:B0-----:R-:W-:Y:S01]  /*d360*/  ISETP.NE.AND P0, PT, R0, RZ, PT ;  /* 0x000000ff0000720c */ /* 0x001fe20003f05270 */
[----:B------:R-:W-:Y:S01]  /*d370*/  IMAD.MOV.U32 R0, RZ, RZ, RZ ;  /* 0x000000ffff007224 */ /* 0x000fe200078e00ff */
[----:B--2---:R-:W-:-:S11]  /*d380*/  LOP3.LUT R2, R2, 0xfffffffd, RZ, 0xc0, !PT ;  /* 0xfffffffd02027812 */ /* 0x004fd600078ec0ff */
[----:B------:R-:W-:-:S05]  /*d390*/  @P0 LOP3.LUT R2, R2, 0x2, RZ, 0xfc, !PT ;  /* 0x0000000202020812 */ /* 0x000fca00078efcff */
[----:B------:R0:W-:Y:S01]  /*d3a0*/  STL [R1+0x4], R2 ;  /* 0x0000040201007387 */ /* 0x0001e20000100800 */
[----:B------:R-:W-:Y:S05]  /*d3b0*/  @!P0 BRA `(.L_x_331) ;  /* 0x00000000002c8947 */ /* 0x000fea0003800000 */
[----:B------:R-:W1:Y:S08]  /*d3c0*/  S2UR UR5, SR_CgaCtaId ;  /* 0x00000000000579c3 */ /* 0x000e700000008800 */
[----:B------:R-:W-:Y:S06]  /*d3d0*/  BAR.SYNC.DEFER_BLOCKING 0x5, 0x180 ;  /* 0x0146000000007b1d */ /* 0x000fec0000010000 */
[----:B------:R-:W-:-:S02]  /*d3e0*/  UMOV UR4, 0x400 ;  /* 0x0000040000047882 */ /* 0x000fc40000000000 */
[----:B-1----:R-:W-:-:S09]  /*d3f0*/  ULEA UR4, UR5, UR4, 0x18 ;  /* 0x0000000405047291 */ /* 0x002fd2000f8ec03f */
[----:B------:R-:W1:Y:S04]  /*d400*/  LDS.128 R4, [UR4+0x334d0] ;  /* 0x0334d004ff047984 */ /* 0x000e680008000c00 */
[----:B-1----:R1:W-:Y:S01]  /*d410*/  STL [R1+0x14], R5 ;  /* 0x0000140501007387 */ /* 0x0023e20000100800 */
[----:B------:R-:W-:Y:S02]  /*d420*/  R2UR UR45, R7 ;  /* 0x00000000072d72ca */ /* 0x000fe400000e0000 */
[----:B------:R-:W-:Y:S01]  /*d430*/  R2UR UR36, R6 ;  /* 0x00000000062472ca */ /* 0x000fe200000e0000 */
[----:B------:R1:W-:Y:S01]  /*d440*/  STL [R1+0x10], R4 ;  /* 0x0000100401007387 */ /* 0x0003e20000100800 */
[----:B------:R-:W-:Y:S06]  /*d450*/  BAR.ARV 0x4, 0x180 ;  /* 0x0106000000007b1d */ /* 0x000fec0000002000 */
[----:B------:R-:W-:Y:S07]  /*d460*/  BRA `(.L_x_332) ;  /* 0x0000000800247947 */ /* 0x000fee0003800000 */
.L_x_331:
[----:B0-----:R-:W0:Y:S01]  /*d470*/  S2R R2, SR_TID.X ;  /* 0x0000000000027919 */ /* 0x001e220000002100 */
[----:B------:R-:W-:Y:S01]  /*d480*/  ULDC UR4, c[0x0][0xc3c] ;  /* 0x00030f0000047ab9 */ /* 0x000fe20000000800 */
[----:B------:R-:W1:Y:S01]  /*d490*/  LDC R9, c[0x0][0xc38] ;  /* 0x00030e00ff097b82 */ /* 0x000e620000000800 */
[----:B0-----:R-:W-:-:S04]  /*d4a0*/  LOP3.LUT R5, R2, 0x1f, RZ, 0xc0, !PT ;  /* 0x0000001f02057812 */ /* 0x001fc800078ec0ff */
[----:B------:R-:W-:-:S04]  /*d4b0*/  ISETP.NE.AND P0, PT, R5, 0x1f, PT ;  /* 0x0000001f0500780c */ /* 0x000fc80003f05270 */
[----:B------:R-:W-:-:S13]  /*d4c0*/  ISETP.GE.OR P1, PT, R5, UR4, !P0 ;  /* 0x0000000405007c0c */ /* 0x000fda000c726670 */
[----:B------:R-:W0:Y:S02]  /*d4d0*/  @!P1 LDC.64 R2, c[0x0][0xc80] ;  /* 0x00032000ff029b82 */ /* 0x000e240000000a00 */
[----:B0-----:R-:W-:-:S05]  /*d4e0*/  @!P1 IMAD.WIDE.U32 R2, R5, 0x4, R2 ;  /* 0x0000000405029825 */ /* 0x001fca00078e0002 */
[----:B------:R-:W2:Y:S01]  /*d4f0*/  @!P1 LDG.E R0, desc[UR48][R2.64] ;  /* 0x0000003002009981 */ /* 0x000ea2000c1e1900 */
[C---:B------:R-:W-:Y:S01]  /*d500*/  ISETP.NE.AND P1, PT, R5.reuse, RZ, PT ;  /* 0x000000ff0500720c */ /* 0x040fe20003f25270 */
[----:B------:R-:W-:Y:S01]  /*d510*/  UMOV UR45, URZ ;  /* 0x0000003f002d7c82 */ /* 0x000fe20008000000 */
[C---:B------:R-:W-:Y:S02]  /*d520*/  ISETP.GE.U32.AND P2, PT, R5.reuse, 0x2, PT ;  /* 0x000000020500780c */ /* 0x040fe40003f46070 */
[C---:B------:R-:W-:Y:S02]  /*d530*/  ISETP.GE.U32.AND P3, PT, R5.reuse, 0x4, PT ;  /* 0x000000040500780c */ /* 0x040fe40003f66070 */
[C---:B------:R-:W-:Y:S02]  /*d540*/  ISETP.GE.U32.AND P4, PT, R5.reuse, 0x8, PT ;  /* 0x000000080500780c */ /* 0x040fe40003f86070 */
[----:B------:R-:W-:Y:S01]  /*d550*/  ISETP.GE.U32.AND P5, PT, R5, 0x10, PT ;  /* 0x000000100500780c */ /* 0x000fe20003fa6070 */
[----:B--2---:R-:W0:Y:S02]  /*d560*/  SHFL.UP PT, R4, R0, 0x1, RZ ;  /* 0x0420000000047989 */ /* 0x004e2400000e00ff */
[----:B0-----:R-:W-:-:S05]  /*d570*/  SEL R7, R4, RZ, P1 ;  /* 0x000000ff04077207 */ /* 0x001fca0000800000 */
[----:B------:R-:W-:-:S05]  /*d580*/  IMAD.IADD R7, R0, 0x1, R7 ;  /* 0x0000000100077824 */ /* 0x000fca00078e0207 */
[----:B------:R-:W0:Y:S02]  /*d590*/  SHFL.UP PT, R4, R7, 0x2, RZ ;  /* 0x0440000007047989 */ /* 0x000e2400000e00ff */
[----:B0-----:R-:W-:-:S05]  /*d5a0*/  SEL R4, R4, RZ, P2 ;  /* 0x000000ff04047207 */ /* 0x001fca0001000000 */
[----:B------:R-:W-:-:S05]  /*d5b0*/  IMAD.IADD R4, R7, 0x1, R4 ;  /* 0x0000000107047824 */ /* 0x000fca00078e0204 */
[----:B------:R-:W0:Y:S02]  /*d5c0*/  SHFL.UP PT, R6, R4, 0x4, RZ ;  /* 0x0480000004067989 */ /* 0x000e2400000e00ff */
[----:B0-----:R-:W-:-:S05]  /*d5d0*/  SEL R3, R6, RZ, P3 ;  /* 0x000000ff06037207 */ /* 0x001fca0001800000 */
[----:B------:R-:W-:Y:S02]  /*d5e0*/  IMAD.IADD R3, R4, 0x1, R3 ;  /* 0x0000000104037824 */ /* 0x000fe400078e0203 */
[----:B------:R-:W0:Y:S03]  /*d5f0*/  S2R R4, SR_CTAID.X ;  /* 0x0000000000047919 */ /* 0x000e260000002500 */
[----:B------:R-:W2:Y:S02]  /*d600*/  SHFL.UP PT, R2, R3, 0x8, RZ ;  /* 0x0500000003027989 */ /* 0x000ea400000e00ff */
[----:B--2---:R-:W-:-:S05]  /*d610*/  SEL R2, R2, RZ, P4 ;  /* 0x000000ff02027207 */ /* 0x004fca0002000000 */
[----:B------:R-:W-:-:S05]  /*d620*/  IMAD.IADD R8, R3, 0x1, R2 ;  /* 0x0000000103087824 */ /* 0x000fca00078e0202 */
[----:B------:R-:W2:Y:S02]  /*d630*/  SHFL.UP PT, R2, R8, 0x10, RZ ;  /* 0x0600000008027989 */ /* 0x000ea400000e00ff */
[----:B--2---:R-:W-:-:S05]  /*d640*/  SEL R7, R2, RZ, P5 ;  /* 0x000000ff02077207 */ /* 0x004fca0002800000 */
[----:B------:R-:W-:-:S05]  /*d650*/  IMAD.IADD R2, R8, 0x1, R7 ;  /* 0x0000000108027824 */ /* 0x000fca00078e0207 */
[----:B------:R-:W1:Y:S02]  /*d660*/  SHFL.IDX PT, R6, R2, 0x1f, 0x1f ;  /* 0x03e01f0002067f89 */ /* 0x000e6400000e0000 */
[----:B-1----:R-:W-:Y:S02]  /*d670*/  IMAD R7, R6, R9, RZ ;  /* 0x0000000906077224 */ /* 0x002fe400078e02ff */
[----:B------:R-:W-:Y:S02]  /*d680*/  IMAD.MOV.U32 R6, RZ, RZ, RZ ;  /* 0x000000ffff067224 */ /* 0x000fe400078e00ff */
[----:B------:R-:W-:Y:S01]  /*d690*/  IMAD.MOV.U32 R10, RZ, RZ, R7 ;  /* 0x000000ffff0a7224 */ /* 0x000fe200078e0007 */
[----:B0-----:R-:W-:-:S13]  /*d6a0*/  ISETP.GT.AND P6, PT, R7, R4, PT ;  /* 0x000000040700720c */ /* 0x001fda0003fc4270 */
[----:B------:R-:W-:Y:S05]  /*d6b0*/  @P6 BRA `(.L_x_333) ;  /* 0x0000000000a46947 */ /* 0x000fea0003800000 */
[----:B------:R-:W-:Y:S01]  /*d6c0*/  IMAD.MOV.U32 R7, RZ, RZ, R10 ;  /* 0x000000ffff077224 */ /* 0x000fe200078e000a */
[----:B------:R-:W-:Y:S01]  /*d6d0*/  UMOV UR45, URZ ;  /* 0x0000003f002d7c82 */ /* 0x000fe20008000000 */
[----:B------:R-:W-:Y:S01]  /*d6e0*/  ULDC UR6, c[0x0][0xc3c] ;  /* 0x00030f0000067ab9 */ /* 0x000fe20000000800 */
[----:B------:R-:W-:-:S05]  /*d6f0*/  ULDC UR5, c[0x0][0xc3c] ;  /* 0x00030f0000057ab9 */ /* 0x000fca0000000800 */
.L_x_337:
[----:B------:R-:W-:-:S03]  /*d700*/  UIADD3 UR4, UR45, 0x1f, URZ ;  /* 0x0000001f2d047890 */ /* 0x000fc6000fffe03f */
[----:B------:R-:W-:Y:S01]  /*d710*/  UMOV UR45, UR5 ;  /* 0x00000005002d7c82 */ /* 0x000fe20008000000 */
[----:B------:R-:W-:-:S06]  /*d720*/  UISETP.GE.AND UP0, UPT, UR4, UR6, UPT ;  /* 0x000000060400728c */ /* 0x000fcc000bf06270 */
[----:B------:R-:W-:-:S13]  /*d730*/  PLOP3.LUT P6, PT, PT, PT, UP0, 0x40, 0x0 ;  /* 0x000000000000781c */ /* 0x000fda0003fce808 */
[----:B------:R-:W-:Y:S05]  /*d740*/  @!P6 BRA `(.L_x_334) ;  /* 0x000000040034e947 */ /* 0x000fea0003800000 */
[----:B------:R-:W-:Y:S01]  /*d750*/  UMOV UR45, UR4 ;  /* 0x00000004002d7c82 */ /* 0x000fe20008000000 */
[----:B------:R-:W-:Y:S01]  /*d760*/  BSSY B0, `(.L_x_335) ;  /* 0x0000008000007945 */ /* 0x000fe20003800000 */
[----:B------:R-:W-:Y:S02]  /*d770*/  VIADD R9, R5, UR45 ;  /* 0x0000002d05097c36 */ /* 0x000fe40008000000 */
[----:B------:R-:W-:-:S03]  /*d780*/  IMAD.MOV.U32 R0, RZ, RZ, RZ ;  /* 0x000000ffff007224 */ /* 0x000fc600078e00ff */
[----:B------:R-:W-:-:S13]  /*d790*/  ISETP.GE.OR P6, PT, R9, UR6, !P0 ;  /* 0x0000000609007c0c */ /* 0x000fda000c7c6670 */
[----:B------:R-:W-:Y:S05]  /*d7a0*/  @P6 BRA `(.L_x_336) ;  /* 0x00000000000c6947 */ /* 0x000fea0003800000 */
[----:B------:R-:W0:Y:S02]  /*d7b0*/  LDC.64 R2, c[0x0][0xc80] ;  /* 0x00032000ff027b82 */ /* 0x000e240000000a00 */
[----:B0-----:R-:W-:-:S05]  /*d7c0*/  IMAD.WIDE R2, R9, 0x4, R2 ;  /* 0x0000000409027825 */ /* 0x001fca00078e0202 */
[----:B------:R0:W5:Y:S02]  /*d7d0*/  LDG.E R0, desc[UR48][R2.64] ;  /* 0x0000003002007981 */ /* 0x000164000c1e1900 */
.L_x_336:
[----:B------:R-:W-:Y:S05]  /*d7e0*/  BSYNC B0 ;  /* 0x0000000000007941 */ /* 0x000fea0003800000 */
.L_x_335:
[----:B0----5:R-:W0:Y:S02]  /*d7f0*/  SHFL.UP PT, R2, R0, 0x1, RZ ;  /* 0x0420000000027989 */ /* 0x021e2400000e00ff */
[----:B0-----:R-:W-:-:S05]  /*d800*/  SEL R3, R2, RZ, P1 ;  /* 0x000000ff02037207 */ /* 0x001fca0000800000 */
[----:B------:R-:W-:-:S05]  /*d810*/  IMAD.IADD R3, R0, 0x1, R3 ;  /* 0x0000000100037824 */ /* 0x000fca00078e0203 */
[----:B------:R-:W0:Y:S02]  /*d820*/  SHFL.UP PT, R2, R3, 0x2, RZ ;  /* 0x0440000003027989 */ /* 0x000e2400000e00ff */
        /* <DEDUP_REMOVED lines=11> */
[----:B------:R-:W0:Y:S03]  /*d8e0*/  LDC R9, c[0x0][0xc38] ;  /* 0x00030e00ff097b82 */ /* 0x000e260000000800 */
[----:B------:R-:W0:Y:S02]  /*d8f0*/  SHFL.IDX PT, R12, R2, 0x1f, 0x1f ;  /* 0x03e01f00020c7f89 */ /* 0x000e2400000e0000 */
[----:B0-----:R-:W-:-:S04]  /*d900*/  IMAD R12, R12, R9, RZ ;  /* 0x000000090c0c7224 */ /* 0x001fc800078e02ff */
[----:B------:R-:W-:-:S05]  /*d910*/  IMAD.IADD R7, R12, 0x1, R7 ;  /* 0x000000010c077824 */ /* 0x000fca00078e0207 */
[----:B------:R-:W-:-:S13]  /*d920*/  ISETP.GT.AND P6, PT, R7, R4, PT ;  /* 0x000000040700720c */ /* 0x000fda0003fc4270 */
[----:B------:R-:W-:Y:S05]  /*d930*/  @!P6 BRA `(.L_x_337) ;  /* 0xfffffffc0070e947 */ /* 0x000fea000383ffff */
[----:B------:R-:W-:-:S07]  /*d940*/  IMAD.MOV.U32 R10, RZ, RZ, R12 ;  /* 0x000000ffff0a7224 */ /* 0x000fce00078e000c */
.L_x_333:
[----:B------:R-:W-:-:S04]  /*d950*/  IMAD.IADD R8, R7, 0x1, -R10 ;  /* 0x0000000107087824 */ /* 0x000fc800078e0a0a */
[----:B------:R-:W-:-:S05]  /*d960*/  IMAD R3, R2, R9, R8 ;  /* 0x0000000902037224 */ /* 0x000fca00078e0208 */
[----:B------:R-:W-:-:S13]  /*d970*/  ISETP.GT.AND P0, PT, R3, R4, PT ;  /* 0x000000040300720c */ /* 0x000fda0003f04270 */
[----:B------:R-:W-:Y:S02]  /*d980*/  VOTEU.ANY UR5, UPT, !P0 ;  /* 0x0000000000057886 */ /* 0x000fe400040e0100 */
[----:B------:R-:W-:Y:S02]  /*d990*/  UPOPC UR4, UR5 ;  /* 0x00000005000472bf */ /* 0x000fe40008000000 */
[----:B------:R-:W-:-:S04]  /*d9a0*/  ISETP.NE.AND P0, PT, RZ, UR5, PT ;  /* 0x00000005ff007c0c */ /* 0x000fc8000bf05270 */
[----:B------:R-:W-:-:S05]  /*d9b0*/  IMAD.U32 R11, RZ, RZ, UR4 ;  /* 0x00000004ff0b7e24 */ /* 0x000fca000f8e00ff */
[----:B------:R-:W0:Y:S02]  /*d9c0*/  SHFL.IDX PT, R0, R0, R11, 0x1f ;  /* 0x00001f0b00007589 */ /* 0x000e2400000e0000 */
[----:B0-----:R-:W-:-:S04]  /*d9d0*/  IABS R7, R0 ;  /* 0x0000000000077213 */ /* 0x001fc80000000000 */
[----:B------:R-:W0:Y:S08]  /*d9e0*/  I2F.RP R10, R7 ;  /* 0x00000007000a7306 */ /* 0x000e300000209400 */
[----:B0-----:R-:W0:Y:S02]  /*d9f0*/  MUFU.RCP R10, R10 ;  /* 0x0000000a000a7308 */ /* 0x001e240000001000 */
[----:B0-----:R-:W-:-:S06]  /*da00*/  VIADD R3, R10, 0xffffffe ;  /* 0x0ffffffe0a037836 */ /* 0x001fcc0000000000 */
[----:B------:R-:W0:Y:S01]  /*da10*/  F2I.FTZ.U32.TRUNC.NTZ R3, R3 ;  /* 0x0000000300037305 */ /* 0x000e22000021f000 */
[----:B------:R-:W-:Y:S05]  /*da20*/  @!P0 BRA `(.L_x_338) ;  /* 0x00000000000c8947 */ /* 0x000fea0003800000 */
[----:B------:R-:W-:-:S06]  /*da30*/  UIADD3 UR5, UR4, -0x1, URZ ;  /* 0xffffffff04057890 */ /* 0x000fcc000fffe03f */
[----:B------:R-:W-:-:S05]  /*da40*/  IMAD.U32 R11, RZ, RZ, UR5 ;  /* 0x00000005ff0b7e24 */ /* 0x000fca000f8e00ff */
[----:B------:R1:W2:Y:S02]  /*da50*/  SHFL.IDX PT, R6, R2, R11, 0x1f ;  /* 0x00001f0b02067589 */ /* 0x0002a400000e0000 */
.L_x_338:
[--C-:B01----:R-:W-:Y:S01]  /*da60*/  IMAD.MOV R2, RZ, RZ, -R3.reuse ;  /* 0x000000ffff027224 */ /* 0x103fe200078e0a03 */
[----:B------:R-:W-:Y:S01]  /*da70*/  UIADD3 UR45, UR4, UR45, URZ ;  /* 0x0000002d042d7290 */ /* 0x000fe2000fffe03f */
[----:B--2---:R-:W-:Y:S02]  /*da80*/  IMAD R6, R6, R9, R8 ;  /* 0x0000000906067224 */ /* 0x004fe400078e0208 */
[----:B------:R-:W-:Y:S02]  /*da90*/  IMAD R9, R2, R7, RZ ;  /* 0x0000000702097224 */ /* 0x000fe400078e02ff */
[----:B------:R-:W-:Y:S01]  /*daa0*/  IMAD.MOV.U32 R2, RZ, RZ, RZ ;  /* 0x000000ffff027224 */ /* 0x000fe200078e00ff */
[----:B------:R1:W-:Y:S03]  /*dab0*/  STL [R1+0x10], R6 ;  /* 0x0000100601007387 */ /* 0x0003e60000100800 */
[----:B------:R-:W-:-:S04]  /*dac0*/  IMAD.HI.U32 R2, R3, R9, R2 ;  /* 0x0000000903027227 */ /* 0x000fc800078e0002 */
[----:B------:R-:W-:Y:S01]  /*dad0*/  IMAD.IADD R9, R4, 0x1, -R6 ;  /* 0x0000000104097824 */ /* 0x000fe200078e0a06 */
[----:B------:R-:W-:-:S04]  /*dae0*/  IABS R4, R0 ;  /* 0x0000000000047213 */ /* 0x000fc80000000000 */
[----:B------:R-:W-:Y:S01]  /*daf0*/  IABS R3, R9 ;  /* 0x0000000900037213 */ /* 0x000fe20000000000 */
[----:B------:R-:W-:-:S04]  /*db00*/  IMAD.MOV R4, RZ, RZ, -R4 ;  /* 0x000000ffff047224 */ /* 0x000fc800078e0a04 */
[----:B------:R-:W-:-:S04]  /*db10*/  IMAD.HI.U32 R2, R2, R3, RZ ;  /* 0x0000000302027227 */ /* 0x000fc800078e00ff */
[----:B------:R-:W-:Y:S01]  /*db20*/  IMAD R4, R2, R4, R3 ;  /* 0x0000000402047224 */ /* 0x000fe200078e0203 */
[----:B------:R-:W-:-:S04]  /*db30*/  LOP3.LUT R3, R9, R0, RZ, 0x3c, !PT ;  /* 0x0000000009037212 */ /* 0x000fc800078e3cff */
[----:B------:R-:W-:Y:S02]  /*db40*/  ISETP.GT.U32.AND P1, PT, R7, R4, PT ;  /* 0x000000040700720c */ /* 0x000fe40003f24070 */
[----:B------:R-:W-:-:S11]  /*db50*/  ISETP.GE.AND P2, PT, R3, RZ, PT ;  /* 0x000000ff0300720c */ /* 0x000fd60003f46270 */
[----:B------:R-:W-:Y:S02]  /*db60*/  @!P1 IMAD.IADD R4, R4, 0x1, -R7 ;  /* 0x0000000104049824 */ /* 0x000fe400078e0a07 */
[----:B------:R-:W-:Y:S01]  /*db70*/  @!P1 VIADD R2, R2, 0x1 ;  /* 0x0000000102029836 */ /* 0x000fe20000000000 */
[----:B------:R-:W-:Y:S02]  /*db80*/  ISETP.NE.AND P1, PT, R0, RZ, PT ;  /* 0x000000ff0000720c */ /* 0x000fe40003f25270 */
[----:B------:R-:W-:-:S13]  /*db90*/  ISETP.GE.U32.AND P0, PT, R4, R7, PT ;  /* 0x000000070400720c */ /* 0x000fda0003f06070 */
[----:B------:R-:W-:-:S04]  /*dba0*/  @P0 VIADD R2, R2, 0x1 ;  /* 0x0000000102020836 */ /* 0x000fc80000000000 */
[----:B------:R-:W-:Y:S01]  /*dbb0*/  @!P2 IMAD.MOV R2, RZ, RZ, -R2 ;  /* 0x000000ffff02a224 */ /* 0x000fe200078e0a02 */
[----:B------:R-:W-:-:S04]  /*dbc0*/  @!P1 LOP3.LUT R2, RZ, R0, RZ, 0x33, !PT ;  /* 0x00000000ff029212 */ /* 0x000fc800078e33ff */
[----:B------:R-:W-:Y:S01]  /*dbd0*/  R2UR UR36, R2 ;  /* 0x00000000022472ca */ /* 0x000fe200000e0000 */
[----:B------:R-:W-:-:S04]  /*dbe0*/  IMAD.MOV R3, RZ, RZ, -R2 ;  /* 0x000000ffff037224 */ /* 0x000fc800078e0a02 */
[----:B------:R-:W-:-:S05]  /*dbf0*/  IMAD R0, R0, R3, R9 ;  /* 0x0000000300007224 */ /* 0x000fca00078e0209 */
[----:B------:R1:W-:Y:S01]  /*dc00*/  STL [R1+0x14], R0 ;  /* 0x0000140001007387 */ /* 0x0003e20000100800 */
[----:B------:R-:W-:Y:S05]  /*dc10*/  BRA `(.L_x_339) ;  /* 0x00000000000c7947 */ /* 0x000fea0003800000 */
.L_x_334:
[----:B------:R0:W-:Y:S01]  /*dc20*/  STL [R1+0x10], R4 ;  /* 0x0000100401007387 */ /* 0x0001e20000100800 */
[----:B------:R-:W-:-:S03]  /*dc30*/  UMOV UR36, URZ ;  /* 0x0000003f00247c82 */ /* 0x000fc60008000000 */
[----:B------:R0:W-:Y:S02]  /*dc40*/  STL [R1+0x14], RZ ;  /* 0x000014ff01007387 */ /* 0x0001e40000100800 */
.L_x_339:
[----:B------:R-:W2:Y:S04]  /*dc50*/  LDL R2, [R1+0x14] ;  /* 0x0000140001027983 */ /* 0x000ea80000100800 */
[----:B0-----:R-:W3:Y:S01]  /*dc60*/  LDL R4, [R1+0x10] ;  /* 0x0000100001047983 */ /* 0x001ee20000100800 */
[----:B------:R-:W-:-:S13]  /*dc70*/  ISETP.NE.AND P0, PT, R5, RZ, PT ;  /* 0x000000ff0500720c */ /* 0x000fda0003f05270 */
[----:B------:R-:W0:Y:S01]  /*dc80*/  @!P0 S2R R3, SR_CgaCtaId ;  /* 0x0000000000038919 */ /* 0x000e220000008800 */
[----:B-1----:R-:W-:Y:S01]  /*dc90*/  @!P0 MOV R0, 0x400 ;  /* 0x0000040000008802 */ /* 0x002fe20000000f00 */
[----:B------:R-:W-:Y:S02]  /*dca0*/  IMAD.U32 R6, RZ, RZ, UR36 ;  /* 0x00000024ff067e24 */ /* 0x000fe4000f8e00ff */
[----:B------:R-:W-:Y:S01]  /*dcb0*/  IMAD.U32 R7, RZ, RZ, UR45 ;  /* 0x0000002dff077e24 */ /* 0x000fe2000f8e00ff */
[----:B0-----:R-:W-:Y:S01]  /*dcc0*/  @!P0 LEA R0, R3, R0, 0x18 ;  /* 0x0000000003008211 */ /* 0x001fe200078ec0ff */
[----:B--2---:R-:W-:-:S05]  /*dcd0*/  IMAD.MOV.U32 R5, RZ, RZ, R2 ;  /* 0x000000ffff057224 */ /* 0x004fca00078e0002 */
[----:B---3--:R2:W-:Y:S01]  /*dce0*/  @!P0 STS.128 [R0+0x334d0], R4 ;  /* 0x0334d00400008388 */ /* 0x0085e20000000c00 */
[----:B------:R-:W-:Y:S06]  /*dcf0*/  BAR.ARV 0x5, 0x180 ;  /* 0x0146000000007b1d */ /* 0x000fec0000002000 */
.L_x_332:
[----:B------:R-:W-:Y:S01]  /*dd00*/  ULDC UR4, c[0x0][0xc3c] ;  /* 0x00030f0000047ab9 */ /* 0x000fe20000000800 */
[----:B------:R3:W-:Y:S01]  /*dd10*/  STL [R1+0x24], RZ ;  /* 0x000024ff01007387 */ /* 0x0007e20000100800 */
[----:B------:R-:W-:Y:S01]  /*dd20*/  UISETP.GE.AND UP0, UPT, UR45, UR4, UPT ;  /* 0x000000042d00728c */ /* 0x000fe2000bf06270 */
[----:B------:R-:W-:Y:S02]  /*dd30*/  IMAD.MOV.U32 R19, RZ, RZ, 0x1 ;  /* 0x00000001ff137424 */ /* 0x000fe400078e00ff */
[----:B------:R-:W-:-:S03]  /*dd40*/  IMAD.MOV.U32 R18, RZ, RZ, RZ ;  /* 0x000000ffff127224 */ /* 0x000fc600078e00ff */
[----:B------:R-:W-:-:S13]  /*dd50*/  PLOP3.LUT P0, PT, PT, PT, UP0, 0x80, 0x0 ;  /* 0x000000000000781c */ /* 0x000fda0003f0f008 */
[----:B---3--:R-:W-:Y:S05]  /*dd60*/  @P0 BRA `(.L_x_340) ;  /* 0x0000004800840947 */ /* 0x008fea0003800000 */
[----:B------:R-:W3:Y:S01]  /*dd70*/  S2R R10, SR_TID.X ;  /* 0x00000000000a7919 */ /* 0x000ee20000002100 */
[----:B------:R-:W4:Y:S01]  /*dd80*/  S2UR UR5, SR_CgaCtaId ;  /* 0x00000000000579c3 */ /* 0x000f220000008800 */
[----:B------:R-:W-:Y:S01]  /*dd90*/  UMOV UR4, 0x400 ;  /* 0x0000040000047882 */ /* 0x000fe20000000000 */
[----:B------:R-:W-:Y:S01]  /*dda0*/  IMAD.MOV.U32 R19, RZ, RZ, 0x1 ;  /* 0x00000001ff137424 */ /* 0x000fe200078e00ff */
[----:B------:R-:W-:Y:S01]  /*ddb0*/  ULDC UR43, c[0x0][0xc] ;  /* 0x00000300002b7ab9 */ /* 0x000fe20000000800 */
[----:B------:R-:W-:Y:S01]  /*ddc0*/  IMAD.MOV.U32 R18, RZ, RZ, RZ ;  /* 0x000000ffff127224 */ /* 0x000fe200078e00ff */
[----:B------:R-:W-:Y:S02]  /*ddd0*/  ULOP3.LUT UR39, UR38, 0x1, URZ, 0xfc, !UPT ;  /* 0x0000000126277892 */ /* 0x000fe4000f8efc3f */
[----:B------:R-:W-:Y:S01]  /*dde0*/  ULOP3.LUT UR44, UR38, 0x2, URZ, 0xfc, !UPT ;  /* 0x00000002262c7892 */ /* 0x000fe2000f8efc3f */
[----:B------:R-:W-:Y:S01]  /*ddf0*/  ULDC.64 UR52, c[0x0][0x198] ;  /* 0x0000660000347ab9 */ /* 0x000fe20000000a00 */
[----:B----4-:R-:W-:-:S06]  /*de00*/  ULEA UR4, UR5, UR4, 0x18 ;  /* 0x0000000405047291 */ /* 0x010fcc000f8ec03f */
[----:B------:R-:W-:Y:S01]  /*de10*/  IMAD.U32 R17, RZ, RZ, UR4 ;  /* 0x00000004ff117e24 */ /* 0x000fe2000f8e00ff */
[----:B---3--:R-:W-:Y:S01]  /*de20*/  SHF.R.U32.HI R3, RZ, 0x1, R10 ;  /* 0x00000001ff037819 */ /* 0x008fe2000001160a */
[C---:B-12---:R-:W-:Y:S01]  /*de30*/  IMAD.SHL.U32 R4, R10.reuse, 0x40, RZ ;  /* 0x000000400a047824 */ /* 0x046fe200078e00ff */
[C---:B------:R-:W-:Y:S01]  /*de40*/  LOP3.LUT R9, R10.reuse, 0x7f, RZ, 0xc0, !PT ;  /* 0x0000007f0a097812 */ /* 0x040fe200078ec0ff */
[----:B------:R-:W-:-:S03]  /*de50*/  IMAD.SHL.U32 R5, R10, 0x2, RZ ;  /* 0x000000020a057824 */ /* 0x000fc600078e00ff */
[----:B------:R-:W-:-:S04]  /*de60*/  LOP3.LUT R0, R4, 0x180, RZ, 0xc0, !PT ;  /* 0x0000018004007812 */ /* 0x000fc800078ec0ff */
[----:B------:R-:W-:Y:S01]  /*de70*/  LOP3.LUT R3, R0, 0x30, R3, 0xf8, !PT ;  /* 0x0000003000037812 */ /* 0x000fe200078ef803 */
[----:B------:R-:W-:-:S05]  /*de80*/  IMAD.SHL.U32 R0, R10, 0x10, RZ ;  /* 0x000000100a007824 */ /* 0x000fca00078e00ff */
[----:B0-----:R-:W-:-:S04]  /*de90*/  LOP3.LUT R2, R0, 0x1b0, RZ, 0xc0, !PT ;  /* 0x000001b000027812 */ /* 0x001fc800078ec0ff */
[----:B------:R-:W-:Y:S01]  /*dea0*/  LOP3.LUT R6, R2, 0x30, R5, 0x78, !PT ;  /* 0x0000003002067812 */ /* 0x000fe200078e7805 */
[----:B------:R-:W-:-:S05]  /*deb0*/  IMAD.SHL.U32 R2, R9, 0x10, RZ ;  /* 0x0000001009027824 */ /* 0x000fca00078e00ff */
[----:B------:R-:W-:Y:S01]  /*dec0*/  LOP3.LUT R7, R2, 0x600, RZ, 0xc0, !PT ;  /* 0x0000060002077812 */ /* 0x000fe200078ec0ff */
[----:B------:R-:W-:-:S05]  /*ded0*/  IMAD.SHL.U32 R2, R10, 0x8, RZ ;  /* 0x000000080a027824 */ /* 0x000fca00078e00ff */
[----:B------:R-:W-:Y:S02]  /*dee0*/  LOP3.LUT R5, R3, 0x30, R2, 0x78, !PT ;  /* 0x0000003003057812 */ /* 0x000fe400078e7802 */
[----:B------:R-:W-:Y:S02]  /*def0*/  LOP3.LUT R3, R7, 0x40, R0, 0xf8, !PT ;  /* 0x0000004007037812 */ /* 0x000fe400078ef800 */
[----:B------:R-:W-:Y:S02]  /*df00*/  LOP3.LUT R5, R5, 0x640, R4, 0xf8, !PT ;  /* 0x0000064005057812 */ /* 0x000fe400078ef804 */
[----:B------:R-:W-:Y:S01]  /*df10*/  LOP3.LUT R2, R3, R6, RZ, 0xfc, !PT ;  /* 0x0000000603027212 */ /* 0x000fe200078efcff */
[----:B------:R-:W-:Y:S01]  /*df20*/  IMAD.SHL.U32 R3, R10, 0x20, RZ ;  /* 0x000000200a037824 */ /* 0x000fe200078e00ff */
[----:B------:R-:W-:Y:S01]  /*df30*/  LOP3.LUT R0, R0, 0x30, RZ, 0xc0, !PT ;  /* 0x0000003000007812 */ /* 0x000fe200078ec0ff */
[----:B------:R-:W-:Y:S02]  /*df40*/  STL [R1+0x1c], R5 ;  /* 0x00001c0501007387 */ /* 0x000fe40000100800 */
[----:B------:R-:W-:Y:S01]  /*df50*/  IMAD.IADD R2, R17, 0x1, R2 ;  /* 0x0000000111027824 */ /* 0x000fe200078e0202 */
[----:B------:R-:W-:-:S02]  /*df60*/  LOP3.LUT R6, R3, 0x80, RZ, 0xc0, !PT ;  /* 0x0000008003067812 */ /* 0x000fc400078ec0ff */
[----:B------:R-:W-:Y:S01]  /*df70*/  LOP3.LUT R8, R7, 0x60, R3, 0xf8, !PT ;  /* 0x0000006007087812 */ /* 0x000fe200078ef803 */
[----:B------:R-:W-:Y:S01]  /*df80*/  IMAD.SHL.U32 R7, R10, 0x4, RZ ;  /* 0x000000040a077824 */ /* 0x000fe200078e00ff */
[----:B------:R-:W-:-:S04]  /*df90*/  LOP3.LUT R6, R6, 0x10, R10, 0xf8, !PT ;  /* 0x0000001006067812 */ /* 0x000fc800078ef80a */
[----:B------:R-:W-:Y:S02]  /*dfa0*/  LOP3.LUT R6, R6, 0x10, R7, 0x78, !PT ;  /* 0x0000001006067812 */ /* 0x000fe400078e7807 */
[----:B------:R-:W-:-:S04]  /*dfb0*/  LOP3.LUT R7, R8, 0x100, R3, 0xf8, !PT ;  /* 0x0000010008077812 */ /* 0x000fc800078ef803 */
[----:B------:R-:W-:-:S05]  /*dfc0*/  LOP3.LUT R4, R7, R6, RZ, 0xfc, !PT ;  /* 0x0000000607047212 */ /* 0x000fca00078efcff */
[----:B------:R0:W-:Y:S04]  /*dfd0*/  STL [R1+0xc], R4 ;  /* 0x00000c0401007387 */ /* 0x0001e80000100800 */
[----:B------:R1:W-:Y:S04]  /*dfe0*/  STL [R1+0x20], R2 ;  /* 0x0000200201007387 */ /* 0x0003e80000100800 */
[----:B------:R2:W-:Y:S01]  /*dff0*/  STL [R1+0x24], RZ ;  /* 0x000024ff01007387 */ /* 0x0005e20000100800 */
[----:B0-----:R-:W-:Y:S02]  /*e000*/  SHF.R.U32.HI R4, RZ, 0x2, R9 ;  /* 0x00000002ff047819 */ /* 0x001fe40000011609 */
[----:B-1----:R-:W-:-:S02]  /*e010*/  LOP3.LUT R2, R0, 0x40, RZ, 0xfc, !PT ;  /* 0x0000004000027812 */ /* 0x002fc400078efcff */
[----:B------:R-:W-:Y:S02]  /*e020*/  LOP3.LUT R3, R4, 0x60, R3, 0xf8, !PT ;  /* 0x0000006004037812 */ /* 0x000fe400078ef803 */
[----:B--2---:R-:W-:-:S07]  /*e030*/  LOP3.LUT R0, R0, 0x80, RZ, 0xfc, !PT ;  /* 0x0000008000007812 */ /* 0x004fce00078efcff */
.L_x_413:
[----:B------:R-:W-:Y:S01]  /*e040*/  ULDC.64 UR4, c[0x0][0xc88] ;  /* 0x0003220000047ab9 */ /* 0x000fe20000000a00 */
[----:B------:R-:W-:Y:S01]  /*e050*/  ULDC.64 UR6, c[0x0][0xa18] ;  /* 0x0002860000067ab9 */ /* 0x000fe20000000a00 */
[----:B------:R-:W-:-:S06]  /*e060*/  UIMAD.WIDE UR4, UR45, 0x4, UR4 ;  /* 0x000000042d0478a5 */ /* 0x000fcc000f8e0204 */
[----:B------:R-:W-:Y:S02]  /*e070*/  IMAD.U32 R2, RZ, RZ, UR4 ;  /* 0x00000004ff027e24 */ /* 0x000fe4000f8e00ff */
[----:B------:R-:W-:Y:S01]  /*e080*/  IMAD.U32 R3, RZ, RZ, UR5 ;  /* 0x00000005ff037e24 */ /* 0x000fe2000f8e00ff */
[----:B------:R-:W-:Y:S01]  /*e090*/  UISETP.NE.U32.AND UP0, UPT, UR6, URZ, UPT ;  /* 0x0000003f0600728c */ /* 0x000fe2000bf05070 */
[----:B------:R-:W-:Y:S01]  /*e0a0*/  ULDC UR8, c[0x0][0x288] ;  /* 0x0000a20000087ab9 */ /* 0x000fe20000000800 */
[----:B------:R-:W-:Y:S02]  /*e0b0*/  ULDC.64 UR4, c[0x0][0xa28] ;  /* 0x00028a0000047ab9 */ /* 0x000fe40000000a00 */
[----:B------:R-:W2:Y:S01]  /*e0c0*/  LDG.E R2, desc[UR48][R2.64] ;  /* 0x0000003002027981 */ /* 0x000ea2000c1e1900 */
[----:B------:R-:W-:Y:S01]  /*e0d0*/  UISETP.NE.AND.EX UP0, UPT, UR7, URZ, UPT, UP0 ;  /* 0x0000003f0700728c */ /* 0x000fe2000bf05300 */
[----:B------:R-:W-:Y:S01]  /*e0e0*/  IMAD.U32 R0, RZ, RZ, UR8 ;  /* 0x00000008ff007e24 */ /* 0x000fe2000f8e00ff */
[----:B------:R-:W-:-:S04]  /*e0f0*/  UISETP.NE.U32.AND UP1, UPT, UR4, URZ, UPT ;  /* 0x0000003f0400728c */ /* 0x000fc8000bf25070 */
[----:B------:R-:W-:Y:S01]  /*e100*/  PLOP3.LUT P3, PT, PT, PT, UP0, 0x80, 0x0 ;  /* 0x000000000000781c */ /* 0x000fe20003f6f008 */
[----:B------:R-:W-:-:S06]  /*e110*/  UISETP.NE.AND.EX UP1, UPT, UR5, URZ, UPT, UP1 ;  /* 0x0000003f0500728c */ /* 0x000fcc000bf25310 */
[----:B------:R-:W-:Y:S02]  /*e120*/  PLOP3.LUT P2, PT, PT, PT, UP1, 0x80, 0x0 ;  /* 0x000000000000781c */ /* 0x000fe40003f4f018 */
[----:B--2---:R-:W-:-:S13]  /*e130*/  R2UR UR46, R2 ;  /* 0x00000000022e72ca */ /* 0x004fda00000e0000 */
[----:B------:R-:W-:Y:S02]  /*e140*/  USHF.R.S32.HI UR50, URZ, 0x1f, UR46 ;  /* 0x0000001f3f327899 */ /* 0x000fe4000801142e */
[----:B------:R-:W-:Y:S02]  /*e150*/  USHF.L.U32 UR47, UR46, 0x2, URZ ;  /* 0x000000022e2f7899 */ /* 0x000fe4000800063f */
[----:B------:R-:W-:Y:S02]  /*e160*/  USHF.L.U64.HI UR51, UR46, 0x2, UR50 ;  /* 0x000000022e337899 */ /* 0x000fe40008010232 */
[----:B------:R-:W-:Y:S02]  /*e170*/  @UP0 UIADD3 UR6, UP3, UR47, UR6, URZ ;  /* 0x000000062f060290 */ /* 0x000fe4000ff7e03f */
[----:B------:R-:W-:Y:S02]  /*e180*/  @UP1 ULEA UR4, UP2, UR46, UR4, 0x2 ;  /* 0x000000042e041291 */ /* 0x000fe4000f84103f */
[----:B------:R-:W-:-:S02]  /*e190*/  @UP0 UIADD3.X UR7, UR51, UR7, URZ, UP3, !UPT ;  /* 0x0000000733070290 */ /* 0x000fc40009ffe43f */
[----:B------:R-:W-:Y:S01]  /*e1a0*/  IMAD.U32 R2, RZ, RZ, UR6 ;  /* 0x00000006ff027e24 */ /* 0x000fe2000f8e00ff */
[----:B------:R-:W-:-:S03]  /*e1b0*/  @UP1 ULEA.HI.X UR5, UR46, UR5, UR50, 0x2, UP2 ;  /* 0x000000052e051291 */ /* 0x000fc600090f1432 */
[----:B------:R-:W-:Y:S01]  /*e1c0*/  IMAD.U32 R3, RZ, RZ, UR7 ;  /* 0x00000007ff037e24 */ /* 0x000fe2000f8e00ff */
[----:B------:R-:W-:-:S04]  /*e1d0*/  ULDC.64 UR6, c[0x0][0xa08] ;  /* 0x0002820000067ab9 */ /* 0x000fc80000000a00 */
[----:B0-----:R0:W2:Y:S01]  /*e1e0*/  @P3 LDG.E R0, desc[UR48][R2.64] ;  /* 0x0000003002003981 */ /* 0x0010a2000c1e1900 */
[----:B------:R-:W-:Y:S01]  /*e1f0*/  ISETP.NE.U32.AND P1, PT, RZ, UR6, PT ;  /* 0x00000006ff007c0c */ /* 0x000fe2000bf25070 */
[----:B------:R-:W-:Y:S01]  /*e200*/  UIADD3 UR6, UP1, UR47, UR6, URZ ;  /* 0x000000062f067290 */ /* 0x000fe2000ff3e03f */
[----:B0-----:R-:W-:Y:S02]  /*e210*/  IMAD.U32 R2, RZ, RZ, UR4 ;  /* 0x00000004ff027e24 */ /* 0x001fe4000f8e00ff */
[----:B------:R-:W-:Y:S01]  /*e220*/  IMAD.U32 R3, RZ, RZ, UR5 ;  /* 0x00000005ff037e24 */ /* 0x000fe2000f8e00ff */
[----:B------:R-:W-:Y:S02]  /*e230*/  ULDC.64 UR4, c[0x0][0xa00] ;  /* 0x0002800000047ab9 */ /* 0x000fe40000000a00 */
[----:B------:R-:W-:Y:S01]  /*e240*/  ISETP.NE.U32.AND P0, PT, RZ, UR4, PT ;  /* 0x00000004ff007c0c */ /* 0x000fe2000bf05070 */
[----:B------:R-:W-:Y:S01]  /*e250*/  UIADD3 UR4, UP0, UR47, UR4, URZ ;  /* 0x000000042f047290 */ /* 0x000fe2000ff1e03f */
[----:B------:R-:W-:Y:S01]  /*e260*/  ISETP.NE.AND.EX P1, PT, RZ, UR7, PT, P1 ;  /* 0x00000007ff007c0c */ /* 0x000fe2000bf25310 */
[----:B-1----:R0:W3:Y:S01]  /*e270*/  @P2 LDG.E R7, desc[UR48][R2.64] ;  /* 0x0000003002072981 */ /* 0x0020e2000c1e1900 */
[----:B------:R-:W-:Y:S01]  /*e280*/  ISETP.NE.AND.EX P0, PT, RZ, UR5, PT, P0 ;  /* 0x00000005ff007c0c */ /* 0x000fe2000bf05300 */
[----:B------:R-:W-:Y:S01]  /*e290*/  UIADD3.X UR5, UR51, UR5, URZ, UP0, !UPT ;  /* 0x0000000533057290 */ /* 0x000fe200087fe43f */
[----:B------:R-:W-:Y:S01]  /*e2a0*/  IMAD.U32 R4, RZ, RZ, UR6 ;  /* 0x00000006ff047e24 */ /* 0x000fe2000f8e00ff */
[----:B------:R-:W-:Y:S01]  /*e2b0*/  UIADD3.X UR7, UR51, UR7, URZ, UP1, !UPT ;  /* 0x0000000733077290 */ /* 0x000fe20008ffe43f */
[----:B0-----:R-:W-:-:S03]  /*e2c0*/  IMAD.U32 R2, RZ, RZ, UR4 ;  /* 0x00000004ff027e24 */ /* 0x001fc6000f8e00ff */
[----:B------:R-:W-:Y:S02]  /*e2d0*/  IMAD.U32 R3, RZ, RZ, UR5 ;  /* 0x00000005ff037e24 */ /* 0x000fe4000f8e00ff */
[----:B------:R-:W-:-:S05]  /*e2e0*/  IMAD.U32 R5, RZ, RZ, UR7 ;  /* 0x00000007ff057e24 */ /* 0x000fca000f8e00ff */
[----:B------:R0:W5:Y:S04]  /*e2f0*/  @P1 LDG.E R6, desc[UR48][R4.64] ;  /* 0x0000003004061981 */ /* 0x000168000c1e1900 */
[----:B--2---:R1:W-:Y:S04]  /*e300*/  STL [R1+0x18], R0 ;  /* 0x0000180001007387 */ /* 0x0043e80000100800 */
[----:B-1----:R0:W5:Y:S01]  /*e310*/  @P0 LDG.E R0, desc[UR48][R2.64] ;  /* 0x0000003002000981 */ /* 0x002162000c1e1900 */
[----:B------:R-:W-:Y:S01]  /*e320*/  UMOV UR41, URZ ;  /* 0x0000003f00297c82 */ /* 0x000fe20008000000 */
[----:B---3--:R-:W-:Y:S01]  /*e330*/  @P2 R2UR UR41, R7 ;  /* 0x00000000072922ca */ /* 0x008fe200000e0000 */
[----:B------:R-:W-:-:S14]  /*e340*/  @P3 BRA `(.L_x_341) ;  /* 0x0000000000143947 */ /* 0x000fdc0003800000 */
[----:B------:R-:W-:Y:S05]  /*e350*/  @!P0 BRA `(.L_x_341) ;  /* 0x0000000000108947 */ /* 0x000fea0003800000 */
[----:B------:R-:W2:Y:S04]  /*e360*/  LDG.E R7, desc[UR48][R2.64] ;  /* 0x0000003002077981 */ /* 0x000ea8000c1e1900 */
[----:B0-----:R-:W2:Y:S02]  /*e370*/  LDG.E R2, desc[UR48][R2.64+0x4] ;  /* 0x0000043002027981 */ /* 0x001ea4000c1e1900 */
[----:B--2---:R-:W-:-:S05]  /*e380*/  IMAD.IADD R2, R2, 0x1, -R7 ;  /* 0x0000000102027824 */ /* 0x004fca00078e0a07 */
[----:B------:R1:W-:Y:S02]  /*e390*/  STL [R1+0x18], R2 ;  /* 0x0000180201007387 */ /* 0x0003e40000100800 */
.L_x_341:
[----:B------:R-:W-:Y:S01]  /*e3a0*/  UMOV UR54, URZ ;  /* 0x0000003f00367c82 */ /* 0x000fe20008000000 */
[----:B-----5:R-:W-:Y:S01]  /*e3b0*/  @P0 R2UR UR54, R0 ;  /* 0x00000000003602ca */ /* 0x020fe200000e0000 */
[----:B------:R-:W-:Y:S01]  /*e3c0*/  IMAD.U32 R0, RZ, RZ, UR46 ;  /* 0x0000002eff007e24 */ /* 0x000fe2000f8e00ff */
[----:B------:R-:W-:Y:S01]  /*e3d0*/  ULDC.64 UR6, c[0x0][0xa20] ;  /* 0x0002880000067ab9 */ /* 0x000fe20000000a00 */
[----:B------:R-:W-:Y:S01]  /*e3e0*/  UMOV UR42, URZ ;  /* 0x0000003f002a7c82 */ /* 0x000fe20008000000 */
[----:B------:R-:W-:Y:S01]  /*e3f0*/  ISETP.NE.U32.AND P0, PT, RZ, UR6, PT ;  /* 0x00000006ff007c0c */ /* 0x000fe2000bf05070 */
[----:B------:R-:W-:Y:S01]  /*e400*/  ULDC.64 UR4, c[0x0][0x418] ;  /* 0x0001060000047ab9 */ /* 0x000fe20000000a00 */
[----:B------:R2:W-:Y:S01]  /*e410*/  STL [R1], R0 ;  /* 0x0000000001007387 */ /* 0x0005e20000100800 */
[----:B------:R-:W-:Y:S01]  /*e420*/  @P1 R2UR UR42, R6 ;  /* 0x00000000062a12ca */ /* 0x000fe200000e0000 */
[----:B------:R-:W-:Y:S01]  /*e430*/  UISETP.NE.U32.AND UP0, UPT, UR4, URZ, UPT ;  /* 0x0000003f0400728c */ /* 0x000fe2000bf05070 */
[----:B------:R-:W-:-:S02]  /*e440*/  ISETP.NE.AND.EX P0, PT, RZ, UR7, PT, P0 ;  /* 0x00000007ff007c0c */ /* 0x000fc4000bf05300 */
[----:B------:R-:W-:Y:S01]  /*e450*/  ULDC UR4, c[0x0][0x424] ;  /* 0x0001090000047ab9 */ /* 0x000fe20000000800 */
[----:B------:R-:W-:-:S03]  /*e460*/  UISETP.NE.AND.EX UP0, UPT, UR5, URZ, UPT, UP0 ;  /* 0x0000003f0500728c */ /* 0x000fc6000bf05300 */
[----:B------:R-:W-:Y:S01]  /*e470*/  ULDC UR5, c[0x0][0x2f0] ;  /* 0x0000bc0000057ab9 */ /* 0x000fe20000000800 */
[----:B------:R-:W-:-:S04]  /*e480*/  USEL UR4, UR4, 0x1, UP0 ;  /* 0x0000000104047887 */ /* 0x000fc80008000000 */
[----:B------:R-:W-:Y:S02]  /*e490*/  UIMAD UR4, UR4, UR5, URZ ;  /* 0x00000005040472a4 */ /* 0x000fe4000f8e023f */
[----:B------:R-:W-:Y:S01]  /*e4a0*/  UIADD3 UR42, UR42, UR41, URZ ;  /* 0x000000292a2a7290 */ /* 0x000fe2000fffe03f */
[----:B--2---:R-:W-:Y:S11]  /*e4b0*/  @!P0 BRA `(.L_x_342) ;  /* 0x00000000001c8947 */ /* 0x004ff60003800000 */
[----:B------:R-:W-:-:S04]  /*e4c0*/  UIADD3 UR4, UP0, UR47, UR6, URZ ;  /* 0x000000062f047290 */ /* 0x000fc8000ff1e03f */
[----:B------:R-:W-:Y:S02]  /*e4d0*/  UIADD3.X UR5, UR51, UR7, URZ, UP0, !UPT ;  /* 0x0000000733057290 */ /* 0x000fe400087fe43f */
[----:B01----:R-:W-:-:S04]  /*e4e0*/  IMAD.U32 R2, RZ, RZ, UR4 ;  /* 0x00000004ff027e24 */ /* 0x003fc8000f8e00ff */
[----:B------:R-:W-:-:S05]  /*e4f0*/  IMAD.U32 R3, RZ, RZ, UR5 ;  /* 0x00000005ff037e24 */ /* 0x000fca000f8e00ff */
[----:B------:R-:W2:Y:S02]  /*e500*/  LDG.E R2, desc[UR48][R2.64] ;  /* 0x0000003002027981 */ /* 0x000ea4000c1e1900 */
[----:B--2---:R-:W-:Y:S01]  /*e510*/  R2UR UR4, R2 ;  /* 0x00000000020472ca */ /* 0x004fe200000e0000 */
[----:B------:R-:W-:-:S14]  /*e520*/  BRA `(.L_x_343) ;  /* 0x0000000000187947 */ /* 0x000fdc0003800000 */
.L_x_342:
[----:B------:R-:W-:Y:S05]  /*e530*/  @!P1 BRA `(.L_x_343) ;  /* 0x0000000000149947 */ /* 0x000fea0003800000 */
[----:B------:R-:W2:Y:S04]  /*e540*/  LDG.E R0, desc[UR48][R4.64] ;  /* 0x0000003004007981 */ /* 0x000ea8000c1e1900 */
[----:B0-----:R-:W3:Y:S01]  /*e550*/  LDG.E R4, desc[UR48][R4.64+0x4] ;  /* 0x0000043004047981 */ /* 0x001ee2000c1e1900 */
[----:B--2---:R-:W-:Y:S02]  /*e560*/  R2UR UR5, R0 ;  /* 0x00000000000572ca */ /* 0x004fe400000e0000 */
[----:B---3--:R-:W-:-:S13]  /*e570*/  R2UR UR4, R4 ;  /* 0x00000000040472ca */ /* 0x008fda00000e0000 */
[----:B------:R-:W-:-:S12]  /*e580*/  UIADD3 UR4, -UR5, UR4, URZ ;  /* 0x0000000405047290 */ /* 0x000fd8000fffe13f */
.L_x_343:
[----:B------:R-:W-:Y:S01]  /*e590*/  UIADD3 UR41, -UR41, UR4, URZ ;  /* 0x0000000429297290 */ /* 0x000fe2000fffe13f */
[----:B------:R-:W-:Y:S03]  /*e5a0*/  BSSY B7, `(.L_x_344) ;  /* 0x000037b000077945 */ /* 0x000fe60003800000 */
[----:B------:R-:W-:Y:S02]  /*e5b0*/  UIADD3 UR4, UR41, 0x9f, URZ ;  /* 0x0000009f29047890 */ /* 0x000fe4000fffe03f */
[----:B------:R-:W-:Y:S02]  /*e5c0*/  ISETP.LT.AND P0, PT, RZ, UR41, PT ;  /* 0x00000029ff007c0c */ /* 0x000fe4000bf01270 */
[----:B------:R-:W-:-:S04]  /*e5d0*/  UIMAD.WIDE UR4, UR4, 0x66666667, URZ ;  /* 0x66666667040478a5 */ /* 0x000fc8000f8e023f */
[----:B------:R-:W-:-:S04]  /*e5e0*/  USHF.R.U32.HI UR40, URZ, 0x1f, UR5 ;  /* 0x0000001f3f287899 */ /* 0x000fc80008011605 */
[----:B------:R-:W-:-:S03]  /*e5f0*/  ULEA.HI.SX32 UR40, UR5, UR40, 0x1a ;  /* 0x0000002805287291 */ /* 0x000fc6000f8fd23f */
[----:B------:R-:W-:Y:S09]  /*e600*/  @P0 BRA `(.L_x_345) ;  /* 0x0000000000480947 */ /* 0x000ff20003800000 */
[----:B------:R-:W2:Y:S02]  /*e610*/  S2R R0, SR_TID.X ;  /* 0x0000000000007919 */ /* 0x000ea40000002100 */
[----:B--2---:R-:W-:-:S04]  /*e620*/  LOP3.LUT R0, R0, 0x7f, RZ, 0xc0, !PT ;  /* 0x0000007f00007812 */ /* 0x004fc800078ec0ff */
[----:B------:R-:W-:-:S13]  /*e630*/  ISETP.NE.AND P0, PT, R0, RZ, PT ;  /* 0x000000ff0000720c */ /* 0x000fda0003f05270 */
[----:B------:R-:W-:Y:S05]  /*e640*/  @P0 BRA `(.L_x_346) ;  /* 0x0000003400c00947 */ /* 0x000fea0003800000 */
[----:B0-----:R-:W0:Y:S01]  /*e650*/  S2R R3, SR_LANEID ;  /* 0x0000000000037919 */ /* 0x001e220000000000 */
[----:B------:R-:W-:Y:S02]  /*e660*/  VOTEU.ANY UR4, UPT, PT ;  /* 0x0000000000047886 */ /* 0x000fe400038e0100 */
[----:B------:R-:W0:Y:S08]  /*e670*/  FLO.U32 R0, UR4 ;  /* 0x0000000400007d00 */ /* 0x000e3000080e0000 */
[----:B------:R-:W2:Y:S01]  /*e680*/  POPC R5, UR4 ;  /* 0x0000000400057d09 */ /* 0x000ea20008000000 */
[----:B0-----:R-:W-:-:S02]  /*e690*/  ISETP.EQ.U32.AND P0, PT, R0, R3, PT ;  /* 0x000000030000720c */ /* 0x001fc40003f02070 */
[----:B-1----:R-:W2:Y:S11]  /*e6a0*/  LDC.64 R2, c[0x0][0xc60] ;  /* 0x00031800ff027b82 */ /* 0x002eb60000000a00 */
[----:B--2---:R-:W2:Y:S01]  /*e6b0*/  @P0 ATOMG.E.ADD.STRONG.GPU PT, R3, desc[UR48][R2.64], R5 ;  /* 0x00000005020309a8 */ /* 0x004ea200081ee1f0 */
[----:B------:R-:W0:Y:S02]  /*e6c0*/  S2R R4, SR_LTMASK ;  /* 0x0000000000047919 */ /* 0x000e240000003900 */
[----:B0-----:R-:W-:-:S04]  /*e6d0*/  LOP3.LUT R4, R4, UR4, RZ, 0xc0, !PT ;  /* 0x0000000404047c12 */ /* 0x001fc8000f8ec0ff */
[----:B------:R-:W0:Y:S01]  /*e6e0*/  POPC R7, R4 ;  /* 0x0000000400077309 */ /* 0x000e220000000000 */
[----:B--2---:R-:W0:Y:S02]  /*e6f0*/  SHFL.IDX PT, R0, R3, R0, 0x1f ;  /* 0x00001f0003007589 */ /* 0x004e2400000e0000 */
[----:B0-----:R-:W-:-:S05]  /*e700*/  IADD3 R0, R0, UR43, R7 ;  /* 0x0000002b00007c10 */ /* 0x001fca000fffe007 */
[----:B------:R2:W-:Y:S01]  /*e710*/  STL [R1+0x10], R0 ;  /* 0x0000100001007387 */ /* 0x0005e20000100800 */
[----:B------:R-:W-:Y:S05]  /*e720*/  BRA `(.L_x_346) ;  /* 0x0000003400887947 */ /* 0x000fea0003800000 */
.L_x_345:
[----:B------:R-:W-:Y:S01]  /*e730*/  VIADD R0, R17, 0x24200 ;  /* 0x0002420011007836 */ /* 0x000fe20000000000 */
[----:B------:R-:W-:Y:S04]  /*e740*/  BSSY B6, `(.L_x_347) ;  /* 0x0000013000067945 */ /* 0x000fe80003800000 */
[----:B------:R-:W-:-:S13]  /*e750*/  LOP3.LUT P0, RZ, R0, 0x1bf, RZ, 0xc0, !PT ;  /* 0x000001bf00ff7812 */ /* 0x000fda000780c0ff */
[----:B------:R-:W-:Y:S05]  /*e760*/  @!P0 BRA `(.L_x_348) ;  /* 0x0000000000408947 */ /* 0x000fea0003800000 */
[----:B01----:R-:W-:Y:S01]  /*e770*/  MOV R2, 0x0 ;  /* 0x0000000000027802 */ /* 0x003fe20000000f00 */
        /* <DEDUP_REMOVED lines=15> */
.L_x_348:
[----:B------:R-:W-:Y:S05]  /*e870*/  BSYNC B6 ;  /* 0x0000000000067941 */ /* 0x000fea0003800000 */
.L_x_347:
[----:B------:R-:W2:Y:S01]  /*e880*/  LDL.LU R16, [R1+0x4] ;  /* 0x0000040001107983 */ /* 0x000ea20000300800 */
[----:B------:R-:W-:Y:S01]  /*e890*/  VIADD R0, R17, 0xf200 ;  /* 0x0000f20011007836 */ /* 0x000fe20000000000 */
[----:B------:R-:W-:Y:S04]  /*e8a0*/  BSSY B6, `(.L_x_349) ;  /* 0x0000016000067945 */ /* 0x000fe80003800000 */
[----:B------:R-:W-:Y:S02]  /*e8b0*/  LOP3.LUT P0, RZ, R0, 0x1bf, RZ, 0xc0, !PT ;  /* 0x000001bf00ff7812 */ /* 0x000fe4000780c0ff */
[----:B--2---:R-:W-:-:S11]  /*e8c0*/  LOP3.LUT R16, R16, 0xfffffffe, RZ, 0xc0, !PT ;  /* 0xfffffffe10107812 */ /* 0x004fd600078ec0ff */
[----:B------:R-:W-:-:S05]  /*e8d0*/  @P0 LOP3.LUT R16, R16, 0x1, RZ, 0xfc, !PT ;  /* 0x0000000110100812 */ /* 0x000fca00078efcff */
[----:B------:R2:W-:Y:S01]  /*e8e0*/  STL [R1+0x4], R16 ;  /* 0x0000041001007387 */ /* 0x0005e20000100800 */
        /* <DEDUP_REMOVED lines=16> */
[----:B0-2---:R-:W-:Y:S05]  /*e9f0*/  CALL.ABS.NOINC R2 ;  /* 0x0000000002007343 */ /* 0x005fea0003c00000 */
.L_x_350:
[----:B------:R-:W-:Y:S05]  /*ea00*/  BSYNC B6 ;  /* 0x0000000000067941 */ /* 0x000fea0003800000 */
.L_x_349:
        /* <DEDUP_REMOVED lines=20> */
.L_x_352:
[----:B------:R-:W-:Y:S05]  /*eb50*/  BSYNC B6 ;  /* 0x0000000000067941 */ /* 0x000fea0003800000 */
.L_x_351:
[----:B------:R-:W-:Y:S01]  /*eb60*/  LOP3.LUT P6, RZ, R16, 0x1, RZ, 0xc0, !PT ;  /* 0x0000000110ff7812 */ /* 0x000fe200078cc0ff */
[----:B------:R-:W-:-:S12]  /*eb70*/  BSSY B6, `(.L_x_353) ;  /* 0x0000012000067945 */ /* 0x000fd80003800000 */
        /* <DEDUP_REMOVED lines=17> */
.L_x_354:
[----:B------:R-:W-:Y:S05]  /*ec90*/  BSYNC B6 ;  /* 0x0000000000067941 */ /* 0x000fea0003800000 */
.L_x_353:
[----:B------:R-:W3:Y:S01]  /*eca0*/  LDL R8, [R1] ;  /* 0x0000000001087983 */ /* 0x000ee20000100800 */
[----:B------:R-:W-:Y:S02]  /*ecb0*/  ULDC.64 UR4, c[0x0][0x9f8] ;  /* 0x00027e0000047ab9 */ /* 0x000fe40000000a00 */
[----:B------:R-:W-:-:S04]  /*ecc0*/  UISETP.NE.U32.AND UP0, UPT, UR4, URZ, UPT ;  /* 0x0000003f0400728c */ /* 0x000fc8000bf05070 */
[----:B------:R-:W-:-:S06]  /*ecd0*/  UISETP.NE.AND.EX UP0, UPT, UR5, URZ, UPT, UP0 ;  /* 0x0000003f0500728c */ /* 0x000fcc000bf05300 */
[----:B------:R-:W-:-:S05]  /*ece0*/  PLOP3.LUT P0, PT, PT, PT, UP0, 0x80, 0x0 ;  /* 0x000000000000781c */ /* 0x000fca0003f0f008 */
[----:B------:R-:W-:-:S04]  /*ecf0*/  @UP0 UIADD3 UR4, UP1, UR47, UR4, URZ ;  /* 0x000000042f040290 */ /* 0x000fc8000ff3e03f */
[----:B------:R-:W-:Y:S02]  /*ed00*/  @UP0 UIADD3.X UR5, UR51, UR5, URZ, UP1, !UPT ;  /* 0x0000000533050290 */ /* 0x000fe40008ffe43f */
[----:B01----:R-:W-:-:S04]  /*ed10*/  IMAD.U32 R2, RZ, RZ, UR4 ;  /* 0x00000004ff027e24 */ /* 0x003fc8000f8e00ff */
[----:B------:R-:W-:Y:S01]  /*ed20*/  IMAD.U32 R3, RZ, RZ, UR5 ;  /* 0x00000005ff037e24 */ /* 0x000fe2000f8e00ff */
[----:B------:R-:W0:Y:S01]  /*ed30*/  S2R R0, SR_TID.X ;  /* 0x0000000000007919 */ /* 0x000e220000002100 */
[----:B------:R-:W-:-:S03]  /*ed40*/  ULDC.64 UR4, c[0x0][0xa08] ;  /* 0x0002820000047ab9 */ /* 0x000fc60000000a00 */
[----:B---3--:R1:W3:Y:S01]  /*ed50*/  @P0 LDG.E R8, desc[UR48][R2.64] ;  /* 0x0000003002080981 */ /* 0x0082e2000c1e1900 */
[----:B0-----:R-:W-:-:S04]  /*ed60*/  SHF.R.U32.HI R0, RZ, 0x5, R0 ;  /* 0x00000005ff007819 */ /* 0x001fc80000011600 */
[----:B------:R-:W-:Y:S01]  /*ed70*/  LOP3.LUT R0, R0, 0x3, RZ, 0xc0, !PT ;  /* 0x0000000300007812 */ /* 0x000fe200078ec0ff */
[----:B-1----:R-:W0:Y:S01]  /*ed80*/  LDC.64 R2, c[0x0][0x418] ;  /* 0x00010600ff027b82 */ /* 0x002e220000000a00 */
[----:B---3--:R-:W-:Y:S01]  /*ed90*/  SHF.R.S32.HI R9, RZ, 0x1f, R8 ;  /* 0x0000001fff097819 */ /* 0x008fe20000011408 */
[----:B------:R1:W-:Y:S01]  /*eda0*/  @P0 STL [R1], R8 ;  /* 0x0000000801000387 */ /* 0x0003e20000100800 */
[----:B0-----:R-:W-:Y:S01]  /*edb0*/  LOP3.LUT P0, RZ, R2, UR4, RZ, 0xfc, !PT ;  /* 0x0000000402ff7c12 */ /* 0x001fe2000f80fcff */
[----:B------:R-:W-:Y:S02]  /*edc0*/  UMOV UR4, 0xffffffff ;  /* 0xffffffff00047882 */ /* 0x000fe40000000000 */
[----:B------:R1:W-:Y:S01]  /*edd0*/  STL [R1+0x8], R9 ;  /* 0x0000080901007387 */ /* 0x0003e20000100800 */
[----:B------:R-:W-:-:S04]  /*ede0*/  LOP3.LUT P0, RZ, R3, UR5, RZ, 0xfc, P0 ;  /* 0x0000000503ff7c12 */ /* 0x000fc8000800fcff */
[----:B--2---:R-:W-:Y:S01]  /*edf0*/  SEL R16, R8, RZ, !P0 ;  /* 0x000000ff08107207 */ /* 0x004fe20004000000 */
[----:B------:R-:W-:Y:S08]  /*ee00*/  BRA.DIV UR4, `(.L_x_355) ;  /* 0x0000003e04cc7947 */ /* 0x000ff0000b800000 */
[----:B------:R0:W2:Y:S02]  /*ee10*/  SHFL.IDX PT, R14, R0, RZ, 0x1f ;  /* 0x00001fff000e7589 */ /* 0x0000a400000e0000 */
.L_x_432:
[----:B0-----:R-:W3:Y:S01]  /*ee20*/  LDL.LU R0, [R1+0x4] ;  /* 0x0000040001007983 */ /* 0x001ee20000300800 */
[----:B------:R-:W-:Y:S02]  /*ee30*/  PLOP3.LUT P1, PT, PT, PT, PT, 0x8, 0x0 ;  /* 0x000000000000781c */ /* 0x000fe40003f2e170 */
[----:B--2---:R-:W-:Y:S02]  /*ee40*/  ISETP.NE.AND P0, PT, R14, RZ, PT ;  /* 0x000000ff0e00720c */ /* 0x004fe40003f05270 */
[----:B---3--:R-:W-:-:S09]  /*ee50*/  LOP3.LUT R0, R0, 0xfffffffe, RZ, 0xc0, !PT ;  /* 0xfffffffe00007812 */ /* 0x008fd200078ec0ff */
[----:B------:R-:W-:-:S05]  /*ee60*/  @P1 LOP3.LUT R0, R0, 0x1, RZ, 0xfc, !PT ;  /* 0x0000000100001812 */ /* 0x000fca00078efcff */
[----:B------:R0:W-:Y:S01]  /*ee70*/  STL [R1+0x4], R0 ;  /* 0x0000040001007387 */ /* 0x0001e20000100800 */
[----:B------:R-:W-:Y:S05]  /*ee80*/  @P0 BRA `(.L_x_356) ;  /* 0x0000000400c40947 */ /* 0x000fea0003800000 */
[----:B------:R-:W-:-:S06]  /*ee90*/  UIADD3 UR4, UR40, -0x1, URZ ;  /* 0xffffffff28047890 */ /* 0x000fcc000fffe03f */
[----:B0-----:R-:W-:Y:S01]  /*eea0*/  IMAD.U32 R0, RZ, RZ, UR4 ;  /* 0x00000004ff007e24 */ /* 0x001fe2000f8e00ff */
[----:B------:R-:W-:-:S03]  /*eeb0*/  UMOV UR4, 0xffffffff ;  /* 0xffffffff00047882 */ /* 0x000fc60000000000 */
[----:B------:R-:W-:Y:S05]  /*eec0*/  BRA.DIV UR4, `(.L_x_357) ;  /* 0x0000003e04bc7947 */ /* 0x000fea000b800000 */
[----:B------:R-:W-:-:S13]  /*eed0*/  ELECT P6, URZ, PT ;  /* 0x00000000003f782f */ /* 0x000fda00038c0000 */
.L_x_435:
[----:B------:R-:W-:Y:S05]  /*eee0*/  @!P6 BRA `(.L_x_356) ;  /* 0x0000000400ace947 */ /* 0x000fea0003800000 */
[----:B------:R-:W-:-:S04]  /*eef0*/  ISETP.NE.U32.AND P0, PT, R2, RZ, PT ;  /* 0x000000ff0200720c */ /* 0x000fc80003f05070 */
[----:B------:R-:W-:-:S13]  /*ef00*/  ISETP.NE.AND.EX P0, PT, R3, RZ, PT, P0 ;  /* 0x000000ff0300720c */ /* 0x000fda0003f05300 */
[----:B------:R-:W-:Y:S05]  /*ef10*/  @!P0 BRA `(.L_x_358) ;  /* 0x0000000000448947 */ /* 0x000fea0003800000 */
[----:B------:R-:W0:Y:S01]  /*ef20*/  LDC R7, c[0x0][0x43c] ;  /* 0x00010f00ff077b82 */ /* 0x000e220000000800 */
[----:B------:R-:W-:Y:S01]  /*ef30*/  ULDC.64 UR4, c[0x0][0x428] ;  /* 0x00010a0000047ab9 */ /* 0x000fe20000000a00 */
[----:B0-----:R-:W-:-:S13]  /*ef40*/  ISETP.NE.AND P0, PT, R7, 0x1, PT ;  /* 0x000000010700780c */ /* 0x001fda0003f05270 */
[----:B------:R-:W0:Y:S02]  /*ef50*/  @P0 LDC.64 R4, c[0x0][0x440] ;  /* 0x00011000ff040b82 */ /* 0x000e240000000a00 */
[----:B0-----:R-:W-:-:S04]  /*ef60*/  @P0 IMAD.HI.U32 R6, R0, R4, RZ ;  /* 0x0000000400060227 */ /* 0x001fc800078e00ff */
        /* <DEDUP_REMOVED lines=11> */
[----:B------:R0:W5:Y:S04]  /*f020*/  LDG.E R16, desc[UR48][R2.64] ;  /* 0x0000003002107981 */ /* 0x000168000c1e1900 */
.L_x_358:
[----:B0-----:R-:W-:Y:S01]  /*f030*/  IMAD R3, R18, 0x8, R17 ;  /* 0x0000000812037824 */ /* 0x001fe200078e0211 */
[----:B------:R-:W-:Y:S01]  /*f040*/  SHF.L.U32 R2, R19, 0x1f, RZ ;  /* 0x0000001f13027819 */ /* 0x000fe200000006ff */
[----:B-1----:R-:W0:Y:S03]  /*f050*/  S2R R8, SR_TID.X ;  /* 0x0000000000087919 */ /* 0x002e260000002100 */
[----:B------:R-:W1:Y:S01]  /*f060*/  SYNCS.PHASECHK.TRANS64.TRYWAIT P0, [R3+URZ+0x33480], R2 ;  /* 0x03348002030075a7 */ /* 0x000e62000800017f */
[----:B0-----:R-:W-:-:S04]  /*f070*/  LOP3.LUT R8, R8, 0x7f, RZ, 0xc0, !PT ;  /* 0x0000007f08087812 */ /* 0x001fc800078ec0ff */
[----:B------:R-:W-:Y:S01]  /*f080*/  ISETP.NE.AND P1, PT, R8, RZ, PT ;  /* 0x000000ff0800720c */ /* 0x000fe20003f25270 */
[----:B-1----:R-:W-:-:S12]  /*f090*/  @!P0 BRA `(.L_x_359) ;  /* 0x0000003c00688947 */ /* 0x002fd80003800000 */
.L_x_436:
[----:B------:R-:W-:Y:S05]  /*f0a0*/  @P1 BRA `(.L_x_360) ;  /* 0x00000000001c1947 */ /* 0x000fea0003800000 */
[----:B------:R-:W1:Y:S02]  /*f0b0*/  S2R R4, SR_TID.X ;  /* 0x0000000000047919 */ /* 0x000e640000002100 */
[----:B-1----:R-:W-:Y:S01]  /*f0c0*/  LOP3.LUT R5, R4, 0x1f, RZ, 0xc0, !PT ;  /* 0x0000001f04057812 */ /* 0x002fe200078ec0ff */
[----:B------:R-:W-:-:S03]  /*f0d0*/  IMAD.MOV.U32 R4, RZ, RZ, 0x7800 ;  /* 0x00007800ff047424 */ /* 0x000fc600078e00ff */
[----:B------:R-:W-:Y:S01]  /*f0e0*/  ISETP.NE.AND P0, PT, R5, RZ, PT ;  /* 0x000000ff0500720c */ /* 0x000fe20003f05270 */
[----:B------:R1:W-:-:S12]  /*f0f0*/  SYNCS.ARRIVE.TRANS64 RZ, [R3+URZ+0x33470], R4 ;  /* 0x0334700403ff79a7 */ /* 0x0003d8000800003f */
[----:B-1----:R-:W-:Y:S05]  /*f100*/  @!P0 BRA `(.L_x_360) ;  /* 0x0000000000048947 */ /* 0x002fea0003800000 */
[----:B------:R-:W-:Y:S01]  /*f110*/  BPT.TRAP 0x1 ;  /* 0x000000040000795c */ /* 0x000fe20000300000 */
.L_x_360:
[----:B------:R-:W-:Y:S01]  /*f120*/  IMAD.MOV.U32 R4, RZ, RZ, 0xa0 ;  /* 0x000000a0ff047424 */ /* 0x000fe200078e00ff */
[----:B------:R-:W-:Y:S01]  /*f130*/  R2UR UR33, R3 ;  /* 0x00000000032172ca */ /* 0x000fe200000e0000 */
[----:B------:R-:W-:Y:S01]  /*f140*/  UIADD3 UR4, UP0, UR52, 0x470, URZ ;  /* 0x0000047034047890 */ /* 0x000fe2000ff1e03f */
[----:B-----5:R-:W-:Y:S01]  /*f150*/  R2UR UR37, R16 ;  /* 0x00000000102572ca */ /* 0x020fe200000e0000 */
[----:B------:R-:W-:Y:S01]  /*f160*/  IMAD R0, R0, R4, UR42 ;  /* 0x0000002a00007e24 */ /* 0x000fe2000f8e0204 */
[----:B------:R-:W-:Y:S01]  /*f170*/  UMOV UR6, 0x0 ;  /* 0x0000000000067882 */ /* 0x000fe20000000000 */
[----:B------:R-:W-:Y:S01]  /*f180*/  IMAD R4, R18, 0x7800, R17 ;  /* 0x0000780012047824 */ /* 0x000fe200078e0211 */
[----:B------:R-:W-:Y:S02]  /*f190*/  UIADD3.X UR5, URZ, UR53, URZ, UP0, !UPT ;  /* 0x000000353f057290 */ /* 0x000fe400087fe43f */
[----:B------:R-:W-:Y:S01]  /*f1a0*/  R2UR UR35, R0 ;  /* 0x00000000002372ca */ /* 0x000fe200000e0000 */
[----:B------:R-:W-:Y:S01]  /*f1b0*/  UMOV UR7, 0x14f00000 ;  /* 0x14f0000000077882 */ /* 0x000fe20000000000 */
[----:B------:R-:W-:Y:S01]  /*f1c0*/  R2UR UR8, R4 ;  /* 0x00000000040872ca */ /* 0x000fe200000e0000 */
[----:B------:R-:W-:Y:S01]  /*f1d0*/  UMOV UR34, URZ ;  /* 0x0000003f00227c82 */ /* 0x000fe20008000000 */
[----:B------:R-:W-:Y:S01]  /*f1e0*/  UMOV UR18, 0x40 ;  /* 0x0000004000127882 */ /* 0x000fe20000000000 */
[----:B------:R-:W-:Y:S01]  /*f1f0*/  UIADD3 UR33, UR33, 0x33470, URZ ;  /* 0x0003347021217890 */ /* 0x000fe2000fffe03f */
[----:B------:R-:W-:Y:S01]  /*f200*/  UMOV UR20, UR36 ;  /* 0x0000002400147c82 */ /* 0x000fe20008000000 */
[----:B------:R-:W-:Y:S01]  /*f210*/  UMOV UR21, UR37 ;  /* 0x0000002500157c82 */ /* 0x000fe20008000000 */
[----:B------:R-:W-:Y:S01]  /*f220*/  UMOV UR10, 0x80 ;  /* 0x00000080000a7882 */ /* 0x000fe20000000000 */
[----:B------:R-:W-:Y:S01]  /*f230*/  UMOV UR12, UR36 ;  /* 0x00000024000c7c82 */ /* 0x000fe20008000000 */
[----:B------:R-:W-:-:S02]  /*f240*/  UMOV UR13, UR37 ;  /* 0x00000025000d7c82 */ /* 0x000fc40008000000 */
[----:B------:R-:W-:Y:S01]  /*f250*/  UMOV UR17, UR33 ;  /* 0x0000002100117c82 */ /* 0x000fe20008000000 */
[----:B------:R-:W-:Y:S01]  /*f260*/  UMOV UR19, UR35 ;  /* 0x0000002300137c82 */ /* 0x000fe20008000000 */
[----:B------:R-:W-:Y:S01]  /*f270*/  UMOV UR9, UR33 ;  /* 0x0000002100097c82 */ /* 0x000fe20008000000 */
[----:B------:R-:W-:Y:S02]  /*f280*/  UIADD3 UR32, UR8, 0xf200, URZ ;  /* 0x0000f20008207890 */ /* 0x000fe4000fffe03f */
[----:B------:R-:W-:Y:S02]  /*f290*/  UIADD3 UR16, UR8, 0x11a00, URZ ;  /* 0x00011a0008107890 */ /* 0x000fe4000fffe03f */
[----:B------:R-:W-:Y:S01]  /*f2a0*/  UIADD3 UR8, UR8, 0x14200, URZ ;  /* 0x0001420008087890 */ /* 0x000fe2000fffe03f */
[----:B------:R-:W-:-:S04]  /*f2b0*/  UMOV UR11, UR35 ;  /* 0x00000023000b7c82 */ /* 0x000fc80008000000 */
[----:B------:R1:W-:Y:S02]  /*f2c0*/  UTMALDG.4D [UR32], [UR4], desc[UR6] ;  /* 0x00000620040075b4 */ /* 0x0003e40008019000 */
[----:B------:R1:W-:Y:S02]  /*f2d0*/  UTMALDG.4D [UR16], [UR4], desc[UR6] ;  /* 0x00000610040075b4 */ /* 0x0003e40008019000 */
[----:B------:R1:W-:Y:S01]  /*f2e0*/  UTMALDG.4D [UR8], [UR4], desc[UR6] ;  /* 0x00000608040075b4 */ /* 0x0003e20008019000 */
[----:B------:R-:W2:Y:S02]  /*f2f0*/  SYNCS.PHASECHK.TRANS64.TRYWAIT P0, [R3+URZ+0x33440], R2 ;  /* 0x03344002030075a7 */ /* 0x000ea4000800017f */
[----:B-12---:R-:W-:Y:S05]  /*f300*/  @!P0 BRA `(.L_x_361) ;  /* 0x0000003800e08947 */ /* 0x006fea0003800000 */
.L_x_437:
[----:B------:R-:W-:Y:S05]  /*f310*/  @P1 BRA `(.L_x_362) ;  /* 0x00000000001c1947 */ /* 0x000fea0003800000 */
[----:B------:R-:W2:Y:S01]  /*f320*/  S2R R5, SR_TID.X ;  /* 0x0000000000057919 */ /* 0x000ea20000002100 */
[----:B01----:R-:W-:-:S04]  /*f330*/  IMAD.MOV.U32 R2, RZ, RZ, 0x7800 ;  /* 0x00007800ff027424 */ /* 0x003fc800078e00ff */
[----:B------:R3:W-:Y:S01]  /*f340*/  SYNCS.ARRIVE.TRANS64 RZ, [R3+URZ+0x33430], R2 ;  /* 0x0334300203ff79a7 */ /* 0x0007e2000800003f */
[----:B--2---:R-:W-:-:S04]  /*f350*/  LOP3.LUT R5, R5, 0x1f, RZ, 0xc0, !PT ;  /* 0x0000001f05057812 */ /* 0x004fc800078ec0ff */
[----:B------:R-:W-:-:S13]  /*f360*/  ISETP.NE.AND P0, PT, R5, RZ, PT ;  /* 0x000000ff0500720c */ /* 0x000fda0003f05270 */
[----:B---3--:R-:W-:Y:S05]  /*f370*/  @!P0 BRA `(.L_x_362) ;  /* 0x0000000000048947 */ /* 0x008fea0003800000 */
[----:B------:R-:W-:Y:S01]  /*f380*/  BPT.TRAP 0x1 ;  /* 0x000000040000795c */ /* 0x000fe20000300000 */
.L_x_362:
[----:B01----:R-:W2:Y:S01]  /*f390*/  LDL.LU R2, [R1+0x4] ;  /* 0x0000040001027983 */ /* 0x003ea20000300800 */
        /* <DEDUP_REMOVED lines=32> */
.L_x_356:
[----:B------:R-:W-:Y:S05]  /*f5a0*/  WARPSYNC.ALL ;  /* 0x0000000000007948 */ /* 0x000fea0003800000 */
[----:B0-----:R-:W-:Y:S01]  /*f5b0*/  VIADD R0, R17, 0x1e200 ;  /* 0x0001e20011007836 */ /* 0x001fe20000000000 */
[----:B---3--:R-:W-:Y:S01]  /*f5c0*/  USHF.R.S32.HI UR4, URZ, 0x1f, UR54 ;  /* 0x0000001f3f047899 */ /* 0x008fe20008011436 */
[----:B------:R-:W-:Y:S01]  /*f5d0*/  BAR.SYNC.DEFER_BLOCKING 0x8, 0x180 ;  /* 0x0206000000007b1d */ /* 0x000fe20000010000 */
[----:B------:R-:W-:Y:S02]  /*f5e0*/  USHF.R.S32.HI UR47, URZ, 0x1f, UR36 ;  /* 0x0000001f3f2f7899 */ /* 0x000fe40008011424 */
[----:B------:R-:W-:-:S03]  /*f5f0*/  LOP3.LUT P0, RZ, R0, 0x1bf, RZ, 0xc0, !PT ;  /* 0x000001bf00ff7812 */ /* 0x000fc6000780c0ff */
[----:B------:R-:W-:Y:S01]  /*f600*/  ULDC.64 UR6, c[0x0][0x298] ;  /* 0x0000a60000067ab9 */ /* 0x000fe20000000a00 */
[----:B------:R-:W-:Y:S01]  /*f610*/  ULDC.64 UR8, c[0x0][0xa00] ;  /* 0x0002800000087ab9 */ /* 0x000fe20000000a00 */
[----:B------:R-:W-:Y:S01]  /*f620*/  UIMAD UR4, UR4, UR6, URZ ;  /* 0x00000006040472a4 */ /* 0x000fe2000f8e023f */
[----:B------:R-:W-:Y:S01]  /*f630*/  BSSY B6, `(.L_x_363) ;  /* 0x0000019000067945 */ /* 0x000fe20003800000 */
[----:B------:R-:W-:Y:S02]  /*f640*/  UISETP.NE.U32.AND UP0, UPT, UR8, URZ, UPT ;  /* 0x0000003f0800728c */ /* 0x000fe4000bf05070 */
[----:B------:R-:W-:Y:S02]  /*f650*/  UIMAD.WIDE.U32 UR56, UR54, UR6, URZ ;  /* 0x00000006363872a5 */ /* 0x000fe4000f8e003f */
[----:B------:R-:W-:Y:S02]  /*f660*/  UIMAD UR4, UR54, UR7, UR4 ;  /* 0x00000007360472a4 */ /* 0x000fe4000f8e0204 */
[----:B------:R-:W-:-:S02]  /*f670*/  UISETP.NE.AND.EX UP0, UPT, UR9, URZ, UPT, UP0 ;  /* 0x0000003f0900728c */ /* 0x000fc4000bf05300 */
[----:B------:R-:W-:Y:S02]  /*f680*/  UIADD3 UR51, UR57, UR4, URZ ;  /* 0x0000000439337290 */ /* 0x000fe4000fffe03f */
[----:B------:R-:W-:Y:S02]  /*f690*/  USEL UR46, UR46, URZ, !UP0 ;  /* 0x0000003f2e2e7287 */ /* 0x000fe4000c000000 */
[----:B------:R-:W-:Y:S01]  /*f6a0*/  USEL UR37, UR50, URZ, !UP0 ;  /* 0x0000003f32257287 */ /* 0x000fe2000c000000 */
        /* <DEDUP_REMOVED lines=12> */
[----:B-1----:R-:W-:Y:S02]  /*f770*/  IMAD.MOV.U32 R8, RZ, RZ, 0x70 ;  /* 0x00000070ff087424 */ /* 0x002fe400078e00ff */
[----:B------:R-:W-:Y:S02]  /*f780*/  IMAD.MOV.U32 R12, RZ, RZ, 0x1 ;  /* 0x00000001ff0c7424 */ /* 0x000fe400078e00ff */
[----:B------:R-:W-:-:S07]  /*f790*/  IMAD.MOV.U32 R13, RZ, RZ, RZ ;  /* 0x000000ffff0d7224 */ /* 0x000fce00078e00ff */
[----:B------:R-:W-:-:S07]  /*f7a0*/  LEPC R20, `(.L_x_364) ;  /* 0x000000001014794e */ /* 0x000fce0000000000 */
[----:B0-----:R-:W-:Y:S05]  /*f7b0*/  CALL.ABS.NOINC R2 ;  /* 0x0000000002007343 */ /* 0x001fea0003c00000 */
.L_x_364:
[----:B------:R-:W-:Y:S05]  /*f7c0*/  BSYNC B6 ;  /* 0x0000000000067941 */ /* 0x000fea0003800000 */
.L_x_363:
[----:B------:R-:W2:Y:S01]  /*f7d0*/  LDL.LU R0, [R1+0x14] ;  /* 0x0000140001007983 */ /* 0x000ea20000300800 */
[----:B-1----:R-:W0:Y:S01]  /*f7e0*/  LDC R8, c[0x0][0x448] ;  /* 0x00011200ff087b82 */ /* 0x002e220000000800 */
[----:B------:R-:W-:Y:S01]  /*f7f0*/  ULDC.64 UR8, c[0x0][0x2d8] ;  /* 0x0000b60000087ab9 */ /* 0x000fe20000000a00 */
[----:B------:R-:W1:Y:S01]  /*f800*/  S2R R2, SR_TID.X ;  /* 0x0000000000027919 */ /* 0x000e620000002100 */
[----:B------:R-:W3:Y:S01]  /*f810*/  S2R R3, SR_TID.X ;  /* 0x0000000000037919 */ /* 0x000ee20000002100 */
[----:B0-----:R-:W-:Y:S02]  /*f820*/  ISETP.NE.AND P0, PT, R8, 0x1, PT ;  /* 0x000000010800780c */ /* 0x001fe40003f05270 */
[----:B-1----:R-:W-:-:S04]  /*f830*/  LOP3.LUT R2, R2, 0x7f, RZ, 0xc0, !PT ;  /* 0x0000007f02027812 */ /* 0x002fc800078ec0ff */
[----:B------:R-:W-:Y:S01]  /*f840*/  SHF.R.U32.HI R2, RZ, 0x2, R2 ;  /* 0x00000002ff027819 */ /* 0x000fe20000011602 */
[----:B---3--:R-:W-:-:S06]  /*f850*/  IMAD.SHL.U32 R4, R3, 0x20, RZ ;  /* 0x0000002003047824 */ /* 0x008fcc00078e00ff */
[----:B------:R-:W0:Y:S01]  /*f860*/  @P0 LDC R3, c[0x0][0x450] ;  /* 0x00011400ff030b82 */ /* 0x000e220000000800 */
[----:B------:R-:W-:-:S07]  /*f870*/  LOP3.LUT R4, R2, 0x60, R4, 0xf8, !PT ;  /* 0x0000006002047812 */ /* 0x000fce00078ef804 */
[----:B------:R-:W1:Y:S01]  /*f880*/  @P0 LDC R2, c[0x0][0x44c] ;  /* 0x00011300ff020b82 */ /* 0x000e620000000800 */
[----:B------:R-:W3:Y:S01]  /*f890*/  S2R R9, SR_TID.X ;  /* 0x0000000000097919 */ /* 0x000ee20000002100 */
[----:B------:R-:W-:Y:S01]  /*f8a0*/  UIMAD UR6, UR47, UR8, URZ ;  /* 0x000000082f0672a4 */ /* 0x000fe2000f8e023f */
[----:B------:R-:W-:Y:S02]  /*f8b0*/  UMOV UR50, UR56 ;  /* 0x0000003800327c82 */ /* 0x000fe40008000000 */
[----:B------:R-:W-:Y:S02]  /*f8c0*/  UIMAD.WIDE.U32 UR4, UR36, UR8, UR50 ;  /* 0x00000008240472a5 */ /* 0x000fe4000f8e0032 */
[----:B------:R-:W-:-:S03]  /*f8d0*/  UIMAD UR6, UR36, UR9, UR6 ;  /* 0x00000009240672a4 */ /* 0x000fc6000f8e0206 */
[----:B------:R-:W-:Y:S01]  /*f8e0*/  ULDC.64 UR8, c[0x0][0x2e0] ;  /* 0x0000b80000087ab9 */ /* 0x000fe20000000a00 */
[----:B------:R-:W-:Y:S02]  /*f8f0*/  UIADD3 UR5, UR5, UR6, URZ ;  /* 0x0000000605057290 */ /* 0x000fe4000fffe03f */
[----:B------:R-:W-:Y:S02]  /*f900*/  UIMAD UR6, UR37, UR8, URZ ;  /* 0x00000008250672a4 */ /* 0x000fe4000f8e023f */
[----:B------:R-:W-:Y:S02]  /*f910*/  UIMAD.WIDE.U32 UR4, UR46, UR8, UR4 ;  /* 0x000000082e0472a5 */ /* 0x000fe4000f8e0004 */
[----:B------:R-:W-:-:S03]  /*f920*/  UIMAD UR6, UR46, UR9, UR6 ;  /* 0x000000092e0672a4 */ /* 0x000fc6000f8e0206 */
[----:B------:R-:W-:Y:S01]  /*f930*/  ULDC.64 UR8, c[0x0][0x2d0] ;  /* 0x0000b40000087ab9 */ /* 0x000fe20000000a00 */
[----:B------:R-:W-:Y:S01]  /*f940*/  UIADD3 UR5, UR5, UR6, URZ ;  /* 0x0000000605057290 */ /* 0x000fe2000fffe03f */
[----:B---3--:R-:W-:-:S05]  /*f950*/  IMAD.SHL.U32 R9, R9, 0x10, RZ ;  /* 0x0000001009097824 */ /* 0x008fca00078e00ff */
[----:B------:R-:W-:-:S04]  /*f960*/  LOP3.LUT R9, R9, 0x30, RZ, 0xc0, !PT ;  /* 0x0000003009097812 */ /* 0x000fc800078ec0ff */
[C---:B------:R-:W-:Y:S02]  /*f970*/  LOP3.LUT R11, R9.reuse, 0x40, RZ, 0xfc, !PT ;  /* 0x00000040090b7812 */ /* 0x040fe400078efcff */
[----:B------:R-:W-:Y:S01]  /*f980*/  LOP3.LUT R9, R9, 0x80, RZ, 0xfc, !PT ;  /* 0x0000008009097812 */ /* 0x000fe200078efcff */
[----:B--2---:R-:W-:-:S05]  /*f990*/  IMAD.SHL.U32 R0, R0, 0x80, RZ ;  /* 0x0000008000007824 */ /* 0x004fca00078e00ff */
[----:B------:R-:W-:-:S05]  /*f9a0*/  LOP3.LUT R4, R4, R0, RZ, 0xfc, !PT ;  /* 0x0000000004047212 */ /* 0x000fca00078efcff */
[----:B-1----:R-:W-:-:S04]  /*f9b0*/  @P0 IMAD.HI.U32 R5, R4, R2, RZ ;  /* 0x0000000204050227 */ /* 0x002fc800078e00ff */
[----:B------:R-:W-:Y:S01]  /*f9c0*/  IMAD.MOV.U32 R2, RZ, RZ, R4 ;  /* 0x000000ffff027224 */ /* 0x000fe200078e0004 */
[----:B0-----:R-:W-:-:S05]  /*f9d0*/  @P0 SHF.R.U32.HI R2, RZ, R3, R5 ;  /* 0x00000003ff020219 */ /* 0x001fca0000011605 */
[----:B------:R-:W-:-:S04]  /*f9e0*/  IMAD.MOV R6, RZ, RZ, -R2 ;  /* 0x000000ffff067224 */ /* 0x000fc800078e0a02 */
[----:B------:R-:W-:Y:S01]  /*f9f0*/  IMAD R6, R8, R6, R4 ;  /* 0x0000000608067224 */ /* 0x000fe200078e0204 */
[----:B------:R-:W-:Y:S01]  /*fa00*/  SHF.R.S32.HI R4, RZ, 0x1f, R2 ;  /* 0x0000001fff047819 */ /* 0x000fe20000011402 */
[----:B------:R-:W-:-:S04]  /*fa10*/  IMAD.U32 R3, RZ, RZ, UR8 ;  /* 0x00000008ff037e24 */ /* 0x000fc8000f8e00ff */
[----:B------:R-:W-:Y:S01]  /*fa20*/  IMAD R4, R4, UR8, RZ ;  /* 0x0000000804047c24 */ /* 0x000fe2000f8e02ff */
[----:B------:R-:W-:-:S03]  /*fa30*/  SHF.R.S32.HI R7, RZ, 0x1f, R6 ;  /* 0x0000001fff077819 */ /* 0x000fc60000011406 */
[C---:B------:R-:W-:Y:S02]  /*fa40*/  IMAD R4, R2.reuse, UR9, R4 ;  /* 0x0000000902047c24 */ /* 0x040fe4000f8e0204 */
[----:B------:R-:W-:Y:S01]  /*fa50*/  IMAD.WIDE.U32 R2, R2, R3, UR4 ;  /* 0x0000000402027e25 */ /* 0x000fe2000f8e0003 */
[----:B------:R-:W-:-:S03]  /*fa60*/  ULDC.64 UR4, c[0x0][0x2c8] ;  /* 0x0000b20000047ab9 */ /* 0x000fc60000000a00 */
[----:B------:R-:W-:Y:S02]  /*fa70*/  IMAD.IADD R3, R3, 0x1, R4 ;  /* 0x0000000103037824 */ /* 0x000fe400078e0204 */
[----:B------:R-:W-:Y:S02]  /*fa80*/  IMAD R7, R7, UR4, RZ ;  /* 0x0000000407077c24 */ /* 0x000fe4000f8e02ff */
[----:B------:R-:W-:-:S04]  /*fa90*/  IMAD.WIDE.U32 R4, R6, UR4, R2 ;  /* 0x0000000406047c25 */ /* 0x000fc8000f8e0002 */
[----:B------:R-:W-:Y:S01]  /*faa0*/  IMAD R2, R6, UR5, R7 ;  /* 0x0000000506027c24 */ /* 0x000fe2000f8e0207 */
[----:B------:R-:W-:Y:S02]  /*fab0*/  ULDC.64 UR4, c[0x0][0x280] ;  /* 0x0000a00000047ab9 */ /* 0x000fe40000000a00 */
[----:B------:R-:W-:Y:S01]  /*fac0*/  IADD3 R3, P0, R4, UR4, RZ ;  /* 0x0000000404037c10 */ /* 0x000fe2000ff1e0ff */
[----:B------:R-:W-:Y:S02]  /*fad0*/  ULDC UR4, c[0x0][0x2b8] ;  /* 0x0000ae0000047ab9 */ /* 0x000fe40000000800 */
[----:B------:R-:W-:Y:S02]  /*fae0*/  ISETP.GE.AND P2, PT, R9, UR4, PT ;  /* 0x0000000409007c0c */ /* 0x000fe4000bf46270 */
[----:B------:R0:W5:Y:S01]  /*faf0*/  LDL R9, [R1+0x20] ;  /* 0x0000200001097983 */ /* 0x0001620000100800 */
[----:B------:R-:W1:Y:S01]  /*fb00*/  S2R R7, SR_TID.X ;  /* 0x0000000000077919 */ /* 0x000e620000002100 */
[----:B------:R-:W-:-:S02]  /*fb10*/  IADD3.X R2, R5, UR5, R2, P0, !PT ;  /* 0x0000000505027c10 */ /* 0x000fc400087fe402 */
[----:B------:R-:W-:Y:S01]  /*fb20*/  ISETP.GE.AND P1, PT, R11, UR4, PT ;  /* 0x000000040b007c0c */ /* 0x000fe2000bf26270 */
[----:B-1----:R-:W-:-:S05]  /*fb30*/  IMAD.SHL.U32 R10, R7, 0x10, RZ ;  /* 0x00000010070a7824 */ /* 0x002fca00078e00ff */
[----:B------:R-:W-:-:S04]  /*fb40*/  LOP3.LUT R10, R10, 0x30, RZ, 0xc0, !PT ;  /* 0x000000300a0a7812 */ /* 0x000fc800078ec0ff */
[----:B------:R-:W-:Y:S01]  /*fb50*/  ISETP.GE.AND P0, PT, R10, UR4, PT ;  /* 0x000000040a007c0c */ /* 0x000fe2000bf06270 */
[----:B------:R-:W-:-:S03]  /*fb60*/  UMOV UR4, 0xffffffff ;  /* 0xffffffff00047882 */ /* 0x000fc60000000000 */
[----:B0-----:R-:W-:Y:S09]  /*fb70*/  BRA.DIV UR4, `(.L_x_365) ;  /* 0x0000003204d87947 */ /* 0x001ff2000b800000 */
[----:B------:R-:W0:Y:S02]  /*fb80*/  S2R R6, SR_TID.X ;  /* 0x0000000000067919 */ /* 0x000e240000002100 */
[----:B0-----:R-:W-:Y:S02]  /*fb90*/  LOP3.LUT R7, R6, 0x7f, RZ, 0xc0, !PT ;  /* 0x0000007f06077812 */ /* 0x001fe400078ec0ff */
[----:B------:R-:W2:Y:S02]  /*fba0*/  LDL.LU R6, [R1+0x18] ;  /* 0x0000180001067983 */ /* 0x000ea40000300800 */
[----:B------:R-:W-:Y:S02]  /*fbb0*/  SHF.R.U32.HI R7, RZ, 0x2, R7 ;  /* 0x00000002ff077819 */ /* 0x000fe40000011607 */
[----:B------:R-:W-:Y:S03]  /*fbc0*/  SHFL.IDX PT, R5, R2, RZ, 0x1c1f ;  /* 0x001c1fff02057589 */ /* 0x000fe600000e0000 */
[----:B------:R-:W-:-:S02]  /*fbd0*/  IMAD.IADD R0, R7, 0x1, R0 ;  /* 0x0000000107007824 */ /* 0x000fc400078e0200 */
[----:B--2---:R-:W-:Y:S02]  /*fbe0*/  IMAD R4, R6, R8, RZ ;  /* 0x0000000806047224 */ /* 0x004fe400078e02ff */
[----:B------:R-:W0:Y:S03]  /*fbf0*/  SHFL.IDX PT, R6, R3, RZ, 0x1c1f ;  /* 0x001c1fff03067589 */ /* 0x000e2600000e0000 */
[----:B------:R-:W-:-:S13]  /*fc00*/  ISETP.GE.AND P4, PT, R0, R4, PT ;  /* 0x000000040000720c */ /* 0x000fda0003f86270 */
[----:B0-----:R-:W-:-:S05]  /*fc10*/  @!P4 IADD3 R6, P3, R10, R6, RZ ;  /* 0x000000060a06c210 */ /* 0x001fca0007f7e0ff */
[----:B------:R-:W-:-:S04]  /*fc20*/  @!P4 IMAD.X R5, RZ, RZ, R5, P3 ;  /* 0x000000ffff05c224 */ /* 0x000fc800018e0605 */
[----:B------:R-:W-:Y:S02]  /*fc30*/  @!P4 IMAD.MOV.U32 R7, RZ, RZ, R5 ;  /* 0x000000ffff07c224 */ /* 0x000fe400078e0005 */
[----:B------:R-:W-:-:S03]  /*fc40*/  VIADD R5, R0, 0x20 ;  /* 0x0000002000057836 */ /* 0x000fc60000000000 */
[----:B------:R-:W-:Y:S01]  /*fc50*/  @!PT LDS RZ, [RZ] ;  /* 0x00000000fffff984 */ /* 0x000fe20000000800 */
[----:B-----5:R-:W-:Y:S02]  /*fc60*/  @!P4 LDGSTS.E.BYPASS.LTC128B.128 [R9+0x1e200], desc[UR48][R6.64], !P0 ;  /* 0x1e2000000609cfae */ /* 0x020fe4000c101d70 */
[----:B------:R-:W-:Y:S02]  /*fc70*/  ISETP.GE.AND P3, PT, R5, R4, PT ;  /* 0x000000040500720c */ /* 0x000fe40003f66270 */
[----:B------:R-:W-:Y:S04]  /*fc80*/  @!P4 LDGSTS.E.BYPASS.LTC128B.128 [R9+0x20200], desc[UR48][R6.64+0x40], !P1 ;  /* 0x202000400609cfae */ /* 0x000fe8000c901d70 */
[----:B------:R0:W-:Y:S04]  /*fc90*/  @!P4 LDGSTS.E.BYPASS.LTC128B.128 [R9+0x22200], desc[UR48][R6.64+0x80], !P2 ;  /* 0x222000800609cfae */ /* 0x0001e8000d101d70 */
[----:B------:R-:W-:Y:S04]  /*fca0*/  SHFL.IDX PT, R5, R2, 0x1, 0x1c1f ;  /* 0x003c1f0002057f89 */ /* 0x000fe800000e0000 */
[----:B0-----:R-:W0:Y:S02]  /*fcb0*/  SHFL.IDX PT, R6, R3, 0x1, 0x1c1f ;  /* 0x003c1f0003067f89 */ /* 0x001e2400000e0000 */
        /* <DEDUP_REMOVED lines=9> */
[----:B0-----:R-:W0:Y:S04]  /*fd50*/  SHFL.IDX PT, R6, R3, 0x2, 0x1c1f ;  /* 0x005c1f0003067f89 */ /* 0x001e2800000e0000 */
[----:B------:R-:W1:Y:S02]  /*fd60*/  SHFL.IDX PT, R3, R3, 0x3, 0x1c1f ;  /* 0x007c1f0003037f89 */ /* 0x000e6400000e0000 */
[----:B0-----:R-:W-:-:S05]  /*fd70*/  @!P3 IADD3 R6, P4, R10, R6, RZ ;  /* 0x000000060a06b210 */ /* 0x001fca0007f9e0ff */
[----:B------:R-:W-:-:S04]  /*fd80*/  @!P3 IMAD.X R5, RZ, RZ, R5, P4 ;  /* 0x000000ffff05b224 */ /* 0x000fc800020e0605 */
[----:B------:R-:W-:Y:S02]  /*fd90*/  @!P3 IMAD.MOV.U32 R7, RZ, RZ, R5 ;  /* 0x000000ffff07b224 */ /* 0x000fe400078e0005 */
[----:B------:R0:W2:Y:S04]  /*fda0*/  SHFL.IDX PT, R5, R2, 0x3, 0x1c1f ;  /* 0x007c1f0002057f89 */ /* 0x0000a800000e0000 */
[----:B------:R0:W-:Y:S04]  /*fdb0*/  @!P3 LDGSTS.E.BYPASS.LTC128B.128 [R9+0x1f200], desc[UR48][R6.64], !P0 ;  /* 0x1f2000000609bfae */ /* 0x0001e8000c101d70 */
[----:B------:R0:W-:Y:S04]  /*fdc0*/  @!P3 LDGSTS.E.BYPASS.LTC128B.128 [R9+0x21200], desc[UR48][R6.64+0x40], !P1 ;  /* 0x212000400609bfae */ /* 0x0001e8000c901d70 */
[----:B-1----:R0:W-:Y:S02]  /*fdd0*/  @!P3 LDGSTS.E.BYPASS.LTC128B.128 [R9+0x23200], desc[UR48][R6.64+0x80], !P2 ;  /* 0x232000800609bfae */ /* 0x0021e4000d101d70 */
.L_x_446:
[----:B------:R-:W-:Y:S01]  /*fde0*/  VIADD R0, R0, 0x60 ;  /* 0x0000006000007836 */ /* 0x000fe20000000000 */
[----:B------:R-:W-:Y:S04]  /*fdf0*/  BSSY B0, `(.L_x_366) ;  /* 0x000000b000007945 */ /* 0x000fe80003800000 */
[----:B------:R-:W-:-:S13]  /*fe00*/  ISETP.GE.AND P3, PT, R0, R4, PT ;  /* 0x000000040000720c */ /* 0x000fda0003f66270 */
[----:B------:R-:W-:Y:S05]  /*fe10*/  @P3 BRA `(.L_x_367) ;  /* 0x0000000000203947 */ /* 0x000fea0003800000 */
[----:B0-----:R-:W-:-:S05]  /*fe20*/  IADD3 R2, P3, R10, R3, RZ ;  /* 0x000000030a027210 */ /* 0x001fca0007f7e0ff */
[----:B--2---:R-:W-:-:S05]  /*fe30*/  IMAD.X R3, RZ, RZ, R5, P3 ;  /* 0x000000ffff037224 */ /* 0x004fca00018e0605 */
[----:B------:R-:W-:Y:S01]  /*fe40*/  @!PT LDS RZ, [RZ] ;  /* 0x00000000fffff984 */ /* 0x000fe20000000800 */
[----:B------:R-:W-:Y:S01]  /*fe50*/  @!PT LDS RZ, [RZ] ;  /* 0x00000000fffff984 */ /* 0x000fe20000000800 */
[----:B------:R-:W-:Y:S01]  /*fe60*/  @!PT LDS RZ, [RZ] ;  /* 0x00000000fffff984 */ /* 0x000fe20000000800 */
[----:B------:R1:W-:Y:S04]  /*fe70*/  LDGSTS.E.BYPASS.LTC128B.128 [R9+0x1fa00], desc[UR48][R2.64], !P0 ;  /* 0x1fa0000002097fae */ /* 0x0003e8000c101d70 */
[----:B------:R1:W-:Y:S04]  /*fe80*/  LDGSTS.E.BYPASS.LTC128B.128 [R9+0x21a00], desc[UR48][R2.64+0x40], !P1 ;  /* 0x21a0004002097fae */ /* 0x0003e8000c901d70 */
[----:B------:R1:W-:Y:S02]  /*fe90*/  LDGSTS.E.BYPASS.LTC128B.128 [R9+0x23a00], desc[UR48][R2.64+0x80], !P2 ;  /* 0x23a0008002097fae */ /* 0x0003e4000d101d70 */
.L_x_367:
[----:B------:R-:W-:Y:S05]  /*fea0*/  BSYNC B0 ;  /* 0x0000000000007941 */ /* 0x000fea0003800000 */
.L_x_366:
[----:B------:R-:W-:Y:S01]  /*feb0*/  NOP ;  /* 0x0000000000007918 */ /* 0x000fe20000000000 */
[----:B------:R-:W-:-:S13]  /*fec0*/  PLOP3.LUT P0, PT, PT, PT, PT, 0x80, 0x0 ;  /* 0x000000000000781c */ /* 0x000fda0003f0f070 */
.L_x_368:
[----:B------:R-:W-:Y:S02]  /*fed0*/  PLOP3.LUT P1, PT, P1, P0, PT, 0xa2, 0x0 ;  /* 0x000000000000781c */ /* 0x000fe40000f21472 */
[----:B------:R-:W-:-:S08]  /*fee0*/  @P0 R2UR P1, UR4, R17 ;  /* 0x00000000110402ca */ /* 0x000fd00000020000 */
[----:B------:R-:W-:-:S05]  /*fef0*/  @P0 PLOP3.LUT P0, PT, P1, PT, PT, 0x80, 0x0 ;  /* 0x000000000000081c */ /* 0x000fca0000f0f070 */
[----:B------:R-:W-:Y:S01]  /*ff00*/  @!P1 SYNCS.ARRIVE.TRANS64.RED.A0T1 RZ, [UR4+0x33400], RZ ;  /* 0x033400ffffff99a7 */ /* 0x000fe20008200404 */
[----:B------:R-:W-:Y:S07]  /*ff10*/  @!P1 ARRIVES.LDGSTSBAR.64.TRANSCNT [UR4+0x33400] ;  /* 0x03340000ff0099b0 */ /* 0x000fee0008000a84 */
[----:B------:R-:W-:Y:S05]  /*ff20*/  @P0 BRA.U.ANY `(.L_x_368) ;  /* 0xfffffffd00e80947 */ /* 0x000fea000393ffff */
[----:B01----:R-:W3:Y:S02]  /*ff30*/  LDL.LU R2, [R1+0x24] ;  /* 0x0000240001027983 */ /* 0x003ee40000300800 */
[----:B---3--:R-:W-:-:S05]  /*ff40*/  VIADD R2, R2, 0x1 ;  /* 0x0000000102027836 */ /* 0x008fca0000000000 */
[----:B------:R0:W-:Y:S01]  /*ff50*/  STL [R1+0x24], R2 ;  /* 0x0000240201007387 */ /* 0x0001e20000100800 */
[----:B------:R-:W-:-:S04]  /*ff60*/  LEA.HI R0, R2, R2, RZ, 0x1 ;  /* 0x0000000202007211 */ /* 0x000fc800078f08ff */
[----:B------:R-:W-:-:S05]  /*ff70*/  LOP3.LUT R0, R0, 0xfffffffe, RZ, 0xc0, !PT ;  /* 0xfffffffe00007812 */ /* 0x000fca00078ec0ff */
[----:B------:R-:W-:-:S05]  /*ff80*/  IMAD.IADD R0, R2, 0x1, -R0 ;  /* 0x0000000102007824 */ /* 0x000fca00078e0a00 */
[----:B------:R-:W-:Y:S01]  /*ff90*/  SHF.L.U32 R0, R0, 0x1f, RZ ;  /* 0x0000001f00007819 */ /* 0x000fe200000006ff */
[----:B------:R-:W-:Y:S01]  /*ffa0*/  NOP ;  /* 0x0000000000007918 */ /* 0x000fe20000000000 */
[----:B------:R0:W-:Y:S01]  /*ffb0*/  SYNCS.ARRIVE.TRANS64.A1T0 RZ, [R17+URZ+0x33400], RZ ;  /* 0x033400ff11ff79a7 */ /* 0x0001e2000810003f */
[----:B------:R-:W-:Y:S01]  /*ffc0*/  BSSY B0, `(.L_x_369) ;  /* 0x0000003000007945 */ /* 0x000fe20003800000 */
[----:B------:R-:W1:Y:S03]  /*ffd0*/  SYNCS.PHASECHK.TRANS64.TRYWAIT P0, [R17+URZ+0x33420], R0 ;  /* 0x03342000110075a7 */ /* 0x000e66000800017f */
[----:B01----:R-:W-:Y:S05]  /*ffe0*/  @!P0 BRA `(.L_x_370) ;  /* 0x00000034000c8947 */ /* 0x003fea0003800000 */
.L_x_447:
[----:B------:R-:W-:Y:S05]  /*fff0*/  BSYNC B0 ;  /* 0x0000000000007941 */ /* 0x000fea0003800000 */
.L_x_369:
[----:B------:R-:W-:-:S06]  /*10000*/  UISETP.GE.AND UP0, UPT, UR41, 0xa1, UPT ;  /* 0x000000a12900788c */ /* 0x000fcc000bf06270 */
[----:B------:R-:W-:-:S13]  /*10010*/  PLOP3.LUT P0, PT, PT, PT, UP0, 0x80, 0x0 ;  /* 0x000000000000781c */ /* 0x000fda0003f0f008 */
[----:B------:R-:W-:Y:S05]  /*10020*/  @!P0 BRA `(.L_x_371) ;  /* 0x0000001000e48947 */ /* 0x000fea0003800000 */
[----:B------:R-:W-:Y:S01]  /*10030*/  UIADD3 UR4, UR40, -0x2, URZ ;  /* 0xfffffffe28047890 */ /* 0x000fe2000fffe03f */
[----:B0-----:R-:W-:Y:S02]  /*10040*/  IMAD.MOV.U32 R0, RZ, RZ, R19 ;  /* 0x000000ffff007224 */ /* 0x001fe400078e0013 */
[----:B------:R-:W-:-:S03]  /*10050*/  IMAD.MOV.U32 R8, RZ, RZ, R18 ;  /* 0x000000ffff087224 */ /* 0x000fc600078e0012 */
[----:B------:R-:W-:-:S07]  /*10060*/  IMAD.U32 R2, RZ, RZ, UR4 ;  /* 0x00000004ff027e24 */ /* 0x000fce000f8e00ff */
.L_x_395:
[----:B------:R-:W3:Y:S01]  /*10070*/  LDL R3, [R1+0x4] ;  /* 0x0000040001037983 */ /* 0x000ee20000100800 */
[----:B------:R-:W-:Y:S01]  /*10080*/  VIADD R18, R8, 0x1 ;  /* 0x0000000108127836 */ /* 0x000fe20000000000 */
[----:B------:R-:W-:Y:S05]  /*10090*/  YIELD ;  /* 0x0000000000007946 */ /* 0x000fea0003800000 */
[----:B------:R-:W-:Y:S01]  /*100a0*/  ISETP.NE.AND P0, PT, R18, 0x2, PT ;  /* 0x000000021200780c */ /* 0x000fe20003f05270 */
[----:B------:R-:W-:Y:S03]  /*100b0*/  BSSY B0, `(.L_x_372) ;  /* 0x00000a7000007945 */ /* 0x000fe60003800000 */
[----:B------:R-:W-:-:S02]  /*100c0*/  SEL R19, RZ, 0x1, P0 ;  /* 0x00000001ff137807 */ /* 0x000fc40000000000 */
[----:B------:R-:W-:Y:S02]  /*100d0*/  SEL R18, R18, RZ, P0 ;  /* 0x000000ff12127207 */ /* 0x000fe40000000000 */
[----:B------:R-:W-:Y:S02]  /*100e0*/  LOP3.LUT R19, R0, R19, RZ, 0x3c, !PT ;  /* 0x0000001300137212 */ /* 0x000fe400078e3cff */
[----:B---3--:R-:W-:-:S13]  /*100f0*/  LOP3.LUT P1, RZ, R3, 0x1, RZ, 0xc0, !PT ;  /* 0x0000000103ff7812 */ /* 0x008fda000782c0ff */
[----:B------:R-:W-:Y:S05]  /*10100*/  @!P1 BRA `(.L_x_373) ;  /* 0x0000000800849947 */ /* 0x000fea0003800000 */
[----:B------:R-:W-:Y:S01]  /*10110*/  ULDC.64 UR4, c[0x0][0x418] ;  /* 0x0001060000047ab9 */ /* 0x000fe20000000a00 */
[----:B------:R-:W-:Y:S01]  /*10120*/  IMAD.MOV.U32 R3, RZ, RZ, R2 ;  /* 0x000000ffff037224 */ /* 0x000fe200078e0002 */
[----:B------:R-:W-:-:S04]  /*10130*/  ISETP.NE.U32.AND P0, PT, RZ, UR4, PT ;  /* 0x00000004ff007c0c */ /* 0x000fc8000bf05070 */
[----:B------:R-:W-:-:S13]  /*10140*/  ISETP.NE.AND.EX P0, PT, RZ, UR5, PT, P0 ;  /* 0x00000005ff007c0c */ /* 0x000fda000bf05300 */
[----:B------:R-:W-:Y:S05]  /*10150*/  @!P0 BRA `(.L_x_374) ;  /* 0x00000000004c8947 */ /* 0x000fea0003800000 */
[----:B------:R-:W3:Y:S01]  /*10160*/  LDL R9, [R1+0x8] ;  /* 0x0000080001097983 */ /* 0x000ee20000100800 */
[----:B------:R-:W0:Y:S01]  /*10170*/  LDC R3, c[0x0][0x43c] ;  /* 0x00010f00ff037b82 */ /* 0x000e220000000800 */
[----:B------:R-:W-:Y:S02]  /*10180*/  ULDC.64 UR6, c[0x0][0x428] ;  /* 0x00010a0000067ab9 */ /* 0x000fe40000000a00 */
[----:B------:R-:W4:Y:S01]  /*10190*/  LDL R7, [R1] ;  /* 0x0000000001077983 */ /* 0x000f220000100800 */
[----:B0-----:R-:W-:-:S13]  /*101a0*/  ISETP.NE.AND P0, PT, R3, 0x1, PT ;  /* 0x000000010300780c */ /* 0x001fda0003f05270 */
[----:B--2---:R-:W0:Y:S02]  /*101b0*/  @P0 LDC.64 R4, c[0x0][0x440] ;  /* 0x00011000ff040b82 */ /* 0x004e240000000a00 */
[----:B0-----:R-:W-:-:S04]  /*101c0*/  @P0 IMAD.HI.U32 R6, R2, R4, RZ ;  /* 0x0000000402060227 */ /* 0x001fc800078e00ff */
[----:B------:R-:W-:Y:S01]  /*101d0*/  IMAD.MOV.U32 R4, RZ, RZ, R2 ;  /* 0x000000ffff047224 */ /* 0x000fe200078e0002 */
[----:B------:R-:W-:-:S05]  /*101e0*/  @P0 SHF.R.U32.HI R4, RZ, R5, R6 ;  /* 0x00000005ff040219 */ /* 0x000fca0000011606 */
[----:B------:R-:W-:-:S04]  /*101f0*/  IMAD.MOV R5, RZ, RZ, -R4 ;  /* 0x000000ffff057224 */ /* 0x000fc800078e0a04 */
[----:B------:R-:W-:Y:S01]  /*10200*/  IMAD R3, R3, R5, R2 ;  /* 0x0000000503037224 */ /* 0x000fe200078e0202 */
[----:B------:R-:W-:Y:S01]  /*10210*/  SHF.R.S32.HI R5, RZ, 0x1f, R4 ;  /* 0x0000001fff057819 */ /* 0x000fe20000011404 */
[----:B---3--:R-:W-:-:S04]  /*10220*/  IMAD R6, R9, UR6, RZ ;  /* 0x0000000609067c24 */ /* 0x008fc8000f8e02ff */
[C---:B----4-:R-:W-:Y:S02]  /*10230*/  IMAD R6, R7.reuse, UR7, R6 ;  /* 0x0000000707067c24 */ /* 0x050fe4000f8e0206 */
[----:B------:R-:W-:-:S04]  /*10240*/  IMAD.WIDE.U32 R4, R7, UR6, R4 ;  /* 0x0000000607047c25 */ /* 0x000fc8000f8e0004 */
[----:B------:R-:W-:Y:S01]  /*10250*/  IMAD.IADD R5, R6, 0x1, R5 ;  /* 0x0000000106057824 */ /* 0x000fe200078e0205 */
[----:B------:R-:W-:-:S04]  /*10260*/  LEA R6, P0, R4, UR4, 0x2 ;  /* 0x0000000404067c11 */ /* 0x000fc8000f8010ff */
[----:B------:R-:W-:-:S05]  /*10270*/  LEA.HI.X R7, R4, UR5, R5, 0x2, P0 ;  /* 0x0000000504077c11 */ /* 0x000fca00080f1405 */
[----:B------:R0:W5:Y:S04]  /*10280*/  LDG.E R16, desc[UR48][R6.64] ;  /* 0x0000003006107981 */ /* 0x000168000c1e1900 */
.L_x_374:
[----:B------:R-:W2:Y:S01]  /*10290*/  S2R R4, SR_TID.X ;  /* 0x0000000000047919 */ /* 0x000ea20000002100 */
[----:B0-----:R-:W-:Y:S01]  /*102a0*/  IMAD R6, R18, 0x8, R17 ;  /* 0x0000000812067824 */ /* 0x001fe200078e0211 */
[----:B------:R-:W-:Y:S01]  /*102b0*/  BSSY B1, `(.L_x_375) ;  /* 0x0000006000017945 */ /* 0x000fe20003800000 */
[----:B--2---:R-:W-:Y:S02]  /*102c0*/  LOP3.LUT R5, R4, 0x7f, RZ, 0xc0, !PT ;  /* 0x0000007f04057812 */ /* 0x004fe400078ec0ff */
[----:B------:R-:W-:Y:S02]  /*102d0*/  SHF.L.U32 R4, R19, 0x1f, RZ ;  /* 0x0000001f13047819 */ /* 0x000fe400000006ff */
[----:B------:R-:W-:Y:S02]  /*102e0*/  ISETP.NE.AND P1, PT, R5, RZ, PT ;  /* 0x000000ff0500720c */ /* 0x000fe40003f25270 */
[----:B------:R-:W0:Y:S02]  /*102f0*/  SYNCS.PHASECHK.TRANS64.TRYWAIT P0, [R6+URZ+0x33480], R4 ;  /* 0x03348004060075a7 */ /* 0x000e24000800017f */
[----:B0-----:R-:W-:Y:S09]  /*10300*/  @!P0 BRA `(.L_x_376) ;  /* 0x0000003000588947 */ /* 0x001ff20003800000 */
.L_x_448:
[----:B------:R-:W-:Y:S05]  /*10310*/  BSYNC B1 ;  /* 0x0000000000017941 */ /* 0x000fea0003800000 */
.L_x_375:
[----:B------:R-:W-:Y:S04]  /*10320*/  BSSY B1, `(.L_x_377) ;  /* 0x0000009000017945 */ /* 0x000fe80003800000 */
        /* <DEDUP_REMOVED lines=8> */
.L_x_378:
[----:B------:R-:W-:Y:S05]  /*103b0*/  BSYNC B1 ;  /* 0x0000000000017941 */ /* 0x000fea0003800000 */
.L_x_377:
[----:B------:R-:W-:Y:S01]  /*103c0*/  IMAD.MOV.U32 R10, RZ, RZ, RZ ;  /* 0x000000ffff0a7224 */ /* 0x000fe200078e00ff */
[----:B------:R-:W-:Y:S01]  /*103d0*/  UIADD3 UR4, UP0, UR52, 0x470, URZ ;  /* 0x0000047034047890 */ /* 0x000fe2000ff1e03f */
[----:B------:R-:W-:Y:S01]  /*103e0*/  IMAD.MOV.U32 R7, RZ, RZ, 0xa0 ;  /* 0x000000a0ff077424 */ /* 0x000fe200078e00ff */
[----:B------:R-:W-:Y:S01]  /*103f0*/  PLOP3.LUT P0, PT, PT, PT, PT, 0x80, 0x0 ;  /* 0x000000000000781c */ /* 0x000fe20003f0f070 */
[----:B------:R-:W-:Y:S01]  /*10400*/  VIADD R5, R6, 0x33470 ;  /* 0x0003347006057836 */ /* 0x000fe20000000000 */
[----:B------:R-:W-:Y:S01]  /*10410*/  R2UR UR10, R10 ;  /* 0x000000000a0a72ca */ /* 0x000fe200000e0000 */
[----:B------:R-:W-:Y:S01]  /*10420*/  IMAD R7, R3, R7, UR42 ;  /* 0x0000002a03077e24 */ /* 0x000fe2000f8e0207 */
[----:B------:R-:W-:Y:S01]  /*10430*/  UIADD3.X UR5, URZ, UR53, URZ, UP0, !UPT ;  /* 0x000000353f057290 */ /* 0x000fe200087fe43f */
[----:B------:R-:W-:Y:S01]  /*10440*/  IMAD R3, R18, 0x7800, R17 ;  /* 0x0000780012037824 */ /* 0x000fe200078e0211 */
[----:B------:R-:W-:Y:S01]  /*10450*/  UMOV UR6, 0x0 ;  /* 0x0000000000067882 */ /* 0x000fe20000000000 */
[----:B------:R-:W-:-:S02]  /*10460*/  UMOV UR7, 0x14f00000 ;  /* 0x14f0000000077882 */ /* 0x000fc40000000000 */
[----:B------:R-:W-:-:S08]  /*10470*/  VIADD R9, R3, 0xf200 ;  /* 0x0000f20003097836 */ /* 0x000fd00000000000 */
.L_x_379:
        /* <DEDUP_REMOVED lines=10> */
[----:B------:R-:W-:Y:S01]  /*10520*/  IMAD.MOV.U32 R12, RZ, RZ, 0x40 ;  /* 0x00000040ff0c7424 */ /* 0x000fe200078e00ff */
[----:B------:R-:W-:Y:S01]  /*10530*/  PLOP3.LUT P0, PT, PT, PT, PT, 0x80, 0x0 ;  /* 0x000000000000781c */ /* 0x000fe20003f0f070 */
[----:B------:R-:W-:Y:S01]  /*10540*/  VIADD R9, R3, 0x11a00 ;  /* 0x00011a0003097836 */ /* 0x000fe20000000000 */
[----:B------:R-:W-:Y:S01]  /*10550*/  UMOV UR6, 0x0 ;  /* 0x0000000000067882 */ /* 0x000fe20000000000 */
[----:B------:R-:W-:Y:S01]  /*10560*/  UMOV UR7, 0x14f00000 ;  /* 0x14f0000000077882 */ /* 0x000fe20000000000 */
[----:B------:R-:W-:-:S15]  /*10570*/  R2UR UR10, R12 ;  /* 0x000000000c0a72ca */ /* 0x000fde00000e0000 */
.L_x_380:
        /* <DEDUP_REMOVED lines=16> */
.L_x_381:
        /* <DEDUP_REMOVED lines=10> */
[----:B------:R-:W1:Y:S01]  /*10720*/  SYNCS.PHASECHK.TRANS64.TRYWAIT P0, [R6+URZ+0x33440], R4 ;  /* 0x03344004060075a7 */ /* 0x000e62000800017f */
[----:B------:R-:W-:Y:S04]  /*10730*/  BSSY B1, `(.L_x_382) ;  /* 0x0000002000017945 */ /* 0x000fe80003800000 */
[----:B-1----:R-:W-:Y:S05]  /*10740*/  @!P0 BRA `(.L_x_383) ;  /* 0x0000002c005c8947 */ /* 0x002fea0003800000 */
.L_x_449:
[----:B------:R-:W-:Y:S05]  /*10750*/  BSYNC B1 ;  /* 0x0000000000017941 */ /* 0x000fea0003800000 */
.L_x_382:
[----:B------:R-:W-:Y:S01]  /*10760*/  BSSY B1, `(.L_x_384) ;  /* 0x000000b000017945 */ /* 0x000fe20003800000 */
[----:B01----:R-:W-:Y:S02]  /*10770*/  IMAD.MOV.U32 R4, RZ, RZ, 0x0 ;  /* 0x00000000ff047424 */ /* 0x003fe400078e00ff */
[----:B------:R-:W-:Y:S01]  /*10780*/  IMAD.MOV.U32 R5, RZ, RZ, 0x14f00000 ;  /* 0x14f00000ff057424 */ /* 0x000fe200078e00ff */
[----:B------:R-:W-:Y:S06]  /*10790*/  @P1 BRA `(.L_x_385) ;  /* 0x00000000001c1947 */ /* 0x000fec0003800000 */
[----:B------:R-:W0:Y:S02]  /*107a0*/  S2R R9, SR_TID.X ;  /* 0x0000000000097919 */ /* 0x000e240000002100 */
[----:B0-----:R-:W-:Y:S01]  /*107b0*/  LOP3.LUT R13, R9, 0x1f, RZ, 0xc0, !PT ;  /* 0x0000001f090d7812 */ /* 0x001fe200078ec0ff */
[----:B------:R-:W-:-:S03]  /*107c0*/  IMAD.MOV.U32 R9, RZ, RZ, 0x7800 ;  /* 0x00007800ff097424 */ /* 0x000fc600078e00ff */
[----:B------:R-:W-:Y:S01]  /*107d0*/  ISETP.NE.AND P0, PT, R13, RZ, PT ;  /* 0x000000ff0d00720c */ /* 0x000fe20003f05270 */
[----:B------:R0:W-:-:S12]  /*107e0*/  SYNCS.ARRIVE.TRANS64 RZ, [R6+URZ+0x33430], R9 ;  /* 0x0334300906ff79a7 */ /* 0x0001d8000800003f */
[----:B0-----:R-:W-:Y:S05]  /*107f0*/  @!P0 BRA `(.L_x_385) ;  /* 0x0000000000048947 */ /* 0x001fea0003800000 */
[----:B------:R-:W-:Y:S01]  /*10800*/  BPT.TRAP 0x1 ;  /* 0x000000040000795c */ /* 0x000fe20000300000 */
.L_x_385:
[----:B------:R-:W-:Y:S05]  /*10810*/  BSYNC B1 ;  /* 0x0000000000017941 */ /* 0x000fea0003800000 */
.L_x_384:
        /* <DEDUP_REMOVED lines=8> */
.L_x_386:
        /* <DEDUP_REMOVED lines=9> */
[----:B0-----:R-:W-:Y:S05]  /*10930*/  @P0 BRA.U.ANY `(.L_x_386) ;  /* 0xfffffffd00d80947 */ /* 0x001fea000393ffff */
[----:B------:R-:W-:Y:S01]  /*10940*/  R2UR UR10, R12 ;  /* 0x000000000c0a72ca */ /* 0x000fe200000e0000 */
[----:B------:R-:W-:Y:S01]  /*10950*/  VIADD R9, R3, 0x26a00 ;  /* 0x00026a0003097836 */ /* 0x000fe20000000000 */
[----:B------:R-:W-:Y:S02]  /*10960*/  R2UR UR6, R4 ;  /* 0x00000000040672ca */ /* 0x000fe400000e0000 */
[----:B------:R-:W-:Y:S02]  /*10970*/  R2UR UR7, R5 ;  /* 0x00000000050772ca */ /* 0x000fe400000e0000 */
[----:B------:R-:W-:-:S13]  /*10980*/  PLOP3.LUT P0, PT, PT, PT, PT, 0x80, 0x0 ;  /* 0x000000000000781c */ /* 0x000fda0003f0f070 */
.L_x_387:
        /* <DEDUP_REMOVED lines=15> */
.L_x_388:
        /* <DEDUP_REMOVED lines=10> */
.L_x_373:
[----:B------:R-:W-:Y:S05]  /*10b20*/  BSYNC B0 ;  /* 0x0000000000007941 */ /* 0x000fea0003800000 */
.L_x_372:
[----:B------:R-:W-:-:S06]  /*10b30*/  UISETP.NE.AND UP0, UPT, UR39, 0x3, UPT ;  /* 0x000000032700788c */ /* 0x000fcc000bf05270 */
[----:B------:R-:W-:-:S13]  /*10b40*/  PLOP3.LUT P0, PT, PT, PT, UP0, 0x80, 0x0 ;  /* 0x000000000000781c */ /* 0x000fda0003f0f008 */
[----:B------:R-:W-:Y:S05]  /*10b50*/  @!P0 BRA `(.L_x_389) ;  /* 0x0000000000048947 */ /* 0x000fea0003800000 */
[----:B------:R-:W-:Y:S01]  /*10b60*/  BPT.TRAP 0x1 ;  /* 0x000000040000795c */ /* 0x000fe20000300000 */
.L_x_389:
[----:B------:R-:W-:Y:S01]  /*10b70*/  IMAD.U32 R3, RZ, RZ, UR44 ;  /* 0x0000002cff037e24 */ /* 0x000fe2000f8e00ff */
[----:B------:R-:W-:Y:S01]  /*10b80*/  LOP3.LUT R4, R0, 0x1, RZ, 0x3c, !PT ;  /* 0x0000000100047812 */ /* 0x000fe200078e3cff */
[----:B------:R-:W-:Y:S03]  /*10b90*/  BSSY B0, `(.L_x_390) ;  /* 0x0000006000007945 */ /* 0x000fe60003800000 */
[----:B------:R-:W-:Y:S01]  /*10ba0*/  ISETP.NE.AND P1, PT, R3, 0x3, PT ;  /* 0x000000030300780c */ /* 0x000fe20003f25270 */
[----:B------:R-:W-:Y:S01]  /*10bb0*/  IMAD R3, R8, 0x8, R17 ;  /* 0x0000000808037824 */ /* 0x000fe200078e0211 */
[----:B------:R-:W-:-:S04]  /*10bc0*/  SHF.L.U32 R4, R4, 0x1f, RZ ;  /* 0x0000001f04047819 */ /* 0x000fc800000006ff */
[----:B------:R-:W0:Y:S02]  /*10bd0*/  SYNCS.PHASECHK.TRANS64.TRYWAIT P0, [R3+URZ+0x33470], R4 ;  /* 0x03347004030075a7 */ /* 0x000e24000800017f */
[----:B0-----:R-:W-:Y:S05]  /*10be0*/  @!P0 BRA `(.L_x_391) ;  /* 0x0000002800488947 */ /* 0x001fea0003800000 */
.L_x_450:
[----:B------:R-:W-:Y:S05]  /*10bf0*/  BSYNC B0 ;  /* 0x0000000000007941 */ /* 0x000fea0003800000 */
.L_x_390:
[----:B------:R-:W-:Y:S05]  /*10c00*/  @!P1 BRA `(.L_x_392) ;  /* 0x0000000000049947 */ /* 0x000fea0003800000 */
[----:B------:R-:W-:Y:S01]  /*10c10*/  BPT.TRAP 0x1 ;  /* 0x000000040000795c */ /* 0x000fe20000300000 */
.L_x_392:
[----:B------:R-:W-:Y:S01]  /*10c20*/  SHF.L.U32 R0, R0, 0x1f, RZ ;  /* 0x0000001f00007819 */ /* 0x000fe200000006ff */
[----:B------:R-:W-:-:S03]  /*10c30*/  IMAD R10, R8, 0x7800, RZ ;  /* 0x00007800080a7824 */ /* 0x000fc600078e02ff */
[----:B------:R-:W1:Y:S02]  /*10c40*/  SYNCS.PHASECHK.TRANS64.TRYWAIT P0, [R3+URZ+0x33460], R0 ;  /* 0x03346000030075a7 */ /* 0x000e64000800017f */
[----:B-1----:R-:W-:Y:S05]  /*10c50*/  @!P0 BRA `(.L_x_393) ;  /* 0x0000002800408947 */ /* 0x002fea0003800000 */
.L_x_451:
[----:B0-----:R-:W1:Y:S04]  /*10c60*/  LDL R4, [R1+0x1c] ;  /* 0x00001c0001047983 */ /* 0x001e680000100800 */
[----:B------:R-:W3:Y:S01]  /*10c70*/  LDL R11, [R1+0xc] ;  /* 0x00000c00010b7983 */ /* 0x000ee20000100800 */
[----:B------:R-:W-:Y:S05]  /*10c80*/  WARPSYNC.ALL ;  /* 0x0000000000007948 */ /* 0x000fea0003800000 */
[----:B-1----:R-:W-:-:S02]  /*10c90*/  LOP3.LUT R0, R10, R4, RZ, 0xfc, !PT ;  /* 0x000000040a007212 */ /* 0x002fc400078efcff */
[----:B---3--:R-:W-:-:S03]  /*10ca0*/  LOP3.LUT R12, R10, R11, RZ, 0xfc, !PT ;  /* 0x0000000b0a0c7212 */ /* 0x008fc600078efcff */
[C---:B------:R-:W-:Y:S02]  /*10cb0*/  IMAD.IADD R0, R17.reuse, 0x1, R0 ;  /* 0x0000000111007824 */ /* 0x040fe400078e0200 */
[----:B------:R-:W-:-:S03]  /*10cc0*/  IMAD.IADD R12, R17, 0x1, R12 ;  /* 0x00000001110c7824 */ /* 0x000fc600078e020c */
[----:B--2---:R-:W0:Y:S02]  /*10cd0*/  LDSM.16.MT88.4 R4, [R0+0xf200] ;  /* 0x00f200000004783b */ /* 0x004e240000004200 */
[C-C-:B0-----:R-:W-:Y:S02]  /*10ce0*/  PRMT R8, R4.reuse, 0x6420, R5.reuse ;  /* 0x0000642004087816 */ /* 0x141fe40000000005 */
[----:B------:R-:W-:Y:S02]  /*10cf0*/  PRMT R9, R4, 0x7531, R5 ;  /* 0x0000753104097816 */ /* 0x000fe40000000005 */
[C-C-:B------:R-:W-:Y:S02]  /*10d00*/  PRMT R10, R6.reuse, 0x6420, R7.reuse ;  /* 0x00006420060a7816 */ /* 0x140fe40000000007 */
[----:B------:R-:W-:-:S05]  /*10d10*/  PRMT R11, R6, 0x7531, R7 ;  /* 0x00007531060b7816 */ /* 0x000fca0000000007 */
[----:B------:R-:W-:Y:S04]  /*10d20*/  STSM.16.M88.4 [R12+0x200], R8 ;  /* 0x000200080c007844 */ /* 0x000fe80000000200 */
[----:B------:R-:W0:Y:S02]  /*10d30*/  LDSM.16.MT88.4 R4, [R0+0x11a00] ;  /* 0x011a00000004783b */ /* 0x000e240000004200 */
[C-C-:B0-----:R-:W-:Y:S02]  /*10d40*/  PRMT R8, R4.reuse, 0x6420, R5.reuse ;  /* 0x0000642004087816 */ /* 0x141fe40000000005 */
[----:B------:R-:W-:Y:S02]  /*10d50*/  PRMT R9, R4, 0x7531, R5 ;  /* 0x0000753104097816 */ /* 0x000fe40000000005 */
[----:B------:R-:W-:-:S02]  /*10d60*/  PRMT R10, R6, 0x6420, R7 ;  /* 0x00006420060a7816 */ /* 0x000fc40000000007 */
        /* <DEDUP_REMOVED lines=88> */
.L_x_394:
        /* <DEDUP_REMOVED lines=12> */
[----:B-1----:R-:W-:Y:S05]  /*113b0*/  @P0 BRA `(.L_x_395) ;  /* 0xffffffec002c0947 */ /* 0x002fea000383ffff */
.L_x_371:
[----:B------:R-:W1:Y:S01]  /*113c0*/  S2R R3, SR_TID.X ;  /* 0x0000000000037919 */ /* 0x000e620000002100 */
[----:B------:R-:W-:Y:S01]  /*113d0*/  BSSY B0, `(.L_x_396) ;  /* 0x0000011000007945 */ /* 0x000fe20003800000 */
[----:B-1----:R-:W-:-:S04]  /*113e0*/  LOP3.LUT R3, R3, 0x7f, RZ, 0xc0, !PT ;  /* 0x0000007f03037812 */ /* 0x002fc800078ec0ff */
[----:B------:R-:W-:-:S13]  /*113f0*/  ISETP.NE.AND P0, PT, R3, RZ, PT ;  /* 0x000000ff0300720c */ /* 0x000fda0003f05270 */
[----:B------:R-:W-:Y:S05]  /*11400*/  @P0 BRA `(.L_x_397) ;  /* 0x0000000000340947 */ /* 0x000fea0003800000 */
[----:B------:R-:W1:Y:S01]  /*11410*/  S2R R3, SR_LANEID ;  /* 0x0000000000037919 */ /* 0x000e620000000000 */
[----:B------:R-:W-:Y:S02]  /*11420*/  VOTEU.ANY UR4, UPT, PT ;  /* 0x0000000000047886 */ /* 0x000fe400038e0100 */
[----:B0-----:R-:W1:Y:S08]  /*11430*/  FLO.U32 R0, UR4 ;  /* 0x0000000400007d00 */ /* 0x001e7000080e0000 */
[----:B--2---:R-:W0:Y:S01]  /*11440*/  POPC R5, UR4 ;  /* 0x0000000400057d09 */ /* 0x004e220008000000 */
[----:B-1----:R-:W-:-:S02]  /*11450*/  ISETP.EQ.U32.AND P1, PT, R0, R3, PT ;  /* 0x000000030000720c */ /* 0x002fc40003f22070 */
[----:B------:R-:W0:Y:S11]  /*11460*/  LDC.64 R2, c[0x0][0xc60] ;  /* 0x00031800ff027b82 */ /* 0x000e360000000a00 */
[----:B0-----:R-:W2:Y:S01]  /*11470*/  @P1 ATOMG.E.ADD.STRONG.GPU PT, R3, desc[UR48][R2.64], R5 ;  /* 0x00000005020319a8 */ /* 0x001ea200081ee1f0 */
[----:B------:R-:W0:Y:S02]  /*11480*/  S2R R4, SR_LTMASK ;  /* 0x0000000000047919 */ /* 0x000e240000003900 */
[----:B0-----:R-:W-:-:S04]  /*11490*/  LOP3.LUT R4, R4, UR4, RZ, 0xc0, !PT ;  /* 0x0000000404047c12 */ /* 0x001fc8000f8ec0ff */
[----:B------:R-:W0:Y:S01]  /*114a0*/  POPC R7, R4 ;  /* 0x0000000400077309 */ /* 0x000e220000000000 */
[----:B--2---:R-:W0:Y:S02]  /*114b0*/  SHFL.IDX PT, R0, R3, R0, 0x1f ;  /* 0x00001f0003007589 */ /* 0x004e2400000e0000 */
[----:B0-----:R-:W-:-:S05]  /*114c0*/  IADD3 R0, R0, UR43, R7 ;  /* 0x0000002b00007c10 */ /* 0x001fca000fffe007 */
[----:B------:R1:W-:Y:S02]  /*114d0*/  STL [R1+0x10], R0 ;  /* 0x0000100001007387 */ /* 0x0003e40000100800 */
.L_x_397:
[----:B------:R-:W-:Y:S05]  /*114e0*/  BSYNC B0 ;  /* 0x0000000000007941 */ /* 0x000fea0003800000 */
.L_x_396:
[----:B------:R-:W-:-:S06]  /*114f0*/  UISETP.NE.AND UP0, UPT, UR39, 0x3, UPT ;  /* 0x000000032700788c */ /* 0x000fcc000bf05270 */
[----:B------:R-:W-:-:S13]  /*11500*/  PLOP3.LUT P1, PT, PT, PT, UP0, 0x80, 0x0 ;  /* 0x000000000000781c */ /* 0x000fda0003f2f008 */
[----:B------:R-:W-:Y:S05]  /*11510*/  @!P1 BRA `(.L_x_398) ;  /* 0x0000000000049947 */ /* 0x000fea0003800000 */
[----:B------:R-:W-:Y:S01]  /*11520*/  BPT.TRAP 0x1 ;  /* 0x000000040000795c */ /* 0x000fe20000300000 */
.L_x_398:
[----:B01----:R-:W-:Y:S01]  /*11530*/  IMAD.U32 R0, RZ, RZ, UR44 ;  /* 0x0000002cff007e24 */ /* 0x003fe2000f8e00ff */
[----:B------:R-:W-:Y:S01]  /*11540*/  BSSY B0, `(.L_x_399) ;  /* 0x0000007000007945 */ /* 0x000fe20003800000 */
[----:B------:R-:W-:-:S03]  /*11550*/  IMAD R3, R18, 0x8, R17 ;  /* 0x0000000812037824 */ /* 0x000fc600078e0211 */
[----:B------:R-:W-:Y:S02]  /*11560*/  ISETP.NE.AND P2, PT, R0, 0x3, PT ;  /* 0x000000030000780c */ /* 0x000fe40003f45270 */
[----:B------:R-:W-:-:S04]  /*11570*/  LOP3.LUT R0, R19, 0x1, RZ, 0x3c, !PT ;  /* 0x0000000113007812 */ /* 0x000fc800078e3cff */
[----:B------:R-:W-:-:S04]  /*11580*/  SHF.L.U32 R0, R0, 0x1f, RZ ;  /* 0x0000001f00007819 */ /* 0x000fc800000006ff */
[----:B------:R-:W0:Y:S02]  /*11590*/  SYNCS.PHASECHK.TRANS64.TRYWAIT P1, [R3+URZ+0x33470], R0 ;  /* 0x03347000030075a7 */ /* 0x000e24000802017f */
[----:B0-----:R-:W-:Y:S05]  /*115a0*/  @!P1 BRA `(.L_x_400) ;  /* 0x0000002000009947 */ /* 0x001fea0003800000 */
.L_x_452:
[----:B------:R-:W-:Y:S05]  /*115b0*/  BSYNC B0 ;  /* 0x0000000000007941 */ /* 0x000fea0003800000 */
.L_x_399:
[----:B------:R-:W-:Y:S05]  /*115c0*/  @!P2 BRA `(.L_x_401) ;  /* 0x000000000004a947 */ /* 0x000fea0003800000 */
[----:B------:R-:W-:Y:S01]  /*115d0*/  BPT.TRAP 0x1 ;  /* 0x000000040000795c */ /* 0x000fe20000300000 */
.L_x_401:
[----:B0-----:R-:W-:-:S04]  /*115e0*/  SHF.L.U32 R0, R19, 0x1f, RZ ;  /* 0x0000001f13007819 */ /* 0x001fc800000006ff */
[----:B------:R-:W0:Y:S02]  /*115f0*/  SYNCS.PHASECHK.TRANS64.TRYWAIT P1, [R3+URZ+0x33460], R0 ;  /* 0x03346000030075a7 */ /* 0x000e24000802017f */
[----:B0-----:R-:W-:Y:S05]  /*11600*/  @!P1 BRA `(.L_x_402) ;  /* 0x0000001c00fc9947 */ /* 0x001fea0003800000 */
.L_x_453:
[----:B------:R-:W0:Y:S04]  /*11610*/  LDL R4, [R1+0x1c] ;  /* 0x00001c0001047983 */ /* 0x000e280000100800 */
[----:B------:R-:W3:Y:S01]  /*11620*/  LDL R10, [R1+0xc] ;  /* 0x00000c00010a7983 */ /* 0x000ee20000100800 */
[----:B------:R-:W-:Y:S01]  /*11630*/  IMAD R2, R18, 0x7800, RZ ;  /* 0x0000780012027824 */ /* 0x000fe200078e02ff */
[----:B------:R-:W-:Y:S05]  /*11640*/  WARPSYNC.ALL ;  /* 0x0000000000007948 */ /* 0x000fea0003800000 */
[----:B0-----:R-:W-:-:S02]  /*11650*/  LOP3.LUT R0, R2, R4, RZ, 0xfc, !PT ;  /* 0x0000000402007212 */ /* 0x001fc400078efcff */
        /* <DEDUP_REMOVED lines=101> */
.L_x_403:
[----:B-1----:R-:W-:Y:S01]  /*11cb0*/  SYNCS.ARRIVE.TRANS64.A1T0 RZ, [R3+URZ+0x33450], RZ ;  /* 0x033450ff03ff79a7 */ /* 0x002fe2000810003f */
[----:B------:R-:W-:Y:S02]  /*11cc0*/  @!P0 VIADD R0, R3, 0x33480 ;  /* 0x0003348003008836 */ /* 0x000fe40000000000 */
[----:B------:R-:W-:-:S03]  /*11cd0*/  VIADD R18, R18, 0x1 ;  /* 0x0000000112127836 */ /* 0x000fc60000000000 */
[----:B------:R-:W-:Y:S01]  /*11ce0*/  @!P0 PRMT R0, RZ, 0x654, R0 ;  /* 0x00000654ff008816 */ /* 0x000fe20000000000 */
[----:B------:R-:W-:Y:S06]  /*11cf0*/  BAR.SYNC.DEFER_BLOCKING 0x2, 0x80 ;  /* 0x0082000000007b1d */ /* 0x000fec0000010000 */
[----:B------:R1:W-:Y:S01]  /*11d00*/  @!P0 SYNCS.ARRIVE.TRANS64.RED.A1T0 RZ, [R0+URZ], RZ ;  /* 0x000000ff00ff89a7 */ /* 0x0003e2000810043f */
[----:B------:R-:W-:-:S04]  /*11d10*/  ISETP.NE.AND P0, PT, R18, 0x2, PT ;  /* 0x000000021200780c */ /* 0x000fc80003f05270 */
[----:B------:R-:W-:Y:S02]  /*11d20*/  SEL R18, R18, RZ, P0 ;  /* 0x000000ff12127207 */ /* 0x000fe40000000000 */
[----:B-1----:R-:W-:-:S04]  /*11d30*/  SEL R0, RZ, 0x1, P0 ;  /* 0x00000001ff007807 */ /* 0x002fc80000000000 */
[----:B------:R-:W-:-:S07]  /*11d40*/  LOP3.LUT R19, R19, R0, RZ, 0x3c, !PT ;  /* 0x0000000013137212 */ /* 0x000fce00078e3cff */
.L_x_346:
[----:B------:R-:W-:Y:S05]  /*11d50*/  BSYNC B7 ;  /* 0x0000000000077941 */ /* 0x000fea0003800000 */
.L_x_344:
[----:B--2---:R-:W2:Y:S02]  /*11d60*/  LDL R0, [R1+0x4] ;  /* 0x0000040001007983 */ /* 0x004ea40000100800 */
[----:B--2---:R-:W-:-:S13]  /*11d70*/  LOP3.LUT P0, RZ, R0, 0x2, RZ, 0xc0, !PT ;  /* 0x0000000200ff7812 */ /* 0x004fda000780c0ff */
[----:B------:R-:W-:Y:S05]  /*11d80*/  @!P0 BRA `(.L_x_404) ;  /* 0x0000000000348947 */ /* 0x000fea0003800000 */
[----:B------:R-:W2:Y:S08]  /*11d90*/  S2UR UR5, SR_CgaCtaId ;  /* 0x00000000000579c3 */ /* 0x000eb00000008800 */
[----:B------:R-:W-:Y:S06]  /*11da0*/  BAR.SYNC.DEFER_BLOCKING 0x5, 0x180 ;  /* 0x0146000000007b1d */ /* 0x000fec0000010000 */
[----:B------:R-:W-:-:S02]  /*11db0*/  UMOV UR4, 0x400 ;  /* 0x0000040000047882 */ /* 0x000fc40000000000 */
[----:B--2---:R-:W-:-:S06]  /*11dc0*/  ULEA UR4, UR5, UR4, 0x18 ;  /* 0x0000000405047291 */ /* 0x004fcc000f8ec03f */
[----:B------:R-:W-:-:S05]  /*11dd0*/  IMAD.U32 R17, RZ, RZ, UR4 ;  /* 0x00000004ff117e24 */ /* 0x000fca000f8e00ff */
[----:B0-----:R-:W0:Y:S04]  /*11de0*/  LDS.128 R4, [R17+0x334d0] ;  /* 0x0334d00011047984 */ /* 0x001e280000000c00 */
[----:B0-----:R0:W-:Y:S01]  /*11df0*/  STL.64 [R1+0x10], R4 ;  /* 0x0000100401007387 */ /* 0x0011e20000100a00 */
[----:B-1----:R-:W-:Y:S02]  /*11e00*/  IMAD.MOV.U32 R2, RZ, RZ, R7 ;  /* 0x000000ffff027224 */ /* 0x002fe400078e0007 */
[----:B------:R-:W-:-:S03]  /*11e10*/  IMAD.MOV.U32 R0, RZ, RZ, R6 ;  /* 0x000000ffff007224 */ /* 0x000fc600078e0006 */
[----:B------:R-:W-:Y:S02]  /*11e20*/  R2UR UR45, R2 ;  /* 0x00000000022d72ca */ /* 0x000fe400000e0000 */
[----:B------:R-:W-:Y:S01]  /*11e30*/  R2UR UR36, R0 ;  /* 0x00000000002472ca */ /* 0x000fe200000e0000 */
[----:B------:R-:W-:Y:S06]  /*11e40*/  BAR.ARV 0x4, 0x180 ;  /* 0x0106000000007b1d */ /* 0x000fec0000002000 */
[----:B------:R-:W-:Y:S08]  /*11e50*/  BRA `(.L_x_405) ;  /* 0x0000000800387947 */ /* 0x000ff00003800000 */
.L_x_404:
[----:B01----:R-:W0:Y:S01]  /*11e60*/  S2R R2, SR_TID.X ;  /* 0x0000000000027919 */ /* 0x003e220000002100 */
[----:B------:R-:W-:Y:S01]  /*11e70*/  ULDC UR4, c[0x0][0xc3c] ;  /* 0x00030f0000047ab9 */ /* 0x000fe20000000800 */
[----:B------:R-:W2:Y:S01]  /*11e80*/  LDL.LU R0, [R1+0x10] ;  /* 0x0000100001007983 */ /* 0x000ea20000300800 */
[----:B0-----:R-:W-:-:S04]  /*11e90*/  LOP3.LUT R6, R2, 0x1f, RZ, 0xc0, !PT ;  /* 0x0000001f02067812 */ /* 0x001fc800078ec0ff */
[C---:B------:R-:W-:Y:S01]  /*11ea0*/  ISETP.NE.AND P0, PT, R6.reuse, 0x1f, PT ;  /* 0x0000001f0600780c */ /* 0x040fe20003f05270 */
[----:B------:R-:W-:-:S05]  /*11eb0*/  VIADD R5, R6, UR45 ;  /* 0x0000002d06057c36 */ /* 0x000fca0008000000 */
[----:B------:R-:W-:Y:S01]  /*11ec0*/  ISETP.GE.OR P1, PT, R5, UR4, !P0 ;  /* 0x0000000405007c0c */ /* 0x000fe2000c726670 */
[----:B------:R-:W-:-:S12]  /*11ed0*/  ULDC UR4, c[0x0][0xc3c] ;  /* 0x00030f0000047ab9 */ /* 0x000fd80000000800 */
[----:B------:R-:W0:Y:S02]  /*11ee0*/  @!P1 LDC.64 R2, c[0x0][0xc80] ;  /* 0x00032000ff029b82 */ /* 0x000e240000000a00 */
[----:B0-----:R-:W-:-:S04]  /*11ef0*/  @!P1 IMAD.WIDE R2, R5, 0x4, R2 ;  /* 0x0000000405029825 */ /* 0x001fc800078e0202 */
[----:B------:R-:W-:-:S06]  /*11f00*/  IMAD.MOV.U32 R5, RZ, RZ, RZ ;  /* 0x000000ffff057224 */ /* 0x000fcc00078e00ff */
[----:B------:R-:W3:Y:S01]  /*11f10*/  @!P1 LDG.E R5, desc[UR48][R2.64] ;  /* 0x0000003002059981 */ /* 0x000ee2000c1e1900 */
[C---:B------:R-:W-:Y:S02]  /*11f20*/  ISETP.NE.AND P1, PT, R6.reuse, RZ, PT ;  /* 0x000000ff0600720c */ /* 0x040fe40003f25270 */
[C---:B------:R-:W-:Y:S02]  /*11f30*/  ISETP.GE.U32.AND P2, PT, R6.reuse, 0x2, PT ;  /* 0x000000020600780c */ /* 0x040fe40003f46070 */
[C---:B------:R-:W-:Y:S02]  /*11f40*/  ISETP.GE.U32.AND P3, PT, R6.reuse, 0x4, PT ;  /* 0x000000040600780c */ /* 0x040fe40003f66070 */
[C---:B------:R-:W-:Y:S02]  /*11f50*/  ISETP.GE.U32.AND P4, PT, R6.reuse, 0x8, PT ;  /* 0x000000080600780c */ /* 0x040fe40003f86070 */
[----:B------:R-:W-:Y:S01]  /*11f60*/  ISETP.GE.U32.AND P5, PT, R6, 0x10, PT ;  /* 0x000000100600780c */ /* 0x000fe20003fa6070 */
[----:B--2---:R-:W-:-:S02]  /*11f70*/  IMAD.MOV.U32 R10, RZ, RZ, R0 ;  /* 0x000000ffff0a7224 */ /* 0x004fc400078e0000 */
[----:B---3--:R-:W0:Y:S02]  /*11f80*/  SHFL.UP PT, R0, R5, 0x1, RZ ;  /* 0x0420000005007989 */ /* 0x008e2400000e00ff */
        /* <DEDUP_REMOVED lines=12> */
[----:B------:R-:W1:Y:S04]  /*12050*/  SHFL.UP PT, R0, R9, 0x10, RZ ;  /* 0x0600000009007989 */ /* 0x000e6800000e00ff */
[----:B------:R-:W-:Y:S01]  /*12060*/  SHFL.IDX PT, R4, R10, 0x1, 0x1f ;  /* 0x00201f000a047f89 */ /* 0x000fe200000e0000 */
[----:B-1----:R-:W-:-:S05]  /*12070*/  SEL R0, R0, RZ, P5 ;  /* 0x000000ff00007207 */ /* 0x002fca0002800000 */
[----:B------:R-:W-:-:S05]  /*12080*/  IMAD.IADD R2, R9, 0x1, R0 ;  /* 0x0000000109027824 */ /* 0x000fca00078e0200 */
[----:B------:R-:W0:Y:S04]  /*12090*/  SHFL.IDX PT, R6, R2, 0x1f, 0x1f ;  /* 0x03e01f0002067f89 */ /* 0x000e2800000e0000 */
[----:B------:R-:W1:Y:S01]  /*120a0*/  SHFL.IDX PT, R0, R10, RZ, 0x1f ;  /* 0x00001fff0a007589 */ /* 0x000e6200000e0000 */
[----:B0-----:R-:W-:-:S04]  /*120b0*/  IMAD R6, R6, R3, RZ ;  /* 0x0000000306067224 */ /* 0x001fc800078e02ff */
[----:B------:R-:W-:-:S05]  /*120c0*/  IMAD.IADD R4, R4, 0x1, R6 ;  /* 0x0000000104047824 */ /* 0x000fca00078e0206 */
[----:B-1----:R-:W-:-:S13]  /*120d0*/  ISETP.GT.AND P6, PT, R4, R0, PT ;  /* 0x000000000400720c */ /* 0x002fda0003fc4270 */
[----:B------:R-:W-:Y:S05]  /*120e0*/  @P6 BRA `(.L_x_406) ;  /* 0x0000000000906947 */ /* 0x000fea0003800000 */
.L_x_410:
[----:B------:R-:W-:-:S04]  /*120f0*/  UIADD3 UR45, UR45, 0x1f, URZ ;  /* 0x0000001f2d2d7890 */ /* 0x000fc8000fffe03f */
[----:B------:R-:W-:-:S06]  /*12100*/  UISETP.GE.AND UP0, UPT, UR45, UR4, UPT ;  /* 0x000000042d00728c */ /* 0x000fcc000bf06270 */
[----:B------:R-:W-:-:S13]  /*12110*/  PLOP3.LUT P6, PT, PT, PT, UP0, 0x40, 0x0 ;  /* 0x000000000000781c */ /* 0x000fda0003fce808 */
[----:B------:R-:W-:Y:S05]  /*12120*/  @!P6 BRA `(.L_x_407) ;  /* 0x000000040038e947 */ /* 0x000fea0003800000 */
[----:B------:R-:W0:Y:S01]  /*12130*/  S2R R2, SR_TID.X ;  /* 0x0000000000027919 */ /* 0x000e220000002100 */
[----:B------:R-:W-:Y:S01]  /*12140*/  BSSY B0, `(.L_x_408) ;  /* 0x0000009000007945 */ /* 0x000fe20003800000 */
[----:B------:R-:W-:Y:S01]  /*12150*/  IMAD.MOV.U32 R5, RZ, RZ, RZ ;  /* 0x000000ffff057224 */ /* 0x000fe200078e00ff */
[----:B0-----:R-:W-:-:S05]  /*12160*/  LOP3.LUT R2, R2, 0x1f, RZ, 0xc0, !PT ;  /* 0x0000001f02027812 */ /* 0x001fca00078ec0ff */
[----:B------:R-:W-:-:S05]  /*12170*/  VIADD R6, R2, UR45 ;  /* 0x0000002d02067c36 */ /* 0x000fca0008000000 */
[----:B------:R-:W-:-:S13]  /*12180*/  ISETP.GE.OR P6, PT, R6, UR4, !P0 ;  /* 0x0000000406007c0c */ /* 0x000fda000c7c6670 */
[----:B------:R-:W-:Y:S05]  /*12190*/  @P6 BRA `(.L_x_409) ;  /* 0x00000000000c6947 */ /* 0x000fea0003800000 */
[----:B------:R-:W0:Y:S02]  /*121a0*/  LDC.64 R2, c[0x0][0xc80] ;  /* 0x00032000ff027b82 */ /* 0x000e240000000a00 */
[----:B0-----:R-:W-:-:S05]  /*121b0*/  IMAD.WIDE R2, R6, 0x4, R2 ;  /* 0x0000000406027825 */ /* 0x001fca00078e0202 */
[----:B------:R0:W5:Y:S02]  /*121c0*/  LDG.E R5, desc[UR48][R2.64] ;  /* 0x0000003002057981 */ /* 0x000164000c1e1900 */
.L_x_409:
[----:B------:R-:W-:Y:S05]  /*121d0*/  BSYNC B0 ;  /* 0x0000000000007941 */ /* 0x000fea0003800000 */
.L_x_408:
        /* <DEDUP_REMOVED lines=13> */
[----:B0-----:R-:W-:Y:S02]  /*122b0*/  SEL R6, R3, RZ, P5 ;  /* 0x000000ff03067207 */ /* 0x001fe40002800000 */
[----:B------:R-:W0:Y:S03]  /*122c0*/  LDC R3, c[0x0][0xc38] ;  /* 0x00030e00ff037b82 */ /* 0x000e260000000800 */
[----:B------:R-:W-:-:S05]  /*122d0*/  IMAD.IADD R2, R9, 0x1, R6 ;  /* 0x0000000109027824 */ /* 0x000fca00078e0206 */
[----:B------:R-:W0:Y:S02]  /*122e0*/  SHFL.IDX PT, R6, R2, 0x1f, 0x1f ;  /* 0x03e01f0002067f89 */ /* 0x000e2400000e0000 */
[----:B0-----:R-:W-:-:S04]  /*122f0*/  IMAD R6, R6, R3, RZ ;  /* 0x0000000306067224 */ /* 0x001fc800078e02ff */
[----:B------:R-:W-:-:S05]  /*12300*/  IMAD.IADD R4, R6, 0x1, R4 ;  /* 0x0000000106047824 */ /* 0x000fca00078e0204 */
[----:B------:R-:W-:-:S13]  /*12310*/  ISETP.GT.AND P6, PT, R4, R0, PT ;  /* 0x000000000400720c */ /* 0x000fda0003fc4270 */
[----:B------:R-:W-:Y:S05]  /*12320*/  @!P6 BRA `(.L_x_410) ;  /* 0xfffffffc0070e947 */ /* 0x000fea000383ffff */
.L_x_406:
[----:B------:R-:W-:-:S04]  /*12330*/  IMAD.IADD R6, R4, 0x1, -R6 ;  /* 0x0000000104067824 */ /* 0x000fc800078e0a06 */
[----:B------:R-:W-:-:S05]  /*12340*/  IMAD R4, R2, R3, R6 ;  /* 0x0000000302047224 */ /* 0x000fca00078e0206 */
[----:B------:R-:W-:-:S13]  /*12350*/  ISETP.GT.AND P0, PT, R4, R0, PT ;  /* 0x000000000400720c */ /* 0x000fda0003f04270 */
[----:B------:R-:W-:Y:S02]  /*12360*/  VOTEU.ANY UR5, UPT, !P0 ;  /* 0x0000000000057886 */ /* 0x000fe400040e0100 */
[----:B------:R-:W-:Y:S02]  /*12370*/  UPOPC UR4, UR5 ;  /* 0x00000005000472bf */ /* 0x000fe40008000000 */
[----:B------:R-:W-:-:S04]  /*12380*/  ISETP.NE.AND P0, PT, RZ, UR5, PT ;  /* 0x00000005ff007c0c */ /* 0x000fc8000bf05270 */
[----:B------:R-:W-:-:S06]  /*12390*/  IMAD.U32 R4, RZ, RZ, UR4 ;  /* 0x00000004ff047e24 */ /* 0x000fcc000f8e00ff */
[----:B------:R0:W1:Y:S02]  /*123a0*/  SHFL.IDX PT, R4, R5, R4, 0x1f ;  /* 0x00001f0405047589 */ /* 0x00006400000e0000 */
[----:B0-----:R-:W-:Y:S01]  /*123b0*/  IMAD.MOV.U32 R5, RZ, RZ, RZ ;  /* 0x000000ffff057224 */ /* 0x001fe200078e00ff */
[----:B------:R-:W-:Y:S06]  /*123c0*/  @!P0 BRA `(.L_x_411) ;  /* 0x00000000000c8947 */ /* 0x000fec0003800000 */
[----:B------:R-:W-:-:S06]  /*123d0*/  UIADD3 UR5, UR4, -0x1, URZ ;  /* 0xffffffff04057890 */ /* 0x000fcc000fffe03f */
[----:B------:R-:W-:-:S06]  /*123e0*/  IMAD.U32 R5, RZ, RZ, UR5 ;  /* 0x00000005ff057e24 */ /* 0x000fcc000f8e00ff */
[----:B------:R0:W2:Y:S02]  /*123f0*/  SHFL.IDX PT, R5, R2, R5, 0x1f ;  /* 0x00001f0502057589 */ /* 0x0000a400000e0000 */
.L_x_411:
[----:B--2---:R-:W-:Y:S01]  /*12400*/  IMAD R9, R5, R3, R6 ;  /* 0x0000000305097224 */ /* 0x004fe200078e0206 */
[----:B-1----:R-:W-:Y:S01]  /*12410*/  IABS R5, R4 ;  /* 0x0000000400057213 */ /* 0x002fe20000000000 */
[----:B------:R-:W-:Y:S02]  /*12420*/  UIADD3 UR45, UR4, UR45, URZ ;  /* 0x0000002d042d7290 */ /* 0x000fe4000fffe03f */
[----:B------:R-:W-:Y:S01]  /*12430*/  IMAD.IADD R0, R0, 0x1, -R9 ;  /* 0x0000000100007824 */ /* 0x000fe200078e0a09 */
[----:B------:R-:W1:Y:S01]  /*12440*/  I2F.RP R7, R5 ;  /* 0x0000000500077306 */ /* 0x000e620000209400 */
[----:B------:R2:W-:Y:S07]  /*12450*/  STL [R1+0x10], R9 ;  /* 0x0000100901007387 */ /* 0x0005ee0000100800 */
[----:B-1----:R-:W1:Y:S02]  /*12460*/  MUFU.RCP R7, R7 ;  /* 0x0000000700077308 */ /* 0x002e640000001000 */
[----:B-1----:R-:W-:-:S06]  /*12470*/  VIADD R8, R7, 0xffffffe ;  /* 0x0ffffffe07087836 */ /* 0x002fcc0000000000 */
[----:B------:R-:W0:Y:S02]  /*12480*/  F2I.FTZ.U32.TRUNC.NTZ R3, R8 ;  /* 0x0000000800037305 */ /* 0x000e24000021f000 */
[----:B0-----:R-:W-:-:S04]  /*12490*/  IMAD.MOV R2, RZ, RZ, -R3 ;  /* 0x000000ffff027224 */ /* 0x001fc800078e0a03 */
[----:B------:R-:W-:Y:S02]  /*124a0*/  IMAD R6, R2, R5, RZ ;  /* 0x0000000502067224 */ /* 0x000fe400078e02ff */
[----:B------:R-:W-:-:S04]  /*124b0*/  IMAD.MOV.U32 R2, RZ, RZ, RZ ;  /* 0x000000ffff027224 */ /* 0x000fc800078e00ff */
[----:B------:R-:W-:Y:S01]  /*124c0*/  IMAD.HI.U32 R2, R3, R6, R2 ;  /* 0x0000000603027227 */ /* 0x000fe200078e0002 */
[----:B------:R-:W-:Y:S02]  /*124d0*/  IABS R6, R4 ;  /* 0x0000000400067213 */ /* 0x000fe40000000000 */
[----:B------:R-:W-:-:S03]  /*124e0*/  IABS R3, R0 ;  /* 0x0000000000037213 */ /* 0x000fc60000000000 */
[----:B------:R-:W-:Y:S02]  /*124f0*/  IMAD.MOV R6, RZ, RZ, -R6 ;  /* 0x000000ffff067224 */ /* 0x000fe400078e0a06 */
[----:B------:R-:W-:-:S04]  /*12500*/  IMAD.HI.U32 R2, R2, R3, RZ ;  /* 0x0000000302027227 */ /* 0x000fc800078e00ff */
[----:B------:R-:W-:-:S05]  /*12510*/  IMAD R3, R2, R6, R3 ;  /* 0x0000000602037224 */ /* 0x000fca00078e0203 */
[----:B------:R-:W-:-:S13]  /*12520*/  ISETP.GT.U32.AND P1, PT, R5, R3, PT ;  /* 0x000000030500720c */ /* 0x000fda0003f24070 */
[----:B------:R-:W-:Y:S02]  /*12530*/  @!P1 IMAD.IADD R3, R3, 0x1, -R5 ;  /* 0x0000000103039824 */ /* 0x000fe400078e0a05 */
[----:B------:R-:W-:Y:S01]  /*12540*/  @!P1 VIADD R2, R2, 0x1 ;  /* 0x0000000102029836 */ /* 0x000fe20000000000 */
[----:B------:R-:W-:Y:S02]  /*12550*/  ISETP.NE.AND P1, PT, R4, RZ, PT ;  /* 0x000000ff0400720c */ /* 0x000fe40003f25270 */
[----:B------:R-:W-:Y:S02]  /*12560*/  ISETP.GE.U32.AND P0, PT, R3, R5, PT ;  /* 0x000000050300720c */ /* 0x000fe40003f06070 */
[----:B------:R-:W-:-:S04]  /*12570*/  LOP3.LUT R3, R0, R4, RZ, 0x3c, !PT ;  /* 0x0000000400037212 */ /* 0x000fc800078e3cff */
[----:B------:R-:W-:-:S07]  /*12580*/  ISETP.GE.AND P2, PT, R3, RZ, PT ;  /* 0x000000ff0300720c */ /* 0x000fce0003f46270 */
[----:B------:R-:W-:-:S06]  /*12590*/  @P0 VIADD R2, R2, 0x1 ;  /* 0x0000000102020836 */ /* 0x000fcc0000000000 */
[----:B------:R-:W-:Y:S01]  /*125a0*/  @!P2 IMAD.MOV R2, RZ, RZ, -R2 ;  /* 0x000000ffff02a224 */ /* 0x000fe200078e0a02 */
[----:B------:R-:W-:-:S04]  /*125b0*/  @!P1 LOP3.LUT R2, RZ, R4, RZ, 0x33, !PT ;  /* 0x00000004ff029212 */ /* 0x000fc800078e33ff */
[----:B------:R-:W-:Y:S01]  /*125c0*/  R2UR UR36, R2 ;  /* 0x00000000022472ca */ /* 0x000fe200000e0000 */
[----:B------:R-:W-:-:S04]  /*125d0*/  IMAD.MOV R3, RZ, RZ, -R2 ;  /* 0x000000ffff037224 */ /* 0x000fc800078e0a02 */
[----:B------:R-:W-:-:S05]  /*125e0*/  IMAD R0, R4, R3, R0 ;  /* 0x0000000304007224 */ /* 0x000fca00078e0200 */
[----:B------:R2:W-:Y:S01]  /*125f0*/  STL [R1+0x14], R0 ;  /* 0x0000140001007387 */ /* 0x0005e20000100800 */
[----:B------:R-:W-:Y:S05]  /*12600*/  BRA `(.L_x_412) ;  /* 0x0000000000107947 */ /* 0x000fea0003800000 */
.L_x_407:
[----:B------:R0:W-:Y:S01]  /*12610*/  STL [R1+0x10], R0 ;  /* 0x0000100001007387 */ /* 0x0001e20000100800 */
[----:B------:R-:W-:Y:S01]  /*12620*/  ULDC UR45, c[0x0][0xc3c] ;  /* 0x00030f00002d7ab9 */ /* 0x000fe20000000800 */
[----:B------:R-:W-:Y:S02]  /*12630*/  UMOV UR36, URZ ;  /* 0x0000003f00247c82 */ /* 0x000fe40008000000 */
[----:B------:R0:W-:Y:S03]  /*12640*/  STL [R1+0x14], RZ ;  /* 0x000014ff01007387 */ /* 0x0001e60000100800 */
.L_x_412:
[----:B------:R-:W3:Y:S04]  /*12650*/  LDL R3, [R1+0x10] ;  /* 0x0000100001037983 */ /* 0x000ee80000100800 */
[----:B------:R-:W4:Y:S01]  /*12660*/  LDL R2, [R1+0x14] ;  /* 0x0000140001027983 */ /* 0x000f220000100800 */
[----:B------:R-:W-:Y:S02]  /*12670*/  IMAD.U32 R6, RZ, RZ, UR36 ;  /* 0x00000024ff067e24 */ /* 0x000fe4000f8e00ff */
[----:B------:R-:W-:Y:S01]  /*12680*/  IMAD.U32 R7, RZ, RZ, UR45 ;  /* 0x0000002dff077e24 */ /* 0x000fe2000f8e00ff */
[----:B0-2---:R-:W0:Y:S02]  /*12690*/  S2R R0, SR_TID.X ;  /* 0x0000000000007919 */ /* 0x005e240000002100 */
[----:B0-----:R-:W-:Y:S01]  /*126a0*/  LOP3.LUT R0, R0, 0x1f, RZ, 0xc0, !PT ;  /* 0x0000001f00007812 */ /* 0x001fe200078ec0ff */
[----:B------:R-:W-:Y:S03]  /*126b0*/  BAR.SYNC.DEFER_BLOCKING 0x4, 0x180 ;  /* 0x0106000000007b1d */ /* 0x000fe60000010000 */
[----:B------:R-:W-:-:S13]  /*126c0*/  ISETP.NE.AND P0, PT, R0, RZ, PT ;  /* 0x000000ff0000720c */ /* 0x000fda0003f05270 */
[----:B------:R-:W-:Y:S01]  /*126d0*/  @!P0 MOV R0, 0x400 ;  /* 0x0000040000008802 */ /* 0x000fe20000000f00 */
[----:B---3--:R-:W-:Y:S02]  /*126e0*/  IMAD.MOV.U32 R4, RZ, RZ, R3 ;  /* 0x000000ffff047224 */ /* 0x008fe400078e0003 */
[----:B------:R-:W0:Y:S01]  /*126f0*/  @!P0 S2R R3, SR_CgaCtaId ;  /* 0x0000000000038919 */ /* 0x000e220000008800 */
[----:B----4-:R-:W-:Y:S01]  /*12700*/  IMAD.MOV.U32 R5, RZ, RZ, R2 ;  /* 0x000000ffff057224 */ /* 0x010fe200078e0002 */
[----:B0-----:R-:W-:-:S05]  /*12710*/  @!P0 LEA R17, R3, R0, 0x18 ;  /* 0x0000000003118211 */ /* 0x001fca00078ec0ff */
[----:B------:R1:W-:Y:S01]  /*12720*/  @!P0 STS.128 [R17+0x334d0], R4 ;  /* 0x0334d00411008388 */ /* 0x0003e20000000c00 */
[----:B------:R-:W-:Y:S06]  /*12730*/  BAR.ARV 0x5, 0x180 ;  /* 0x0146000000007b1d */ /* 0x000fec0000002000 */
.L_x_405:
[----:B------:R-:W-:Y:S02]  /*12740*/  ULDC UR4, c[0x0][0xc3c] ;  /* 0x00030f0000047ab9 */ /* 0x000fe40000000800 */
[----:B------:R-:W-:-:S06]  /*12750*/  UISETP.GE.AND UP0, UPT, UR45, UR4, UPT ;  /* 0x000000042d00728c */ /* 0x000fcc000bf06270 */
[----:B------:R-:W-:-:S13]  /*12760*/  PLOP3.LUT P0, PT, PT, PT, UP0, 0x80, 0x0 ;  /* 0x000000000000781c */ /* 0x000fda0003f0f008 */
[----:B------:R-:W-:Y:S05]  /*12770*/  @!P0 BRA `(.L_x_413) ;  /* 0xffffffb800308947 */ /* 0x000fea000383ffff */
.L_x_340:
[----:B--2---:R-:W2:Y:S01]  /*12780*/  LDL.LU R0, [R1+0x24] ;  /* 0x0000240001007983 */ /* 0x004ea20000300800 */
[----:B------:R-:W-:Y:S01]  /*12790*/  BSSY B0, `(.L_x_414) ;  /* 0x000000b000007945 */ /* 0x000fe20003800000 */
[----:B01----:R-:W0:Y:S01]  /*127a0*/  S2R R4, SR_CgaCtaId ;  /* 0x0000000000047919 */ /* 0x003e220000008800 */
[----:B--2---:R-:W-:-:S05]  /*127b0*/  VIADD R0, R0, 0x1 ;  /* 0x0000000100007836 */ /* 0x004fca0000000000 */
[----:B------:R-:W-:-:S04]  /*127c0*/  LEA.HI R2, R0, R0, RZ, 0x1 ;  /* 0x0000000000027211 */ /* 0x000fc800078f08ff */
[----:B------:R-:W-:-:S05]  /*127d0*/  LOP3.LUT R3, R2, 0xfffffffe, RZ, 0xc0, !PT ;  /* 0xfffffffe02037812 */ /* 0x000fca00078ec0ff */
[----:B------:R-:W-:Y:S01]  /*127e0*/  IMAD.IADD R0, R0, 0x1, -R3 ;  /* 0x0000000100007824 */ /* 0x000fe200078e0a03 */
[----:B------:R-:W-:-:S04]  /*127f0*/  MOV R3, 0x400 ;  /* 0x0000040000037802 */ /* 0x000fc80000000f00 */
[----:B0-----:R-:W-:Y:S02]  /*12800*/  LEA R3, R4, R3, 0x18 ;  /* 0x0000000304037211 */ /* 0x001fe400078ec0ff */
[----:B------:R-:W-:-:S04]  /*12810*/  SHF.L.U32 R0, R0, 0x1f, RZ ;  /* 0x0000001f00007819 */ /* 0x000fc800000006ff */
[----:B------:R-:W0:Y:S02]  /*12820*/  SYNCS.PHASECHK.TRANS64.TRYWAIT P0, [R3+URZ+0x33420], R0 ;  /* 0x03342000030075a7 */ /* 0x000e24000800017f */
[----:B0-----:R-:W-:Y:S05]  /*12830*/  @!P0 BRA `(.L_x_415) ;  /* 0x0000000c00848947 */ /* 0x001fea0003800000 */
.L_x_454:
[----:B------:R-:W-:Y:S05]  /*12840*/  BSYNC B0 ;  /* 0x0000000000007941 */ /* 0x000fea0003800000 */
.L_x_414:
[----:B------:R-:W-:-:S03]  /*12850*/  UMOV UR4, 0xffffffff ;  /* 0xffffffff00047882 */ /* 0x000fc60000000000 */
[----:B------:R-:W-:Y:S05]  /*12860*/  BRA.DIV UR4, `(.L_x_416) ;  /* 0x0000000e048c7947 */ /* 0x000fea000b800000 */
[----:B0-----:R-:W0:Y:S02]  /*12870*/  S2R R0, SR_TID.X ;  /* 0x0000000000007919 */ /* 0x001e240000002100 */
[----:B0-----:R-:W-:-:S04]  /*12880*/  SHF.R.U32.HI R0, RZ, 0x5, R0 ;  /* 0x00000005ff007819 */ /* 0x001fc80000011600 */
[----:B------:R-:W-:-:S05]  /*12890*/  LOP3.LUT R0, R0, 0x3, RZ, 0xc0, !PT ;  /* 0x0000000300007812 */ /* 0x000fca00078ec0ff */
[----:B------:R0:W1:Y:S02]  /*128a0*/  SHFL.IDX PT, R14, R0, RZ, 0x1f ;  /* 0x00001fff000e7589 */ /* 0x00006400000e0000 */
.L_x_457:
[----:B-1----:R-:W-:Y:S01]  /*128b0*/  ISETP.NE.AND P0, PT, R14, RZ, PT ;  /* 0x000000ff0e00720c */ /* 0x002fe20003f05270 */
[----:B------:R-:W-:-:S12]  /*128c0*/  BSSY B0, `(.L_x_417) ;  /* 0x000002b000007945 */ /* 0x000fd80003800000 */
[----:B------:R-:W-:Y:S05]  /*128d0*/  @P0 BRA `(.L_x_418) ;  /* 0x0000000000a40947 */ /* 0x000fea0003800000 */
[----:B------:R-:W-:-:S03]  /*128e0*/  UMOV UR4, 0xffffffff ;  /* 0xffffffff00047882 */ /* 0x000fc60000000000 */
[----:B------:R-:W-:Y:S05]  /*128f0*/  BRA.DIV UR4, `(.L_x_419) ;  /* 0x0000000e049c7947 */ /* 0x000fea000b800000 */
[----:B------:R-:W-:-:S13]  /*12900*/  ELECT P6, URZ, PT ;  /* 0x00000000003f782f */ /* 0x000fda00038c0000 */
.L_x_460:
[----:B------:R-:W-:Y:S05]  /*12910*/  @!P6 BRA `(.L_x_418) ;  /* 0x000000000094e947 */ /* 0x000fea0003800000 */
[----:B------:R-:W-:-:S06]  /*12920*/  ULOP3.LUT UR4, UR38, 0x2, URZ, 0xfc, !UPT ;  /* 0x0000000226047892 */ /* 0x000fcc000f8efc3f */
[----:B0-----:R-:W-:-:S05]  /*12930*/  IMAD.U32 R0, RZ, RZ, UR4 ;  /* 0x00000004ff007e24 */ /* 0x001fca000f8e00ff */
[----:B------:R-:W-:-:S13]  /*12940*/  ISETP.NE.AND P0, PT, R0, 0x3, PT ;  /* 0x000000030000780c */ /* 0x000fda0003f05270 */
[----:B------:R-:W-:Y:S05]  /*12950*/  @!P0 BRA `(.L_x_420) ;  /* 0x0000000000048947 */ /* 0x000fea0003800000 */
[----:B------:R-:W-:Y:S01]  /*12960*/  BPT.TRAP 0x1 ;  /* 0x000000040000795c */ /* 0x000fe20000300000 */
.L_x_420:
        /* <DEDUP_REMOVED lines=12> */
.L_x_461:
[----:B------:R-:W1:Y:S02]  /*12a30*/  SYNCS.PHASECHK.TRANS64.TRYWAIT P1, [R5+URZ], R0 ;  /* 0x00000000050075a7 */ /* 0x000e64000802017f */
[----:B-1----:R-:W-:Y:S05]  /*12a40*/  @!P1 BRA `(.L_x_422) ;  /* 0x0000000c007c9947 */ /* 0x002fea0003800000 */
.L_x_462:
[----:B------:R-:W-:Y:S05]  /*12a50*/  @!P0 BRA `(.L_x_423) ;  /* 0x0000000000048947 */ /* 0x000fea0003800000 */
[----:B------:R-:W-:Y:S01]  /*12a60*/  BPT.TRAP 0x1 ;  /* 0x000000040000795c */ /* 0x000fe20000300000 */
.L_x_423:
[----:B-1----:R-:W-:-:S04]  /*12a70*/  IMAD R5, R18, 0x8, R3 ;  /* 0x0000000812057824 */ /* 0x002fc800078e0203 */
[----:B------:R-:W1:Y:S02]  /*12a80*/  SYNCS.PHASECHK.TRANS64.TRYWAIT P1, [R5+URZ+0x33460], R4 ;  /* 0x03346004050075a7 */ /* 0x000e64000802017f */
[----:B-1----:R-:W-:Y:S05]  /*12a90*/  @!P1 BRA `(.L_x_424) ;  /* 0x0000000c007c9947 */ /* 0x002fea0003800000 */
.L_x_463:
[----:B------:R-:W-:Y:S05]  /*12aa0*/  @!P0 BRA `(.L_x_425) ;  /* 0x0000000000048947 */ /* 0x000fea0003800000 */
[----:B------:R-:W-:Y:S01]  /*12ab0*/  BPT.TRAP 0x1 ;  /* 0x000000040000795c */ /* 0x000fe20000300000 */
.L_x_425:
[----:B------:R-:W-:-:S04]  /*12ac0*/  IMAD R3, R2, 0x8, R3 ;  /* 0x0000000802037824 */ /* 0x000fc800078e0203 */
[----:B------:R-:W2:Y:S02]  /*12ad0*/  SYNCS.PHASECHK.TRANS64.TRYWAIT P1, [R3+URZ+0x33460], R0 ;  /* 0x03346000030075a7 */ /* 0x000ea4000802017f */
[----:B--2---:R-:W-:Y:S05]  /*12ae0*/  @!P1 BRA `(.L_x_426) ;  /* 0x0000000c007c9947 */ /* 0x004fea0003800000 */
.L_x_464:
[----:B------:R-:W-:Y:S05]  /*12af0*/  @!P0 BRA `(.L_x_427) ;  /* 0x0000000000048947 */ /* 0x000fea0003800000 */
[----:B------:R-:W-:Y:S01]  /*12b00*/  BPT.TRAP 0x1 ;  /* 0x000000040000795c */ /* 0x000fe20000300000 */
.L_x_427:
[----:B------:R-:W3:Y:S02]  /*12b10*/  SYNCS.PHASECHK.TRANS64.TRYWAIT P0, [R5+URZ+0x33480], R4 ;  /* 0x03348004050075a7 */ /* 0x000ee4000800017f */
[----:B---3--:R-:W-:Y:S05]  /*12b20*/  @!P0 BRA `(.L_x_428) ;  /* 0x0000000c00808947 */ /* 0x008fea0003800000 */
.L_x_429:
[----:B----4-:R4:W0:Y:S02]  /*12b30*/  SYNCS.PHASECHK.TRANS64.TRYWAIT P0, [R3+URZ+0x33480], R0 ;  /* 0x03348000030075a7 */ /* 0x010824000800017f */
[----:B0-----:R-:W-:Y:S05]  /*12b40*/  @!P0 NANOSLEEP.SYNCS 0x989680 ;  /* 0x009896800000895d */ /* 0x001fea0003900000 */
[----:B------:R-:W0:Y:S02]  /*12b50*/  @!P0 SYNCS.PHASECHK.TRANS64 P0, [R3+URZ+0x33480], R0 ;  /* 0x03348000030085a7 */ /* 0x000e24000800007f */
[----:B0-----:R-:W-:Y:S05]  /*12b60*/  @!P0 BRA `(.L_x_429) ;  /* 0xfffffffc00f08947 */ /* 0x001fea000383ffff */
.L_x_418:
[----:B------:R-:W-:Y:S05]  /*12b70*/  BSYNC B0 ;  /* 0x0000000000007941 */ /* 0x000fea0003800000 */
.L_x_417:
[----:B------:R-:W-:Y:S05]  /*12b80*/  EXIT ;  /* 0x000000000000794d */ /* 0x000fea0003800000 */
.L_x_290:
[----:B0-----:R0:W1:Y:S02]  /*12b90*/  SYNCS.PHASECHK.TRANS64.TRYWAIT P1, [R4+URZ+0x33400], R11 ;  /* 0x0334000b040075a7 */ /* 0x001064000802017f */
[----:B-1----:R-:W-:Y:S05]  /*12ba0*/  @!P1 NANOSLEEP.SYNCS 0x989680 ;  /* 0x009896800000995d */ /* 0x002fea0003900000 */
[----:B------:R-:W1:Y:S02]  /*12bb0*/  @!P1 SYNCS.PHASECHK.TRANS64 P1, [R4+URZ+0x33400], R11 ;  /* 0x0334000b040095a7 */ /* 0x000e64000802007f */
[----:B-1----:R-:W-:Y:S05]  /*12bc0*/  @!P1 BRA `(.L_x_290) ;  /* 0xfffffffc00f09947 */ /* 0x002fea000383ffff */
[----:B------:R-:W-:Y:S05]  /*12bd0*/  BRA `(.L_x_430) ;  /* 0xfffffeec00bc7947 */ /* 0x000fea000383ffff */
.L_x_294:
[----:B--2---:R2:W3:Y:S02]  /*12be0*/  SYNCS.PHASECHK.TRANS64.TRYWAIT P1, [R5+URZ+0x33430], R6 ;  /* 0x03343006050075a7 */ /* 0x0044e4000802017f */
[----:B---3--:R-:W-:Y:S05]  /*12bf0*/  @!P1 NANOSLEEP.SYNCS 0x989680 ;  /* 0x009896800000995d */ /* 0x008fea0003900000 */
[----:B------:R-:W3:Y:S02]  /*12c00*/  @!P1 SYNCS.PHASECHK.TRANS64 P1, [R5+URZ+0x33430], R6 ;  /* 0x03343006050095a7 */ /* 0x000ee4000802007f */
[----:B---3--:R-:W-:Y:S05]  /*12c10*/  @!P1 BRA `(.L_x_294) ;  /* 0xfffffffc00f09947 */ /* 0x008fea000383ffff */
[----:B------:R-:W-:Y:S05]  /*12c20*/  BRA `(.L_x_293) ;  /* 0xfffffeec00e47947 */ /* 0x000fea000383ffff */
.L_x_299:
[----:B-1----:R-:W-:-:S04]  /*12c30*/  IMAD.U32 R4, RZ, RZ, UR6 ;  /* 0x00000006ff047e24 */ /* 0x002fc8000f8e00ff */
[----:B------:R1:W2:Y:S03]  /*12c40*/  SYNCS.PHASECHK.TRANS64.TRYWAIT P1, [R4+URZ+0x33430], R3 ;  /* 0x03343003040075a7 */ /* 0x0002a6000802017f */
[----:B--2---:R-:W-:Y:S05]  /*12c50*/  @!P1 NANOSLEEP.SYNCS 0x989680 ;  /* 0x009896800000995d */ /* 0x004fea0003900000 */
[----:B------:R-:W2:Y:S02]  /*12c60*/  @!P1 SYNCS.PHASECHK.TRANS64 P1, [R4+URZ+0x33430], R3 ;  /* 0x03343003040095a7 */ /* 0x000ea4000802007f */
[----:B--2---:R-:W-:Y:S05]  /*12c70*/  @!P1 BRA `(.L_x_299) ;  /* 0xfffffffc00ec9947 */ /* 0x004fea000383ffff */
[----:B------:R-:W-:Y:S05]  /*12c80*/  BRA `(.L_x_296) ;  /* 0xffffff2c00e47947 */ /* 0x000fea000383ffff */
.L_x_303:
[----:B-1----:R-:W-:-:S04]  /*12c90*/  IMAD.U32 R4, RZ, RZ, UR6 ;  /* 0x00000006ff047e24 */ /* 0x002fc8000f8e00ff */
[----:B------:R1:W2:Y:S03]  /*12ca0*/  SYNCS.PHASECHK.TRANS64.TRYWAIT P1, [R4+URZ+0x33450], R3 ;  /* 0x03345003040075a7 */ /* 0x0002a6000802017f */
[----:B--2---:R-:W-:Y:S05]  /*12cb0*/  @!P1 NANOSLEEP.SYNCS 0x989680 ;  /* 0x009896800000995d */ /* 0x004fea0003900000 */
[----:B------:R-:W2:Y:S02]  /*12cc0*/  @!P1 SYNCS.PHASECHK.TRANS64 P1, [R4+URZ+0x33450], R3 ;  /* 0x03345003040095a7 */ /* 0x000ea4000802007f */
[----:B--2---:R-:W-:Y:S05]  /*12cd0*/  @!P1 BRA `(.L_x_303) ;  /* 0xfffffffc00ec9947 */ /* 0x004fea000383ffff */
[----:B------:R-:W-:Y:S05]  /*12ce0*/  BRA `(.L_x_300) ;  /* 0xffffff3800f07947 */ /* 0x000fea000383ffff */
.L_x_309:
[----:B-1----:R1:W2:Y:S02]  /*12cf0*/  SYNCS.PHASECHK.TRANS64.TRYWAIT P1, [R15+URZ+0x33450], R0 ;  /* 0x033450000f0075a7 */ /* 0x0022a4000802017f */
[----:B--2---:R-:W-:Y:S05]  /*12d00*/  @!P1 NANOSLEEP.SYNCS 0x989680 ;  /* 0x009896800000995d */ /* 0x004fea0003900000 */
[----:B------:R-:W2:Y:S02]  /*12d10*/  @!P1 SYNCS.PHASECHK.TRANS64 P1, [R15+URZ+0x33450], R0 ;  /* 0x033450000f0095a7 */ /* 0x000ea4000802007f */
[----:B--2---:R-:W-:Y:S05]  /*12d20*/  @!P1 BRA `(.L_x_309) ;  /* 0xfffffffc00f09947 */ /* 0x004fea000383ffff */
[----:B------:R-:W-:Y:S05]  /*12d30*/  BRA `(.L_x_308) ;  /* 0xffffff6400fc7947 */ /* 0x000fea000383ffff */
.L_x_355:
[----:B------:R-:W-:Y:S02]  /*12d40*/  IMAD.MOV.U32 R13, RZ, RZ, R0 ;  /* 0x000000ffff0d7224 */ /* 0x000fe400078e0000 */
[----:B------:R-:W-:Y:S02]  /*12d50*/  IMAD.MOV.U32 R12, RZ, RZ, RZ ;  /* 0x000000ffff0c7224 */ /* 0x000fe400078e00ff */
[----:B------:R-:W-:Y:S02]  /*12d60*/  IMAD.MOV.U32 R11, RZ, RZ, 0x1f ;  /* 0x0000001fff0b7424 */ /* 0x000fe400078e00ff */
[----:B------:R-:W-:-:S07]  /*12d70*/  IMAD.MOV.U32 R15, RZ, RZ, -0x1 ;  /* 0xffffffffff0f7424 */ /* 0x000fce00078e00ff */
[----:B-1----:R-:W-:Y:S05]  /*12d80*/  WARPSYNC.COLLECTIVE R15, `(.L_x_431) ;  /* 0x000000000f087348 */ /* 0x002fea0003c00000 */
[----:B------:R0:W2:Y:S02]  /*12d90*/  SHFL.IDX P6, R14, R13, R12, R11 ;  /* 0x0000000c0d0e7389 */ /* 0x0000a400000c000b */
[----:B012---:R-:W-:Y:S01]  /*12da0*/  ENDCOLLECTIVE ;  /* 0x000000000000791b */ /* 0x007fe20003800000 */
.L_x_431:
[----:B------:R-:W-:Y:S05]  /*12db0*/  BRA `(.L_x_432) ;  /* 0xffffffc000187947 */ /* 0x000fea000383ffff */
.L_x_357:
[----:B------:R-:W-:Y:S01]  /*12dc0*/  BSSY B0, `(.L_x_433) ;  /* 0x0000006000007945 */ /* 0x000fe20003800000 */
[----:B------:R-:W-:-:S07]  /*12dd0*/  IMAD.MOV.U32 R15, RZ, RZ, -0x1 ;  /* 0xffffffffff0f7424 */ /* 0x000fce00078e00ff */
[----:B-1----:R-:W-:Y:S05]  /*12de0*/  WARPSYNC.COLLECTIVE R15, `(.L_x_434) ;  /* 0x000000000f0c7348 */ /* 0x002fea0003c00000 */
[----:B------:R-:W-:Y:S02]  /*12df0*/  ELECT P6, UR62, PT ;  /* 0x00000000003e782f */ /* 0x000fe400038c0000 */
[----:B------:R-:W-:Y:S01]  /*12e00*/  MOV R14, UR62 ;  /* 0x0000003e000e7c02 */ /* 0x000fe20008000f00 */
[----:B-1----:R-:W-:Y:S10]  /*12e10*/  ENDCOLLECTIVE ;  /* 0x000000000000791b */ /* 0x002ff40003800000 */
.L_x_434:
[----:B------:R-:W-:Y:S05]  /*12e20*/  BSYNC B0 ;  /* 0x0000000000007941 */ /* 0x000fea0003800000 */
.L_x_433:
[----:B------:R-:W-:Y:S05]  /*12e30*/  BRA `(.L_x_435) ;  /* 0xffffffc000287947 */ /* 0x000fea000383ffff */
.L_x_359:
[----:B0-----:R0:W1:Y:S02]  /*12e40*/  SYNCS.PHASECHK.TRANS64.TRYWAIT P0, [R3+URZ+0x33480], R2 ;  /* 0x03348002030075a7 */ /* 0x001064000800017f */
[----:B-1----:R-:W-:Y:S05]  /*12e50*/  @!P0 NANOSLEEP.SYNCS 0x989680 ;  /* 0x009896800000895d */ /* 0x002fea0003900000 */
[----:B------:R-:W1:Y:S02]  /*12e60*/  @!P0 SYNCS.PHASECHK.TRANS64 P0, [R3+URZ+0x33480], R2 ;  /* 0x03348002030085a7 */ /* 0x000e64000800007f */
[----:B-1----:R-:W-:Y:S05]  /*12e70*/  @!P0 BRA `(.L_x_359) ;  /* 0xfffffffc00f08947 */ /* 0x002fea000383ffff */
[----:B------:R-:W-:Y:S05]  /*12e80*/  BRA `(.L_x_436) ;  /* 0xffffffc000847947 */ /* 0x000fea000383ffff */
.L_x_361:
[----:B-1----:R1:W2:Y:S02]  /*12e90*/  SYNCS.PHASECHK.TRANS64.TRYWAIT P0, [R3+URZ+0x33440], R2 ;  /* 0x03344002030075a7 */ /* 0x0022a4000800017f */
[----:B--2---:R-:W-:Y:S05]  /*12ea0*/  @!P0 NANOSLEEP.SYNCS 0x989680 ;  /* 0x009896800000895d */ /* 0x004fea0003900000 */
[----:B------:R-:W2:Y:S02]  /*12eb0*/  @!P0 SYNCS.PHASECHK.TRANS64 P0, [R3+URZ+0x33440], R2 ;  /* 0x03344002030085a7 */ /* 0x000ea4000800007f */
[----:B--2---:R-:W-:Y:S05]  /*12ec0*/  @!P0 BRA `(.L_x_361) ;  /* 0xfffffffc00f08947 */ /* 0x004fea000383ffff */
[----:B------:R-:W-:Y:S05]  /*12ed0*/  BRA `(.L_x_437) ;  /* 0xffffffc4000c7947 */ /* 0x000fea000383ffff */
.L_x_365:
[----:B------:R-:W2:Y:S01]  /*12ee0*/  LDL.LU R11, [R1+0x18] ;  /* 0x00001800010b7983 */ /* 0x000ea20000300800 */
[----:B------:R-:W-:Y:S01]  /*12ef0*/  IMAD.MOV.U32 R13, RZ, RZ, R2 ;  /* 0x000000ffff0d7224 */ /* 0x000fe200078e0002 */
[----:B------:R-:W-:Y:S01]  /*12f00*/  LOP3.LUT R7, R7, 0x7f, RZ, 0xc0, !PT ;  /* 0x0000007f07077812 */ /* 0x000fe200078ec0ff */
[----:B------:R-:W-:Y:S02]  /*12f10*/  IMAD.MOV.U32 R12, RZ, RZ, RZ ;  /* 0x000000ffff0c7224 */ /* 0x000fe400078e00ff */
[----:B------:R-:W-:Y:S01]  /*12f20*/  IMAD.MOV.U32 R15, RZ, RZ, -0x1 ;  /* 0xffffffffff0f7424 */ /* 0x000fe200078e00ff */
[----:B------:R-:W-:-:S05]  /*12f30*/  SHF.R.U32.HI R7, RZ, 0x2, R7 ;  /* 0x00000002ff077819 */ /* 0x000fca0000011607 */
[----:B------:R-:W-:Y:S02]  /*12f40*/  IMAD.IADD R0, R7, 0x1, R0 ;  /* 0x0000000107007824 */ /* 0x000fe400078e0200 */
[----:B--2---:R-:W-:Y:S02]  /*12f50*/  IMAD R4, R11, R8, RZ ;  /* 0x000000080b047224 */ /* 0x004fe400078e02ff */
[----:B------:R-:W-:-:S03]  /*12f60*/  IMAD.MOV.U32 R11, RZ, RZ, 0x1c1f ;  /* 0x00001c1fff0b7424 */ /* 0x000fc600078e00ff */
[----:B------:R-:W-:-:S13]  /*12f70*/  ISETP.GE.AND P4, PT, R0, R4, PT ;  /* 0x000000040000720c */ /* 0x000fda0003f86270 */
[----:B-----5:R-:W-:Y:S05]  /*12f80*/  WARPSYNC.COLLECTIVE R15, `(.L_x_438) ;  /* 0x000000000f087348 */ /* 0x020fea0003c00000 */
[----:B------:R0:W1:Y:S02]  /*12f90*/  SHFL.IDX P6, R14, R13, R12, R11 ;  /* 0x0000000c0d0e7389 */ /* 0x00006400000c000b */
[----:B01---5:R-:W-:Y:S01]  /*12fa0*/  ENDCOLLECTIVE ;  /* 0x000000000000791b */ /* 0x023fe20003800000 */
.L_x_438:
[----:B------:R-:W-:Y:S02]  /*12fb0*/  IMAD.MOV.U32 R13, RZ, RZ, R3 ;  /* 0x000000ffff0d7224 */ /* 0x000fe400078e0003 */
[----:B------:R-:W-:-:S07]  /*12fc0*/  IMAD.MOV.U32 R5, RZ, RZ, R14 ;  /* 0x000000ffff057224 */ /* 0x000fce00078e000e */
[----:B------:R-:W-:Y:S05]  /*12fd0*/  WARPSYNC.COLLECTIVE R15, `(.L_x_439) ;  /* 0x000000000f087348 */ /* 0x000fea0003c00000 */
[----:B------:R0:W1:Y:S02]  /*12fe0*/  SHFL.IDX P6, R14, R13, R12, R11 ;  /* 0x0000000c0d0e7389 */ /* 0x00006400000c000b */
[----:B01----:R-:W-:Y:S01]  /*12ff0*/  ENDCOLLECTIVE ;  /* 0x000000000000791b */ /* 0x003fe20003800000 */
.L_x_439:
[----:B------:R-:W-:Y:S02]  /*13000*/  IMAD.MOV.U32 R13, RZ, RZ, R2 ;  /* 0x000000ffff0d7224 */ /* 0x000fe400078e0002 */
[----:B------:R-:W-:Y:S02]  /*13010*/  IMAD.MOV.U32 R12, RZ, RZ, 0x1 ;  /* 0x00000001ff0c7424 */ /* 0x000fe400078e00ff */
[----:B------:R-:W-:-:S07]  /*13020*/  IMAD.MOV.U32 R6, RZ, RZ, R14 ;  /* 0x000000ffff067224 */ /* 0x000fce00078e000e */
[----:B------:R-:W-:Y:S05]  /*13030*/  WARPSYNC.COLLECTIVE R15, `(.L_x_440) ;  /* 0x000000000f087348 */ /* 0x000fea0003c00000 */
[----:B------:R0:W1:Y:S02]  /*13040*/  SHFL.IDX P6, R14, R13, R12, R11 ;  /* 0x0000000c0d0e7389 */ /* 0x00006400000c000b */
[----:B01----:R-:W-:Y:S01]  /*13050*/  ENDCOLLECTIVE ;  /* 0x000000000000791b */ /* 0x003fe20003800000 */
.L_x_440:
        /* <DEDUP_REMOVED lines=8> */
[----:B------:R0:W-:Y:S02]  /*130e0*/  @!P4 LDGSTS.E.BYPASS.LTC128B.128 [R9+0x1e200], desc[UR48][R6.64], !P0 ;  /* 0x1e2000000609cfae */ /* 0x0001e4000c101d70 */
[----:B------:R-:W-:Y:S02]  /*130f0*/  ISETP.GE.AND P3, PT, R5, R4, PT ;  /* 0x000000040500720c */ /* 0x000fe40003f66270 */
[----:B------:R0:W-:Y:S01]  /*13100*/  @!P4 LDGSTS.E.BYPASS.LTC128B.128 [R9+0x20200], desc[UR48][R6.64+0x40], !P1 ;  /* 0x202000400609cfae */ /* 0x0001e2000c901d70 */
[----:B------:R-:W-:-:S03]  /*13110*/  IMAD.MOV.U32 R5, RZ, RZ, R14 ;  /* 0x000000ffff057224 */ /* 0x000fc600078e000e */
[----:B------:R0:W-:Y:S07]  /*13120*/  @!P4 LDGSTS.E.BYPASS.LTC128B.128 [R9+0x22200], desc[UR48][R6.64+0x80], !P2 ;  /* 0x222000800609cfae */ /* 0x0001ee000d101d70 */
[----:B0-----:R-:W-:Y:S05]  /*13130*/  WARPSYNC.COLLECTIVE R15, `(.L_x_441) ;  /* 0x000000000f087348 */ /* 0x001fea0003c00000 */
[----:B------:R1:W2:Y:S02]  /*13140*/  SHFL.IDX P6, R14, R13, R12, R11 ;  /* 0x0000000c0d0e7389 */ /* 0x0002a400000c000b */
[----:B012---:R-:W-:Y:S01]  /*13150*/  ENDCOLLECTIVE ;  /* 0x000000000000791b */ /* 0x007fe20003800000 */
.L_x_441:
[----:B------:R-:W-:Y:S02]  /*13160*/  IMAD.MOV.U32 R13, RZ, RZ, R2 ;  /* 0x000000ffff0d7224 */ /* 0x000fe400078e0002 */
[----:B------:R-:W-:Y:S02]  /*13170*/  IMAD.MOV.U32 R12, RZ, RZ, 0x2 ;  /* 0x00000002ff0c7424 */ /* 0x000fe400078e00ff */
[----:B------:R-:W-:-:S07]  /*13180*/  IMAD.MOV.U32 R6, RZ, RZ, R14 ;  /* 0x000000ffff067224 */ /* 0x000fce00078e000e */
[----:B------:R-:W-:Y:S05]  /*13190*/  WARPSYNC.COLLECTIVE R15, `(.L_x_442) ;  /* 0x000000000f087348 */ /* 0x000fea0003c00000 */
[----:B------:R0:W1:Y:S02]  /*131a0*/  SHFL.IDX P6, R14, R13, R12, R11 ;  /* 0x0000000c0d0e7389 */ /* 0x00006400000c000b */
[----:B01----:R-:W-:Y:S01]  /*131b0*/  ENDCOLLECTIVE ;  /* 0x000000000000791b */ /* 0x003fe20003800000 */
.L_x_442:
        /* <DEDUP_REMOVED lines=16> */
.L_x_443:
[----:B------:R-:W-:Y:S02]  /*132c0*/  IMAD.MOV.U32 R13, RZ, RZ, R2 ;  /* 0x000000ffff0d7224 */ /* 0x000fe400078e0002 */
[----:B------:R-:W-:Y:S02]  /*132d0*/  IMAD.MOV.U32 R12, RZ, RZ, 0x3 ;  /* 0x00000003ff0c7424 */ /* 0x000fe400078e00ff */
[----:B------:R-:W-:-:S07]  /*132e0*/  IMAD.MOV.U32 R6, RZ, RZ, R14 ;  /* 0x000000ffff067224 */ /* 0x000fce00078e000e */
[----:B------:R-:W-:Y:S05]  /*132f0*/  WARPSYNC.COLLECTIVE R15, `(.L_x_444) ;  /* 0x000000000f087348 */ /* 0x000fea0003c00000 */
[----:B------:R0:W1:Y:S02]  /*13300*/  SHFL.IDX P6, R14, R13, R12, R11 ;  /* 0x0000000c0d0e7389 */ /* 0x00006400000c000b */
[----:B01----:R-:W-:Y:S01]  /*13310*/  ENDCOLLECTIVE ;  /* 0x000000000000791b */ /* 0x003fe20003800000 */
.L_x_444:
        /* <DEDUP_REMOVED lines=14> */
.L_x_445:
[----:B------:R-:W-:Y:S01]  /*13400*/  IMAD.MOV.U32 R3, RZ, RZ, R14 ;  /* 0x000000ffff037224 */ /* 0x000fe200078e000e */
[----:B------:R-:W-:Y:S06]  /*13410*/  BRA `(.L_x_446) ;  /* 0xffffffc800707947 */ /* 0x000fec000383ffff */
.L_x_370:
[----:B0-----:R0:W1:Y:S02]  /*13420*/  SYNCS.PHASECHK.TRANS64.TRYWAIT P0, [R17+URZ+0x33420], R0 ;  /* 0x03342000110075a7 */ /* 0x001064000800017f */
[----:B-1----:R-:W-:Y:S05]  /*13430*/  @!P0 NANOSLEEP.SYNCS 0x989680 ;  /* 0x009896800000895d */ /* 0x002fea0003900000 */
[----:B------:R-:W1:Y:S02]  /*13440*/  @!P0 SYNCS.PHASECHK.TRANS64 P0, [R17+URZ+0x33420], R0 ;  /* 0x03342000110085a7 */ /* 0x000e64000800007f */
[----:B-1----:R-:W-:Y:S05]  /*13450*/  @!P0 BRA `(.L_x_370) ;  /* 0xfffffffc00f08947 */ /* 0x002fea000383ffff */
[----:B------:R-:W-:Y:S05]  /*13460*/  BRA `(.L_x_447) ;  /* 0xffffffc800e07947 */ /* 0x000fea000383ffff */
.L_x_376:
[----:B0-----:R0:W1:Y:S02]  /*13470*/  SYNCS.PHASECHK.TRANS64.TRYWAIT P0, [R6+URZ+0x33480], R4 ;  /* 0x03348004060075a7 */ /* 0x001064000800017f */
[----:B-1----:R-:W-:Y:S05]  /*13480*/  @!P0 NANOSLEEP.SYNCS 0x989680 ;  /* 0x009896800000895d */ /* 0x002fea0003900000 */
[----:B------:R-:W1:Y:S02]  /*13490*/  @!P0 SYNCS.PHASECHK.TRANS64 P0, [R6+URZ+0x33480], R4 ;  /* 0x03348004060085a7 */ /* 0x000e64000800007f */
[----:B-1----:R-:W-:Y:S05]  /*134a0*/  @!P0 BRA `(.L_x_376) ;  /* 0xfffffffc00f08947 */ /* 0x002fea000383ffff */
[----:B------:R-:W-:Y:S05]  /*134b0*/  BRA `(.L_x_448) ;  /* 0xffffffcc00947947 */ /* 0x000fea000383ffff */
.L_x_383:
[----:B-1----:R1:W2:Y:S02]  /*134c0*/  SYNCS.PHASECHK.TRANS64.TRYWAIT P0, [R6+URZ+0x33440], R4 ;  /* 0x03344004060075a7 */ /* 0x0022a4000800017f */
[----:B--2---:R-:W-:Y:S05]  /*134d0*/  @!P0 NANOSLEEP.SYNCS 0x989680 ;  /* 0x009896800000895d */ /* 0x004fea0003900000 */
[----:B------:R-:W2:Y:S02]  /*134e0*/  @!P0 SYNCS.PHASECHK.TRANS64 P0, [R6+URZ+0x33440], R4 ;  /* 0x03344004060085a7 */ /* 0x000ea4000800007f */
[----:B--2---:R-:W-:Y:S05]  /*134f0*/  @!P0 BRA `(.L_x_383) ;  /* 0xfffffffc00f08947 */ /* 0x004fea000383ffff */
[----:B------:R-:W-:Y:S05]  /*13500*/  BRA `(.L_x_449) ;  /* 0xffffffd000907947 */ /* 0x000fea000383ffff */
.L_x_391:
[----:B0-----:R0:W1:Y:S02]  /*13510*/  SYNCS.PHASECHK.TRANS64.TRYWAIT P0, [R3+URZ+0x33470], R4 ;  /* 0x03347004030075a7 */ /* 0x001064000800017f */
[----:B-1----:R-:W-:Y:S05]  /*13520*/  @!P0 NANOSLEEP.SYNCS 0x989680 ;  /* 0x009896800000895d */ /* 0x002fea0003900000 */
[----:B------:R-:W1:Y:S02]  /*13530*/  @!P0 SYNCS.PHASECHK.TRANS64 P0, [R3+URZ+0x33470], R4 ;  /* 0x03347004030085a7 */ /* 0x000e64000800007f */
[----:B-1----:R-:W-:Y:S05]  /*13540*/  @!P0 BRA `(.L_x_391) ;  /* 0xfffffffc00f08947 */ /* 0x002fea000383ffff */
[----:B------:R-:W-:Y:S05]  /*13550*/  BRA `(.L_x_450) ;  /* 0xffffffd400a47947 */ /* 0x000fea000383ffff */
.L_x_393:
[----:B-1----:R1:W3:Y:S02]  /*13560*/  SYNCS.PHASECHK.TRANS64.TRYWAIT P0, [R3+URZ+0x33460], R0 ;  /* 0x03346000030075a7 */ /* 0x0022e4000800017f */
[----:B---3--:R-:W-:Y:S05]  /*13570*/  @!P0 NANOSLEEP.SYNCS 0x989680 ;  /* 0x009896800000895d */ /* 0x008fea0003900000 */
[----:B------:R-:W3:Y:S02]  /*13580*/  @!P0 SYNCS.PHASECHK.TRANS64 P0, [R3+URZ+0x33460], R0 ;  /* 0x03346000030085a7 */ /* 0x000ee4000800007f */
[----:B---3--:R-:W-:Y:S05]  /*13590*/  @!P0 BRA `(.L_x_393) ;  /* 0xfffffffc00f08947 */ /* 0x008fea000383ffff */
[----:B------:R-:W-:Y:S05]  /*135a0*/  BRA `(.L_x_451) ;  /* 0xffffffd400ac7947 */ /* 0x000fea000383ffff */
.L_x_400:
[----:B0-----:R0:W1:Y:S02]  /*135b0*/  SYNCS.PHASECHK.TRANS64.TRYWAIT P1, [R3+URZ+0x33470], R0 ;  /* 0x03347000030075a7 */ /* 0x001064000802017f */
[----:B-1----:R-:W-:Y:S05]  /*135c0*/  @!P1 NANOSLEEP.SYNCS 0x989680 ;  /* 0x009896800000995d */ /* 0x002fea0003900000 */
[----:B------:R-:W1:Y:S02]  /*135d0*/  @!P1 SYNCS.PHASECHK.TRANS64 P1, [R3+URZ+0x33470], R0 ;  /* 0x03347000030095a7 */ /* 0x000e64000802007f */
[----:B-1----:R-:W-:Y:S05]  /*135e0*/  @!P1 BRA `(.L_x_400) ;  /* 0xfffffffc00f09947 */ /* 0x002fea000383ffff */
[----:B------:R-:W-:Y:S05]  /*135f0*/  BRA `(.L_x_452) ;  /* 0xffffffdc00ec7947 */ /* 0x000fea000383ffff */
.L_x_402:
[----:B0-----:R0:W1:Y:S02]  /*13600*/  SYNCS.PHASECHK.TRANS64.TRYWAIT P1, [R3+URZ+0x33460], R0 ;  /* 0x03346000030075a7 */ /* 0x001064000802017f */
[----:B-1----:R-:W-:Y:S05]  /*13610*/  @!P1 NANOSLEEP.SYNCS 0x989680 ;  /* 0x009896800000995d */ /* 0x002fea0003900000 */
[----:B------:R-:W1:Y:S02]  /*13620*/  @!P1 SYNCS.PHASECHK.TRANS64 P1, [R3+URZ+0x33460], R0 ;  /* 0x03346000030095a7 */ /* 0x000e64000802007f */
[----:B-1----:R-:W-:Y:S05]  /*13630*/  @!P1 BRA `(.L_x_402) ;  /* 0xfffffffc00f09947 */ /* 0x002fea000383ffff */
[----:B------:R-:W-:Y:S05]  /*13640*/  BRA `(.L_x_453) ;  /* 0xffffffdc00f07947 */ /* 0x000fea000383ffff */
.L_x_415:
[----:B0-----:R0:W1:Y:S02]  /*13650*/  SYNCS.PHASECHK.TRANS64.TRYWAIT P0, [R3+URZ+0x33420], R0 ;  /* 0x03342000030075a7 */ /* 0x001064000800017f */
[----:B-1----:R-:W-:Y:S05]  /*13660*/  @!P0 NANOSLEEP.SYNCS 0x989680 ;  /* 0x009896800000895d */ /* 0x002fea0003900000 */
[----:B------:R-:W1:Y:S02]  /*13670*/  @!P0 SYNCS.PHASECHK.TRANS64 P0, [R3+URZ+0x33420], R0 ;  /* 0x03342000030085a7 */ /* 0x000e64000800007f */
[----:B-1----:R-:W-:Y:S05]  /*13680*/  @!P0 BRA `(.L_x_415) ;  /* 0xfffffffc00f08947 */ /* 0x002fea000383ffff */
[----:B------:R-:W-:Y:S05]  /*13690*/  BRA `(.L_x_454) ;  /* 0xfffffff000687947 */ /* 0x000fea000383ffff */
.L_x_416:
[----:B------:R-:W1:Y:S01]  /*136a0*/  S2R R2, SR_TID.X ;  /* 0x0000000000027919 */ /* 0x000e620000002100 */
[----:B------:R-:W-:Y:S01]  /*136b0*/  BSSY B0, `(.L_x_455) ;  /* 0x000000a000007945 */ /* 0x000fe20003800000 */
[----:B------:R-:W-:Y:S02]  /*136c0*/  IMAD.MOV.U32 R12, RZ, RZ, RZ ;  /* 0x000000ffff0c7224 */ /* 0x000fe400078e00ff */
[----:B------:R-:W-:Y:S02]  /*136d0*/  IMAD.MOV.U32 R11, RZ, RZ, 0x1f ;  /* 0x0000001fff0b7424 */ /* 0x000fe400078e00ff */
[----:B------:R-:W-:Y:S01]  /*136e0*/  IMAD.MOV.U32 R15, RZ, RZ, -0x1 ;  /* 0xffffffffff0f7424 */ /* 0x000fe200078e00ff */
[----:B-1----:R-:W-:-:S04]  /*136f0*/  SHF.R.U32.HI R2, RZ, 0x5, R2 ;  /* 0x00000005ff027819 */ /* 0x002fc80000011602 */
[----:B------:R-:W-:-:S05]  /*13700*/  LOP3.LUT R2, R2, 0x3, RZ, 0xc0, !PT ;  /* 0x0000000302027812 */ /* 0x000fca00078ec0ff */
[----:B------:R-:W-:-:S07]  /*13710*/  IMAD.MOV.U32 R13, RZ, RZ, R2 ;  /* 0x000000ffff0d7224 */ /* 0x000fce00078e0002 */
[----:B0-----:R-:W-:Y:S05]  /*13720*/  WARPSYNC.COLLECTIVE R15, `(.L_x_456) ;  /* 0x000000000f087348 */ /* 0x001fea0003c00000 */
[----:B------:R1:W2:Y:S02]  /*13730*/  SHFL.IDX P6, R14, R13, R12, R11 ;  /* 0x0000000c0d0e7389 */ /* 0x0002a400000c000b */
[----:B012---:R-:W-:Y:S01]  /*13740*/  ENDCOLLECTIVE ;  /* 0x000000000000791b */ /* 0x007fe20003800000 */
.L_x_456:
[----:B------:R-:W-:Y:S05]  /*13750*/  BSYNC B0 ;  /* 0x0000000000007941 */ /* 0x000fea0003800000 */
.L_x_455:
[----:B------:R-:W-:Y:S05]  /*13760*/  BRA `(.L_x_457) ;  /* 0xfffffff000507947 */ /* 0x000fea000383ffff */
.L_x_419:
[----:B------:R-:W-:Y:S01]  /*13770*/  BSSY B1, `(.L_x_458) ;  /* 0x0000006000017945 */ /* 0x000fe20003800000 */
[----:B------:R-:W-:-:S07]  /*13780*/  IMAD.MOV.U32 R15, RZ, RZ, -0x1 ;  /* 0xffffffffff0f7424 */ /* 0x000fce00078e00ff */
[----:B0-----:R-:W-:Y:S05]  /*13790*/  WARPSYNC.COLLECTIVE R15, `(.L_x_459) ;  /* 0x000000000f0c7348 */ /* 0x001fea0003c00000 */
[----:B------:R-:W-:Y:S02]  /*137a0*/  ELECT P6, UR62, PT ;  /* 0x00000000003e782f */ /* 0x000fe400038c0000 */
[----:B------:R-:W-:Y:S01]  /*137b0*/  MOV R14, UR62 ;  /* 0x0000003e000e7c02 */ /* 0x000fe20008000f00 */
[----:B0-----:R-:W-:Y:S10]  /*137c0*/  ENDCOLLECTIVE ;  /* 0x000000000000791b */ /* 0x001ff40003800000 */
.L_x_459:
[----:B------:R-:W-:Y:S05]  /*137d0*/  BSYNC B1 ;  /* 0x0000000000017941 */ /* 0x000fea0003800000 */
.L_x_458:
[----:B------:R-:W-:Y:S05]  /*137e0*/  BRA `(.L_x_460) ;  /* 0xfffffff000487947 */ /* 0x000fea000383ffff */
.L_x_421:
[----:B0-----:R0:W1:Y:S02]  /*137f0*/  SYNCS.PHASECHK.TRANS64.TRYWAIT P1, [R7+URZ], R4 ;  /* 0x00000004070075a7 */ /* 0x001064000802017f */
[----:B-1----:R-:W-:Y:S05]  /*13800*/  @!P1 NANOSLEEP.SYNCS 0x989680 ;  /* 0x009896800000995d */ /* 0x002fea0003900000 */
[----:B------:R-:W1:Y:S02]  /*13810*/  @!P1 SYNCS.PHASECHK.TRANS64 P1, [R7+URZ], R4 ;  /* 0x00000004070095a7 */ /* 0x000e64000802007f */
[----:B-1----:R-:W-:Y:S05]  /*13820*/  @!P1 BRA `(.L_x_421) ;  /* 0xfffffffc00f09947 */ /* 0x002fea000383ffff */
[----:B------:R-:W-:Y:S05]  /*13830*/  BRA `(.L_x_461) ;  /* 0xfffffff0007c7947 */ /* 0x000fea000383ffff */
.L_x_422:
[----:B-1----:R1:W2:Y:S02]  /*13840*/  SYNCS.PHASECHK.TRANS64.TRYWAIT P1, [R5+URZ], R0 ;  /* 0x00000000050075a7 */ /* 0x0022a4000802017f */
[----:B--2---:R-:W-:Y:S05]  /*13850*/  @!P1 NANOSLEEP.SYNCS 0x989680 ;  /* 0x009896800000995d */ /* 0x004fea0003900000 */
[----:B------:R-:W2:Y:S02]  /*13860*/  @!P1 SYNCS.PHASECHK.TRANS64 P1, [R5+URZ], R0 ;  /* 0x00000000050095a7 */ /* 0x000ea4000802007f */
[----:B--2---:R-:W-:Y:S05]  /*13870*/  @!P1 BRA `(.L_x_422) ;  /* 0xfffffffc00f09947 */ /* 0x004fea000383ffff */
[----:B------:R-:W-:Y:S05]  /*13880*/  BRA `(.L_x_462) ;  /* 0xfffffff000707947 */ /* 0x000fea000383ffff */
.L_x_424:
[----:B-1----:R1:W2:Y:S02]  /*13890*/  SYNCS.PHASECHK.TRANS64.TRYWAIT P1, [R5+URZ+0x33460], R4 ;  /* 0x03346004050075a7 */ /* 0x0022a4000802017f */
[----:B--2---:R-:W-:Y:S05]  /*138a0*/  @!P1 NANOSLEEP.SYNCS 0x989680 ;  /* 0x009896800000995d */ /* 0x004fea0003900000 */
[----:B------:R-:W2:Y:S02]  /*138b0*/  @!P1 SYNCS.PHASECHK.TRANS64 P1, [R5+URZ+0x33460], R4 ;  /* 0x03346004050095a7 */ /* 0x000ea4000802007f */
[----:B--2---:R-:W-:Y:S05]  /*138c0*/  @!P1 BRA `(.L_x_424) ;  /* 0xfffffffc00f09947 */ /* 0x004fea000383ffff */
[----:B------:R-:W-:Y:S05]  /*138d0*/  BRA `(.L_x_463) ;  /* 0xfffffff000707947 */ /* 0x000fea000383ffff */
.L_x_426:
[----:B--2---:R2:W3:Y:S02]  /*138e0*/  SYNCS.PHASECHK.TRANS64.TRYWAIT P1, [R3+URZ+0x33460], R0 ;  /* 0x03346000030075a7 */ /* 0x0044e4000802017f */
[----:B---3--:R-:W-:Y:S05]  /*138f0*/  @!P1 NANOSLEEP.SYNCS 0x989680 ;  /* 0x009896800000995d */ /* 0x008fea0003900000 */
[----:B------:R-:W3:Y:S02]  /*13900*/  @!P1 SYNCS.PHASECHK.TRANS64 P1, [R3+URZ+0x33460], R0 ;  /* 0x03346000030095a7 */ /* 0x000ee4000802007f */
[----:B---3--:R-:W-:Y:S05]  /*13910*/  @!P1 BRA `(.L_x_426) ;  /* 0xfffffffc00f09947 */ /* 0x008fea000383ffff */
[----:B------:R-:W-:Y:S05]  /*13920*/  BRA `(.L_x_464) ;  /* 0xfffffff000707947 */ /* 0x000fea000383ffff */
.L_x_428:
[----:B---3--:R3:W4:Y:S02]  /*13930*/  SYNCS.PHASECHK.TRANS64.TRYWAIT P0, [R5+URZ+0x33480], R4 ;  /* 0x03348004050075a7 */ /* 0x008724000800017f */
[----:B----4-:R-:W-:Y:S05]  /*13940*/  @!P0 NANOSLEEP.SYNCS 0x989680 ;  /* 0x009896800000895d */ /* 0x010fea0003900000 */
[----:B------:R-:W4:Y:S02]  /*13950*/  @!P0 SYNCS.PHASECHK.TRANS64 P0, [R5+URZ+0x33480], R4 ;  /* 0x03348004050085a7 */ /* 0x000f24000800007f */
[----:B----4-:R-:W-:Y:S05]  /*13960*/  @!P0 BRA `(.L_x_428) ;  /* 0xfffffffc00f08947 */ /* 0x010fea000383ffff */
[----:B------:R-:W-:Y:S05]  /*13970*/  BRA `(.L_x_429) ;  /* 0xfffffff0006c7947 */ /* 0x000fea000383ffff */
.L_x_465:
        /* <DEDUP_REMOVED lines=16> */
.L_x_2886:


//--------------------- .text._ZN7cutlass13device_kernelIN5flash11enable_sm90INS1_16FlashAttnFwdSm90INS1_25CollectiveMainloopFwdSm90ILi2EN4cute5tupleIJNS5_1CILi1EEES8_S8_EEENS6_IJNS7_ILi128EEENS7_ILi160EEENS7_ILi192EEEEEELi192ENS_12float_e4m3_tEfNS_4arch4Sm90ELb0ELb0ELb1ELb1ELb0ELb1ELb0ELb1ELb1ELb1ELb0ELb0EEENS1_21CollectiveEpilogueFwdINS6_IJSA_SC_SB_EEES9_NS_10bfloat16_tESG_Li256ELb1ELb1ELb0ELb1EEENS1_36VarlenDynamicPersistentTileSchedulerILi128ELi160ELi256ELi128ELb0ELb1ELb1ELb0ELb1ELb1EEEEEEEEEvNT_6ParamsE --------------------------
	.section	.text._ZN7cutlass13device_kernelIN5flash11enable_sm90INS1_16FlashAttnFwdSm90INS1_25CollectiveMainloopFwdSm90ILi2EN4cute5tupleIJNS5_1CILi1EEES8_S8_EEENS6_IJNS7_ILi128EEENS7_ILi160EEENS7_ILi192EEEEEELi192ENS_12float_e4m3_tEfNS_4arch4Sm90ELb0ELb0ELb1ELb1ELb0ELb1ELb0ELb1ELb1ELb1ELb0ELb0EEENS1_21CollectiveEpilogueFwdINS6_IJSA_SC_SB_EEES9_NS_10bfloat16_tESG_Li256ELb1ELb1ELb0ELb1EEENS1_36VarlenDynamicPersistentTileSchedulerILi128ELi160ELi256ELi128ELb0ELb1ELb1ELb0ELb1ELb1EEEEEEEEEvNT_6ParamsE,"ax",@progbits
	.align	128
.text._ZN7cutlass13device_kernelIN5flash11enable_sm90INS1_16FlashAttnFwdSm90INS1_25CollectiveMainloopFwdSm90ILi2EN4cute5tupleIJNS5_1CILi1EEES8_S8_EEENS6_IJNS7_ILi128EEENS7_ILi160EEENS7_ILi192EEEEEELi192ENS_12float_e4m3_tEfNS_4arch4Sm90ELb0ELb0ELb1ELb1ELb0ELb1ELb0ELb1ELb1ELb1ELb0ELb0EEENS1_21CollectiveEpilogueFwdINS6_IJSA_SC_SB_EEES9_NS_10bfloat16_tESG_Li256ELb1ELb1ELb0ELb1EEENS1_36VarlenDynamicPersistentTileSchedulerILi128ELi160ELi256ELi128ELb0ELb1ELb1ELb0ELb1ELb1EEEEEEEEEvNT_6ParamsE:
        .type           _ZN7cutlass13device_kernelIN5flash11enable_sm90INS1_16FlashAttnFwdSm90INS1_25CollectiveMainloopFwdSm90ILi2EN4cute5tupleIJNS5_1CILi1EEES8_S8_EEENS6_IJNS7_ILi128EEENS7_ILi160EEENS7_ILi192EEEEEELi192ENS_12float_e4m3_tEfNS_4arch4Sm90ELb0ELb0ELb1ELb1ELb0ELb1ELb0ELb1ELb1ELb1ELb0ELb0EEENS1_21CollectiveEpilogueFwdINS6_IJSA_SC_SB_EEES9_NS_10bfloat16_tESG_Li256ELb1ELb1ELb0ELb1EEENS1_36VarlenDynamicPersistentTileSchedulerILi128ELi160ELi256ELi128ELb0ELb1ELb1ELb0ELb1ELb1EEEEEEEEEvNT_6ParamsE,@function
        .size           _ZN7cutlass13device_kernelIN5flash11enable_sm90INS1_16FlashAttnFwdSm90INS1_25CollectiveMainloopFwdSm90ILi2EN4cute5tupleIJNS5_1CILi1EEES8_S8_EEENS6_IJNS7_ILi128EEENS7_ILi160EEENS7_ILi192EEEEEELi192ENS_12float_e4m3_tEfNS_4arch4Sm90ELb0ELb0ELb1ELb1ELb0ELb1ELb0ELb1ELb1ELb1ELb0ELb0EEENS1_21CollectiveEpilogueFwdINS6_IJSA_SC_SB_EEES9_NS_10bfloat16_tESG_Li256ELb1ELb1ELb0ELb1EEENS1_36VarlenDynamicPersistentTileSchedulerILi128ELi160ELi256ELi128ELb0ELb1ELb1ELb0ELb1ELb1EEEEEEEEEvNT_6ParamsE,(.L_x_2887 - _ZN7cutlass13device_kernelIN5flash11enable_sm90INS1_16FlashAttnFwdSm90INS1_25CollectiveMainloopFwdSm90ILi2EN4cute5tupleIJNS5_1CILi1EEES8_S8_EEENS6_IJNS7_ILi128EEENS7_ILi160EEENS7_ILi192EEEEEELi192ENS_12float_e4m3_tEfNS_4arch4Sm90ELb0ELb0ELb1ELb1ELb0ELb1ELb0ELb1ELb1ELb1ELb0ELb0EEENS1_21CollectiveEpilogueFwdINS6_IJSA_SC_SB_EEES9_NS_10bfloat16_tESG_Li256ELb1ELb1ELb0ELb1EEENS1_36VarlenDynamicPersistentTileSchedulerILi128ELi160ELi256ELi128ELb0ELb1ELb1ELb0ELb1ELb1EEEEEEEEEvNT_6ParamsE)
        .other          _ZN7cutlass13device_kernelIN5flash11enable_sm90INS1_16FlashAttnFwdSm90INS1_25CollectiveMainloopFwdSm90ILi2EN4cute5tupleIJNS5_1CILi1EEES8_S8_EEENS6_IJNS7_ILi128EEENS7_ILi160EEENS7_ILi192EEEEEELi192ENS_12float_e4m3_tEfNS_4arch4Sm90ELb0ELb0ELb1ELb1ELb0ELb1ELb0ELb1ELb1ELb1ELb0ELb0EEENS1_21CollectiveEpilogueFwdINS6_IJSA_SC_SB_EEES9_NS_10bfloat16_tESG_Li256ELb1ELb1ELb0ELb1EEENS1_36VarlenDynamicPersistentTileSchedulerILi128ELi160ELi256ELi128ELb0ELb1ELb1ELb0ELb1ELb1EEEEEEEEEvNT_6ParamsE,@"STO_CUDA_ENTRY STV_DEFAULT"
_ZN7cutlass13device_kernelIN5flash11enable_sm90INS1_16FlashAttnFwdSm90INS1_25CollectiveMainloopFwdSm90ILi2EN4cute5tupleIJNS5_1CILi1EEES8_S8_EEENS6_IJNS7_ILi128EEENS7_ILi160EEENS7_ILi192EEEEEELi192ENS_12float_e4m3_tEfNS_4arch4Sm90ELb0ELb0ELb1ELb1ELb0ELb1ELb0ELb1ELb1ELb1ELb0ELb0EEENS1_21CollectiveEpilogueFwdINS6_IJSA_SC_SB_EEES9_NS_10bfloat16_tESG_Li256ELb1ELb1ELb0ELb1EEENS1_36VarlenDynamicPersistentTileSchedulerILi128ELi160ELi256ELi128ELb0ELb1ELb1ELb0ELb1ELb1EEEEEEEEEvNT_6ParamsE:
        /* <DEDUP_REMOVED lines=13> */
[----:B------:R-:W-:Y:S02]  /*00d0*/  UIADD3 UR10, UP2, UR4, 0x570, URZ ;  /* 0x00000570040a7890 */ /* 0x000fe4000ff5e03f */
[----:B------:R-:W-:Y:S02]  /*00e0*/  UIADD3 UR4, UP3, UR4, 0x670, URZ ;  /* 0x0000067004047890 */ /* 0x000fe4000ff7e03f */
[----:B------:R-:W-:-:S02]  /*00f0*/  UIADD3.X UR7, URZ, UR5, URZ, UP0, !UPT ;  /* 0x000000053f077290 */ /* 0x000fc400087fe43f */
[----:B------:R-:W-:Y:S02]  /*0100*/  UIADD3.X UR9, URZ, UR5, URZ, UP1, !UPT ;  /* 0x000000053f097290 */ /* 0x000fe40008ffe43f */
[----:B------:R-:W-:Y:S02]  /*0110*/  UIADD3.X UR11, URZ, UR5, URZ, UP2, !UPT ;  /* 0x000000053f0b7290 */ /* 0x000fe400097fe43f */
[----:B------:R-:W-:-:S03]  /*0120*/  UIADD3.X UR5, URZ, UR5, URZ, UP3, !UPT ;  /* 0x000000053f057290 */ /* 0x000fc60009ffe43f */
[----:B------:R0:W-:Y:S02]  /*0130*/  UTMACCTL.PF [UR6] ;  /* 0x00000000060079b9 */ /* 0x0001e40008040000 */
[----:B------:R0:W-:Y:S02]  /*0140*/  UTMACCTL.PF [UR8] ;  /* 0x00000000080079b9 */ /* 0x0001e40008040000 */
[----:B------:R0:W-:Y:S02]  /*0150*/  UTMACCTL.PF [UR10] ;  /* 0x000000000a0079b9 */ /* 0x0001e40008040000 */
[----:B------:R0:W-:Y:S02]  /*0160*/  UTMACCTL.PF [UR4] ;  /* 0x00000000040079b9 */ /* 0x0001e40008040000 */
[----:B0-----:R-:W-:Y:S01]  /*0170*/  NOP ;  /* 0x0000000000007918 */ /* 0x001fe20000000000 */
.L_x_467:
[----:B------:R-:W-:Y:S05]  /*0180*/  BSYNC B0 ;  /* 0x0000000000007941 */ /* 0x000fea0003800000 */
.L_x_466:
        /* <DEDUP_REMOVED lines=41> */
.L_x_468:
        /* <DEDUP_REMOVED lines=22> */
.L_x_469:
        /* <DEDUP_REMOVED lines=18> */
.L_x_470:
        /* <DEDUP_REMOVED lines=22> */
.L_x_471:
        /* <DEDUP_REMOVED lines=22> */
.L_x_472:
[----:B------:R-:W-:Y:S01]  /*0960*/  PLOP3.LUT P0, PT, PT, PT, UP0, 0x80, 0x0 ;  /* 0x000000000000781c */ /* 0x000fe20003f0f008 */
[----:B------:R-:W-:Y:S01]  /*0970*/  UMOV UR36, 0x1 ;  /* 0x0000000100247882 */ /* 0x000fe20000000000 */
[----:B------:R-:W-:Y:S01]  /*0980*/  NOP ;  /* 0x0000000000007918 */ /* 0x000fe20000000000 */
[----:B------:R-:W-:Y:S01]  /*0990*/  USEL UR36, UR36, 0x2, !UP0 ;  /* 0x0000000224247887 */ /* 0x000fe2000c000000 */
[----:B------:R-:W-:Y:S01]  /*09a0*/  BSSY B8, `(.L_x_473) ;  /* 0x00029da000087945 */ /* 0x000fe20003800000 */
[----:B------:R-:W-:Y:S01]  /*09b0*/  ULDC.64 UR54, c[0x0][0x208] ;  /* 0x0000820000367ab9 */ /* 0x000fe20000000a00 */
[----:B012-4-:R-:W-:Y:S07]  /*09c0*/  BAR.SYNC.DEFER_BLOCKING 0x0 ;  /* 0x0000000000007b1d */ /* 0x017fee0000010000 */
[----:B------:R-:W-:Y:S05]  /*09d0*/  @!P0 BRA `(.L_x_474) ;  /* 0x0000022c00148947 */ /* 0x000fea0003800000 */
.L_x_475:
[----:B------:R-:W-:-:S08]  /*09e0*/  NOP ;  /* 0x0000000000007918 */ /* 0x000fd00000000000 */
[----:B------:R-:W0:Y:S02]  /*09f0*/  USETMAXREG.TRY_ALLOC.CTAPOOL UP0, 0xf0 ;  /* 0x000000f0000079c8 */ /* 0x000e240008000600 */
[----:B0-----:R-:W-:-:S13]  /*0a00*/  PLOP3.LUT P0, PT, PT, PT, UP0, 0x80, 0x0 ;  /* 0x000000000000781c */ /* 0x001fda0003f0f008 */
[----:B------:R-:W-:Y:S05]  /*0a10*/  @!P0 BRA `(.L_x_475) ;  /* 0xfffffffc00f08947 */ /* 0x000fea000383ffff */
[----:B------:R-:W2:Y:S01]  /*0a20*/  LDL.LU R0, [R1+0x8] ;  /* 0x0000080001007983 */ /* 0x000ea20000300800 */
[----:B------:R-:W0:Y:S01]  /*0a30*/  S2R R2, SR_TID.X ;  /* 0x0000000000027919 */ /* 0x000e220000002100 */
[----:B------:R-:W1:Y:S01]  /*0a40*/  S2UR UR42, SR_CgaCtaId ;  /* 0x00000000002a79c3 */ /* 0x000e620000008800 */
[----:B------:R-:W-:Y:S01]  /*0a50*/  UMOV UR4, 0x400 ;  /* 0x0000040000047882 */ /* 0x000fe20000000000 */
[----:B0-----:R-:W-:-:S06]  /*0a60*/  SHF.R.U32.HI R2, RZ, 0x7, R2 ;  /* 0x00000007ff027819 */ /* 0x001fcc0000011602 */
[----:B------:R-:W-:Y:S06]  /*0a70*/  BAR.ARV 0x8, 0x180 ;  /* 0x0206000000007b1d */ /* 0x000fec0000002000 */
[----:B------:R-:W-:-:S13]  /*0a80*/  ISETP.NE.AND P0, PT, R2, 0x1, PT ;  /* 0x000000010200780c */ /* 0x000fda0003f05270 */
[----:B------:R-:W-:Y:S08]  /*0a90*/  @!P0 BAR.ARV 0x9, 0x100 ;  /* 0x0244000000008b1d */ /* 0x000ff00000002000 */
[----:B------:R-:W-:Y:S01]  /*0aa0*/  BAR.SYNC.DEFER_BLOCKING 0x5, 0x180 ;  /* 0x0146000000007b1d */ /* 0x000fe20000010000 */
[----:B-1----:R-:W-:-:S06]  /*0ab0*/  ULEA UR4, UR42, UR4, 0x18 ;  /* 0x000000042a047291 */ /* 0x002fcc000f8ec03f */
[----:B------:R-:W-:Y:S01]  /*0ac0*/  IMAD.U32 R16, RZ, RZ, UR4 ;  /* 0x00000004ff107e24 */ /* 0x000fe2000f8e00ff */
[----:B------:R-:W-:-:S04]  /*0ad0*/  ULDC UR4, c[0x0][0xc3c] ;  /* 0x00030f0000047ab9 */ /* 0x000fc80000000800 */
[----:B------:R-:W0:Y:S01]  /*0ae0*/  LDS.128 R12, [R16+0x334d0] ;  /* 0x0334d000100c7984 */ /* 0x000e220000000c00 */
[----:B------:R-:W-:Y:S06]  /*0af0*/  BAR.ARV 0x4, 0x180 ;  /* 0x0106000000007b1d */ /* 0x000fec0000002000 */
[----:B--2---:R-:W-:-:S04]  /*0b00*/  LOP3.LUT R0, R0, 0xfffffff7, RZ, 0xc0, !PT ;  /* 0xfffffff700007812 */ /* 0x004fc800078ec0ff */
[----:B------:R-:W-:-:S05]  /*0b10*/  @P0 LOP3.LUT R0, R0, 0x8, RZ, 0xfc, !PT ;  /* 0x0000000800000812 */ /* 0x000fca00078efcff */
[----:B------:R1:W-:Y:S01]  /*0b20*/  STL [R1+0x8], R0 ;  /* 0x0000080001007387 */ /* 0x0003e20000100800 */
[----:B0-----:R-:W-:-:S13]  /*0b30*/  ISETP.GE.AND P0, PT, R15, UR4, PT ;  /* 0x000000040f007c0c */ /* 0x001fda000bf06270 */
[----:B-1----:R-:W-:Y:S05]  /*0b40*/  @P0 BRA `(.L_x_476) ;  /* 0x0000029800fc0947 */ /* 0x002fea0003800000 */
[----:B------:R-:W0:Y:S01]  /*0b50*/  S2R R0, SR_TID.X ;  /* 0x0000000000007919 */ /* 0x000e220000002100 */
[----:B------:R-:W-:Y:S01]  /*0b60*/  R2UR UR52, R16 ;  /* 0x00000000103472ca */ /* 0x000fe200000e0000 */
[----:B------:R-:W-:Y:S01]  /*0b70*/  IMAD.MOV.U32 R221, RZ, RZ, RZ ;  /* 0x000000ffffdd7224 */ /* 0x000fe200078e00ff */
[----:B------:R-:W-:Y:S01]  /*0b80*/  ULOP3.LUT UR53, UR36, 0x1, URZ, 0xfc, !UPT ;  /* 0x0000000124357892 */ /* 0x000fe2000f8efc3f */
[----:B------:R-:W-:Y:S01]  /*0b90*/  IMAD.MOV.U32 R230, RZ, RZ, RZ ;  /* 0x000000ffffe67224 */ /* 0x000fe200078e00ff */
[----:B------:R-:W-:Y:S01]  /*0ba0*/  UMOV UR43, URZ ;  /* 0x0000003f002b7c82 */ /* 0x000fe20008000000 */
[----:B------:R-:W-:-:S08]  /*0bb0*/  IMAD.MOV.U32 R147, RZ, RZ, RZ ;  /* 0x000000ffff937224 */ /* 0x000fd000078e00ff */
[----:B------:R-:W-:Y:S01]  /*0bc0*/  UIADD3 UR52, UR52, 0x1e200, URZ ;  /* 0x0001e20034347890 */ /* 0x000fe2000fffe03f */
[----:B0-----:R-:W-:-:S05]  /*0bd0*/  VIADD R24, R0, 0xffffff80 ;  /* 0xffffff8000187836 */ /* 0x001fca0000000000 */
[----:B------:R-:W-:Y:S02]  /*0be0*/  SHF.R.S32.HI R0, RZ, 0x1f, R24 ;  /* 0x0000001fff007819 */ /* 0x000fe40000011418 */
[-C--:B------:R-:W-:Y:S02]  /*0bf0*/  LEA.HI R7, R24, R24.reuse, RZ, 0x1 ;  /* 0x0000001818077211 */ /* 0x080fe400078f08ff */
[CC--:B------:R-:W-:Y:S02]  /*0c00*/  LEA.HI R3, R0.reuse, R24.reuse, RZ, 0x5 ;  /* 0x0000001800037211 */ /* 0x0c0fe400078f28ff */
[----:B------:R-:W-:Y:S02]  /*0c10*/  LEA.HI R2, R0, R24, RZ, 0x4 ;  /* 0x0000001800027211 */ /* 0x000fe400078f20ff */
[----:B------:R-:W-:Y:S01]  /*0c20*/  SHF.R.S32.HI R220, RZ, 0x1, R7 ;  /* 0x00000001ffdc7819 */ /* 0x000fe20000011407 */
[----:B------:R-:W-:Y:S01]  /*0c30*/  IMAD.SHL.U32 R4, R3, 0x20, RZ ;  /* 0x0000002003047824 */ /* 0x000fe200078e00ff */
[----:B------:R-:W-:-:S02]  /*0c40*/  LOP3.LUT R3, R2, 0x3fffff0, RZ, 0xc0, !PT ;  /* 0x03fffff002037812 */ /* 0x000fc400078ec0ff */
[----:B------:R-:W-:Y:S02]  /*0c50*/  LEA.HI R6, R0, R24, RZ, 0x2 ;  /* 0x0000001800067211 */ /* 0x000fe400078f10ff */
[----:B------:R-:W-:Y:S02]  /*0c60*/  LOP3.LUT R4, R4, 0xfffffc00, RZ, 0xc0, !PT ;  /* 0xfffffc0004047812 */ /* 0x000fe400078ec0ff */
[----:B------:R-:W-:Y:S02]  /*0c70*/  IADD3 R3, R24, -R3, RZ ;  /* 0x8000000318037210 */ /* 0x000fe40007ffe0ff */
[--C-:B------:R-:W-:Y:S02]  /*0c80*/  SHF.R.S32.HI R236, RZ, 0x2, R6.reuse ;  /* 0x00000002ffec7819 */ /* 0x100fe40000011406 */
[----:B------:R-:W-:Y:S01]  /*0c90*/  SHF.R.S32.HI R9, RZ, 0x1f, R6 ;  /* 0x0000001fff097819 */ /* 0x000fe20000011406 */
[----:B------:R-:W-:Y:S01]  /*0ca0*/  IMAD R5, R3, 0x40, R4 ;  /* 0x0000004003057824 */ /* 0x000fe200078e0204 */
[----:B------:R-:W-:-:S02]  /*0cb0*/  SHF.R.S32.HI R3, RZ, 0x4, R2 ;  /* 0x00000004ff037819 */ /* 0x000fc40000011402 */
[----:B------:R-:W-:Y:S02]  /*0cc0*/  LEA.HI R4, R7, R220, RZ, 0x1 ;  /* 0x000000dc07047211 */ /* 0x000fe400078f08ff */
[----:B------:R-:W-:Y:S02]  /*0cd0*/  LEA.HI R2, R2, R3, RZ, 0x1 ;  /* 0x0000000302027211 */ /* 0x000fe400078f08ff */
[----:B------:R-:W-:Y:S02]  /*0ce0*/  LOP3.LUT R6, R6, 0xfffffffc, RZ, 0xc0, !PT ;  /* 0xfffffffc06067812 */ /* 0x000fe400078ec0ff */
[----:B------:R-:W-:Y:S02]  /*0cf0*/  LOP3.LUT R2, R2, 0x1ffffffe, RZ, 0xc0, !PT ;  /* 0x1ffffffe02027812 */ /* 0x000fe400078ec0ff */
[----:B------:R-:W-:Y:S01]  /*0d00*/  LOP3.LUT R11, R4, 0x3fffffe, RZ, 0xc0, !PT ;  /* 0x03fffffe040b7812 */ /* 0x000fe200078ec0ff */
[----:B------:R-:W-:Y:S01]  /*0d10*/  IMAD.IADD R6, R24, 0x1, -R6 ;  /* 0x0000000118067824 */ /* 0x000fe200078e0a06 */
[----:B------:R-:W-:Y:S01]  /*0d20*/  LEA.HI R9, R9, R236, RZ, 0x2 ;  /* 0x000000ec09097211 */ /* 0x000fe200078f10ff */
[----:B------:R-:W-:Y:S01]  /*0d30*/  IMAD.IADD R2, R3, 0x1, -R2 ;  /* 0x0000000103027824 */ /* 0x000fe200078e0a02 */
[----:B------:R-:W-:Y:S01]  /*0d40*/  LOP3.LUT R7, R7, 0xfffffffe, RZ, 0xc0, !PT ;  /* 0xfffffffe07077812 */ /* 0x000fe200078ec0ff */
[----:B------:R-:W-:Y:S01]  /*0d50*/  IMAD.IADD R4, R220, 0x1, -R11 ;  /* 0x00000001dc047824 */ /* 0x000fe200078e0a0b */
[----:B------:R-:W-:Y:S01]  /*0d60*/  LOP3.LUT R9, R9, 0xfffffffc, RZ, 0xc0, !PT ;  /* 0xfffffffc09097812 */ /* 0x000fe200078ec0ff */
[----:B------:R-:W-:Y:S01]  /*0d70*/  IMAD R2, R2, 0x8, R5 ;  /* 0x0000000802027824 */ /* 0x000fe200078e0205 */
[----:B------:R-:W-:-:S02]  /*0d80*/  LEA.HI R8, R6, R6, RZ, 0x1 ;  /* 0x0000000606087211 */ /* 0x000fc400078f08ff */
[----:B------:R-:W-:Y:S01]  /*0d90*/  LEA R229, R3, R4, 0x3 ;  /* 0x0000000403e57211 */ /* 0x000fe200078e18ff */
[----:B------:R-:W-:Y:S01]  /*0da0*/  IMAD.IADD R236, R236, 0x1, -R9 ;  /* 0x00000001ecec7824 */ /* 0x000fe200078e0a09 */
[----:B------:R-:W-:Y:S01]  /*0db0*/  LOP3.LUT R3, R8, 0x1ffffffe, RZ, 0xc0, !PT ;  /* 0x1ffffffe08037812 */ /* 0x000fe200078ec0ff */
[----:B------:R-:W-:Y:S01]  /*0dc0*/  VIADD R9, R220, 0x80 ;  /* 0x00000080dc097836 */ /* 0x000fe20000000000 */
[----:B------:R0:W-:Y:S01]  /*0dd0*/  STL [R1+0x78], R2 ;  /* 0x0000780201007387 */ /* 0x0001e20000100800 */
[----:B------:R-:W-:Y:S01]  /*0de0*/  IADD3 R21, R24, -R7, RZ ;  /* 0x8000000718157210 */ /* 0x000fe20007ffe0ff */
[----:B------:R-:W-:Y:S01]  /*0df0*/  IMAD.SHL.U32 R227, R236, 0x80, RZ ;  /* 0x00000080ece37824 */ /* 0x000fe200078e00ff */
[----:B------:R-:W-:Y:S01]  /*0e00*/  MOV R11, 0xfffffffe ;  /* 0xfffffffe000b7802 */ /* 0x000fe20000000f00 */
[----:B------:R-:W-:Y:S01]  /*0e10*/  IMAD.IADD R8, R6, 0x1, -R3 ;  /* 0x0000000106087824 */ /* 0x000fe200078e0a03 */
[----:B------:R-:W-:Y:S01]  /*0e20*/  SHF.R.S32.HI R4, RZ, 0x1f, R9 ;  /* 0x0000001fff047819 */ /* 0x000fe20000011409 */
[----:B------:R-:W-:Y:S01]  /*0e30*/  IMAD.SHL.U32 R22, R21, 0x8, RZ ;  /* 0x0000000815167824 */ /* 0x000fe200078e00ff */
[----:B------:R-:W-:-:S02]  /*0e40*/  LEA.HI R10, R9, R9, RZ, 0x1 ;  /* 0x00000009090a7211 */ /* 0x000fc400078f08ff */
[----:B------:R-:W-:Y:S01]  /*0e50*/  LEA.HI R5, R4, R9, RZ, 0x3 ;  /* 0x0000000904057211 */ /* 0x000fe200078f18ff */
[----:B------:R-:W-:Y:S01]  /*0e60*/  VIADD R223, R22, 0x20 ;  /* 0x0000002016df7836 */ /* 0x000fe20000000000 */
[----:B0-----:R-:W-:Y:S01]  /*0e70*/  LEA.HI R2, R0, R24, RZ, 0x7 ;  /* 0x0000001800027211 */ /* 0x001fe200078f38ff */
[----:B------:R-:W-:Y:S01]  /*0e80*/  VIADD R224, R22, 0x40 ;  /* 0x0000004016e07836 */ /* 0x000fe20000000000 */
[----:B------:R-:W-:Y:S01]  /*0e90*/  LOP3.LUT R4, R10, 0x3fffffe, RZ, 0xc0, !PT ;  /* 0x03fffffe0a047812 */ /* 0x000fe200078ec0ff */
[----:B------:R-:W-:Y:S01]  /*0ea0*/  IMAD.SHL.U32 R5, R5, 0x40, RZ ;  /* 0x0000004005057824 */ /* 0x000fe200078e00ff */
[----:B------:R-:W-:Y:S01]  /*0eb0*/  LOP3.LUT R3, R2, 0xffffff80, RZ, 0xc0, !PT ;  /* 0xffffff8002037812 */ /* 0x000fe200078ec0ff */
[C---:B------:R-:W-:Y:S01]  /*0ec0*/  IMAD.IADD R7, R22.reuse, 0x1, R223 ;  /* 0x0000000116077824 */ /* 0x040fe200078e02df */
[----:B------:R-:W-:Y:S01]  /*0ed0*/  IADD3 R232, R9, -R4, RZ ;  /* 0x8000000409e87210 */ /* 0x000fe20007ffe0ff */
[----:B------:R-:W-:Y:S01]  /*0ee0*/  IMAD.IADD R9, R22, 0x1, R224 ;  /* 0x0000000116097824 */ /* 0x000fe200078e02e0 */
[----:B------:R-:W-:Y:S01]  /*0ef0*/  LOP3.LUT R5, R5, 0xfffffe00, RZ, 0xc0, !PT ;  /* 0xfffffe0005057812 */ /* 0x000fe200078ec0ff */
[----:B------:R-:W-:Y:S01]  /*0f00*/  IMAD.IADD R25, R24, 0x1, -R3 ;  /* 0x0000000118197824 */ /* 0x000fe200078e0a03 */
[----:B------:R-:W-:Y:S01]  /*0f10*/  SHF.R.S32.HI R17, RZ, 0x7, R2 ;  /* 0x00000007ff117819 */ /* 0x000fe20000011402 */
[----:B------:R-:W-:Y:S01]  /*0f20*/  VIADD R225, R22, 0x30 ;  /* 0x0000003016e17836 */ /* 0x000fe20000000000 */
[----:B------:R-:W-:Y:S01]  /*0f30*/  SHF.R.S32.HI R12, RZ, 0x1f, R7 ;  /* 0x0000001fff0c7819 */ /* 0x000fe20000011407 */
[----:B------:R-:W-:Y:S01]  /*0f40*/  IMAD R232, R232, 0x40, R5 ;  /* 0x00000040e8e87824 */ /* 0x000fe200078e0205 */
[----:B------:R-:W-:Y:S01]  /*0f50*/  SHF.R.S32.HI R3, RZ, 0x1f, R25 ;  /* 0x0000001fff037819 */ /* 0x000fe20000011419 */
[----:B------:R-:W-:Y:S01]  /*0f60*/  VIADD R226, R22, 0x50 ;  /* 0x0000005016e27836 */ /* 0x000fe20000000000 */
[----:B------:R-:W-:Y:S01]  /*0f70*/  LEA.HI R2, R2, R17, RZ, 0x1 ;  /* 0x0000001102027211 */ /* 0x000fe200078f08ff */
[----:B------:R-:W-:Y:S01]  /*0f80*/  VIADD R222, R22, 0x10 ;  /* 0x0000001016de7836 */ /* 0x000fe20000000000 */
[----:B------:R-:W-:-:S02]  /*0f90*/  LEA.HI R4, R3, R25, RZ, 0x2 ;  /* 0x0000001903047211 */ /* 0x000fc400078f10ff */
[----:B------:R-:W-:Y:S02]  /*0fa0*/  LEA.HI R3, R3, R25, RZ, 0x5 ;  /* 0x0000001903037211 */ /* 0x000fe400078f28ff */
[--C-:B------:R-:W-:Y:S02]  /*0fb0*/  SHF.R.S32.HI R5, RZ, 0x2, R4.reuse ;  /* 0x00000002ff057819 */ /* 0x100fe40000011404 */
[----:B------:R-:W-:Y:S02]  /*0fc0*/  SHF.R.S32.HI R6, RZ, 0x1f, R4 ;  /* 0x0000001fff067819 */ /* 0x000fe40000011404 */
[----:B------:R-:W-:Y:S02]  /*0fd0*/  LOP3.LUT R4, R4, 0x7ffffffc, RZ, 0xc0, !PT ;  /* 0x7ffffffc04047812 */ /* 0x000fe400078ec0ff */
[----:B------:R-:W-:Y:S02]  /*0fe0*/  LEA.HI R6, R6, R5, RZ, 0x3 ;  /* 0x0000000506067211 */ /* 0x000fe400078f18ff */
[----:B------:R-:W-:Y:S01]  /*0ff0*/  SHF.R.S32.HI R3, RZ, 0x5, R3 ;  /* 0x00000005ff037819 */ /* 0x000fe20000011403 */
[----:B------:R-:W-:Y:S01]  /*1000*/  IMAD.IADD R4, R25, 0x1, -R4 ;  /* 0x0000000119047824 */ /* 0x000fe200078e0a04 */
[----:B------:R-:W-:-:S02]  /*1010*/  LOP3.LUT R6, R6, 0xfffffff8, RZ, 0xc0, !PT ;  /* 0xfffffff806067812 */ /* 0x000fc400078ec0ff */
[----:B------:R-:W-:Y:S01]  /*1020*/  LOP3.LUT R2, R2, 0x3fffffe, RZ, 0xc0, !PT ;  /* 0x03fffffe02027812 */ /* 0x000fe200078ec0ff */
[----:B------:R-:W-:Y:S01]  /*1030*/  IMAD R4, R4, R11, 0xa0 ;  /* 0x000000a004047424 */ /* 0x000fe200078e020b */
[----:B------:R-:W-:Y:S01]  /*1040*/  LEA.HI R0, R0, R24, RZ, 0x3 ;  /* 0x0000001800007211 */ /* 0x000fe200078f18ff */
[----:B------:R-:W-:Y:S01]  /*1050*/  IMAD.IADD R6, R5, 0x1, -R6 ;  /* 0x0000000105067824 */ /* 0x000fe200078e0a06 */
[CC--:B------:R-:W-:Y:S01]  /*1060*/  LEA.HI R20, R12.reuse, R7.reuse, RZ, 0x4 ;  /* 0x000000070c147211 */ /* 0x0c0fe200078f20ff */
[----:B------:R-:W-:Y:S01]  /*1070*/  IMAD.IADD R2, R17, 0x1, -R2 ;  /* 0x0000000111027824 */ /* 0x000fe200078e0a02 */
[----:B------:R-:W-:Y:S01]  /*1080*/  LEA.HI R7, R12, R7, RZ, 0x6 ;  /* 0x000000070c077211 */ /* 0x000fe200078f30ff */
[----:B------:R-:W-:Y:S01]  /*1090*/  IMAD R3, R3, 0x10, R6 ;  /* 0x0000001003037824 */ /* 0x000fe200078e0206 */
[----:B------:R-:W-:Y:S01]  /*10a0*/  LOP3.LUT R227, R227, 0x180, RZ, 0xc0, !PT ;  /* 0x00000180e3e37812 */ /* 0x000fe200078ec0ff */
[----:B------:R0:W-:Y:S01]  /*10b0*/  STL [R1+0x70], R4 ;  /* 0x0000700401007387 */ /* 0x0001e20000100800 */
[----:B------:R-:W-:Y:S01]  /*10c0*/  SHF.L.U32 R229, R229, 0x6, RZ ;  /* 0x00000006e5e57819 */ /* 0x000fe200000006ff */
[----:B------:R-:W-:Y:S01]  /*10d0*/  IMAD R11, R2, 0x40, R3 ;  /* 0x00000040020b7824 */ /* 0x000fe200078e0203 */
[----:B------:R-:W-:Y:S01]  /*10e0*/  LOP3.LUT R2, R0, 0xfffffff8, RZ, 0xc0, !PT ;  /* 0xfffffff800027812 */ /* 0x000fe200078ec0ff */
[----:B------:R-:W-:Y:S01]  /*10f0*/  IMAD.SHL.U32 R7, R7, 0x80, RZ ;  /* 0x0000008007077824 */ /* 0x000fe200078e00ff */
[----:B------:R-:W-:Y:S01]  /*1100*/  LOP3.LUT R5, R227, 0x30, R20, 0xf8, !PT ;  /* 0x00000030e3057812 */ /* 0x000fe200078ef814 */
[----:B------:R-:W-:Y:S01]  /*1110*/  STL [R1+0x14], R13 ;  /* 0x0000140d01007387 */ /* 0x000fe20000100800 */
[----:B------:R-:W-:Y:S01]  /*1120*/  SHF.R.U32.HI R228, RZ, 0x3, R227 ;  /* 0x00000003ffe47819 */ /* 0x000fe200000116e3 */
[----:B------:R-:W-:Y:S01]  /*1130*/  IMAD.IADD R2, R24, 0x1, -R2 ;  /* 0x0000000118027824 */ /* 0x000fe200078e0a02 */
[----:B------:R-:W-:Y:S01]  /*1140*/  SHF.R.S32.HI R18, RZ, 0x1f, R9 ;  /* 0x0000001fff127819 */ /* 0x000fe20000011409 */
[----:B------:R-:W-:Y:S01]  /*1150*/  STL [R1+0x18], R14 ;  /* 0x0000180e01007387 */ /* 0x000fe20000100800 */
[----:B0-----:R-:W-:Y:S01]  /*1160*/  LOP3.LUT R4, R7, 0xffffe000, RZ, 0xc0, !PT ;  /* 0xffffe00007047812 */ /* 0x001fe200078ec0ff */
[----:B------:R-:W-:Y:S01]  /*1170*/  IMAD.SHL.U32 R234, R2, 0x8, RZ ;  /* 0x0000000802ea7824 */ /* 0x000fe200078e00ff */
[----:B------:R-:W-:Y:S01]  /*1180*/  LOP3.LUT R5, R5, R228, RZ, 0x3c, !PT ;  /* 0x000000e405057212 */ /* 0x000fe200078e3cff */
[----:B------:R-:W-:Y:S01]  /*1190*/  STL [R1+0x1c], R15 ;  /* 0x00001c0f01007387 */ /* 0x000fe20000100800 */
[----:B------:R-:W-:Y:S01]  /*11a0*/  SHF.R.S32.HI R3, RZ, 0x3, R0 ;  /* 0x00000003ff037819 */ /* 0x000fe20000011400 */
[----:B------:R-:W-:Y:S01]  /*11b0*/  VIADD R237, R234, 0x40 ;  /* 0x00000040eaed7836 */ /* 0x000fe20000000000 */
[----:B------:R-:W-:Y:S01]  /*11c0*/  IADD3 R7, R5, R229, R4 ;  /* 0x000000e505077210 */ /* 0x000fe20007ffe004 */
[----:B------:R-:W-:Y:S01]  /*11d0*/  STL [R1+0x6c], R11 ;  /* 0x00006c0b01007387 */ /* 0x000fe20000100800 */
[----:B------:R-:W-:-:S02]  /*11e0*/  SHF.R.S32.HI R2, RZ, 0x1f, R234 ;  /* 0x0000001fff027819 */ /* 0x000fc400000114ea */
[----:B------:R-:W-:Y:S02]  /*11f0*/  SHF.R.S32.HI R4, RZ, 0x1f, R223 ;  /* 0x0000001fff047819 */ /* 0x000fe400000114df */
[----:B------:R-:W-:Y:S02]  /*1200*/  SHF.R.S32.HI R2, RZ, 0x1f, R225 ;  /* 0x0000001fff027819 */ /* 0x000fe400000114e1 */
[CC--:B------:R-:W-:Y:S01]  /*1210*/  LEA.HI R12, R18.reuse, R9.reuse, RZ, 0x4 ;  /* 0x00000009120c7211 */ /* 0x0c0fe200078f20ff */
[----:B------:R-:W-:Y:S01]  /*1220*/  STL [R1+0x5c], R4 ;  /* 0x00005c0401007387 */ /* 0x000fe20000100800 */
[----:B------:R-:W-:Y:S02]  /*1230*/  SHF.R.S32.HI R3, RZ, 0x1f, R224 ;  /* 0x0000001fff037819 */ /* 0x000fe400000114e0 */
[----:B------:R-:W-:Y:S01]  /*1240*/  LEA.HI R9, R18, R9, RZ, 0x6 ;  /* 0x0000000912097211 */ /* 0x000fe200078f30ff */
[----:B------:R0:W-:Y:S01]  /*1250*/  STL [R1+0x58], R2 ;  /* 0x0000580201007387 */ /* 0x0001e20000100800 */
[----:B------:R-:W-:-:S02]  /*1260*/  SHF.L.U32 R18, R21, 0x4, RZ ;  /* 0x0000000415127819 */ /* 0x000fc400000006ff */
[----:B------:R-:W-:Y:S01]  /*1270*/  SHF.R.S32.HI R0, RZ, 0x1f, R220 ;  /* 0x0000001fff007819 */ /* 0x000fe200000114dc */
[----:B------:R-:W-:Y:S01]  /*1280*/  VIADD R0, R234, 0x80 ;  /* 0x00000080ea007836 */ /* 0x000fe20000000000 */
[----:B------:R1:W-:Y:S01]  /*1290*/  STL [R1+0x54], R3 ;  /* 0x0000540301007387 */ /* 0x0003e20000100800 */
[----:B------:R-:W-:Y:S01]  /*12a0*/  IMAD.SHL.U32 R6, R9, 0x80, RZ ;  /* 0x0000008009067824 */ /* 0x000fe200078e00ff */
[C---:B------:R-:W-:Y:S02]  /*12b0*/  LOP3.LUT R5, R227.reuse, 0x30, R18, 0xf8, !PT ;  /* 0x00000030e3057812 */ /* 0x040fe400078ef812 */
[----:B------:R-:W-:Y:S02]  /*12c0*/  LOP3.LUT R9, R227, 0x30, R12, 0xf8, !PT ;  /* 0x00000030e3097812 */ /* 0x000fe400078ef80c */
[----:B0-----:R-:W-:Y:S02]  /*12d0*/  SHF.R.S32.HI R2, RZ, 0x1f, R226 ;  /* 0x0000001fff027819 */ /* 0x001fe400000114e2 */
[----:B------:R-:W-:-:S02]  /*12e0*/  LOP3.LUT R5, R5, R228, RZ, 0x3c, !PT ;  /* 0x000000e405057212 */ /* 0x000fc400078e3cff */
[----:B-1----:R-:W-:Y:S01]  /*12f0*/  LOP3.LUT R3, R227, 0x10, R18, 0xf8, !PT ;  /* 0x00000010e3037812 */ /* 0x002fe200078ef812 */
[----:B------:R0:W-:Y:S01]  /*1300*/  STL [R1+0x50], R2 ;  /* 0x0000500201007387 */ /* 0x0001e20000100800 */
[----:B------:R-:W-:Y:S02]  /*1310*/  LOP3.LUT R6, R6, 0xffffe000, RZ, 0xc0, !PT ;  /* 0xffffe00006067812 */ /* 0x000fe400078ec0ff */
[----:B------:R-:W-:Y:S02]  /*1320*/  LOP3.LUT R9, R9, R228, RZ, 0x3c, !PT ;  /* 0x000000e409097212 */ /* 0x000fe400078e3cff */
[----:B------:R-:W-:Y:S02]  /*1330*/  SHF.R.S32.HI R10, RZ, 0x1, R10 ;  /* 0x00000001ff0a7819 */ /* 0x000fe4000001140a */
[----:B------:R-:W-:Y:S02]  /*1340*/  IADD3 R9, R9, R229, R6 ;  /* 0x000000e509097210 */ /* 0x000fe40007ffe006 */
[----:B------:R-:W-:-:S02]  /*1350*/  SHF.L.U32 R10, R10, 0x7, RZ ;  /* 0x000000070a0a7819 */ /* 0x000fc400000006ff */
[----:B0-----:R-:W-:Y:S02]  /*1360*/  SHF.R.S32.HI R2, RZ, 0x1f, R0 ;  /* 0x0000001fff027819 */ /* 0x001fe40000011400 */
[----:B------:R-:W-:Y:S02]  /*1370*/  LOP3.LUT R0, R3, R228, RZ, 0x3c, !PT ;  /* 0x000000e403007212 */ /* 0x000fe400078e3cff */
[----:B------:R-:W-:Y:S02]  /*1380*/  SHF.R.S32.HI R3, RZ, 0x4, R20 ;  /* 0x00000004ff037819 */ /* 0x000fe40000011414 */
[----:B------:R-:W-:Y:S01]  /*1390*/  SHF.R.S32.HI R2, RZ, 0x4, R12 ;  /* 0x00000004ff027819 */ /* 0x000fe2000001140c */
[----:B------:R-:W-:Y:S01]  /*13a0*/  IMAD.IADD R235, R229, 0x1, R0 ;  /* 0x00000001e5eb7824 */ /* 0x000fe200078e0200 */
[----:B------:R-:W-:Y:S01]  /*13b0*/  IADD3 R0, R16, R229, R5 ;  /* 0x000000e510007210 */ /* 0x000fe20007ffe005 */
[----:B------:R0:W-:Y:S01]  /*13c0*/  STL [R1+0x40], R3 ;  /* 0x0000400301007387 */ /* 0x0001e20000100800 */
[----:B------:R-:W-:-:S02]  /*13d0*/  MOV R17, RZ ;  /* 0x000000ff00117202 */ /* 0x000fc40000000f00 */
[----:B------:R-:W-:Y:S01]  /*13e0*/  LOP3.LUT R231, R10, 0x180, RZ, 0xc0, !PT ;  /* 0x000001800ae77812 */ /* 0x000fe200078ec0ff */
[----:B------:R1:W-:Y:S01]  /*13f0*/  STL [R1+0x48], R2 ;  /* 0x0000480201007387 */ /* 0x0003e20000100800 */
[----:B------:R-:W-:-:S03]  /*1400*/  SHF.R.S32.HI R4, RZ, 0x1f, R237 ;  /* 0x0000001fff047819 */ /* 0x000fc600000114ed */
[----:B------:R2:W-:Y:S01]  /*1410*/  STL [R1+0x68], R0 ;  /* 0x0000680001007387 */ /* 0x0005e20000100800 */
[C---:B0-----:R-:W-:Y:S01]  /*1420*/  IMAD.IADD R3, R16.reuse, 0x1, R7 ;  /* 0x0000000110037824 */ /* 0x041fe200078e0207 */
[----:B-1----:R-:W-:-:S04]  /*1430*/  IADD3 R2, R16, R9, RZ ;  /* 0x0000000910027210 */ /* 0x002fc80007ffe0ff */
[----:B------:R0:W-:Y:S01]  /*1440*/  STL [R1+0x64], R3 ;  /* 0x0000640301007387 */ /* 0x0001e20000100800 */
[----:B--2---:R-:W-:-:S03]  /*1450*/  IMAD R0, R8, 0x8, R11 ;  /* 0x0000000808007824 */ /* 0x004fc600078e020b */
[----:B------:R0:W-:Y:S04]  /*1460*/  STL [R1+0x60], R2 ;  /* 0x0000600201007387 */ /* 0x0001e80000100800 */
[----:B------:R0:W-:Y:S02]  /*1470*/  STL [R1+0x74], R0 ;  /* 0x0000740001007387 */ /* 0x0001e40000100800 */
.L_x_667:
[----:B0-2---:R-:W2:Y:S01]  /*1480*/  LDL.LU R0, [R1+0x1c] ;  /* 0x00001c0001007983 */ /* 0x005ea20000300800 */
[----:B----4-:R-:W2:Y:S01]  /*1490*/  LDC.64 R2, c[0x0][0xc88] ;  /* 0x00032200ff027b82 */ /* 0x010ea20000000a00 */
[----:B------:R-:W-:Y:S05]  /*14a0*/  YIELD ;  /* 0x0000000000007946 */ /* 0x000fea0003800000 */
[----:B------:R-:W-:Y:S01]  /*14b0*/  ULDC.64 UR4, c[0x0][0xa28] ;  /* 0x00028a0000047ab9 */ /* 0x000fe20000000a00 */
[----:B------:R-:W-:Y:S01]  /*14c0*/  ULDC.64 UR8, c[0x0][0xa18] ;  /* 0x0002860000087ab9 */ /* 0x000fe20000000a00 */
[----:B------:R-:W-:Y:S01]  /*14d0*/  ISETP.NE.U32.AND P1, PT, RZ, UR4, PT ;  /* 0x00000004ff007c0c */ /* 0x000fe2000bf25070 */
[----:B------:R-:W-:Y:S01]  /*14e0*/  ULDC.64 UR6, c[0x0][0xa08] ;  /* 0x0002820000067ab9 */ /* 0x000fe20000000a00 */
[----:B--2---:R-:W-:-:S05]  /*14f0*/  IMAD.WIDE R2, R0, 0x4, R2 ;  /* 0x0000000400027825 */ /* 0x004fca00078e0202 */
[----:B------:R0:W2:Y:S01]  /*1500*/  LDG.E R0, desc[UR54][R2.64] ;  /* 0x0000003602007981 */ /* 0x0000a2000c1e1900 */
[----:B------:R-:W-:Y:S01]  /*1510*/  ISETP.NE.AND.EX P1, PT, RZ, UR5, PT, P1 ;  /* 0x00000005ff007c0c */ /* 0x000fe2000bf25310 */
[----:B------:R-:W-:Y:S01]  /*1520*/  IMAD.MOV.U32 R27, RZ, RZ, RZ ;  /* 0x000000ffff1b7224 */ /* 0x000fe200078e00ff */
[----:B------:R-:W-:-:S04]  /*1530*/  ISETP.NE.U32.AND P0, PT, RZ, UR6, PT ;  /* 0x00000006ff007c0c */ /* 0x000fc8000bf05070 */
[----:B------:R-:W-:Y:S01]  /*1540*/  ISETP.NE.AND.EX P0, PT, RZ, UR7, PT, P0 ;  /* 0x00000007ff007c0c */ /* 0x000fe2000bf05300 */
[----:B0-----:R-:W-:Y:S01]  /*1550*/  IMAD.MOV.U32 R3, RZ, RZ, RZ ;  /* 0x000000ffff037224 */ /* 0x001fe200078e00ff */
[----:B--23--:R-:W-:Y:S01]  /*1560*/  SHF.R.S32.HI R6, RZ, 0x1f, R0 ;  /* 0x0000001fff067819 */ /* 0x00cfe20000011400 */
[----:B------:R-:W-:-:S04]  /*1570*/  IMAD.SHL.U32 R30, R0, 0x4, RZ ;  /* 0x00000004001e7824 */ /* 0x000fc800078e00ff */
[C---:B------:R-:W-:Y:S01]  /*1580*/  @P1 LEA R4, P2, R0.reuse, UR4, 0x2 ;  /* 0x0000000400041c11 */ /* 0x040fe2000f8410ff */
[----:B------:R-:W-:Y:S01]  /*1590*/  STL [R1], R0 ;  /* 0x0000000001007387 */ /* 0x000fe20000100800 */
[C-C-:B------:R-:W-:Y:S02]  /*15a0*/  SHF.L.U64.HI R29, R0.reuse, 0x2, R6.reuse ;  /* 0x00000002001d7819 */ /* 0x140fe40000010206 */
[----:B------:R-:W-:Y:S01]  /*15b0*/  @P1 LEA.HI.X R5, R0, UR5, R6, 0x2, P2 ;  /* 0x0000000500051c11 */ /* 0x000fe200090f1406 */
[----:B------:R0:W-:Y:S01]  /*15c0*/  STL [R1+0x2c], R6 ;  /* 0x00002c0601007387 */ /* 0x0001e20000100800 */
[----:B------:R-:W-:Y:S01]  /*15d0*/  ISETP.NE.U32.AND P2, PT, RZ, UR8, PT ;  /* 0x00000008ff007c0c */ /* 0x000fe2000bf45070 */
[----:B------:R-:W-:Y:S01]  /*15e0*/  ULDC UR4, c[0x0][0x288] ;  /* 0x0000a20000047ab9 */ /* 0x000fe20000000800 */
[----:B------:R-:W-:Y:S01]  /*15f0*/  IADD3 R8, P3, R30, UR6, RZ ;  /* 0x000000061e087c10 */ /* 0x000fe2000ff7e0ff */
[----:B-1----:R1:W5:Y:S01]  /*1600*/  @P1 LDG.E R3, desc[UR54][R4.64] ;  /* 0x0000003604031981 */ /* 0x002362000c1e1900 */
[----:B------:R-:W-:-:S02]  /*1610*/  ISETP.NE.AND.EX P2, PT, RZ, UR9, PT, P2 ;  /* 0x00000009ff007c0c */ /* 0x000fc4000bf45320 */
[----:B------:R-:W-:Y:S01]  /*1620*/  MOV R153, UR4 ;  /* 0x0000000400997c02 */ /* 0x000fe20008000f00 */
[----:B------:R-:W-:Y:S01]  /*1630*/  ULDC.64 UR4, c[0x0][0x418] ;  /* 0x0001060000047ab9 */ /* 0x000fe20000000a00 */
[C---:B------:R-:W-:Y:S01]  /*1640*/  IADD3.X R9, R29.reuse, UR7, RZ, P3, !PT ;  /* 0x000000071d097c10 */ /* 0x040fe20009ffe4ff */
[----:B------:R1:W-:Y:S04]  /*1650*/  STL [R1+0x24], R30 ;  /* 0x0000241e01007387 */ /* 0x0003e80000100800 */
[----:B------:R1:W5:Y:S04]  /*1660*/  @P0 LDG.E R27, desc[UR54][R8.64] ;  /* 0x00000036081b0981 */ /* 0x000368000c1e1900 */
[----:B0-----:R-:W-:Y:S01]  /*1670*/  @P2 IADD3 R6, P1, R30, UR8, RZ ;  /* 0x000000081e062c10 */ /* 0x001fe2000ff3e0ff */
[----:B------:R-:W-:Y:S01]  /*1680*/  UISETP.NE.U32.AND UP0, UPT, UR4, URZ, UPT ;  /* 0x0000003f0400728c */ /* 0x000fe2000bf05070 */
[----:B------:R1:W-:Y:S02]  /*1690*/  STL [R1+0x28], R29 ;  /* 0x0000281d01007387 */ /* 0x0003e40000100800 */
[----:B------:R-:W-:Y:S01]  /*16a0*/  @P2 IADD3.X R7, R29, UR9, RZ, P1, !PT ;  /* 0x000000091d072c10 */ /* 0x000fe20008ffe4ff */
[----:B------:R-:W-:-:S04]  /*16b0*/  ULDC UR4, c[0x0][0x424] ;  /* 0x0001090000047ab9 */ /* 0x000fc80000000800 */
[----:B------:R1:W5:Y:S01]  /*16c0*/  @P2 LDG.E R153, desc[UR54][R6.64] ;  /* 0x0000003606992981 */ /* 0x000362000c1e1900 */
[----:B------:R-:W-:-:S03]  /*16d0*/  UISETP.NE.AND.EX UP0, UPT, UR5, URZ, UPT, UP0 ;  /* 0x0000003f0500728c */ /* 0x000fc6000bf05300 */
[----:B------:R-:W-:Y:S01]  /*16e0*/  ULDC UR5, c[0x0][0x2f0] ;  /* 0x0000bc0000057ab9 */ /* 0x000fe20000000800 */
[----:B------:R-:W-:-:S04]  /*16f0*/  USEL UR4, UR4, 0x1, UP0 ;  /* 0x0000000104047887 */ /* 0x000fc80008000000 */
[----:B------:R-:W-:-:S03]  /*1700*/  UIMAD UR4, UR4, UR5, URZ ;  /* 0x00000005040472a4 */ /* 0x000fc6000f8e023f */
[----:B------:R-:W-:Y:S02]  /*1710*/  ULDC UR5, c[0x0][0x348] ;  /* 0x0000d20000057ab9 */ /* 0x000fe40000000800 */
[----:B------:R-:W-:Y:S02]  /*1720*/  IMAD.U32 R2, RZ, RZ, UR5 ;  /* 0x00000005ff027e24 */ /* 0x000fe4000f8e00ff */
[----:B------:R-:W-:Y:S02]  /*1730*/  IMAD.U32 R26, RZ, RZ, UR4 ;  /* 0x00000004ff1a7e24 */ /* 0x000fe4000f8e00ff */
[----:B------:R-:W-:Y:S01]  /*1740*/  IMAD.MOV.U32 R25, RZ, RZ, R0 ;  /* 0x000000ffff197224 */ /* 0x000fe200078e0000 */
[----:B-1----:R-:W-:Y:S06]  /*1750*/  @P2 BRA `(.L_x_477) ;  /* 0x0000000000242947 */ /* 0x002fec0003800000 */
[----:B------:R-:W-:Y:S02]  /*1760*/  ULDC.64 UR4, c[0x0][0xa00] ;  /* 0x0002800000047ab9 */ /* 0x000fe40000000a00 */
[----:B------:R-:W-:-:S04]  /*1770*/  ISETP.NE.U32.AND P1, PT, RZ, UR4, PT ;  /* 0x00000004ff007c0c */ /* 0x000fc8000bf25070 */
[----:B------:R-:W-:-:S13]  /*1780*/  ISETP.NE.AND.EX P1, PT, RZ, UR5, PT, P1 ;  /* 0x00000005ff007c0c */ /* 0x000fda000bf25310 */
[----:B------:R-:W-:Y:S05]  /*1790*/  @!P1 BRA `(.L_x_477) ;  /* 0x0000000000149947 */ /* 0x000fea0003800000 */
[----:B------:R-:W0:Y:S02]  /*17a0*/  LDC.64 R4, c[0x0][0xa00] ;  /* 0x00028000ff047b82 */ /* 0x000e240000000a00 */
[----:B0-----:R-:W-:-:S05]  /*17b0*/  IMAD.WIDE R4, R25, 0x4, R4 ;  /* 0x0000000419047825 */ /* 0x001fca00078e0204 */
[----:B-----5:R-:W2:Y:S04]  /*17c0*/  LDG.E R153, desc[UR54][R4.64] ;  /* 0x0000003604997981 */ /* 0x020ea8000c1e1900 */
[----:B------:R-:W2:Y:S02]  /*17d0*/  LDG.E R0, desc[UR54][R4.64+0x4] ;  /* 0x0000043604007981 */ /* 0x000ea4000c1e1900 */
[----:B--2---:R-:W-:-:S07]  /*17e0*/  IMAD.IADD R153, R0, 0x1, -R153 ;  /* 0x0000000100997824 */ /* 0x004fce00078e0a99 */
.L_x_477:
[----:B------:R-:W2:Y:S01]  /*17f0*/  LDL R28, [R1+0x18] ;  /* 0x00001800011c7983 */ /* 0x000ea20000100800 */
[----:B------:R-:W-:Y:S02]  /*1800*/  ULDC.64 UR4, c[0x0][0xa20] ;  /* 0x0002880000047ab9 */ /* 0x000fe40000000a00 */
[----:B------:R-:W-:Y:S01]  /*1810*/  ISETP.NE.U32.AND P1, PT, RZ, UR4, PT ;  /* 0x00000004ff007c0c */ /* 0x000fe2000bf25070 */
[----:B------:R-:W3:Y:S03]  /*1820*/  LDL R0, [R1+0x14] ;  /* 0x0000140001007983 */ /* 0x000ee60000100800 */
[----:B------:R-:W-:Y:S01]  /*1830*/  ISETP.NE.AND.EX P1, PT, RZ, UR5, PT, P1 ;  /* 0x00000005ff007c0c */ /* 0x000fe2000bf25310 */
[----:B--2---:R0:W-:Y:S04]  /*1840*/  STL [R1+0x20], R28 ;  /* 0x0000201c01007387 */ /* 0x0041e80000100800 */
[----:B---3--:R0:W-:Y:S08]  /*1850*/  STL [R1+0x30], R0 ;  /* 0x0000300001007387 */ /* 0x0081f00000100800 */
[----:B------:R-:W-:Y:S05]  /*1860*/  @!P1 BRA `(.L_x_478) ;  /* 0x0000000000109947 */ /* 0x000fea0003800000 */
[----:B------:R-:W-:-:S04]  /*1870*/  IADD3 R4, P0, R30, UR4, RZ ;  /* 0x000000041e047c10 */ /* 0x000fc8000ff1e0ff */
[----:B------:R-:W-:-:S05]  /*1880*/  IADD3.X R5, R29, UR5, RZ, P0, !PT ;  /* 0x000000051d057c10 */ /* 0x000fca00087fe4ff */
[----:B------:R1:W5:Y:S01]  /*1890*/  LDG.E R26, desc[UR54][R4.64] ;  /* 0x00000036041a7981 */ /* 0x000362000c1e1900 */
[----:B------:R-:W-:Y:S05]  /*18a0*/  BRA `(.L_x_479) ;  /* 0x0000000000107947 */ /* 0x000fea0003800000 */
.L_x_478:
[----:B------:R-:W-:Y:S05]  /*18b0*/  @!P0 BRA `(.L_x_479) ;  /* 0x00000000000c8947 */ /* 0x000fea0003800000 */
[----:B------:R-:W2:Y:S04]  /*18c0*/  LDG.E R5, desc[UR54][R8.64] ;  /* 0x0000003608057981 */ /* 0x000ea8000c1e1900 */
[----:B------:R-:W2:Y:S02]  /*18d0*/  LDG.E R26, desc[UR54][R8.64+0x4] ;  /* 0x00000436081a7981 */ /* 0x000ea4000c1e1900 */
[----:B--2---:R-:W-:-:S07]  /*18e0*/  IADD3 R26, -R5, R26, RZ ;  /* 0x0000001a051a7210 */ /* 0x004fce0007ffe1ff */
.L_x_479:
[----:B------:R-:W-:Y:S02]  /*18f0*/  ULDC.64 UR4, c[0x0][0xa10] ;  /* 0x0002840000047ab9 */ /* 0x000fe40000000a00 */
[----:B------:R-:W-:-:S04]  /*1900*/  ISETP.NE.U32.AND P0, PT, RZ, UR4, PT ;  /* 0x00000004ff007c0c */ /* 0x000fc8000bf05070 */
[----:B------:R-:W-:Y:S01]  /*1910*/  ISETP.NE.AND.EX P0, PT, RZ, UR5, PT, P0 ;  /* 0x00000005ff007c0c */ /* 0x000fe2000bf05300 */
[----:B-----5:R-:W-:Y:S01]  /*1920*/  IMAD.IADD R3, R26, 0x1, -R3 ;  /* 0x000000011a037824 */ /* 0x020fe200078e0a03 */
[----:B------:R-:W-:-:S11]  /*1930*/  ULDC.64 UR4, c[0x0][0xa30] ;  /* 0x00028c0000047ab9 */ /* 0x000fd60000000a00 */
[----:B-1----:R-:W1:Y:S02]  /*1940*/  @P0 LDC.64 R4, c[0x0][0xa10] ;  /* 0x00028400ff040b82 */ /* 0x002e640000000a00 */
[----:B-1----:R-:W-:-:S05]  /*1950*/  @P0 IMAD.WIDE R4, R25, 0x4, R4 ;  /* 0x0000000419040825 */ /* 0x002fca00078e0204 */
[----:B0-----:R-:W2:Y:S04]  /*1960*/  @P0 LDG.E R0, desc[UR54][R4.64] ;  /* 0x0000003604000981 */ /* 0x001ea8000c1e1900 */
[----:B------:R-:W2:Y:S01]  /*1970*/  @P0 LDG.E R9, desc[UR54][R4.64+0x4] ;  /* 0x0000043604090981 */ /* 0x000ea2000c1e1900 */
[----:B------:R-:W-:Y:S01]  /*1980*/  IMAD.MOV R126, RZ, RZ, -R3 ;  /* 0x000000ffff7e7224 */ /* 0x000fe200078e0a03 */
[----:B------:R-:W-:Y:S01]  /*1990*/  ISETP.NE.U32.AND P1, PT, RZ, UR4, PT ;  /* 0x00000004ff007c0c */ /* 0x000fe2000bf25070 */
[----:B------:R-:W-:-:S03]  /*19a0*/  IMAD.MOV.U32 R145, RZ, RZ, R26 ;  /* 0x000000ffff917224 */ /* 0x000fc600078e001a */
[----:B------:R-:W-:Y:S02]  /*19b0*/  VIMNMX R126, RZ, R126, !PT ;  /* 0x0000007eff7e7248 */ /* 0x000fe40007fe0100 */
[----:B------:R-:W-:-:S13]  /*19c0*/  ISETP.NE.AND.EX P1, PT, RZ, UR5, PT, P1 ;  /* 0x00000005ff007c0c */ /* 0x000fda000bf25310 */
[----:B------:R-:W-:-:S04]  /*19d0*/  @P1 IADD3 R6, P2, R30, UR4, RZ ;  /* 0x000000041e061c10 */ /* 0x000fc8000ff5e0ff */
[----:B------:R-:W-:-:S05]  /*19e0*/  @P1 IADD3.X R7, R29, UR5, RZ, P2, !PT ;  /* 0x000000051d071c10 */ /* 0x000fca00097fe4ff */
[----:B------:R0:W5:Y:S01]  /*19f0*/  @P1 LDG.E R145, desc[UR54][R6.64] ;  /* 0x0000003606911981 */ /* 0x000162000c1e1900 */
[----:B--2---:R-:W-:-:S04]  /*1a00*/  @P0 IMAD.IADD R2, R9, 0x1, -R0 ;  /* 0x0000000109020824 */ /* 0x004fc800078e0a00 */
[----:B------:R-:W-:-:S05]  /*1a10*/  IMAD.IADD R159, R3, 0x1, R2 ;  /* 0x00000001039f7824 */ /* 0x000fca00078e0202 */
[----:B------:R-:W-:-:S05]  /*1a20*/  IADD3 R0, R159, 0x9f, RZ ;  /* 0x0000009f9f007810 */ /* 0x000fca0007ffe0ff */
[----:B------:R-:W-:-:S05]  /*1a30*/  IMAD.HI R0, R0, 0x66666667, RZ ;  /* 0x6666666700007827 */ /* 0x000fca00078e02ff */
[----:B------:R-:W-:-:S04]  /*1a40*/  SHF.R.U32.HI R161, RZ, 0x1f, R0 ;  /* 0x0000001fffa17819 */ /* 0x000fc80000011600 */
[----:B------:R-:W-:-:S05]  /*1a50*/  LEA.HI.SX32 R161, R0, R161, 0x1a ;  /* 0x000000a100a17211 */ /* 0x000fca00078fd2ff */
[----:B------:R-:W-:-:S05]  /*1a60*/  IMAD R3, R161, 0xa0, -R3 ;  /* 0x000000a0a1037824 */ /* 0x000fca00078e0a03 */
[----:B------:R-:W-:-:S04]  /*1a70*/  VIMNMX R3, R3, R2, PT ;  /* 0x0000000203037248 */ /* 0x000fc80003fe0100 */
[----:B------:R-:W-:Y:S01]  /*1a80*/  ISETP.GT.AND P0, PT, R3, R126, PT ;  /* 0x0000007e0300720c */ /* 0x000fe20003f04270 */
[----:B------:R-:W-:-:S05]  /*1a90*/  IMAD.WIDE.U32 R126, R126, -0x33333333, RZ ;  /* 0xcccccccd7e7e7825 */ /* 0x000fca00078e00ff */
[----:B------:R-:W-:-:S05]  /*1aa0*/  SHF.R.U32.HI R126, RZ, 0x7, R127 ;  /* 0x00000007ff7e7819 */ /* 0x000fca000001167f */
[----:B------:R-:W-:Y:S02]  /*1ab0*/  IMAD.MOV.U32 R24, RZ, RZ, R126 ;  /* 0x000000ffff187224 */ /* 0x000fe400078e007e */
[----:B------:R-:W-:-:S04]  /*1ac0*/  @P0 VIADD R0, R3, 0x9f ;  /* 0x0000009f03000836 */ /* 0x000fc80000000000 */
[----:B------:R-:W-:-:S05]  /*1ad0*/  @P0 IMAD.HI R0, R0, 0x66666667, RZ ;  /* 0x6666666700000827 */ /* 0x000fca00078e02ff */
[----:B------:R-:W-:-:S04]  /*1ae0*/  @P0 SHF.R.U32.HI R3, RZ, 0x1f, R0 ;  /* 0x0000001fff030819 */ /* 0x000fc80000011600 */
[----:B------:R-:W-:Y:S02]  /*1af0*/  @P0 LEA.HI.SX32 R24, R0, R3, 0x1a ;  /* 0x0000000300180211 */ /* 0x000fe400078fd2ff */
[----:B------:R-:W-:Y:S02]  /*1b00*/  PLOP3.LUT P0, PT, PT, PT, PT, 0x80, 0x0 ;  /* 0x000000000000781c */ /* 0x000fe40003f0f070 */
[----:B------:R-:W-:-:S13]  /*1b10*/  ISETP.GT.AND P1, PT, R24, R126, PT ;  /* 0x0000007e1800720c */ /* 0x000fda0003f24270 */
[----:B0-----:R-:W-:Y:S05]  /*1b20*/  @!P1 BRA `(.L_x_480) ;  /* 0x000000e000389947 */ /* 0x001fea0003800000 */
[----:B------:R-:W-:Y:S01]  /*1b30*/  VIADD R0, R16, 0x24200 ;  /* 0x0002420010007836 */ /* 0x000fe20000000000 */
[----:B------:R-:W-:Y:S04]  /*1b40*/  BSSY B6, `(.L_x_481) ;  /* 0x0000013000067945 */ /* 0x000fe80003800000 */
[----:B------:R-:W-:-:S13]  /*1b50*/  LOP3.LUT P0, RZ, R0, 0x1bf, RZ, 0xc0, !PT ;  /* 0x000001bf00ff7812 */ /* 0x000fda000780c0ff */
[----:B------:R-:W-:Y:S05]  /*1b60*/  @!P0 BRA `(.L_x_482) ;  /* 0x0000000000408947 */ /* 0x000fea0003800000 */
[----:B------:R-:W-:Y:S01]  /*1b70*/  MOV R0, 0x0 ;  /* 0x0000000000007802 */ /* 0x000fe20000000f00 */
[----:B------:R-:W-:Y:S01]  /*1b80*/  ULDC.64 UR4, c[0x4][0xc0] ;  /* 0x0100300000047ab9 */ /* 0x000fe20000000a00 */
[----:B------:R-:W-:Y:S01]  /*1b90*/  ULDC.64 UR6, c[0x4][0x20] ;  /* 0x0100080000067ab9 */ /* 0x000fe20000000a00 */
[----:B------:R-:W-:Y:S01]  /*1ba0*/  MOV R4, UR4 ;  /* 0x0000000400047c02 */ /* 0x000fe20008000f00 */
[----:B------:R0:W1:Y:S01]  /*1bb0*/  LDC.64 R14, c[0x4][R0] ;  /* 0x01000000000e7b82 */ /* 0x0000620000000a00 */
[----:B------:R-:W-:Y:S01]  /*1bc0*/  IMAD.U32 R5, RZ, RZ, UR5 ;  /* 0x00000005ff057e24 */ /* 0x000fe2000f8e00ff */
[----:B------:R-:W-:Y:S01]  /*1bd0*/  ULDC.64 UR4, c[0x4][0xc8] ;  /* 0x0100320000047ab9 */ /* 0x000fe20000000a00 */
[----:B------:R-:W-:Y:S01]  /*1be0*/  IMAD.U32 R10, RZ, RZ, UR6 ;  /* 0x00000006ff0a7e24 */ /* 0x000fe2000f8e00ff */
[----:B------:R-:W-:Y:S01]  /*1bf0*/  MOV R11, UR7 ;  /* 0x00000007000b7c02 */ /* 0x000fe20008000f00 */
[----:B------:R-:W-:Y:S02]  /*1c00*/  IMAD.U32 R6, RZ, RZ, UR4 ;  /* 0x00000004ff067e24 */ /* 0x000fe4000f8e00ff */
[----:B------:R-:W-:-:S02]  /*1c10*/  IMAD.U32 R7, RZ, RZ, UR5 ;  /* 0x00000005ff077e24 */ /* 0x000fc4000f8e00ff */
[----:B------:R-:W-:Y:S02]  /*1c20*/  IMAD.MOV.U32 R8, RZ, RZ, 0x70 ;  /* 0x00000070ff087424 */ /* 0x000fe400078e00ff */
[----:B------:R-:W-:Y:S02]  /*1c30*/  IMAD.MOV.U32 R12, RZ, RZ, 0x1 ;  /* 0x00000001ff0c7424 */ /* 0x000fe400078e00ff */
[----:B0-----:R-:W-:-:S07]  /*1c40*/  IMAD.MOV.U32 R13, RZ, RZ, RZ ;  /* 0x000000ffff0d7224 */ /* 0x001fce00078e00ff */
[----:B------:R-:W-:-:S07]  /*1c50*/  LEPC R20, `(.L_x_482) ;  /* 0x000000001014794e */ /* 0x000fce0000000000 */
[----:B-1---5:R-:W-:Y:S05]  /*1c60*/  CALL.ABS.NOINC R14 ;  /* 0x000000000e007343 */ /* 0x022fea0003c00000 */
.L_x_482:
[----:B------:R-:W-:Y:S05]  /*1c70*/  BSYNC B6 ;  /* 0x0000000000067941 */ /* 0x000fea0003800000 */
.L_x_481:
        /* <DEDUP_REMOVED lines=20> */
.L_x_484:
[----:B------:R-:W-:Y:S05]  /*1dc0*/  BSYNC B6 ;  /* 0x0000000000067941 */ /* 0x000fea0003800000 */
.L_x_483:
[----:B------:R-:W-:Y:S01]  /*1dd0*/  ULDC.64 UR4, c[0x0][0x9f8] ;  /* 0x00027e0000047ab9 */ /* 0x000fe20000000a00 */
[----:B------:R-:W2:Y:S01]  /*1de0*/  LDL.LU R36, [R1+0x8] ;  /* 0x0000080001247983 */ /* 0x000ea20000300800 */
[----:B------:R-:W-:Y:S01]  /*1df0*/  ISETP.NE.U32.AND P0, PT, RZ, UR4, PT ;  /* 0x00000004ff007c0c */ /* 0x000fe2000bf05070 */
[----:B------:R-:W0:Y:S01]  /*1e00*/  LDC.64 R114, c[0x0][0x300] ;  /* 0x0000c000ff727b82 */ /* 0x000e220000000a00 */
[----:B------:R-:W-:Y:S01]  /*1e10*/  IMAD.IADD R27, R27, 0x1, R26 ;  /* 0x000000011b1b7824 */ /* 0x000fe200078e021a */
[----:B------:R-:W-:Y:S01]  /*1e20*/  SHF.R.S32.HI R8, RZ, 0x1f, R28 ;  /* 0x0000001fff087819 */ /* 0x000fe2000001141c */
[----:B------:R-:W-:Y:S01]  /*1e30*/  ULDC.64 UR6, c[0x0][0xa08] ;  /* 0x0002820000067ab9 */ /* 0x000fe20000000a00 */
[----:B------:R-:W-:Y:S01]  /*1e40*/  ISETP.NE.AND.EX P0, PT, RZ, UR5, PT, P0 ;  /* 0x00000005ff007c0c */ /* 0x000fe2000bf05300 */
[----:B------:R-:W1:Y:S03]  /*1e50*/  S2R R20, SR_TID.X ;  /* 0x0000000000147919 */ /* 0x000e660000002100 */
[----:B------:R-:W3:Y:S01]  /*1e60*/  LDC.64 R108, c[0x0][0x3f8] ;  /* 0x0000fe00ff6c7b82 */ /* 0x000ee20000000a00 */
[----:B------:R-:W-:-:S02]  /*1e70*/  SHF.R.S32.HI R19, RZ, 0x1f, R18 ;  /* 0x0000001fff137819 */ /* 0x000fc40000011412 */
[----:B------:R-:W-:-:S05]  /*1e80*/  SHF.R.S32.HI R31, RZ, 0x1f, R220 ;  /* 0x0000001fff1f7819 */ /* 0x000fca00000114dc */
[----:B------:R-:W4:Y:S01]  /*1e90*/  LDC.64 R102, c[0x0][0x408] ;  /* 0x00010200ff667b82 */ /* 0x000f220000000a00 */
[----:B------:R-:W-:-:S04]  /*1ea0*/  @P0 IADD3 R4, P1, R30, UR4, RZ ;  /* 0x000000041e040c10 */ /* 0x000fc8000ff3e0ff */
[----:B------:R-:W-:Y:S01]  /*1eb0*/  @P0 IADD3.X R5, R29, UR5, RZ, P1, !PT ;  /* 0x000000051d050c10 */ /* 0x000fe20008ffe4ff */
[----:B------:R-:W-:Y:S02]  /*1ec0*/  ULDC.64 UR4, c[0x0][0x308] ;  /* 0x0000c20000047ab9 */ /* 0x000fe40000000a00 */
[----:B------:R-:W2:Y:S02]  /*1ed0*/  LDC R121, c[0x0][0x3f4] ;  /* 0x0000fd00ff797b82 */ /* 0x000ea40000000800 */
[----:B------:R1:W2:Y:S01]  /*1ee0*/  @P0 LDG.E R25, desc[UR54][R4.64] ;  /* 0x0000003604190981 */ /* 0x0002a2000c1e1900 */
[----:B------:R-:W-:Y:S01]  /*1ef0*/  SHF.R.S32.HI R29, RZ, 0x1f, R27 ;  /* 0x0000001fff1d7819 */ /* 0x000fe2000001141b */
[----:B0-----:R-:W-:Y:S01]  /*1f00*/  IMAD.WIDE.U32 R6, R27, R114, RZ ;  /* 0x000000721b067225 */ /* 0x001fe200078e00ff */
[----:B------:R-:W-:-:S03]  /*1f10*/  ISETP.NE.U32.AND P0, PT, RZ, UR6, PT ;  /* 0x00000006ff007c0c */ /* 0x000fc6000bf05070 */
[----:B------:R-:W-:Y:S01]  /*1f20*/  IMAD R0, R29, R114, RZ ;  /* 0x000000721d007224 */ /* 0x000fe200078e02ff */
[----:B------:R-:W-:-:S03]  /*1f30*/  ISETP.NE.AND.EX P0, PT, RZ, UR7, PT, P0 ;  /* 0x00000007ff007c0c */ /* 0x000fc6000bf05300 */
[----:B------:R-:W-:Y:S01]  /*1f40*/  IMAD R3, R27, R115, R0 ;  /* 0x000000731b037224 */ /* 0x000fe200078e0200 */
[----:B-1----:R-:W-:Y:S01]  /*1f50*/  SHF.R.U32.HI R32, RZ, 0x7, R20 ;  /* 0x00000007ff207819 */ /* 0x002fe20000011614 */
[----:B------:R-:W-:-:S03]  /*1f60*/  IMAD R0, R8, UR4, RZ ;  /* 0x0000000408007c24 */ /* 0x000fc6000f8e02ff */
[----:B------:R-:W-:Y:S01]  /*1f70*/  IADD3 R7, R7, R3, RZ ;  /* 0x0000000307077210 */ /* 0x000fe20007ffe0ff */
[----:B------:R-:W-:Y:S01]  /*1f80*/  IMAD R3, R28, UR5, R0 ;  /* 0x000000051c037c24 */ /* 0x000fe2000f8e0200 */
[----:B------:R-:W-:Y:S01]  /*1f90*/  ISETP.NE.AND P6, PT, R32, 0x1, PT ;  /* 0x000000012000780c */ /* 0x000fe20003fc5270 */
[----:B------:R-:W-:Y:S01]  /*1fa0*/  IMAD.WIDE.U32 R4, R28, UR4, R6 ;  /* 0x000000041c047c25 */ /* 0x000fe2000f8e0006 */
[----:B------:R-:W-:-:S03]  /*1fb0*/  ULDC.64 UR4, c[0x0][0x310] ;  /* 0x0000c40000047ab9 */ /* 0x000fc60000000a00 */
[----:B------:R-:W-:Y:S02]  /*1fc0*/  IMAD.IADD R5, R5, 0x1, R3 ;  /* 0x0000000105057824 */ /* 0x000fe400078e0203 */
[----:B------:R-:W-:-:S04]  /*1fd0*/  IMAD R3, R31, R114, RZ ;  /* 0x000000721f037224 */ /* 0x000fc800078e02ff */
[----:B------:R-:W-:Y:S02]  /*1fe0*/  IMAD R11, R220, R115, R3 ;  /* 0x00000073dc0b7224 */ /* 0x000fe400078e0203 */
[----:B---3--:R-:W-:-:S04]  /*1ff0*/  IMAD R10, R31, R108, RZ ;  /* 0x0000006c1f0a7224 */ /* 0x008fc800078e02ff */
[C---:B------:R-:W-:Y:S01]  /*2000*/  IMAD R13, R220.reuse, R109, R10 ;  /* 0x0000006ddc0d7224 */ /* 0x040fe200078e020a */
[----:B------:R-:W-:Y:S01]  /*2010*/  SHF.R.S32.HI R23, RZ, 0x1f, R22 ;  /* 0x0000001fff177819 */ /* 0x000fe20000011416 */
[----:B------:R-:W-:-:S04]  /*2020*/  IMAD.WIDE.U32 R110, R220, R108, R18 ;  /* 0x0000006cdc6e7225 */ /* 0x000fc800078e0012 */
[----:B------:R-:W-:-:S04]  /*2030*/  IMAD.WIDE.U32 R112, R220, R108, R22 ;  /* 0x0000006cdc707225 */ /* 0x000fc800078e0016 */
[----:B------:R-:W-:Y:S01]  /*2040*/  IMAD.IADD R111, R13, 0x1, R111 ;  /* 0x000000010d6f7824 */ /* 0x000fe200078e026f */
[----:B------:R-:W-:Y:S01]  /*2050*/  IADD3 R113, R113, R13, RZ ;  /* 0x0000000d71717210 */ /* 0x000fe20007ffe0ff */
[----:B----4-:R-:W-:-:S04]  /*2060*/  IMAD.WIDE.U32 R106, R220, R102, R22 ;  /* 0x00000066dc6a7225 */ /* 0x010fc800078e0016 */
[----:B------:R-:W-:-:S04]  /*2070*/  IMAD.WIDE.U32 R104, R220, R102, R18 ;  /* 0x00000066dc687225 */ /* 0x000fc800078e0012 */
[----:B------:R-:W-:Y:S02]  /*2080*/  VIADD R160, R32, 0x8 ;  /* 0x0000000820a07836 */ /* 0x000fe40000000000 */
[----:B-----5:R-:W-:Y:S01]  /*2090*/  IMAD.WIDE.U32 R112, R145, R108, R112 ;  /* 0x0000006c91707225 */ /* 0x020fe200078e0070 */
[----:B------:R-:W-:-:S03]  /*20a0*/  SHF.L.U64.HI R130, R114, 0x7, R115 ;  /* 0x0000000772827819 */ /* 0x000fc60000010273 */
[----:B------:R-:W-:-:S04]  /*20b0*/  IMAD.WIDE.U32 R110, R145, R108, R110 ;  /* 0x0000006c916e7225 */ /* 0x000fc800078e006e */
[----:B------:R-:W-:Y:S02]  /*20c0*/  VIADD R34, R220, 0x80 ;  /* 0x00000080dc227836 */ /* 0x000fe40000000000 */
[----:B------:R-:W-:Y:S02]  /*20d0*/  IMAD R127, R115, 0xa0, RZ ;  /* 0x000000a0737f7824 */ /* 0x000fe400078e02ff */
[----:B------:R-:W-:Y:S02]  /*20e0*/  IMAD.SHL.U32 R131, R114, 0x80, RZ ;  /* 0x0000008072837824 */ /* 0x000fe400078e00ff */
[----:B------:R-:W-:Y:S01]  /*20f0*/  IMAD R129, R103, 0xa0, RZ ;  /* 0x000000a067817824 */ /* 0x000fe200078e02ff */
[----:B------:R-:W-:Y:S02]  /*2100*/  SHF.R.S32.HI R146, RZ, 0x1f, R34 ;  /* 0x0000001fff927819 */ /* 0x000fe40000011422 */
[----:B--2---:R-:W-:Y:S02]  /*2110*/  SHF.R.S32.HI R0, RZ, 0x1f, R25 ;  /* 0x0000001fff007819 */ /* 0x004fe40000011419 */
[----:B------:R-:W-:-:S02]  /*2120*/  SEL R15, R25, RZ, !P0 ;  /* 0x000000ff190f7207 */ /* 0x000fc40004000000 */
[----:B------:R-:W-:-:S03]  /*2130*/  SEL R12, R0, RZ, !P0 ;  /* 0x000000ff000c7207 */ /* 0x000fc60004000000 */
[----:B------:R-:W-:-:S04]  /*2140*/  IMAD.WIDE.U32 R118, R15, UR4, R4 ;  /* 0x000000040f767c25 */ /* 0x000fc8000f8e0004 */
[----:B------:R-:W-:Y:S02]  /*2150*/  IMAD R0, R12, UR4, RZ ;  /* 0x000000040c007c24 */ /* 0x000fe4000f8e02ff */
[----:B------:R-:W-:-:S04]  /*2160*/  IMAD.WIDE.U32 R4, R220, R114, R18 ;  /* 0x00000072dc047225 */ /* 0x000fc800078e0012 */
[----:B------:R-:W-:Y:S01]  /*2170*/  IMAD R9, R15, UR5, R0 ;  /* 0x000000050f097c24 */ /* 0x000fe2000f8e0200 */
[----:B------:R-:W-:Y:S05]  /*2180*/  @!P6 WARPSYNC.ALL ;  /* 0x000000000000e948 */ /* 0x000fea0003800000 */
[----:B------:R-:W-:Y:S01]  /*2190*/  VIADD R0, R18, 0x20 ;  /* 0x0000002012007836 */ /* 0x000fe20000000000 */
[----:B------:R-:W-:Y:S01]  /*21a0*/  ULDC.64 UR6, c[0x0][0x330] ;  /* 0x0000cc0000067ab9 */ /* 0x000fe20000000a00 */
[----:B------:R-:W-:Y:S01]  /*21b0*/  ULDC UR4, c[0x0][0x2f4] ;  /* 0x0000bd0000047ab9 */ /* 0x000fe20000000800 */
[----:B------:R-:W-:Y:S01]  /*21c0*/  IMAD R8, R8, UR6, RZ ;  /* 0x0000000608087c24 */ /* 0x000fe2000f8e02ff */
[----:B------:R-:W-:Y:S01]  /*21d0*/  @!P6 BAR.SYNC.DEFER_BLOCKING 0x9, 0x100 ;  /* 0x024400000000eb1d */ /* 0x000fe20000010000 */
[----:B------:R-:W-:Y:S01]  /*21e0*/  ISETP.GE.AND P1, PT, R0, UR4, PT ;  /* 0x0000000400007c0c */ /* 0x000fe2000bf26270 */
[----:B------:R-:W-:Y:S01]  /*21f0*/  IMAD.WIDE.U32 R6, R28, UR6, R18 ;  /* 0x000000061c067c25 */ /* 0x000fe2000f8e0012 */
[----:B------:R-:W-:-:S03]  /*2200*/  ISETP.GE.AND P0, PT, R18, UR4, PT ;  /* 0x0000000412007c0c */ /* 0x000fc6000bf06270 */
[----:B------:R-:W-:Y:S01]  /*2210*/  IMAD R117, R28, UR7, R8 ;  /* 0x000000071c757c24 */ /* 0x000fe2000f8e0208 */
[----:B------:R-:W-:Y:S02]  /*2220*/  SEL R8, RZ, 0xffffffff, P1 ;  /* 0xffffffffff087807 */ /* 0x000fe40000800000 */
[----:B------:R-:W-:Y:S01]  /*2230*/  IADD3 R3, P2, R118, R4, RZ ;  /* 0x0000000476037210 */ /* 0x000fe20007f5e0ff */
[----:B------:R-:W-:Y:S01]  /*2240*/  IMAD.IADD R117, R7, 0x1, R117 ;  /* 0x0000000107757824 */ /* 0x000fe200078e0275 */
[----:B------:R-:W-:Y:S01]  /*2250*/  SEL R7, RZ, 0x1, P0 ;  /* 0x00000001ff077807 */ /* 0x000fe20000000000 */
[----:B------:R-:W-:Y:S01]  /*2260*/  IMAD.MOV.U32 R116, RZ, RZ, R6 ;  /* 0x000000ffff747224 */ /* 0x000fe200078e0006 */
[----:B------:R-:W-:Y:S01]  /*2270*/  SHF.L.U32 R8, R8, 0x1, RZ ;  /* 0x0000000108087819 */ /* 0x000fe200000006ff */
[----:B------:R-:W-:Y:S01]  /*2280*/  IMAD.IADD R4, R119, 0x1, R9 ;  /* 0x0000000177047824 */ /* 0x000fe200078e0209 */
[----:B------:R-:W-:Y:S01]  /*2290*/  ULDC.64 UR6, c[0x0][0x338] ;  /* 0x0000ce0000067ab9 */ /* 0x000fe20000000a00 */
[----:B------:R-:W-:Y:S01]  /*22a0*/  VIADD R6, R18, 0x40 ;  /* 0x0000004012067836 */ /* 0x000fe20000000000 */
[----:B------:R-:W-:Y:S01]  /*22b0*/  LOP3.LUT R9, R8, 0x2, R7, 0xe2, !PT ;  /* 0x0000000208097812 */ /* 0x000fe200078ee207 */
[----:B------:R-:W-:-:S02]  /*22c0*/  VIADD R7, R18, 0x60 ;  /* 0x0000006012077836 */ /* 0x000fc40000000000 */
[----:B------:R-:W-:Y:S01]  /*22d0*/  VIADD R8, R18, 0x80 ;  /* 0x0000008012087836 */ /* 0x000fe20000000000 */
[----:B------:R-:W-:Y:S02]  /*22e0*/  ISETP.GE.AND P0, PT, R6, UR4, PT ;  /* 0x0000000406007c0c */ /* 0x000fe4000bf06270 */
[----:B------:R-:W-:Y:S02]  /*22f0*/  ISETP.GE.AND P1, PT, R7, UR4, PT ;  /* 0x0000000407007c0c */ /* 0x000fe4000bf26270 */
[----:B------:R-:W-:Y:S02]  /*2300*/  IADD3.X R5, R4, R5, R11, P2, !PT ;  /* 0x0000000504057210 */ /* 0x000fe400017fe40b */
[----:B------:R-:W-:Y:S02]  /*2310*/  SEL R10, RZ, 0x4, P0 ;  /* 0x00000004ff0a7807 */ /* 0x000fe40000000000 */
[----:B------:R-:W-:Y:S02]  /*2320*/  SEL R11, RZ, 0x8, P1 ;  /* 0x00000008ff0b7807 */ /* 0x000fe40000800000 */
[----:B------:R-:W-:-:S02]  /*2330*/  ISETP.GE.AND P0, PT, R8, UR4, PT ;  /* 0x0000000408007c0c */ /* 0x000fc4000bf06270 */
[----:B------:R-:W-:Y:S02]  /*2340*/  LOP3.LUT R9, R11, R9, R10, 0xfe, !PT ;  /* 0x000000090b097212 */ /* 0x000fe400078efe0a */
[----:B------:R-:W-:Y:S02]  /*2350*/  SEL R10, RZ, 0x10, P0 ;  /* 0x00000010ff0a7807 */ /* 0x000fe40000000000 */
[-C--:B------:R-:W-:Y:S02]  /*2360*/  ISETP.GE.AND P0, PT, R18, R121.reuse, PT ;  /* 0x000000791200720c */ /* 0x080fe40003f06270 */
[----:B------:R-:W-:Y:S01]  /*2370*/  LOP3.LUT R35, R9, R10, RZ, 0xfc, !PT ;  /* 0x0000000a09237212 */ /* 0x000fe200078efcff */
[----:B------:R-:W-:Y:S01]  /*2380*/  IMAD R9, R31, R102, RZ ;  /* 0x000000661f097224 */ /* 0x000fe200078e02ff */
[----:B------:R-:W-:Y:S01]  /*2390*/  ISETP.GE.AND P1, PT, R0, R121, PT ;  /* 0x000000790000720c */ /* 0x000fe20003f26270 */
[----:B------:R-:W-:Y:S02]  /*23a0*/  IMAD R11, R12, UR6, RZ ;  /* 0x000000060c0b7c24 */ /* 0x000fe4000f8e02ff */
[----:B------:R-:W-:Y:S01]  /*23b0*/  IMAD R13, R220, R103, R9 ;  /* 0x00000067dc0d7224 */ /* 0x000fe200078e0209 */
[----:B------:R-:W-:Y:S01]  /*23c0*/  SEL R9, R121, RZ, P0 ;  /* 0x000000ff79097207 */ /* 0x000fe20000000000 */
[----:B------:R-:W-:Y:S01]  /*23d0*/  IMAD R33, R15, UR7, R11 ;  /* 0x000000070f217c24 */ /* 0x000fe2000f8e020b */
[----:B------:R-:W-:-:S03]  /*23e0*/  SEL R11, R121, RZ, P1 ;  /* 0x000000ff790b7207 */ /* 0x000fc60000800000 */
[----:B------:R-:W-:Y:S01]  /*23f0*/  IMAD.IADD R9, R18, 0x1, R9 ;  /* 0x0000000112097824 */ /* 0x000fe200078e0209 */
[----:B------:R-:W-:Y:S02]  /*2400*/  IADD3 R11, R0, R11, RZ ;  /* 0x0000000b000b7210 */ /* 0x000fe40007ffe0ff */
[----:B------:R-:W-:Y:S02]  /*2410*/  ISETP.GE.AND P3, PT, R6, R121, PT ;  /* 0x000000790600720c */ /* 0x000fe40003f66270 */
[----:B------:R-:W-:Y:S02]  /*2420*/  SHF.R.S32.HI R10, RZ, 0x1f, R9 ;  /* 0x0000001fff0a7819 */ /* 0x000fe40000011409 */
[----:B------:R-:W-:Y:S01]  /*2430*/  SHF.R.S32.HI R12, RZ, 0x1f, R11 ;  /* 0x0000001fff0c7819 */ /* 0x000fe2000001140b */
[----:B------:R-:W-:Y:S01]  /*2440*/  IMAD.IADD R107, R107, 0x1, R13 ;  /* 0x000000016b6b7824 */ /* 0x000fe200078e020d */
[----:B------:R-:W-:Y:S01]  /*2450*/  LEA.HI R26, R10, R9, RZ, 0x4 ;  /* 0x000000090a1a7211 */ /* 0x000fe200078f20ff */
[----:B------:R-:W-:Y:S01]  /*2460*/  IMAD.IADD R105, R13, 0x1, R105 ;  /* 0x000000010d697824 */ /* 0x000fe200078e0269 */
[----:B------:R-:W-:-:S02]  /*2470*/  SEL R13, R121, RZ, P3 ;  /* 0x000000ff790d7207 */ /* 0x000fc40001800000 */
[----:B------:R-:W-:Y:S02]  /*2480*/  LEA.HI R10, R10, R9, RZ, 0x6 ;  /* 0x000000090a0a7211 */ /* 0x000fe400078f30ff */
[CC--:B------:R-:W-:Y:S02]  /*2490*/  LEA.HI R28, R12.reuse, R11.reuse, RZ, 0x4 ;  /* 0x0000000b0c1c7211 */ /* 0x0c0fe400078f20ff */
[----:B------:R-:W-:Y:S01]  /*24a0*/  LEA.HI R11, R12, R11, RZ, 0x6 ;  /* 0x0000000b0c0b7211 */ /* 0x000fe200078f30ff */
[----:B------:R-:W-:Y:S01]  /*24b0*/  IMAD.WIDE.U32 R116, R15, UR6, R116 ;  /* 0x000000060f747c25 */ /* 0x000fe2000f8e0074 */
[----:B------:R-:W-:Y:S02]  /*24c0*/  SHF.R.S32.HI R10, RZ, 0x6, R10 ;  /* 0x00000006ff0a7819 */ /* 0x000fe4000001140a */
[----:B------:R-:W-:Y:S01]  /*24d0*/  SHF.R.S32.HI R12, RZ, 0x6, R11 ;  /* 0x00000006ff0c7819 */ /* 0x000fe2000001140b */
[----:B------:R-:W-:Y:S01]  /*24e0*/  IMAD.IADD R15, R6, 0x1, R13 ;  /* 0x00000001060f7824 */ /* 0x000fe200078e020d */
[C---:B------:R-:W-:Y:S01]  /*24f0*/  LOP3.LUT R13, R227.reuse, 0x30, R28, 0xf8, !PT ;  /* 0x00000030e30d7812 */ /* 0x040fe200078ef81c */
[C---:B------:R-:W-:Y:S01]  /*2500*/  IMAD R144, R10.reuse, 0x2800, R229 ;  /* 0x000028000a907824 */ /* 0x040fe200078e02e5 */
[----:B------:R-:W-:Y:S01]  /*2510*/  LOP3.LUT R11, R227, 0x30, R26, 0xf8, !PT ;  /* 0x00000030e30b7812 */ /* 0x000fe200078ef81a */
[----:B------:R-:W-:Y:S01]  /*2520*/  IMAD R142, R10, 0x2800, R232 ;  /* 0x000028000a8e7824 */ /* 0x000fe200078e02e8 */
[----:B------:R-:W-:Y:S01]  /*2530*/  SHF.R.U32.HI R9, RZ, 0x3, R231 ;  /* 0x00000003ff097819 */ /* 0x000fe200000116e7 */
[----:B------:R-:W-:Y:S01]  /*2540*/  IMAD R143, R12, 0x2800, R229 ;  /* 0x000028000c8f7824 */ /* 0x000fe200078e02e5 */
[----:B------:R-:W-:-:S02]  /*2550*/  LOP3.LUT R14, R231, 0x30, R26, 0xf8, !PT ;  /* 0x00000030e70e7812 */ /* 0x000fc400078ef81a */
[-C--:B------:R-:W-:Y:S02]  /*2560*/  LOP3.LUT R10, R13, R228.reuse, RZ, 0x3c, !PT ;  /* 0x000000e40d0a7212 */ /* 0x080fe400078e3cff */
[----:B------:R-:W-:Y:S02]  /*2570*/  SHF.R.S32.HI R20, RZ, 0x1f, R15 ;  /* 0x0000001fff147819 */ /* 0x000fe4000001140f */
[----:B------:R-:W-:Y:S01]  /*2580*/  LOP3.LUT R11, R11, R228, RZ, 0x3c, !PT ;  /* 0x000000e40b0b7212 */ /* 0x000fe200078e3cff */
[----:B------:R-:W-:Y:S01]  /*2590*/  IMAD.IADD R143, R143, 0x1, R10 ;  /* 0x000000018f8f7824 */ /* 0x000fe200078e020a */
[----:B------:R-:W-:Y:S02]  /*25a0*/  LOP3.LUT R13, R14, R9, RZ, 0x3c, !PT ;  /* 0x000000090e0d7212 */ /* 0x000fe400078e3cff */
[CC--:B------:R-:W-:Y:S02]  /*25b0*/  LEA.HI R30, R20.reuse, R15.reuse, RZ, 0x4 ;  /* 0x0000000f141e7211 */ /* 0x0c0fe400078f20ff */
[----:B------:R-:W-:-:S02]  /*25c0*/  LEA.HI R15, R20, R15, RZ, 0x6 ;  /* 0x0000000f140f7211 */ /* 0x000fc400078f30ff */
[----:B------:R-:W-:Y:S01]  /*25d0*/  LOP3.LUT R10, R231, 0x30, R28, 0xf8, !PT ;  /* 0x00000030e70a7812 */ /* 0x000fe200078ef81c */
[----:B------:R-:W-:Y:S01]  /*25e0*/  IMAD.IADD R144, R144, 0x1, R11 ;  /* 0x0000000190907824 */ /* 0x000fe200078e020b */
[----:B------:R-:W-:Y:S01]  /*25f0*/  LOP3.LUT R36, R36, 0xfffffffe, RZ, 0xc0, !PT ;  /* 0xfffffffe24247812 */ /* 0x000fe200078ec0ff */
[----:B------:R-:W-:Y:S01]  /*2600*/  IMAD.IADD R142, R142, 0x1, R13 ;  /* 0x000000018e8e7824 */ /* 0x000fe200078e020d */
[----:B------:R-:W-:Y:S01]  /*2610*/  LOP3.LUT R11, R227, 0x30, R30, 0xf8, !PT ;  /* 0x00000030e30b7812 */ /* 0x000fe200078ef81e */
[----:B------:R-:W-:Y:S01]  /*2620*/  IMAD R134, R12, 0x2800, R232 ;  /* 0x000028000c867824 */ /* 0x000fe200078e02e8 */
[----:B------:R-:W-:Y:S02]  /*2630*/  SHF.R.S32.HI R15, RZ, 0x6, R15 ;  /* 0x00000006ff0f7819 */ /* 0x000fe4000001140f */
[----:B------:R-:W-:Y:S02]  /*2640*/  LOP3.LUT R14, R231, 0x30, R30, 0xf8, !PT ;  /* 0x00000030e70e7812 */ /* 0x000fe400078ef81e */
[----:B------:R-:W-:-:S02]  /*2650*/  LOP3.LUT R13, R10, R9, RZ, 0x3c, !PT ;  /* 0x000000090a0d7212 */ /* 0x000fc400078e3cff */
[----:B------:R-:W-:Y:S02]  /*2660*/  @P3 LOP3.LUT R36, R36, 0x1, RZ, 0xfc, !PT ;  /* 0x0000000124243812 */ /* 0x000fe400078efcff */
[----:B------:R-:W-:Y:S02]  /*2670*/  LOP3.LUT R10, R11, R228, RZ, 0x3c, !PT ;  /* 0x000000e40b0a7212 */ /* 0x000fe400078e3cff */
[----:B------:R-:W-:Y:S01]  /*2680*/  LOP3.LUT P3, RZ, R236, 0x2, RZ, 0xc0, !PT ;  /* 0x00000002ecff7812 */ /* 0x000fe2000786c0ff */
[----:B------:R-:W-:Y:S01]  /*2690*/  IMAD R135, R15, 0x2800, R229 ;  /* 0x000028000f877824 */ /* 0x000fe200078e02e5 */
[----:B------:R-:W-:Y:S01]  /*26a0*/  LOP3.LUT R11, R14, R9, RZ, 0x3c, !PT ;  /* 0x000000090e0b7212 */ /* 0x000fe200078e3cff */
[----:B------:R-:W-:Y:S01]  /*26b0*/  VIADD R14, R18, 0xa0 ;  /* 0x000000a0120e7836 */ /* 0x000fe20000000000 */
[----:B------:R-:W-:Y:S02]  /*26c0*/  IADD3 R134, R134, R13, RZ ;  /* 0x0000000d86867210 */ /* 0x000fe40007ffe0ff */
[----:B------:R-:W-:-:S02]  /*26d0*/  SHF.R.S32.HI R13, RZ, 0x1f, R145 ;  /* 0x0000001fff0d7819 */ /* 0x000fc40000011491 */
[----:B------:R-:W-:Y:S01]  /*26e0*/  IADD3 R122, P2, R220, R27, RZ ;  /* 0x0000001bdc7a7210 */ /* 0x000fe20007f5e0ff */
[----:B------:R-:W-:Y:S02]  /*26f0*/  IMAD.IADD R135, R135, 0x1, R10 ;  /* 0x0000000187877824 */ /* 0x000fe400078e020a */
[----:B------:R-:W-:Y:S01]  /*2700*/  IMAD R132, R15, 0x2800, R232 ;  /* 0x000028000f847824 */ /* 0x000fe200078e02e8 */
[----:B------:R-:W-:Y:S01]  /*2710*/  IADD3.X R123, R31, R29, RZ, P2, !PT ;  /* 0x0000001d1f7b7210 */ /* 0x000fe200017fe4ff */
[C---:B------:R-:W-:Y:S01]  /*2720*/  IMAD R10, R13.reuse, R108, RZ ;  /* 0x0000006c0d0a7224 */ /* 0x040fe200078e02ff */
[----:B------:R-:W-:Y:S01]  /*2730*/  ISETP.GE.AND P2, PT, R14, UR4, PT ;  /* 0x000000040e007c0c */ /* 0x000fe2000bf46270 */
[----:B------:R-:W-:Y:S01]  /*2740*/  IMAD R12, R13, R102, RZ ;  /* 0x000000660d0c7224 */ /* 0x000fe200078e02ff */
[----:B------:R-:W-:Y:S01]  /*2750*/  LOP3.LUT R36, R36, 0xfffffffb, RZ, 0xc0, !PT ;  /* 0xfffffffb24247812 */ /* 0x000fe200078ec0ff */
[----:B------:R-:W-:Y:S01]  /*2760*/  IMAD.IADD R132, R132, 0x1, R11 ;  /* 0x0000000184847824 */ /* 0x000fe200078e020b */
[----:B------:R-:W-:Y:S01]  /*2770*/  SEL R32, RZ, 0x20, P2 ;  /* 0x00000020ff207807 */ /* 0x000fe20001000000 */
[----:B------:R-:W-:Y:S01]  /*2780*/  IMAD R21, R145, R109, R10 ;  /* 0x0000006d91157224 */ /* 0x000fe200078e020a */
[----:B------:R-:W-:Y:S01]  /*2790*/  SHF.L.U64.HI R10, R108, 0x7, R109 ;  /* 0x000000076c0a7819 */ /* 0x000fe2000001026d */
[----:B------:R-:W-:Y:S01]  /*27a0*/  IMAD R15, R109, 0xa0, RZ ;  /* 0x000000a06d0f7824 */ /* 0x000fe200078e02ff */
[----:B------:R-:W-:Y:S01]  /*27b0*/  @P3 LOP3.LUT R36, R36, 0x4, RZ, 0xfc, !PT ;  /* 0x0000000424243812 */ /* 0x000fe200078efcff */
[----:B------:R-:W-:-:S02]  /*27c0*/  IMAD.SHL.U32 R11, R108, 0x80, RZ ;  /* 0x000000806c0b7824 */ /* 0x000fc400078e00ff */
[----:B------:R-:W-:Y:S01]  /*27d0*/  IMAD.WIDE.U32 R108, R108, 0xa0, RZ ;  /* 0x000000a06c6c7825 */ /* 0x000fe200078e00ff */
[C---:B------:R-:W-:Y:S02]  /*27e0*/  SHF.L.U32 R13, R102.reuse, 0x7, RZ ;  /* 0x00000007660d7819 */ /* 0x040fe400000006ff */
[----:B------:R-:W-:Y:S01]  /*27f0*/  SHF.R.S32.HI R120, RZ, 0x4, R26 ;  /* 0x00000004ff787819 */ /* 0x000fe2000001141a */
[C---:B------:R-:W-:Y:S01]  /*2800*/  IMAD R25, R145.reuse, R103, R12 ;  /* 0x0000006791197224 */ /* 0x040fe200078e020c */
[----:B------:R-:W-:Y:S01]  /*2810*/  SHF.L.U64.HI R12, R102, 0x7, R103 ;  /* 0x00000007660c7819 */ /* 0x000fe20000010267 */
[----:B------:R-:W-:Y:S01]  /*2820*/  IMAD.WIDE.U32 R106, R145, R102, R106 ;  /* 0x00000066916a7225 */ /* 0x000fe200078e006a */
[----:B------:R-:W-:Y:S02]  /*2830*/  LOP3.LUT R39, R35, R32, RZ, 0xfc, !PT ;  /* 0x0000002023277212 */ /* 0x000fe400078efcff */
[----:B------:R-:W-:Y:S01]  /*2840*/  LOP3.LUT R26, R26, 0xfffffff0, RZ, 0xc0, !PT ;  /* 0xfffffff01a1a7812 */ /* 0x000fe200078ec0ff */
[----:B------:R-:W-:Y:S01]  /*2850*/  IMAD.WIDE.U32 R104, R145, R102, R104 ;  /* 0x0000006691687225 */ /* 0x000fe200078e0068 */
[----:B------:R-:W-:-:S02]  /*2860*/  LOP3.LUT R27, R28, 0xfffffff0, RZ, 0xc0, !PT ;  /* 0xfffffff01c1b7812 */ /* 0x000fc400078ec0ff */
[----:B------:R-:W-:Y:S01]  /*2870*/  LOP3.LUT R29, R30, 0xfffffff0, RZ, 0xc0, !PT ;  /* 0xfffffff01e1d7812 */ /* 0x000fe200078ec0ff */
[----:B------:R-:W-:Y:S01]  /*2880*/  IMAD.WIDE.U32 R114, R114, 0xa0, RZ ;  /* 0x000000a072727825 */ /* 0x000fe200078e00ff */
[----:B------:R0:W-:Y:S01]  /*2890*/  STL [R1+0x8], R36 ;  /* 0x0000082401007387 */ /* 0x0001e20000100800 */
[----:B------:R-:W-:Y:S02]  /*28a0*/  IADD3 R20, R21, R111, RZ ;  /* 0x0000006f15147210 */ /* 0x000fe40007ffe0ff */
[----:B------:R-:W-:Y:S01]  /*28b0*/  IMAD.WIDE.U32 R102, R102, 0xa0, RZ ;  /* 0x000000a066667825 */ /* 0x000fe200078e00ff */
[----:B------:R-:W-:Y:S02]  /*28c0*/  SHF.R.S32.HI R101, RZ, 0x4, R28 ;  /* 0x00000004ff657819 */ /* 0x000fe4000001141c */
[----:B------:R-:W-:Y:S01]  /*28d0*/  LOP3.LUT R34, R35, 0x1, RZ, 0xc0, !PT ;  /* 0x0000000123227812 */ /* 0x000fe200078ec0ff */
[----:B------:R-:W-:Y:S01]  /*28e0*/  IMAD.IADD R128, R109, 0x1, R15 ;  /* 0x000000016d807824 */ /* 0x000fe200078e020f */
[----:B------:R-:W-:Y:S01]  /*28f0*/  SHF.R.S32.HI R28, RZ, 0x4, R30 ;  /* 0x00000004ff1c7819 */ /* 0x000fe2000001141e */
[----:B------:R-:W-:Y:S01]  /*2900*/  IMAD.IADD R15, R113, 0x1, R21 ;  /* 0x00000001710f7824 */ /* 0x000fe200078e0215 */
[----:B------:R-:W-:Y:S01]  /*2910*/  LOP3.LUT R35, R39, 0x2, RZ, 0xc0, !PT ;  /* 0x0000000227237812 */ /* 0x000fe200078ec0ff */
[----:B------:R-:W-:Y:S01]  /*2920*/  IMAD.IADD R21, R107, 0x1, R25 ;  /* 0x000000016b157824 */ /* 0x000fe200078e0219 */
[----:B0-----:R-:W-:Y:S01]  /*2930*/  LOP3.LUT R36, R39, 0x4, RZ, 0xc0, !PT ;  /* 0x0000000427247812 */ /* 0x001fe200078ec0ff */
[----:B------:R-:W-:Y:S01]  /*2940*/  IMAD.SHL.U32 R121, R121, 0x2, RZ ;  /* 0x0000000279797824 */ /* 0x000fe200078e00ff */
[----:B------:R-:W-:Y:S01]  /*2950*/  LOP3.LUT R37, R39, 0x8, RZ, 0xc0, !PT ;  /* 0x0000000827257812 */ /* 0x000fe200078ec0ff */
[----:B------:R-:W-:Y:S01]  /*2960*/  IMAD.IADD R127, R115, 0x1, R127 ;  /* 0x00000001737f7824 */ /* 0x000fe200078e027f */
[----:B------:R-:W-:Y:S01]  /*2970*/  LOP3.LUT R38, R39, 0x10, RZ, 0xc0, !PT ;  /* 0x0000001027267812 */ /* 0x000fe200078ec0ff */
[----:B------:R-:W-:Y:S01]  /*2980*/  IMAD.IADD R129, R103, 0x1, R129 ;  /* 0x0000000167817824 */ /* 0x000fe200078e0281 */
[----:B------:R-:W-:Y:S01]  /*2990*/  SHF.R.S32.HI R30, RZ, 0x1f, R26 ;  /* 0x0000001fff1e7819 */ /* 0x000fe2000001141a */
[----:B------:R-:W-:Y:S01]  /*29a0*/  IMAD.IADD R25, R25, 0x1, R105 ;  /* 0x0000000119197824 */ /* 0x000fe200078e0269 */
[----:B------:R-:W-:Y:S01]  /*29b0*/  SHF.R.S32.HI R31, RZ, 0x1f, R27 ;  /* 0x0000001fff1f7819 */ /* 0x000fe2000001141b */
[----:B------:R-:W-:Y:S01]  /*29c0*/  IMAD.IADD R33, R117, 0x1, R33 ;  /* 0x0000000175217824 */ /* 0x000fe200078e0221 */
[----:B------:R-:W-:-:S02]  /*29d0*/  SHF.R.S32.HI R32, RZ, 0x1f, R29 ;  /* 0x0000001fff207819 */ /* 0x000fc4000001141d */
[----:B------:R-:W-:-:S07]  /*29e0*/  LOP3.LUT R39, R39, 0x20, RZ, 0xc0, !PT ;  /* 0x0000002027277812 */ /* 0x000fce00078ec0ff */
.L_x_584:
[----:B------:R-:W2:Y:S01]  /*29f0*/  LDL.LU R40, [R1+0x8] ;  /* 0x0000080001287983 */ /* 0x000ea20000300800 */
[----:B0-----:R-:W0:Y:S01]  /*2a00*/  LDC.64 R124, c[0x0][0x2e8] ;  /* 0x0000ba00ff7c7b82 */ /* 0x001e220000000a00 */
[----:B------:R-:W-:Y:S01]  /*2a10*/  VIADD R47, R24, 0xffffffff ;  /* 0xffffffff182f7836 */ /* 0x000fe20000000000 */
[----:B------:R-:W-:Y:S01]  /*2a20*/  LOP3.LUT P4, RZ, R236, 0x2, RZ, 0xc0, !PT ;  /* 0x00000002ecff7812 */ /* 0x000fe2000788c0ff */
[----:B------:R-:W-:Y:S05]  /*2a30*/  YIELD ;  /* 0x0000000000007946 */ /* 0x000fea0003800000 */
[----:B------:R-:W-:Y:S01]  /*2a40*/  SHF.R.S32.HI R42, RZ, 0x1f, R47 ;  /* 0x0000001fff2a7819 */ /* 0x000fe2000001142f */
[-C--:B------:R-:W-:Y:S01]  /*2a50*/  IMAD R41, R127, R47.reuse, RZ ;  /* 0x0000002f7f297224 */ /* 0x080fe200078e02ff */
[----:B------:R-:W1:Y:S01]  /*2a60*/  LDC R133, c[0x0][0x3f4] ;  /* 0x0000fd00ff857b82 */ /* 0x000e620000000800 */
[----:B------:R-:W-:Y:S01]  /*2a70*/  IMAD.WIDE.U32 R138, R114, R47, RZ ;  /* 0x0000002f728a7225 */ /* 0x000fe200078e00ff */
[----:B------:R-:W-:Y:S03]  /*2a80*/  BSSY B0, `(.L_x_485) ;  /* 0x0000caa000007945 */ /* 0x000fe60003800000 */
[----:B------:R-:W-:Y:S01]  /*2a90*/  IMAD R41, R42, R114, R41 ;  /* 0x000000722a297224 */ /* 0x000fe200078e0229 */
[----:B------:R-:W-:-:S04]  /*2aa0*/  IADD3 R49, P2, P3, R3, R138, R131 ;  /* 0x0000008a03317210 */ /* 0x000fc80007b5e083 */
[----:B------:R-:W-:Y:S01]  /*2ab0*/  IADD3 R140, R139, R41, RZ ;  /* 0x000000298b8c7210 */ /* 0x000fe20007ffe0ff */
[----:B------:R-:W-:-:S03]  /*2ac0*/  IMAD R41, R17, 0x7800, R235 ;  /* 0x0000780011297824 */ /* 0x000fc600078e02eb */
[----:B------:R-:W-:Y:S01]  /*2ad0*/  IADD3.X R24, R5, R140, R130, P2, P3 ;  /* 0x0000008c05187210 */ /* 0x000fe200017e6482 */
[C---:B------:R-:W-:Y:S01]  /*2ae0*/  VIADD R43, R41.reuse, 0x20 ;  /* 0x00000020292b7836 */ /* 0x040fe20000000000 */
[----:B0-----:R-:W-:Y:S01]  /*2af0*/  IADD3 R50, P2, P3, R138, R124, R3 ;  /* 0x0000007c8a327210 */ /* 0x001fe20007b5e003 */
[----:B------:R-:W-:-:S03]  /*2b00*/  @P4 VIADD R43, R41, 0xffffffe0 ;  /* 0xffffffe0292b4836 */ /* 0x000fc60000000000 */
[----:B------:R-:W-:Y:S02]  /*2b10*/  IADD3.X R51, R140, R125, R5, P2, P3 ;  /* 0x0000007d8c337210 */ /* 0x000fe400017e6405 */
[----:B------:R-:W-:Y:S02]  /*2b20*/  IADD3 R48, P2, R49, R124, RZ ;  /* 0x0000007c31307210 */ /* 0x000fe40007f5e0ff */
[----:B------:R-:W-:-:S03]  /*2b30*/  ISETP.GT.AND P3, PT, R47, R126, PT ;  /* 0x0000007e2f00720c */ /* 0x000fc60003f64270 */
[----:B------:R-:W-:Y:S01]  /*2b40*/  IMAD.X R49, R24, 0x1, R125, P2 ;  /* 0x0000000118317824 */ /* 0x000fe200010e067d */
[----:B-1----:R-:W-:Y:S02]  /*2b50*/  ISETP.GE.AND P2, PT, R133, 0x1, PT ;  /* 0x000000018500780c */ /* 0x002fe40003f46270 */
[----:B------:R-:W-:Y:S02]  /*2b60*/  MOV R24, R47 ;  /* 0x0000002f00187202 */ /* 0x000fe40000000f00 */
[----:B--2---:R-:W-:-:S05]  /*2b70*/  LOP3.LUT R40, R40, 0xfffffffd, RZ, 0xc0, !PT ;  /* 0xfffffffd28287812 */ /* 0x004fca00078ec0ff */
[----:B------:R-:W-:-:S05]  /*2b80*/  @P3 LOP3.LUT R40, R40, 0x2, RZ, 0xfc, !PT ;  /* 0x0000000228283812 */ /* 0x000fca00078efcff */
[----:B------:R0:W-:Y:S02]  /*2b90*/  STL [R1+0x8], R40 ;  /* 0x0000082801007387 */ /* 0x0001e40000100800 */
[C---:B0-----:R-:W-:Y:S02]  /*2ba0*/  IMAD.IADD R40, R16.reuse, 0x1, R41 ;  /* 0x0000000110287824 */ /* 0x041fe400078e0229 */
[----:B------:R-:W-:Y:S01]  /*2bb0*/  IMAD.IADD R41, R16, 0x1, R43 ;  /* 0x0000000110297824 */ /* 0x000fe200078e022b */
[----:B------:R-:W-:Y:S06]  /*2bc0*/  @!P2 BRA `(.L_x_486) ;  /* 0x000000c40078a947 */ /* 0x000fec0003800000 */
[----:B------:R-:W-:Y:S01]  /*2bd0*/  ULDC.U8 UR4, c[0x0][0x410] ;  /* 0x0001040000047ab9 */ /* 0x000fe20000000000 */
[-C--:B------:R-:W-:Y:S01]  /*2be0*/  IMAD R43, R128, R47.reuse, RZ ;  /* 0x0000002f802b7224 */ /* 0x080fe200078e02ff */
[----:B------:R-:W-:Y:S01]  /*2bf0*/  ISETP.NE.AND P2, PT, RZ, UR4, PT ;  /* 0x00000004ff007c0c */ /* 0x000fe2000bf45270 */
[-C--:B------:R-:W-:Y:S02]  /*2c00*/  IMAD R45, R129, R47.reuse, RZ ;  /* 0x0000002f812d7224 */ /* 0x080fe400078e02ff */
[C---:B------:R-:W-:Y:S02]  /*2c10*/  IMAD R43, R42.reuse, R108, R43 ;  /* 0x0000006c2a2b7224 */ /* 0x040fe400078e022b */
[----:B------:R-:W-:Y:S02]  /*2c20*/  IMAD R45, R42, R102, R45 ;  /* 0x000000662a2d7224 */ /* 0x000fe400078e022d */
[----:B------:R-:W-:Y:S02]  /*2c30*/  IMAD R42, R24, -0xa0, R2 ;  /* 0xffffff60182a7824 */ /* 0x000fe400078e0202 */
[----:B------:R-:W-:-:S03]  /*2c40*/  IMAD.WIDE.U32 R94, R108, R47, RZ ;  /* 0x0000002f6c5e7225 */ /* 0x000fc600078e00ff */
[----:B------:R-:W-:Y:S01]  /*2c50*/  VIMNMX R42, R42, 0xa0, PT ;  /* 0x000000a02a2a7848 */ /* 0x000fe20003fe0100 */
[----:B------:R-:W-:-:S04]  /*2c60*/  IMAD.WIDE.U32 R92, R102, R47, RZ ;  /* 0x0000002f665c7225 */ /* 0x000fc800078e00ff */
[----:B------:R-:W-:Y:S02]  /*2c70*/  IMAD.IADD R43, R95, 0x1, R43 ;  /* 0x000000015f2b7824 */ /* 0x000fe400078e022b */
[----:B------:R-:W-:Y:S01]  /*2c80*/  IMAD.IADD R100, R93, 0x1, R45 ;  /* 0x000000015d647824 */ /* 0x000fe200078e022d */
[----:B------:R-:W-:Y:S06]  /*2c90*/  @!P2 BRA `(.L_x_487) ;  /* 0x0000005c00a8a947 */ /* 0x000fec0003800000 */
[----:B------:R-:W-:Y:S01]  /*2ca0*/  ISETP.GE.AND P3, PT, R220, R42, PT ;  /* 0x0000002adc00720c */ /* 0x000fe20003f66270 */
[----:B------:R-:W-:Y:S01]  /*2cb0*/  BSSY B1, `(.L_x_488) ;  /* 0x000003e000017945 */ /* 0x000fe20003800000 */
        /* <DEDUP_REMOVED lines=23> */
[----:B------:R-:W-:Y:S01]  /*2e30*/  CS2R R136, SRZ ;  /* 0x0000000000887805 */ /* 0x000fe2000001ff00 */
[----:B------:R-:W-:Y:S06]  /*2e40*/  @P3 BRA `(.L_x_489) ;  /* 0x0000000000903947 */ /* 0x000fec0003800000 */
[----:B------:R-:W-:Y:S01]  /*2e50*/  ULDC.64 UR4, c[0x0][0x3e8] ;  /* 0x0000fa0000047ab9 */ /* 0x000fe20000000a00 */
[----:B------:R-:W-:Y:S02]  /*2e60*/  CS2R R124, SRZ ;  /* 0x00000000007c7805 */ /* 0x000fe4000001ff00 */
[----:B------:R-:W-:Y:S02]  /*2e70*/  IADD3 R44, P2, P4, R112, UR4, R94 ;  /* 0x00000004702c7c10 */ /* 0x000fe4000fc5e05e */
[----:B------:R-:W-:Y:S02]  /*2e80*/  CS2R R136, SRZ ;  /* 0x0000000000887805 */ /* 0x000fe4000001ff00 */
[----:B------:R-:W-:Y:S01]  /*2e90*/  IADD3.X R45, R15, UR5, R43, P2, P4 ;  /* 0x000000050f2d7c10 */ /* 0x000fe200097e842b */
[----:B------:R-:W-:Y:S02]  /*2ea0*/  ULDC.64 UR4, c[0x0][0x400] ;  /* 0x0001000000047ab9 */ /* 0x000fe40000000a00 */
[----:B------:R-:W-:-:S04]  /*2eb0*/  IADD3 R46, P2, P4, R106, UR4, R92 ;  /* 0x000000046a2e7c10 */ /* 0x000fc8000fc5e05c */
[----:B------:R-:W-:Y:S02]  /*2ec0*/  IADD3.X R47, R21, UR5, R100, P2, P4 ;  /* 0x00000005152f7c10 */ /* 0x000fe400097e8464 */
[----:B------:R-:W-:Y:S02]  /*2ed0*/  ISETP.GE.AND P2, PT, R22, R133, PT ;  /* 0x000000851600720c */ /* 0x000fe40003f46270 */
[----:B------:R-:W-:Y:S02]  /*2ee0*/  CS2R R96, SRZ ;  /* 0x0000000000607805 */ /* 0x000fe4000001ff00 */
[----:B------:R-:W-:-:S09]  /*2ef0*/  CS2R R98, SRZ ;  /* 0x0000000000627805 */ /* 0x000fd2000001ff00 */
[----:B------:R0:W5:Y:S04]  /*2f00*/  @!P2 LDG.E.64 R124, desc[UR54][R44.64] ;  /* 0x000000362c7ca981 */ /* 0x000168000c1e1b00 */
[----:B------:R0:W5:Y:S01]  /*2f10*/  @!P2 LDG.E.64 R136, desc[UR54][R46.64] ;  /* 0x000000362e88a981 */ /* 0x000162000c1e1b00 */
        /* <DEDUP_REMOVED lines=20> */
[----:B------:R-:W-:-:S13]  /*3060*/  ISETP.GE.AND P2, PT, R226, R133, PT ;  /* 0x00000085e200720c */ /* 0x000fda0003f46270 */
[----:B------:R0:W5:Y:S04]  /*3070*/  @!P2 LDG.E.64 R76, desc[UR54][R44.64+0x50] ;  /* 0x000050362c4ca981 */ /* 0x000168000c1e1b00 */
[----:B------:R0:W5:Y:S02]  /*3080*/  @!P2 LDG.E.64 R78, desc[UR54][R46.64+0x50] ;  /* 0x000050362e4ea981 */ /* 0x000164000c1e1b00 */
.L_x_489:
[----:B------:R-:W-:Y:S05]  /*3090*/  BSYNC B1 ;  /* 0x0000000000017941 */ /* 0x000fea0003800000 */
.L_x_488:
[----:B0-----:R-:W-:Y:S01]  /*30a0*/  VIADD R44, R220, 0x80 ;  /* 0x00000080dc2c7836 */ /* 0x001fe20000000000 */
[----:B------:R-:W-:Y:S01]  /*30b0*/  BSSY B1, `(.L_x_490) ;  /* 0x000002d000017945 */ /* 0x000fe20003800000 */
[----:B-----5:R-:W-:Y:S01]  /*30c0*/  MOV R148, R76 ;  /* 0x0000004c00947202 */ /* 0x020fe20000000f00 */
[----:B------:R-:W-:Y:S02]  /*30d0*/  IMAD.MOV.U32 R151, RZ, RZ, R80 ;  /* 0x000000ffff977224 */ /* 0x000fe400078e0050 */
[----:B------:R-:W-:-:S13]  /*30e0*/  ISETP.GE.AND P4, PT, R44, R42, PT ;  /* 0x0000002a2c00720c */ /* 0x000fda0003f86270 */
[----:B------:R-:W-:Y:S05]  /*30f0*/  @P4 BRA `(.L_x_491) ;  /* 0x0000000000a04947 */ /* 0x000fea0003800000 */
[----:B------:R-:W-:Y:S01]  /*3100*/  IADD3 R44, P2, P5, R112, R94, R11 ;  /* 0x0000005e702c7210 */ /* 0x000fe20007d5e00b */
[----:B------:R-:W-:Y:S01]  /*3110*/  ULDC.64 UR4, c[0x0][0x3e8] ;  /* 0x0000fa0000047ab9 */ /* 0x000fe20000000a00 */
[----:B------:R-:W-:Y:S02]  /*3120*/  CS2R R72, SRZ ;  /* 0x0000000000487805 */ /* 0x000fe4000001ff00 */
[----:B------:R-:W-:Y:S02]  /*3130*/  CS2R R74, SRZ ;  /* 0x00000000004a7805 */ /* 0x000fe4000001ff00 */
[----:B------:R-:W-:Y:S02]  /*3140*/  IADD3.X R43, R15, R43, R10, P2, P5 ;  /* 0x0000002b0f2b7210 */ /* 0x000fe400017ea40a */
[----:B------:R-:W-:-:S04]  /*3150*/  IADD3 R46, P2, P5, R106, R92, R13 ;  /* 0x0000005c6a2e7210 */ /* 0x000fc80007d5e00d */
[----:B------:R-:W-:Y:S02]  /*3160*/  IADD3.X R100, R21, R100, R12, P2, P5 ;  /* 0x0000006415647210 */ /* 0x000fe400017ea40c */
[----:B------:R-:W-:-:S04]  /*3170*/  IADD3 R44, P2, R44, UR4, RZ ;  /* 0x000000042c2c7c10 */ /* 0x000fc8000ff5e0ff */
[----:B------:R-:W-:Y:S01]  /*3180*/  IADD3.X R45, R43, UR5, RZ, P2, !PT ;  /* 0x000000052b2d7c10 */ /* 0x000fe200097fe4ff */
[----:B------:R-:W-:Y:S02]  /*3190*/  ULDC.64 UR4, c[0x0][0x400] ;  /* 0x0001000000047ab9 */ /* 0x000fe40000000a00 */
[----:B------:R-:W-:-:S04]  /*31a0*/  IADD3 R46, P2, R46, UR4, RZ ;  /* 0x000000042e2e7c10 */ /* 0x000fc8000ff5e0ff */
[----:B------:R-:W-:Y:S02]  /*31b0*/  IADD3.X R47, R100, UR5, RZ, P2, !PT ;  /* 0x00000005642f7c10 */ /* 0x000fe400097fe4ff */
        /* <DEDUP_REMOVED lines=28> */
.L_x_491:
[----:B------:R-:W-:Y:S05]  /*3380*/  BSYNC B1 ;  /* 0x0000000000017941 */ /* 0x000fea0003800000 */
.L_x_490:
[----:B------:R-:W-:Y:S01]  /*3390*/  UISETP.NE.AND UP0, UPT, UR53, 0x3, UPT ;  /* 0x000000033500788c */ /* 0x000fe2000bf05270 */
[----:B------:R-:W-:Y:S01]  /*33a0*/  IMAD.MOV.U32 R157, RZ, RZ, R84 ;  /* 0x000000ffff9d7224 */ /* 0x000fe200078e0054 */
[----:B------:R-:W-:Y:S01]  /*33b0*/  MOV R166, R124 ;  /* 0x0000007c00a67202 */ /* 0x000fe20000000f00 */
[----:B------:R-:W-:Y:S01]  /*33c0*/  IMAD.MOV.U32 R162, RZ, RZ, R88 ;  /* 0x000000ffffa27224 */ /* 0x000fe200078e0058 */
[----:B------:R-:W-:Y:S01]  /*33d0*/  MOV R165, R98 ;  /* 0x0000006200a57202 */ /* 0x000fe20000000f00 */
[----:B------:R-:W-:Y:S01]  /*33e0*/  IMAD.MOV.U32 R164, RZ, RZ, R96 ;  /* 0x000000ffffa47224 */ /* 0x000fe200078e0060 */
[----:B------:R-:W-:Y:S01]  /*33f0*/  PLOP3.LUT P2, PT, PT, PT, UP0, 0x80, 0x0 ;  /* 0x000000000000781c */ /* 0x000fe20003f4f008 */
[----:B------:R-:W-:Y:S01]  /*3400*/  IMAD.MOV.U32 R155, RZ, RZ, R78 ;  /* 0x000000ffff9b7224 */ /* 0x000fe200078e004e */
[----:B-----5:R-:W-:Y:S01]  /*3410*/  MOV R140, R64 ;  /* 0x00000040008c7202 */ /* 0x020fe20000000f00 */
[----:B------:R-:W-:Y:S01]  /*3420*/  IMAD.MOV.U32 R156, RZ, RZ, R82 ;  /* 0x000000ffff9c7224 */ /* 0x000fe200078e0052 */
[----:B------:R-:W-:Y:S01]  /*3430*/  MOV R139, R62 ;  /* 0x0000003e008b7202 */ /* 0x000fe20000000f00 */
[----:B------:R-:W-:-:S02]  /*3440*/  IMAD.MOV.U32 R158, RZ, RZ, R86 ;  /* 0x000000ffff9e7224 */ /* 0x000fc400078e0056 */
[----:B------:R-:W-:Y:S02]  /*3450*/  IMAD.MOV.U32 R163, RZ, RZ, R90 ;  /* 0x000000ffffa37224 */ /* 0x000fe400078e005a */
[----:B------:R-:W-:Y:S02]  /*3460*/  IMAD.MOV.U32 R168, RZ, RZ, R136 ;  /* 0x000000ffffa87224 */ /* 0x000fe400078e0088 */
[----:B------:R-:W-:Y:S02]  /*3470*/  IMAD.MOV.U32 R92, RZ, RZ, R52 ;  /* 0x000000ffff5c7224 */ /* 0x000fe400078e0034 */
[----:B------:R-:W-:Y:S02]  /*3480*/  IMAD.MOV.U32 R94, RZ, RZ, R56 ;  /* 0x000000ffff5e7224 */ /* 0x000fe400078e0038 */
[----:B------:R-:W-:Y:S02]  /*3490*/  IMAD.MOV.U32 R138, RZ, RZ, R60 ;  /* 0x000000ffff8a7224 */ /* 0x000fe400078e003c */
[----:B------:R-:W-:-:S02]  /*34a0*/  IMAD.MOV.U32 R149, RZ, RZ, R68 ;  /* 0x000000ffff957224 */ /* 0x000fc400078e0044 */
[----:B------:R-:W-:Y:S02]  /*34b0*/  IMAD.MOV.U32 R152, RZ, RZ, R72 ;  /* 0x000000ffff987224 */ /* 0x000fe400078e0048 */
[----:B------:R-:W-:Y:S02]  /*34c0*/  IMAD.MOV.U32 R93, RZ, RZ, R54 ;  /* 0x000000ffff5d7224 */ /* 0x000fe400078e0036 */
[----:B------:R-:W-:Y:S02]  /*34d0*/  IMAD.MOV.U32 R95, RZ, RZ, R58 ;  /* 0x000000ffff5f7224 */ /* 0x000fe400078e003a */
[----:B------:R-:W-:Y:S02]  /*34e0*/  IMAD.MOV.U32 R141, RZ, RZ, R66 ;  /* 0x000000ffff8d7224 */ /* 0x000fe400078e0042 */
[----:B------:R-:W-:Y:S02]  /*34f0*/  IMAD.MOV.U32 R150, RZ, RZ, R70 ;  /* 0x000000ffff967224 */ /* 0x000fe400078e0046 */
[----:B------:R-:W-:Y:S01]  /*3500*/  IMAD.MOV.U32 R154, RZ, RZ, R74 ;  /* 0x000000ffff9a7224 */ /* 0x000fe200078e004a */
[----:B------:R-:W-:Y:S06]  /*3510*/  @!P2 BRA `(.L_x_492) ;  /* 0x000000000004a947 */ /* 0x000fec0003800000 */
[----:B------:R-:W-:Y:S01]  /*3520*/  BPT.TRAP 0x1 ;  /* 0x000000040000795c */ /* 0x000fe20000300000 */
.L_x_492:
[----:B------:R-:W-:Y:S01]  /*3530*/  IMAD R43, R17, 0x8, R16 ;  /* 0x00000008112b7824 */ /* 0x000fe200078e0210 */
[----:B------:R-:W-:Y:S01]  /*3540*/  SHF.L.U32 R100, R221, 0x1f, RZ ;  /* 0x0000001fdd647819 */ /* 0x000fe200000006ff */
[----:B------:R-:W-:Y:S03]  /*3550*/  BSSY B1, `(.L_x_493) ;  /* 0x0000003000017945 */ /* 0x000fe60003800000 */
[----:B------:R-:W1:Y:S02]  /*3560*/  SYNCS.PHASECHK.TRANS64.TRYWAIT P5, [R43+URZ+0x33490], R100 ;  /* 0x033490642b0075a7 */ /* 0x000e6400080a017f */
[----:B-1----:R-:W-:Y:S05]  /*3570*/  @!P5 BRA `(.L_x_494) ;  /* 0x000002700078d947 */ /* 0x002fea0003800000 */
.L_x_808:
[----:B------:R-:W-:Y:S05]  /*3580*/  BSYNC B1 ;  /* 0x0000000000017941 */ /* 0x000fea0003800000 */
.L_x_493:
[----:B------:R-:W-:Y:S04]  /*3590*/  BSSY B1, `(.L_x_495) ;  /* 0x00002b0000017945 */ /* 0x000fe80003800000 */
[----:B------:R-:W-:Y:S05]  /*35a0*/  @P3 BRA `(.L_x_496) ;  /* 0x0000002800b83947 */ /* 0x000fea0003800000 */
[----:B------:R-:W-:Y:S01]  /*35b0*/  ISETP.NE.AND P3, PT, R34, RZ, PT ;  /* 0x000000ff2200720c */ /* 0x000fe20003f65270 */
[----:B------:R-:W-:-:S12]  /*35c0*/  BSSY B2, `(.L_x_497) ;  /* 0x0000073000027945 */ /* 0x000fd80003800000 */
[----:B------:R-:W-:Y:S05]  /*35d0*/  @!P3 BRA `(.L_x_498) ;  /* 0x0000000400c4b947 */ /* 0x000fea0003800000 */
[----:B0-----:R0:W2:Y:S01]  /*35e0*/  LDS.128 R44, [R40+0x24200] ;  /* 0x02420000282c7984 */ /* 0x0010a20000000c00 */
[----:B------:R-:W-:Y:S01]  /*35f0*/  ISETP.GE.AND P3, PT, R22, R133, PT ;  /* 0x000000851600720c */ /* 0x000fe20003f66270 */
[----:B------:R-:W-:-:S12]  /*3600*/  BSSY B3, `(.L_x_499) ;  /* 0x000006d000037945 */ /* 0x000fd80003800000 */
[----:B0-----:R-:W-:Y:S05]  /*3610*/  @P3 BRA `(.L_x_500) ;  /* 0x0000000400ac3947 */ /* 0x001fea0003800000 */
[----:B--2---:R-:W-:Y:S02]  /*3620*/  MOV R136, R45 ;  /* 0x0000002d00887202 */ /* 0x004fe40000000f00 */
[----:B------:R-:W-:Y:S02]  /*3630*/  F2FP.F16.E4M3.UNPACK_B R171, R168.H1 ;  /* 0x000000a8ffab723e */ /* 0x000fe400030006ff */
[----:B------:R-:W-:Y:S02]  /*3640*/  F2FP.F16.E4M3.UNPACK_B R124, R136 ;  /* 0x00000088ff7c723e */ /* 0x000fe400020006ff */
[-C--:B------:R-:W-:Y:S01]  /*3650*/  F2FP.F16.E4M3.UNPACK_B R45, R166.reuse.H1 ;  /* 0x000000a6ff2d723e */ /* 0x080fe200030006ff */
[----:B------:R-:W-:Y:S01]  /*3660*/  HADD2.F32 R167, -RZ, R171.H0_H0 ;  /* 0x200000abffa77230 */ /* 0x000fe20000004100 */
[----:B------:R-:W-:Y:S01]  /*3670*/  F2FP.F16.E4M3.UNPACK_B R166, R166 ;  /* 0x000000a6ffa6723e */ /* 0x000fe200020006ff */
[--C-:B------:R-:W-:Y:S02]  /*3680*/  HADD2.F32 R169, -RZ, R124.reuse.H1_H1 ;  /* 0x3000007cffa97230 */ /* 0x100fe40000004100 */
[----:B------:R-:W-:-:S02]  /*3690*/  HADD2.F32 R124, -RZ, R124.H0_H0 ;  /* 0x2000007cff7c7230 */ /* 0x000fc40000004100 */
[----:B------:R-:W-:Y:S02]  /*36a0*/  HADD2.F32 R170, -RZ, R45.H0_H0 ;  /* 0x2000002dffaa7230 */ /* 0x000fe40000004100 */
[CC--:B------:R-:W-:Y:S01]  /*36b0*/  FMUL.FTZ R173, R169.reuse, R167.reuse ;  /* 0x000000a7a9ad7220 */ /* 0x0c0fe20000410000 */
[----:B------:R-:W-:Y:S02]  /*36c0*/  HADD2.F32 R171, -RZ, R171.H1_H1 ;  /* 0x300000abffab7230 */ /* 0x000fe40000004100 */
[C---:B------:R-:W-:Y:S01]  /*36d0*/  FMUL.FTZ R172, R124.reuse, R167 ;  /* 0x000000a77cac7220 */ /* 0x040fe20000410000 */
[----:B------:R-:W-:Y:S02]  /*36e0*/  HADD2.F32 R45, -RZ, R45.H1_H1 ;  /* 0x3000002dff2d7230 */ /* 0x000fe40000004100 */
[-C--:B------:R-:W-:Y:S01]  /*36f0*/  FFMA.FTZ R167, R124, R170.reuse, -R173 ;  /* 0x000000aa7ca77223 */ /* 0x080fe200000108ad */
[----:B------:R-:W-:Y:S01]  /*3700*/  FFMA.FTZ R124, R169, R170, R172 ;  /* 0x000000aaa97c7223 */ /* 0x000fe200000100ac */
[----:B------:R-:W-:Y:S01]  /*3710*/  F2FP.F16.E4M3.UNPACK_B R169, R136.H1 ;  /* 0x00000088ffa9723e */ /* 0x000fe200030006ff */
[----:B------:R-:W-:-:S04]  /*3720*/  IMAD.MOV.U32 R136, RZ, RZ, R44 ;  /* 0x000000ffff887224 */ /* 0x000fc800078e002c */
[--C-:B------:R-:W-:Y:S02]  /*3730*/  HADD2.F32 R44, -RZ, R169.reuse.H1_H1 ;  /* 0x300000a9ff2c7230 */ /* 0x100fe40000004100 */
[----:B------:R-:W-:-:S03]  /*3740*/  HADD2.F32 R169, -RZ, R169.H0_H0 ;  /* 0x200000a9ffa97230 */ /* 0x000fc60000004100 */
[CC--:B------:R-:W-:Y:S02]  /*3750*/  FMUL.FTZ R170, R44.reuse, R171.reuse ;  /* 0x000000ab2caa7220 */ /* 0x0c0fe40000410000 */
[C---:B------:R-:W-:Y:S02]  /*3760*/  FMUL.FTZ R171, R169.reuse, R171 ;  /* 0x000000aba9ab7220 */ /* 0x040fe40000410000 */
[-C--:B------:R-:W-:Y:S01]  /*3770*/  FFMA.FTZ R169, R169, R45.reuse, -R170 ;  /* 0x0000002da9a97223 */ /* 0x080fe200000108aa */
[----:B------:R-:W-:Y:S01]  /*3780*/  F2FP.F16.E4M3.UNPACK_B R170, R168 ;  /* 0x000000a8ffaa723e */ /* 0x000fe200020006ff */
[----:B------:R-:W-:Y:S01]  /*3790*/  FFMA.FTZ R174, R44, R45, R171 ;  /* 0x0000002d2cae7223 */ /* 0x000fe200000100ab */
[-C--:B------:R-:W-:Y:S01]  /*37a0*/  F2FP.F16.E4M3.UNPACK_B R44, R136.reuse.H1 ;  /* 0x00000088ff2c723e */ /* 0x080fe200030006ff */
[----:B------:R-:W-:Y:S01]  /*37b0*/  HADD2.F32 R168, -RZ, R166.H1_H1 ;  /* 0x300000a6ffa87230 */ /* 0x000fe20000004100 */
[----:B------:R-:W-:Y:S01]  /*37c0*/  F2FP.F16.E4M3.UNPACK_B R136, R136 ;  /* 0x00000088ff88723e */ /* 0x000fe200020006ff */
[----:B------:R-:W-:Y:S01]  /*37d0*/  HADD2.F32 R171, -RZ, R170.H1_H1 ;  /* 0x300000aaffab7230 */ /* 0x000fe20000004100 */
[----:B------:R-:W-:Y:S01]  /*37e0*/  F2FP.SATFINITE.E4M3.F32.PACK_AB_MERGE_C R174, R174, R169, RZ ;  /* 0x000000a9aeae723e */ /* 0x000fe200048070ff */
[----:B------:R-:W-:-:S02]  /*37f0*/  HADD2.F32 R45, -RZ, R44.H1_H1 ;  /* 0x3000002cff2d7230 */ /* 0x000fc40000004100 */
[----:B------:R-:W-:Y:S01]  /*3800*/  HADD2.F32 R44, -RZ, R44.H0_H0 ;  /* 0x2000002cff2c7230 */ /* 0x000fe20000004100 */
[----:B------:R-:W-:Y:S01]  /*3810*/  F2FP.SATFINITE.E4M3.F32.PACK_AB_MERGE_C R124, R124, R167, R174 ;  /* 0x000000a77c7c723e */ /* 0x000fe200048070ae */
[----:B------:R-:W-:Y:S02]  /*3820*/  HADD2.F32 R170, -RZ, R170.H0_H0 ;  /* 0x200000aaffaa7230 */ /* 0x000fe40000004100 */
[-C--:B------:R-:W-:Y:S01]  /*3830*/  FMUL.FTZ R173, R45, R171.reuse ;  /* 0x000000ab2dad7220 */ /* 0x080fe20000410000 */
[--C-:B------:R-:W-:Y:S02]  /*3840*/  HADD2.F32 R169, -RZ, R136.reuse.H1_H1 ;  /* 0x30000088ffa97230 */ /* 0x100fe40000004100 */
[C---:B------:R-:W-:Y:S01]  /*3850*/  FMUL.FTZ R172, R44.reuse, R171 ;  /* 0x000000ab2cac7220 */ /* 0x040fe20000410000 */
[----:B------:R-:W-:Y:S02]  /*3860*/  HADD2.F32 R136, -RZ, R136.H0_H0 ;  /* 0x20000088ff887230 */ /* 0x000fe40000004100 */
[----:B------:R-:W-:Y:S01]  /*3870*/  FFMA.FTZ R44, R44, R168, -R173 ;  /* 0x000000a82c2c7223 */ /* 0x000fe200000108ad */
[----:B------:R-:W-:-:S02]  /*3880*/  HADD2.F32 R166, -RZ, R166.H0_H0 ;  /* 0x200000a6ffa67230 */ /* 0x000fc40000004100 */
[----:B------:R-:W-:Y:S01]  /*3890*/  FMUL.FTZ R171, R169, R170 ;  /* 0x000000aaa9ab7220 */ /* 0x000fe20000410000 */
[----:B------:R-:W-:Y:S01]  /*38a0*/  FFMA.FTZ R45, R45, R168, R172 ;  /* 0x000000a82d2d7223 */ /* 0x000fe200000100ac */
[C---:B------:R-:W-:Y:S01]  /*38b0*/  FMUL.FTZ R170, R136.reuse, R170 ;  /* 0x000000aa88aa7220 */ /* 0x040fe20000410000 */
[----:B------:R-:W-:Y:S01]  /*38c0*/  SHF.R.U32.HI R167, RZ, 0x10, R137 ;  /* 0x00000010ffa77819 */ /* 0x000fe20000011689 */
[-C--:B------:R-:W-:Y:S01]  /*38d0*/  FFMA.FTZ R136, R136, R166.reuse, -R171 ;  /* 0x000000a688887223 */ /* 0x080fe200000108ab */
[----:B------:R-:W-:Y:S01]  /*38e0*/  LOP3.LUT R168, R137, 0xff0000ff, RZ, 0xc0, !PT ;  /* 0xff0000ff89a87812 */ /* 0x000fe200078ec0ff */
[----:B------:R-:W-:Y:S01]  /*38f0*/  FFMA.FTZ R169, R169, R166, R170 ;  /* 0x000000a6a9a97223 */ /* 0x000fe200000100aa */
[----:B------:R-:W-:Y:S02]  /*3900*/  SHF.R.U32.HI R166, RZ, 0x8, R137 ;  /* 0x00000008ffa67819 */ /* 0x000fe40000011689 */
[--C-:B------:R-:W-:Y:S02]  /*3910*/  SHF.R.U32.HI R170, RZ, 0x8, R125.reuse ;  /* 0x00000008ffaa7819 */ /* 0x100fe4000001167d */
[----:B------:R-:W-:Y:S01]  /*3920*/  SHF.R.U32.HI R171, RZ, 0x10, R125 ;  /* 0x00000010ffab7819 */ /* 0x000fe2000001167d */
[----:B------:R-:W-:Y:S01]  /*3930*/  IMAD.SHL.U32 R137, R166, 0x100, RZ ;  /* 0x00000100a6897824 */ /* 0x000fe200078e00ff */
[----:B------:R-:W-:Y:S01]  /*3940*/  LOP3.LUT R166, R125, 0xff0000ff, RZ, 0xc0, !PT ;  /* 0xff0000ff7da67812 */ /* 0x000fe200078ec0ff */
[----:B------:R-:W-:Y:S01]  /*3950*/  IMAD.SHL.U32 R125, R170, 0x100, RZ ;  /* 0x00000100aa7d7824 */ /* 0x000fe200078e00ff */
[----:B------:R-:W-:Y:S01]  /*3960*/  F2FP.SATFINITE.E4M3.F32.PACK_AB_MERGE_C R44, R45, R44, RZ ;  /* 0x0000002c2d2c723e */ /* 0x000fe200048070ff */
[----:B------:R-:W-:Y:S01]  /*3970*/  IMAD.MOV.U32 R45, RZ, RZ, R124 ;  /* 0x000000ffff2d7224 */ /* 0x000fe200078e007c */
[----:B------:R-:W-:Y:S01]  /*3980*/  LOP3.LUT R168, R168, 0xff00, R137, 0xf8, !PT ;  /* 0x0000ff00a8a87812 */ /* 0x000fe200078ef889 */
[----:B------:R-:W-:Y:S01]  /*3990*/  IMAD.U32 R137, R167, 0x10000, RZ ;  /* 0x00010000a7897824 */ /* 0x000fe200078e00ff */
[----:B------:R-:W-:Y:S01]  /*39a0*/  LOP3.LUT R166, R166, 0xff00, R125, 0xf8, !PT ;  /* 0x0000ff00a6a67812 */ /* 0x000fe200078ef87d */
[----:B------:R-:W-:Y:S01]  /*39b0*/  IMAD.MOV.U32 R167, RZ, RZ, R47 ;  /* 0x000000ffffa77224 */ /* 0x000fe200078e002f */
[----:B------:R-:W-:-:S02]  /*39c0*/  SHF.L.U32 R125, R171, 0x10, RZ ;  /* 0x00000010ab7d7819 */ /* 0x000fc400000006ff */
[----:B------:R-:W-:Y:S02]  /*39d0*/  LOP3.LUT R137, R168, 0xff0000, R137, 0xf8, !PT ;  /* 0x00ff0000a8897812 */ /* 0x000fe400078ef889 */
[----:B------:R-:W-:Y:S02]  /*39e0*/  F2FP.F16.E4M3.UNPACK_B R47, R167 ;  /* 0x000000a7ff2f723e */ /* 0x000fe400020006ff */
[----:B------:R-:W-:Y:S02]  /*39f0*/  LOP3.LUT R125, R166, 0xff0000, R125, 0xf8, !PT ;  /* 0x00ff0000a67d7812 */ /* 0x000fe400078ef87d */
[----:B------:R-:W-:Y:S01]  /*3a00*/  F2FP.F16.E4M3.UNPACK_B R171, R137.H1 ;  /* 0x00000089ffab723e */ /* 0x000fe200030006ff */
[--C-:B------:R-:W-:Y:S01]  /*3a10*/  HADD2.F32 R166, -RZ, R47.reuse.H1_H1 ;  /* 0x3000002fffa67230 */ /* 0x100fe20000004100 */
[----:B------:R-:W-:Y:S01]  /*3a20*/  F2FP.F16.E4M3.UNPACK_B R170, R125.H1 ;  /* 0x0000007dffaa723e */ /* 0x000fe200030006ff */
[----:B------:R-:W-:Y:S01]  /*3a30*/  HADD2.F32 R47, -RZ, R47.H0_H0 ;  /* 0x2000002fff2f7230 */ /* 0x000fe20000004100 */
[----:B------:R-:W-:Y:S01]  /*3a40*/  F2FP.SATFINITE.E4M3.F32.PACK_AB_MERGE_C R44, R169, R136, R44 ;  /* 0x00000088a92c723e */ /* 0x000fe2000480702c */
[----:B------:R-:W-:-:S02]  /*3a50*/  HADD2.F32 R172, -RZ, R171.H0_H0 ;  /* 0x200000abffac7230 */ /* 0x000fc40000004100 */
[--C-:B------:R-:W-:Y:S02]  /*3a60*/  HADD2.F32 R168, -RZ, R170.reuse.H0_H0 ;  /* 0x200000aaffa87230 */ /* 0x100fe40000004100 */
[----:B------:R-:W-:Y:S02]  /*3a70*/  HADD2.F32 R170, -RZ, R170.H1_H1 ;  /* 0x300000aaffaa7230 */ /* 0x000fe40000004100 */
[-C--:B------:R-:W-:Y:S01]  /*3a80*/  FMUL.FTZ R174, R166, R172.reuse ;  /* 0x000000aca6ae7220 */ /* 0x080fe20000410000 */
[----:B------:R-:W-:-:S03]  /*3a90*/  FMUL.FTZ R173, R47, R172 ;  /* 0x000000ac2fad7220 */ /* 0x000fc60000410000 */
[-C--:B------:R-:W-:Y:S01]  /*3aa0*/  FFMA.FTZ R47, R47, R168.reuse, -R174 ;  /* 0x000000a82f2f7223 */ /* 0x080fe200000108ae */
[----:B------:R-:W-:Y:S01]  /*3ab0*/  FFMA.FTZ R166, R166, R168, R173 ;  /* 0x000000a8a6a67223 */ /* 0x000fe200000100ad */
[----:B------:R-:W-:Y:S01]  /*3ac0*/  F2FP.F16.E4M3.UNPACK_B R168, R167.H1 ;  /* 0x000000a7ffa8723e */ /* 0x000fe200030006ff */
[----:B------:R-:W-:Y:S02]  /*3ad0*/  IMAD.MOV.U32 R167, RZ, RZ, R46 ;  /* 0x000000ffffa77224 */ /* 0x000fe400078e002e */
[----:B------:R-:W-:Y:S02]  /*3ae0*/  HADD2.F32 R46, -RZ, R171.H1_H1 ;  /* 0x300000abff2e7230 */ /* 0x000fe40000004100 */
[--C-:B------:R-:W-:Y:S02]  /*3af0*/  HADD2.F32 R171, -RZ, R168.reuse.H1_H1 ;  /* 0x300000a8ffab7230 */ /* 0x100fe40000004100 */
[----:B------:R-:W-:-:S03]  /*3b00*/  HADD2.F32 R168, -RZ, R168.H0_H0 ;  /* 0x200000a8ffa87230 */ /* 0x000fc60000004100 */
[CC--:B------:R-:W-:Y:S02]  /*3b10*/  FMUL.FTZ R173, R171.reuse, R46.reuse ;  /* 0x0000002eabad7220 */ /* 0x0c0fe40000410000 */
[C---:B------:R-:W-:Y:S02]  /*3b20*/  FMUL.FTZ R172, R168.reuse, R46 ;  /* 0x0000002ea8ac7220 */ /* 0x040fe40000410000 */
[-C--:B------:R-:W-:Y:S01]  /*3b30*/  FFMA.FTZ R46, R168, R170.reuse, -R173 ;  /* 0x000000aaa82e7223 */ /* 0x080fe200000108ad */
[----:B------:R-:W-:Y:S01]  /*3b40*/  F2FP.F16.E4M3.UNPACK_B R173, R137 ;  /* 0x00000089ffad723e */ /* 0x000fe200020006ff */
[----:B------:R-:W-:Y:S01]  /*3b50*/  FFMA.FTZ R171, R171, R170, R172 ;  /* 0x000000aaabab7223 */ /* 0x000fe200000100ac */
[----:B------:R-:W-:Y:S02]  /*3b60*/  F2FP.F16.E4M3.UNPACK_B R137, R167.H1 ;  /* 0x000000a7ff89723e */ /* 0x000fe400030006ff */
[----:B------:R-:W-:Y:S01]  /*3b70*/  F2FP.F16.E4M3.UNPACK_B R170, R125 ;  /* 0x0000007dffaa723e */ /* 0x000fe200020006ff */
[----:B------:R-:W-:Y:S01]  /*3b80*/  HADD2.F32 R125, -RZ, R173.H1_H1 ;  /* 0x300000adff7d7230 */ /* 0x000fe20000004100 */
[----:B------:R-:W-:Y:S01]  /*3b90*/  F2FP.F16.E4M3.UNPACK_B R167, R167 ;  /* 0x000000a7ffa7723e */ /* 0x000fe200020006ff */
[--C-:B------:R-:W-:Y:S01]  /*3ba0*/  HADD2.F32 R168, -RZ, R137.reuse.H1_H1 ;  /* 0x30000089ffa87230 */ /* 0x100fe20000004100 */
[----:B------:R-:W-:Y:S01]  /*3bb0*/  F2FP.SATFINITE.E4M3.F32.PACK_AB_MERGE_C R171, R171, R46, RZ ;  /* 0x0000002eabab723e */ /* 0x000fe200048070ff */
[----:B------:R-:W-:-:S02]  /*3bc0*/  HADD2.F32 R137, -RZ, R137.H0_H0 ;  /* 0x20000089ff897230 */ /* 0x000fc40000004100 */
[--C-:B------:R-:W-:Y:S02]  /*3bd0*/  HADD2.F32 R172, -RZ, R170.reuse.H1_H1 ;  /* 0x300000aaffac7230 */ /* 0x100fe40000004100 */
[-C--:B------:R-:W-:Y:S01]  /*3be0*/  FMUL.FTZ R174, R168, R125.reuse ;  /* 0x0000007da8ae7220 */ /* 0x080fe20000410000 */
[----:B------:R-:W-:Y:S02]  /*3bf0*/  HADD2.F32 R170, -RZ, R170.H0_H0 ;  /* 0x200000aaffaa7230 */ /* 0x000fe40000004100 */
[C---:B------:R-:W-:Y:S01]  /*3c00*/  FMUL.FTZ R175, R137.reuse, R125 ;  /* 0x0000007d89af7220 */ /* 0x040fe20000410000 */
[----:B------:R-:W-:Y:S01]  /*3c10*/  F2FP.SATFINITE.E4M3.F32.PACK_AB_MERGE_C R47, R166, R47, R171 ;  /* 0x0000002fa62f723e */ /* 0x000fe200048070ab */
[-C--:B------:R-:W-:Y:S01]  /*3c20*/  FFMA.FTZ R125, R137, R172.reuse, -R174 ;  /* 0x000000ac897d7223 */ /* 0x080fe200000108ae */
[----:B------:R-:W-:Y:S02]  /*3c30*/  HADD2.F32 R137, -RZ, R167.H1_H1 ;  /* 0x300000a7ff897230 */ /* 0x000fe40000004100 */
[----:B------:R-:W-:Y:S01]  /*3c40*/  FFMA.FTZ R174, R168, R172, R175 ;  /* 0x000000aca8ae7223 */ /* 0x000fe200000100af */
[----:B------:R-:W-:-:S02]  /*3c50*/  HADD2.F32 R168, -RZ, R173.H0_H0 ;  /* 0x200000adffa87230 */ /* 0x000fc40000004100 */
[----:B------:R-:W-:Y:S02]  /*3c60*/  HADD2.F32 R167, -RZ, R167.H0_H0 ;  /* 0x200000a7ffa77230 */ /* 0x000fe40000004100 */
[----:B------:R-:W-:Y:S01]  /*3c70*/  F2FP.SATFINITE.E4M3.F32.PACK_AB_MERGE_C R125, R174, R125, RZ ;  /* 0x0000007dae7d723e */ /* 0x000fe200048070ff */
[-C--:B------:R-:W-:Y:S02]  /*3c80*/  FMUL.FTZ R172, R137, R168.reuse ;  /* 0x000000a889ac7220 */ /* 0x080fe40000410000 */
[C---:B------:R-:W-:Y:S02]  /*3c90*/  FMUL.FTZ R168, R167.reuse, R168 ;  /* 0x000000a8a7a87220 */ /* 0x040fe40000410000 */
[-C--:B------:R-:W-:Y:S02]  /*3ca0*/  FFMA.FTZ R172, R167, R170.reuse, -R172 ;  /* 0x000000aaa7ac7223 */ /* 0x080fe400000108ac */
[----:B------:R-:W-:-:S05]  /*3cb0*/  FFMA.FTZ R137, R137, R170, R168 ;  /* 0x000000aa89897223 */ /* 0x000fca00000100a8 */
[----:B------:R-:W-:-:S07]  /*3cc0*/  F2FP.SATFINITE.E4M3.F32.PACK_AB_MERGE_C R46, R137, R172, R125 ;  /* 0x000000ac892e723e */ /* 0x000fce000480707d */
.L_x_500:
[----:B------:R-:W-:Y:S05]  /*3cd0*/  BSYNC B3 ;  /* 0x0000000000037941 */ /* 0x000fea0003800000 */
.L_x_499:
[----:B--2---:R2:W-:Y:S02]  /*3ce0*/  STG.E.128 desc[UR54][R50.64], R44 ;  /* 0x0000002c32007986 */ /* 0x0045e4000c101d36 */
.L_x_498:
[----:B------:R-:W-:Y:S05]  /*3cf0*/  BSYNC B2 ;  /* 0x0000000000027941 */ /* 0x000fea0003800000 */
.L_x_497:
[----:B------:R-:W-:Y:S01]  /*3d00*/  ISETP.NE.AND P3, PT, R35, RZ, PT ;  /* 0x000000ff2300720c */ /* 0x000fe20003f65270 */
[----:B------:R-:W-:-:S12]  /*3d10*/  BSSY B2, `(.L_x_501) ;  /* 0x0000074000027945 */ /* 0x000fd80003800000 */
[----:B------:R-:W-:Y:S05]  /*3d20*/  @!P3 BRA `(.L_x_502) ;  /* 0x0000000400c8b947 */ /* 0x000fea0003800000 */
[----:B0-2---:R0:W2:Y:S01]  /*3d30*/  LDS.128 R44, [R41+0x24200] ;  /* 0x02420000292c7984 */ /* 0x0050a20000000c00 */
[----:B------:R-:W-:Y:S01]  /*3d40*/  ISETP.GE.AND P3, PT, R222, R133, PT ;  /* 0x00000085de00720c */ /* 0x000fe20003f66270 */
[----:B------:R-:W-:-:S12]  /*3d50*/  BSSY B3, `(.L_x_503) ;  /* 0x000006e000037945 */ /* 0x000fd80003800000 */
[----:B0-----:R-:W-:Y:S05]  /*3d60*/  @P3 BRA `(.L_x_504) ;  /* 0x0000000400b03947 */ /* 0x001fea0003800000 */
[----:B--2---:R-:W-:Y:S01]  /*3d70*/  IMAD.MOV.U32 R124, RZ, RZ, R45 ;  /* 0x000000ffff7c7224 */ /* 0x004fe200078e002d */
[----:B------:R-:W-:Y:S02]  /*3d80*/  F2FP.F16.E4M3.UNPACK_B R167, R165.H1 ;  /* 0x000000a5ffa7723e */ /* 0x000fe400030006ff */
[----:B------:R-:W-:Y:S02]  /*3d90*/  F2FP.F16.E4M3.UNPACK_B R137, R164.H1 ;  /* 0x000000a4ff89723e */ /* 0x000fe400030006ff */
[----:B------:R-:W-:Y:S01]  /*3da0*/  F2FP.F16.E4M3.UNPACK_B R45, R124 ;  /* 0x0000007cff2d723e */ /* 0x000fe200020006ff */
[----:B------:R-:W-:Y:S01]  /*3db0*/  HADD2.F32 R170, -RZ, R167.H1_H1 ;  /* 0x300000a7ffaa7230 */ /* 0x000fe20000004100 */
[--C-:B------:R-:W-:Y:S02]  /*3dc0*/  SHF.R.U32.HI R168, RZ, 0x8, R97.reuse ;  /* 0x00000008ffa87819 */ /* 0x100fe40000011661 */
[----:B------:R-:W-:Y:S01]  /*3dd0*/  LOP3.LUT R136, R97, 0xff0000ff, RZ, 0xc0, !PT ;  /* 0xff0000ff61887812 */ /* 0x000fe200078ec0ff */
[--C-:B------:R-:W-:Y:S01]  /*3de0*/  HADD2.F32 R96, -RZ, R45.reuse.H0_H0 ;  /* 0x2000002dff607230 */ /* 0x100fe20000004100 */
[----:B------:R-:W-:Y:S01]  /*3df0*/  SHF.R.U32.HI R98, RZ, 0x10, R97 ;  /* 0x00000010ff627819 */ /* 0x000fe20000011661 */
[----:B------:R-:W-:Y:S01]  /*3e00*/  HADD2.F32 R125, -RZ, R45.H1_H1 ;  /* 0x3000002dff7d7230 */ /* 0x000fe20000004100 */
[----:B------:R-:W-:Y:S01]  /*3e10*/  F2FP.F16.E4M3.UNPACK_B R164, R164 ;  /* 0x000000a4ffa4723e */ /* 0x000fe200020006ff */
[----:B------:R-:W-:-:S02]  /*3e20*/  HADD2.F32 R45, -RZ, R167.H0_H0 ;  /* 0x200000a7ff2d7230 */ /* 0x000fc40000004100 */
[----:B------:R-:W-:-:S03]  /*3e30*/  HADD2.F32 R97, -RZ, R137.H0_H0 ;  /* 0x20000089ff617230 */ /* 0x000fc60000004100 */
[-C--:B------:R-:W-:Y:S01]  /*3e40*/  FMUL.FTZ R169, R125, R45.reuse ;  /* 0x0000002d7da97220 */ /* 0x080fe20000410000 */
[----:B------:R-:W-:-:S03]  /*3e50*/  FMUL.FTZ R166, R96, R45 ;  /* 0x0000002d60a67220 */ /* 0x000fc60000410000 */
[-C--:B------:R-:W-:Y:S01]  /*3e60*/  FFMA.FTZ R45, R96, R97.reuse, -R169 ;  /* 0x00000061602d7223 */ /* 0x080fe200000108a9 */
[----:B------:R-:W-:Y:S01]  /*3e70*/  FFMA.FTZ R96, R125, R97, R166 ;  /* 0x000000617d607223 */ /* 0x000fe200000100a6 */
[----:B------:R-:W-:Y:S01]  /*3e80*/  F2FP.F16.E4M3.UNPACK_B R97, R124.H1 ;  /* 0x0000007cff61723e */ /* 0x000fe200030006ff */
[----:B------:R-:W-:Y:S01]  /*3e90*/  IMAD.SHL.U32 R169, R168, 0x100, RZ ;  /* 0x00000100a8a97824 */ /* 0x000fe200078e00ff */
[--C-:B------:R-:W-:Y:S01]  /*3ea0*/  SHF.R.U32.HI R166, RZ, 0x8, R99.reuse ;  /* 0x00000008ffa67819 */ /* 0x100fe20000011663 */
[----:B------:R-:W-:Y:S01]  /*3eb0*/  HADD2.F32 R168, -RZ, R137.H1_H1 ;  /* 0x30000089ffa87230 */ /* 0x000fe20000004100 */
[----:B------:R-:W-:Y:S01]  /*3ec0*/  LOP3.LUT R124, R99, 0xff0000ff, RZ, 0xc0, !PT ;  /* 0xff0000ff637c7812 */ /* 0x000fe200078ec0ff */
[--C-:B------:R-:W-:Y:S01]  /*3ed0*/  HADD2.F32 R167, -RZ, R97.reuse.H1_H1 ;  /* 0x30000061ffa77230 */ /* 0x100fe20000004100 */
[----:B------:R-:W-:Y:S01]  /*3ee0*/  SHF.R.U32.HI R125, RZ, 0x10, R99 ;  /* 0x00000010ff7d7819 */ /* 0x000fe20000011663 */
[----:B------:R-:W-:Y:S01]  /*3ef0*/  HADD2.F32 R97, -RZ, R97.H0_H0 ;  /* 0x20000061ff617230 */ /* 0x000fe20000004100 */
[----:B------:R-:W-:-:S02]  /*3f00*/  MOV R99, R44 ;  /* 0x0000002c00637202 */ /* 0x000fc40000000f00 */
[-C--:B------:R-:W-:Y:S01]  /*3f10*/  FMUL.FTZ R44, R167, R170.reuse ;  /* 0x000000aaa72c7220 */ /* 0x080fe20000410000 */
[----:B------:R-:W-:Y:S01]  /*3f20*/  LOP3.LUT R136, R136, 0xff00, R169, 0xf8, !PT ;  /* 0x0000ff0088887812 */ /* 0x000fe200078ef8a9 */
[C---:B------:R-:W-:Y:S01]  /*3f30*/  FMUL.FTZ R172, R97.reuse, R170 ;  /* 0x000000aa61ac7220 */ /* 0x040fe20000410000 */
[----:B------:R-:W-:Y:S01]  /*3f40*/  F2FP.F16.E4M3.UNPACK_B R170, R165 ;  /* 0x000000a5ffaa723e */ /* 0x000fe200020006ff */
[-C--:B------:R-:W-:Y:S01]  /*3f50*/  FFMA.FTZ R44, R97, R168.reuse, -R44 ;  /* 0x000000a8612c7223 */ /* 0x080fe2000001082c */
[-C--:B------:R-:W-:Y:S01]  /*3f60*/  F2FP.F16.E4M3.UNPACK_B R137, R99.reuse.H1 ;  /* 0x00000063ff89723e */ /* 0x080fe200030006ff */
[----:B------:R-:W-:Y:S01]  /*3f70*/  FFMA.FTZ R97, R167, R168, R172 ;  /* 0x000000a8a7617223 */ /* 0x000fe200000100ac */
[----:B------:R-:W-:Y:S02]  /*3f80*/  IMAD.SHL.U32 R167, R166, 0x100, RZ ;  /* 0x00000100a6a77824 */ /* 0x000fe400078e00ff */
[----:B------:R-:W-:Y:S02]  /*3f90*/  HADD2.F32 R168, -RZ, R170.H1_H1 ;  /* 0x300000aaffa87230 */ /* 0x000fe40000004100 */
[--C-:B------:R-:W-:Y:S01]  /*3fa0*/  HADD2.F32 R166, -RZ, R137.reuse.H1_H1 ;  /* 0x30000089ffa67230 */ /* 0x100fe20000004100 */
[----:B------:R-:W-:Y:S01]  /*3fb0*/  LOP3.LUT R171, R124, 0xff00, R167, 0xf8, !PT ;  /* 0x0000ff007cab7812 */ /* 0x000fe200078ef8a7 */
[----:B------:R-:W-:Y:S01]  /*3fc0*/  HADD2.F32 R165, -RZ, R137.H0_H0 ;  /* 0x20000089ffa57230 */ /* 0x000fe20000004100 */
[----:B------:R-:W-:Y:S01]  /*3fd0*/  F2FP.F16.E4M3.UNPACK_B R137, R99 ;  /* 0x00000063ff89723e */ /* 0x000fe200020006ff */
[----:B------:R-:W-:-:S02]  /*3fe0*/  IMAD.U32 R169, R98, 0x10000, RZ ;  /* 0x0001000062a97824 */ /* 0x000fc400078e00ff */
[-C--:B------:R-:W-:Y:S01]  /*3ff0*/  FMUL.FTZ R98, R166, R168.reuse ;  /* 0x000000a8a6627220 */ /* 0x080fe20000410000 */
[----:B------:R-:W-:Y:S02]  /*4000*/  HADD2.F32 R167, -RZ, R164.H1_H1 ;  /* 0x300000a4ffa77230 */ /* 0x000fe40000004100 */
[----:B------:R-:W-:Y:S01]  /*4010*/  FMUL.FTZ R173, R165, R168 ;  /* 0x000000a8a5ad7220 */ /* 0x000fe20000410000 */
[----:B------:R-:W-:Y:S01]  /*4020*/  IMAD.U32 R168, R125, 0x10000, RZ ;  /* 0x000100007da87824 */ /* 0x000fe200078e00ff */
[----:B------:R-:W-:Y:S01]  /*4030*/  LOP3.LUT R124, R136, 0xff0000, R169, 0xf8, !PT ;  /* 0x00ff0000887c7812 */ /* 0x000fe200078ef8a9 */
[----:B------:R-:W-:Y:S02]  /*4040*/  HADD2.F32 R170, -RZ, R170.H0_H0 ;  /* 0x200000aaffaa7230 */ /* 0x000fe40000004100 */
[-C--:B------:R-:W-:Y:S01]  /*4050*/  FFMA.FTZ R98, R165, R167.reuse, -R98 ;  /* 0x000000a7a5627223 */ /* 0x080fe20000010862 */
[--C-:B------:R-:W-:Y:S02]  /*4060*/  HADD2.F32 R165, -RZ, R137.reuse.H1_H1 ;  /* 0x30000089ffa57230 */ /* 0x100fe40000004100 */
[----:B------:R-:W-:Y:S01]  /*4070*/  FFMA.FTZ R99, R166, R167, R173 ;  /* 0x000000a7a6637223 */ /* 0x000fe200000100ad */
[----:B------:R-:W-:Y:S01]  /*4080*/  HADD2.F32 R136, -RZ, R137.H0_H0 ;  /* 0x20000089ff887230 */ /* 0x000fe20000004100 */
[----:B------:R-:W-:Y:S01]  /*4090*/  MOV R166, R47 ;  /* 0x0000002f00a67202 */ /* 0x000fe20000000f00 */
[----:B------:R-:W-:Y:S01]  /*40a0*/  HADD2.F32 R164, -RZ, R164.H0_H0 ;  /* 0x200000a4ffa47230 */ /* 0x000fe20000004100 */
[----:B------:R-:W-:Y:S01]  /*40b0*/  LOP3.LUT R137, R171, 0xff0000, R168, 0xf8, !PT ;  /* 0x00ff0000ab897812 */ /* 0x000fe200078ef8a8 */
[C---:B------:R-:W-:Y:S01]  /*40c0*/  FMUL.FTZ R47, R165.reuse, R170 ;  /* 0x000000aaa52f7220 */ /* 0x040fe20000410000 */
[----:B------:R-:W-:Y:S01]  /*40d0*/  F2FP.F16.E4M3.UNPACK_B R125, R166 ;  /* 0x000000a6ff7d723e */ /* 0x000fe200020006ff */
[C---:B------:R-:W-:Y:S01]  /*40e0*/  FMUL.FTZ R170, R136.reuse, R170 ;  /* 0x000000aa88aa7220 */ /* 0x040fe20000410000 */
[----:B------:R-:W-:Y:S01]  /*40f0*/  F2FP.F16.E4M3.UNPACK_B R167, R137.H1 ;  /* 0x00000089ffa7723e */ /* 0x000fe200030006ff */
[----:B------:R-:W-:Y:S01]  /*4100*/  FFMA.FTZ R47, R136, R164, -R47 ;  /* 0x000000a4882f7223 */ /* 0x000fe2000001082f */
[----:B------:R-:W-:Y:S01]  /*4110*/  F2FP.F16.E4M3.UNPACK_B R168, R124.H1 ;  /* 0x0000007cffa8723e */ /* 0x000fe200030006ff */
[----:B------:R-:W-:Y:S01]  /*4120*/  FFMA.FTZ R136, R165, R164, R170 ;  /* 0x000000a4a5887223 */ /* 0x000fe200000100aa */
[----:B------:R-:W-:Y:S01]  /*4130*/  HADD2.F32 R164, -RZ, R125.H1_H1 ;  /* 0x3000007dffa47230 */ /* 0x000fe20000004100 */
[----:B------:R-:W-:Y:S01]  /*4140*/  F2FP.F16.E4M3.UNPACK_B R166, R166.H1 ;  /* 0x000000a6ffa6723e */ /* 0x000fe200030006ff */
[----:B------:R-:W-:Y:S01]  /*4150*/  HADD2.F32 R169, -RZ, R167.H0_H0 ;  /* 0x200000a7ffa97230 */ /* 0x000fe20000004100 */
[----:B------:R-:W-:Y:S01]  /*4160*/  F2FP.SATFINITE.E4M3.F32.PACK_AB_MERGE_C R97, R97, R44, RZ ;  /* 0x0000002c6161723e */ /* 0x000fe200048070ff */
[----:B------:R-:W-:Y:S01]  /*4170*/  HADD2.F32 R125, -RZ, R125.H0_H0 ;  /* 0x2000007dff7d7230 */ /* 0x000fe20000004100 */
[----:B------:R-:W-:Y:S01]  /*4180*/  F2FP.SATFINITE.E4M3.F32.PACK_AB_MERGE_C R98, R99, R98, RZ ;  /* 0x000000626362723e */ /* 0x000fe200048070ff */
[----:B------:R-:W-:-:S02]  /*4190*/  HADD2.F32 R165, -RZ, R168.H0_H0 ;  /* 0x200000a8ffa57230 */ /* 0x000fc40000004100 */
[-C--:B------:R-:W-:Y:S01]  /*41a0*/  FMUL.FTZ R170, R164, R169.reuse ;  /* 0x000000a9a4aa7220 */ /* 0x080fe20000410000 */
[----:B------:R-:W-:Y:S02]  /*41b0*/  HADD2.F32 R168, -RZ, R168.H1_H1 ;  /* 0x300000a8ffa87230 */ /* 0x000fe40000004100 */
[C---:B------:R-:W-:Y:S01]  /*41c0*/  FMUL.FTZ R169, R125.reuse, R169 ;  /* 0x000000a97da97220 */ /* 0x040fe20000410000 */
[----:B------:R-:W-:Y:S01]  /*41d0*/  F2FP.SATFINITE.E4M3.F32.PACK_AB_MERGE_C R47, R136, R47, R98 ;  /* 0x0000002f882f723e */ /* 0x000fe20004807062 */
[----:B------:R-:W-:Y:S01]  /*41e0*/  FFMA.FTZ R125, R125, R165, -R170 ;  /* 0x000000a57d7d7223 */ /* 0x000fe200000108aa */
[----:B------:R-:W-:Y:S01]  /*41f0*/  F2FP.SATFINITE.E4M3.F32.PACK_AB_MERGE_C R45, R96, R45, R97 ;  /* 0x0000002d602d723e */ /* 0x000fe20004807061 */
[----:B------:R-:W-:Y:S01]  /*4200*/  FFMA.FTZ R164, R164, R165, R169 ;  /* 0x000000a5a4a47223 */ /* 0x000fe200000100a9 */
[----:B------:R-:W-:Y:S02]  /*4210*/  HADD2.F32 R169, -RZ, R167.H1_H1 ;  /* 0x300000a7ffa97230 */ /* 0x000fe40000004100 */
[----:B------:R-:W-:-:S02]  /*4220*/  HADD2.F32 R167, -RZ, R166.H1_H1 ;  /* 0x300000a6ffa77230 */ /* 0x000fc40000004100 */
[----:B------:R-:W-:Y:S02]  /*4230*/  HADD2.F32 R166, -RZ, R166.H0_H0 ;  /* 0x200000a6ffa67230 */ /* 0x000fe40000004100 */
[----:B------:R-:W-:Y:S02]  /*4240*/  IMAD.MOV.U32 R165, RZ, RZ, R46 ;  /* 0x000000ffffa57224 */ /* 0x000fe400078e002e */
[CC--:B------:R-:W-:Y:S01]  /*4250*/  FMUL.FTZ R171, R167.reuse, R169.reuse ;  /* 0x000000a9a7ab7220 */ /* 0x0c0fe20000410000 */
[C---:B------:R-:W-:Y:S01]  /*4260*/  FMUL.FTZ R170, R166.reuse, R169 ;  /* 0x000000a9a6aa7220 */ /* 0x040fe20000410000 */
[----:B------:R-:W-:Y:S02]  /*4270*/  F2FP.F16.E4M3.UNPACK_B R169, R137 ;  /* 0x00000089ffa9723e */ /* 0x000fe400020006ff */
[-C--:B------:R-:W-:Y:S01]  /*4280*/  FFMA.FTZ R46, R166, R168.reuse, -R171 ;  /* 0x000000a8a62e7223 */ /* 0x080fe200000108ab */
[-C--:B------:R-:W-:Y:S01]  /*4290*/  F2FP.F16.E4M3.UNPACK_B R166, R165.reuse.H1 ;  /* 0x000000a5ffa6723e */ /* 0x080fe200030006ff */
[----:B------:R-:W-:Y:S01]  /*42a0*/  FFMA.FTZ R137, R167, R168, R170 ;  /* 0x000000a8a7897223 */ /* 0x000fe200000100aa */
[----:B------:R-:W-:Y:S01]  /*42b0*/  F2FP.F16.E4M3.UNPACK_B R168, R124 ;  /* 0x0000007cffa8723e */ /* 0x000fe200020006ff */
[----:B------:R-:W-:Y:S01]  /*42c0*/  HADD2.F32 R170, -RZ, R169.H1_H1 ;  /* 0x300000a9ffaa7230 */ /* 0x000fe20000004100 */
[----:B------:R-:W-:Y:S01]  /*42d0*/  F2FP.F16.E4M3.UNPACK_B R165, R165 ;  /* 0x000000a5ffa5723e */ /* 0x000fe200020006ff */
[--C-:B------:R-:W-:Y:S01]  /*42e0*/  HADD2.F32 R167, -RZ, R166.reuse.H1_H1 ;  /* 0x300000a6ffa77230 */ /* 0x100fe20000004100 */
[----:B------:R-:W-:Y:S01]  /*42f0*/  F2FP.SATFINITE.E4M3.F32.PACK_AB_MERGE_C R137, R137, R46, RZ ;  /* 0x0000002e8989723e */ /* 0x000fe200048070ff */
[----:B------:R-:W-:-:S02]  /*4300*/  HADD2.F32 R166, -RZ, R166.H0_H0 ;  /* 0x200000a6ffa67230 */ /* 0x000fc40000004100 */
[--C-:B------:R-:W-:Y:S02]  /*4310*/  HADD2.F32 R124, -RZ, R168.reuse.H1_H1 ;  /* 0x300000a8ff7c7230 */ /* 0x100fe40000004100 */
[CC--:B------:R-:W-:Y:S01]  /*4320*/  FMUL.FTZ R171, R167.reuse, R170.reuse ;  /* 0x000000aaa7ab7220 */ /* 0x0c0fe20000410000 */
[----:B------:R-:W-:Y:S02]  /*4330*/  HADD2.F32 R169, -RZ, R169.H0_H0 ;  /* 0x200000a9ffa97230 */ /* 0x000fe40000004100 */
[C---:B------:R-:W-:Y:S01]  /*4340*/  FMUL.FTZ R170, R166.reuse, R170 ;  /* 0x000000aaa6aa7220 */ /* 0x040fe20000410000 */
[----:B------:R-:W-:Y:S02]  /*4350*/  HADD2.F32 R168, -RZ, R168.H0_H0 ;  /* 0x200000a8ffa87230 */ /* 0x000fe40000004100 */
[-C--:B------:R-:W-:Y:S01]  /*4360*/  FFMA.FTZ R171, R166, R124.reuse, -R171 ;  /* 0x0000007ca6ab7223 */ /* 0x080fe200000108ab */
[----:B------:R-:W-:Y:S01]  /*4370*/  F2FP.SATFINITE.E4M3.F32.PACK_AB_MERGE_C R125, R164, R125, R137 ;  /* 0x0000007da47d723e */ /* 0x000fe20004807089 */
[----:B------:R-:W-:Y:S01]  /*4380*/  FFMA.FTZ R170, R167, R124, R170 ;  /* 0x0000007ca7aa7223 */ /* 0x000fe200000100aa */
[----:B------:R-:W-:-:S02]  /*4390*/  HADD2.F32 R124, -RZ, R165.H1_H1 ;  /* 0x300000a5ff7c7230 */ /* 0x000fc40000004100 */
[----:B------:R-:W-:Y:S02]  /*43a0*/  HADD2.F32 R165, -RZ, R165.H0_H0 ;  /* 0x200000a5ffa57230 */ /* 0x000fe40000004100 */
[----:B------:R-:W-:Y:S01]  /*43b0*/  F2FP.SATFINITE.E4M3.F32.PACK_AB_MERGE_C R170, R170, R171, RZ ;  /* 0x000000abaaaa723e */ /* 0x000fe200048070ff */
[CC--:B------:R-:W-:Y:S02]  /*43c0*/  FMUL.FTZ R44, R124.reuse, R169.reuse ;  /* 0x000000a97c2c7220 */ /* 0x0c0fe40000410000 */
[C---:B------:R-:W-:Y:S02]  /*43d0*/  FMUL.FTZ R169, R165.reuse, R169 ;  /* 0x000000a9a5a97220 */ /* 0x040fe40000410000 */
[-C--:B------:R-:W-:Y:S02]  /*43e0*/  FFMA.FTZ R44, R165, R168.reuse, -R44 ;  /* 0x000000a8a52c7223 */ /* 0x080fe4000001082c */
[----:B------:R-:W-:-:S05]  /*43f0*/  FFMA.FTZ R169, R124, R168, R169 ;  /* 0x000000a87ca97223 */ /* 0x000fca00000100a9 */
[----:B------:R-:W-:Y:S01]  /*4400*/  F2FP.SATFINITE.E4M3.F32.PACK_AB_MERGE_C R46, R169, R44, R170 ;  /* 0x0000002ca92e723e */ /* 0x000fe200048070aa */
[----:B------:R-:W-:Y:S02]  /*4410*/  IMAD.MOV.U32 R44, RZ, RZ, R47 ;  /* 0x000000ffff2c7224 */ /* 0x000fe400078e002f */
[----:B------:R-:W-:-:S07]  /*4420*/  IMAD.MOV.U32 R47, RZ, RZ, R125 ;  /* 0x000000ffff2f7224 */ /* 0x000fce00078e007d */
.L_x_504:
[----:B------:R-:W-:Y:S05]  /*4430*/  BSYNC B3 ;  /* 0x0000000000037941 */ /* 0x000fea0003800000 */
.L_x_503:
[----:B--2---:R3:W-:Y:S02]  /*4440*/  STG.E.128 desc[UR54][R50.64+0x20], R44 ;  /* 0x0000202c32007986 */ /* 0x0047e4000c101d36 */
.L_x_502:
[----:B------:R-:W-:Y:S05]  /*4450*/  BSYNC B2 ;  /* 0x0000000000027941 */ /* 0x000fea0003800000 */
.L_x_501:
[----:B------:R-:W-:Y:S01]  /*4460*/  ISETP.NE.AND P3, PT, R36, RZ, PT ;  /* 0x000000ff2400720c */ /* 0x000fe20003f65270 */
[----:B------:R-:W-:-:S12]  /*4470*/  BSSY B2, `(.L_x_505) ;  /* 0x000006f000027945 */ /* 0x000fd80003800000 */
[----:B------:R-:W-:Y:S05]  /*4480*/  @!P3 BRA `(.L_x_506) ;  /* 0x0000000400b4b947 */ /* 0x000fea0003800000 */
[----:B0-23--:R0:W2:Y:S01]  /*4490*/  LDS.128 R44, [R40+0x26a00] ;  /* 0x026a0000282c7984 */ /* 0x00d0a20000000c00 */
[----:B------:R-:W-:Y:S01]  /*44a0*/  ISETP.GE.AND P3, PT, R223, R133, PT ;  /* 0x00000085df00720c */ /* 0x000fe20003f66270 */
[----:B------:R-:W-:-:S12]  /*44b0*/  BSSY B3, `(.L_x_507) ;  /* 0x0000069000037945 */ /* 0x000fd80003800000 */
[----:B0-----:R-:W-:Y:S05]  /*44c0*/  @P3 BRA `(.L_x_508) ;  /* 0x00000004009c3947 */ /* 0x001fea0003800000 */
[----:B------:R-:W-:Y:S02]  /*44d0*/  SHF.R.U32.HI R88, RZ, 0x8, R89 ;  /* 0x00000008ff587819 */ /* 0x000fe40000011659 */
[----:B------:R-:W-:Y:S02]  /*44e0*/  SHF.R.U32.HI R90, RZ, 0x8, R91 ;  /* 0x00000008ff5a7819 */ /* 0x000fe4000001165b */
[----:B------:R-:W-:Y:S01]  /*44f0*/  SHF.R.U32.HI R99, RZ, 0x10, R89 ;  /* 0x00000010ff637819 */ /* 0x000fe20000011659 */
[----:B------:R-:W-:Y:S01]  /*4500*/  IMAD.SHL.U32 R88, R88, 0x100, RZ ;  /* 0x0000010058587824 */ /* 0x000fe200078e00ff */
[----:B------:R-:W-:Y:S02]  /*4510*/  LOP3.LUT R89, R89, 0xff0000ff, RZ, 0xc0, !PT ;  /* 0xff0000ff59597812 */ /* 0x000fe400078ec0ff */
[----:B------:R-:W-:Y:S02]  /*4520*/  SHF.R.U32.HI R97, RZ, 0x10, R91 ;  /* 0x00000010ff617819 */ /* 0x000fe4000001165b */
[----:B------:R-:W-:-:S02]  /*4530*/  LOP3.LUT R96, R91, 0xff0000ff, RZ, 0xc0, !PT ;  /* 0xff0000ff5b607812 */ /* 0x000fc400078ec0ff */
[----:B------:R-:W-:Y:S01]  /*4540*/  SHF.L.U32 R91, R90, 0x8, RZ ;  /* 0x000000085a5b7819 */ /* 0x000fe200000006ff */
[----:B--2---:R-:W-:Y:S01]  /*4550*/  IMAD.MOV.U32 R90, RZ, RZ, R44 ;  /* 0x000000ffff5a7224 */ /* 0x004fe200078e002c */
[----:B------:R-:W-:Y:S01]  /*4560*/  LOP3.LUT R89, R89, 0xff00, R88, 0xf8, !PT ;  /* 0x0000ff0059597812 */ /* 0x000fe200078ef858 */
[----:B------:R-:W-:Y:S01]  /*4570*/  IMAD.U32 R88, R99, 0x10000, RZ ;  /* 0x0001000063587824 */ /* 0x000fe200078e00ff */
[----:B------:R-:W-:Y:S01]  /*4580*/  LOP3.LUT R98, R96, 0xff00, R91, 0xf8, !PT ;  /* 0x0000ff0060627812 */ /* 0x000fe200078ef85b */
[----:B------:R-:W-:Y:S01]  /*4590*/  IMAD.U32 R91, R97, 0x10000, RZ ;  /* 0x00010000615b7824 */ /* 0x000fe200078e00ff */
[----:B------:R-:W-:Y:S02]  /*45a0*/  F2FP.F16.E4M3.UNPACK_B R96, R163.H1 ;  /* 0x000000a3ff60723e */ /* 0x000fe400030006ff */
[-C--:B------:R-:W-:Y:S02]  /*45b0*/  F2FP.F16.E4M3.UNPACK_B R44, R45.reuse ;  /* 0x0000002dff2c723e */ /* 0x080fe400020006ff */
[----:B------:R-:W-:Y:S01]  /*45c0*/  LOP3.LUT R88, R89, 0xff0000, R88, 0xf8, !PT ;  /* 0x00ff000059587812 */ /* 0x000fe200078ef858 */
[----:B------:R-:W-:Y:S01]  /*45d0*/  HADD2.F32 R124, -RZ, R96.H0_H0 ;  /* 0x20000060ff7c7230 */ /* 0x000fe20000004100 */
[----:B------:R-:W-:Y:S01]  /*45e0*/  LOP3.LUT R89, R98, 0xff0000, R91, 0xf8, !PT ;  /* 0x00ff000062597812 */ /* 0x000fe200078ef85b */
[--C-:B------:R-:W-:Y:S01]  /*45f0*/  HADD2.F32 R91, -RZ, R44.reuse.H1_H1 ;  /* 0x3000002cff5b7230 */ /* 0x100fe20000004100 */
[----:B------:R-:W-:Y:S01]  /*4600*/  F2FP.F16.E4M3.UNPACK_B R98, R162.H1 ;  /* 0x000000a2ff62723e */ /* 0x000fe200030006ff */
[----:B------:R-:W-:Y:S01]  /*4610*/  HADD2.F32 R44, -RZ, R44.H0_H0 ;  /* 0x2000002cff2c7230 */ /* 0x000fe20000004100 */
[----:B------:R-:W-:Y:S01]  /*4620*/  F2FP.F16.E4M3.UNPACK_B R45, R45.H1 ;  /* 0x0000002dff2d723e */ /* 0x000fe200030006ff */
[----:B------:R-:W-:-:S02]  /*4630*/  HADD2.F32 R125, -RZ, R96.H1_H1 ;  /* 0x30000060ff7d7230 */ /* 0x000fc40000004100 */
[CC--:B------:R-:W-:Y:S01]  /*4640*/  FMUL.FTZ R137, R91.reuse, R124.reuse ;  /* 0x0000007c5b897220 */ /* 0x0c0fe20000410000 */
[--C-:B------:R-:W-:Y:S02]  /*4650*/  HADD2.F32 R99, -RZ, R98.reuse.H0_H0 ;  /* 0x20000062ff637230 */ /* 0x100fe40000004100 */
[C---:B------:R-:W-:Y:S01]  /*4660*/  FMUL.FTZ R124, R44.reuse, R124 ;  /* 0x0000007c2c7c7220 */ /* 0x040fe20000410000 */
[--C-:B------:R-:W-:Y:S01]  /*4670*/  HADD2.F32 R97, -RZ, R45.reuse.H1_H1 ;  /* 0x3000002dff617230 */ /* 0x100fe20000004100 */
[----:B------:R-:W-:Y:S01]  /*4680*/  F2FP.F16.E4M3.UNPACK_B R163, R163 ;  /* 0x000000a3ffa3723e */ /* 0x000fe200020006ff */
[----:B------:R-:W-:Y:S02]  /*4690*/  HADD2.F32 R96, -RZ, R45.H0_H0 ;  /* 0x2000002dff607230 */ /* 0x000fe40000004100 */
[-C--:B------:R-:W-:Y:S01]  /*46a0*/  FFMA.FTZ R44, R44, R99.reuse, -R137 ;  /* 0x000000632c2c7223 */ /* 0x080fe20000010889 */
[----:B------:R-:W-:Y:S02]  /*46b0*/  HADD2.F32 R98, -RZ, R98.H1_H1 ;  /* 0x30000062ff627230 */ /* 0x000fe40000004100 */
[----:B------:R-:W-:Y:S01]  /*46c0*/  FFMA.FTZ R45, R91, R99, R124 ;  /* 0x000000635b2d7223 */ /* 0x000fe2000001007c */
[CC--:B------:R-:W-:Y:S01]  /*46d0*/  FMUL.FTZ R137, R97.reuse, R125.reuse ;  /* 0x0000007d61897220 */ /* 0x0c0fe20000410000 */
[C---:B------:R-:W-:Y:S01]  /*46e0*/  FMUL.FTZ R136, R96.reuse, R125 ;  /* 0x0000007d60887220 */ /* 0x040fe20000410000 */
[-C--:B------:R-:W-:Y:S01]  /*46f0*/  F2FP.F16.E4M3.UNPACK_B R91, R90.reuse.H1 ;  /* 0x0000005aff5b723e */ /* 0x080fe200030006ff */
[----:B------:R-:W-:Y:S01]  /*4700*/  HADD2.F32 R99, -RZ, R163.H1_H1 ;  /* 0x300000a3ff637230 */ /* 0x000fe20000004100 */
[----:B------:R-:W-:Y:S01]  /*4710*/  F2FP.F16.E4M3.UNPACK_B R90, R90 ;  /* 0x0000005aff5a723e */ /* 0x000fe200020006ff */
[-C--:B------:R-:W-:Y:S01]  /*4720*/  FFMA.FTZ R137, R96, R98.reuse, -R137 ;  /* 0x0000006260897223 */ /* 0x080fe20000010889 */
[----:B------:R-:W-:Y:S01]  /*4730*/  FFMA.FTZ R164, R97, R98, R136 ;  /* 0x0000006261a47223 */ /* 0x000fe20000010088 */
[----:B------:R-:W-:Y:S01]  /*4740*/  F2FP.F16.E4M3.UNPACK_B R162, R162 ;  /* 0x000000a2ffa2723e */ /* 0x000fe200020006ff */
[----:B------:R-:W-:-:S02]  /*4750*/  HADD2.F32 R98, -RZ, R91.H1_H1 ;  /* 0x3000005bff627230 */ /* 0x000fc40000004100 */
[----:B------:R-:W-:Y:S02]  /*4760*/  HADD2.F32 R97, -RZ, R91.H0_H0 ;  /* 0x2000005bff617230 */ /* 0x000fe40000004100 */
[----:B------:R-:W-:Y:S02]  /*4770*/  HADD2.F32 R163, -RZ, R163.H0_H0 ;  /* 0x200000a3ffa37230 */ /* 0x000fe40000004100 */
[-C--:B------:R-:W-:Y:S01]  /*4780*/  FMUL.FTZ R136, R98, R99.reuse ;  /* 0x0000006362887220 */ /* 0x080fe20000410000 */
[--C-:B------:R-:W-:Y:S02]  /*4790*/  HADD2.F32 R96, -RZ, R90.reuse.H1_H1 ;  /* 0x3000005aff607230 */ /* 0x100fe40000004100 */
[----:B------:R-:W-:Y:S01]  /*47a0*/  FMUL.FTZ R99, R97, R99 ;  /* 0x0000006361637220 */ /* 0x000fe20000410000 */
[----:B------:R-:W-:Y:S02]  /*47b0*/  HADD2.F32 R91, -RZ, R90.H0_H0 ;  /* 0x2000005aff5b7230 */ /* 0x000fe40000004100 */
[----:B------:R-:W-:-:S02]  /*47c0*/  HADD2.F32 R90, -RZ, R162.H1_H1 ;  /* 0x300000a2ff5a7230 */ /* 0x000fc40000004100 */
[-C--:B------:R-:W-:Y:S01]  /*47d0*/  FMUL.FTZ R124, R96, R163.reuse ;  /* 0x000000a3607c7220 */ /* 0x080fe20000410000 */
[----:B------:R-:W-:Y:S02]  /*47e0*/  HADD2.F32 R162, -RZ, R162.H0_H0 ;  /* 0x200000a2ffa27230 */ /* 0x000fe40000004100 */
[----:B------:R-:W-:Y:S01]  /*47f0*/  FMUL.FTZ R163, R91, R163 ;  /* 0x000000a35ba37220 */ /* 0x000fe20000410000 */
[-C--:B------:R-:W-:Y:S01]  /*4800*/  FFMA.FTZ R97, R97, R90.reuse, -R136 ;  /* 0x0000005a61617223 */ /* 0x080fe20000010888 */
[----:B------:R-:W-:Y:S01]  /*4810*/  FFMA.FTZ R136, R98, R90, R99 ;  /* 0x0000005a62887223 */ /* 0x000fe20000010063 */
[-C--:B------:R-:W-:Y:S01]  /*4820*/  FFMA.FTZ R90, R91, R162.reuse, -R124 ;  /* 0x000000a25b5a7223 */ /* 0x080fe2000001087c */
[----:B------:R-:W-:Y:S01]  /*4830*/  FFMA.FTZ R91, R96, R162, R163 ;  /* 0x000000a2605b7223 */ /* 0x000fe200000100a3 */
[----:B------:R-:W-:Y:S02]  /*4840*/  F2FP.F16.E4M3.UNPACK_B R98, R47.H1 ;  /* 0x0000002fff62723e */ /* 0x000fe400030006ff */
[----:B------:R-:W-:-:S02]  /*4850*/  F2FP.SATFINITE.E4M3.F32.PACK_AB_MERGE_C R96, R164, R137, RZ ;  /* 0x00000089a460723e */ /* 0x000fc400048070ff */
[-C--:B------:R-:W-:Y:S01]  /*4860*/  F2FP.F16.E4M3.UNPACK_B R164, R89.reuse.H1 ;  /* 0x00000059ffa4723e */ /* 0x080fe200030006ff */
[--C-:B------:R-:W-:Y:S01]  /*4870*/  HADD2.F32 R124, -RZ, R98.reuse.H0_H0 ;  /* 0x20000062ff7c7230 */ /* 0x100fe20000004100 */
[----:B------:R-:W-:Y:S01]  /*4880*/  F2FP.F16.E4M3.UNPACK_B R99, R46.H1 ;  /* 0x0000002eff63723e */ /* 0x000fe200030006ff */
[----:B------:R-:W-:Y:S01]  /*4890*/  HADD2.F32 R125, -RZ, R98.H1_H1 ;  /* 0x30000062ff7d7230 */ /* 0x000fe20000004100 */
[----:B------:R-:W-:Y:S01]  /*48a0*/  F2FP.F16.E4M3.UNPACK_B R163, R89 ;  /* 0x00000059ffa3723e */ /* 0x000fe200020006ff */
[----:B------:R-:W-:Y:S01]  /*48b0*/  HADD2.F32 R162, -RZ, R164.H1_H1 ;  /* 0x300000a4ffa27230 */ /* 0x000fe20000004100 */
[-C--:B------:R-:W-:Y:S01]  /*48c0*/  F2FP.F16.E4M3.UNPACK_B R98, R88.reuse.H1 ;  /* 0x00000058ff62723e */ /* 0x080fe200030006ff */
[----:B------:R-:W-:Y:S01]  /*48d0*/  HADD2.F32 R89, -RZ, R99.H1_H1 ;  /* 0x30000063ff597230 */ /* 0x000fe20000004100 */
[----:B------:R-:W-:Y:S01]  /*48e0*/  F2FP.SATFINITE.E4M3.F32.PACK_AB_MERGE_C R97, R136, R97, RZ ;  /* 0x000000618861723e */ /* 0x000fe200048070ff */
[----:B------:R-:W-:Y:S01]  /*48f0*/  HADD2.F32 R166, -RZ, R163.H1_H1 ;  /* 0x300000a3ffa67230 */ /* 0x000fe20000004100 */
[----:B------:R-:W-:Y:S01]  /*4900*/  F2FP.F16.E4M3.UNPACK_B R136, R88 ;  /* 0x00000058ff88723e */ /* 0x000fe200020006ff */
[----:B------:R-:W-:-:S02]  /*4910*/  HADD2.F32 R137, -RZ, R98.H1_H1 ;  /* 0x30000062ff897230 */ /* 0x000fc40000004100 */
[-C--:B------:R-:W-:Y:S01]  /*4920*/  FMUL.FTZ R165, R125, R162.reuse ;  /* 0x000000a27da57220 */ /* 0x080fe20000410000 */
[----:B------:R-:W-:Y:S02]  /*4930*/  HADD2.F32 R99, -RZ, R99.H0_H0 ;  /* 0x20000063ff637230 */ /* 0x000fe40000004100 */
[C---:B------:R-:W-:Y:S01]  /*4940*/  FMUL.FTZ R170, R124.reuse, R162 ;  /* 0x000000a27caa7220 */ /* 0x040fe20000410000 */
[----:B------:R-:W-:Y:S02]  /*4950*/  HADD2.F32 R162, -RZ, R136.H1_H1 ;  /* 0x30000088ffa27230 */ /* 0x000fe40000004100 */
[-C--:B------:R-:W-:Y:S01]  /*4960*/  FMUL.FTZ R168, R89, R166.reuse ;  /* 0x000000a659a87220 */ /* 0x080fe20000410000 */
[----:B------:R-:W-:Y:S01]  /*4970*/  FFMA.FTZ R88, R124, R137, -R165 ;  /* 0x000000897c587223 */ /* 0x000fe200000108a5 */
[C---:B------:R-:W-:Y:S01]  /*4980*/  FMUL.FTZ R166, R99.reuse, R166 ;  /* 0x000000a663a67220 */ /* 0x040fe20000410000 */
[----:B------:R-:W-:Y:S01]  /*4990*/  F2FP.F16.E4M3.UNPACK_B R46, R46 ;  /* 0x0000002eff2e723e */ /* 0x000fe200020006ff */
[-C--:B------:R-:W-:Y:S01]  /*49a0*/  FFMA.FTZ R168, R99, R162.reuse, -R168 ;  /* 0x000000a263a87223 */ /* 0x080fe200000108a8 */
[----:B------:R-:W-:Y:S01]  /*49b0*/  F2FP.F16.E4M3.UNPACK_B R124, R47 ;  /* 0x0000002fff7c723e */ /* 0x000fe200020006ff */
[----:B------:R-:W-:Y:S01]  /*49c0*/  FFMA.FTZ R47, R125, R137, R170 ;  /* 0x000000897d2f7223 */ /* 0x000fe200000100aa */
[----:B------:R-:W-:Y:S01]  /*49d0*/  FFMA.FTZ R125, R89, R162, R166 ;  /* 0x000000a2597d7223 */ /* 0x000fe200000100a6 */
[----:B------:R-:W-:Y:S01]  /*49e0*/  HADD2.F32 R89, -RZ, R46.H0_H0 ;  /* 0x2000002eff597230 */ /* 0x000fe20000004100 */
[----:B------:R-:W-:Y:S01]  /*49f0*/  F2FP.SATFINITE.E4M3.F32.PACK_AB_MERGE_C R45, R45, R44, R96 ;  /* 0x0000002c2d2d723e */ /* 0x000fe20004807060 */
[----:B------:R-:W-:Y:S01]  /*4a00*/  HADD2.F32 R99, -RZ, R124.H0_H0 ;  /* 0x2000007cff637230 */ /* 0x000fe20000004100 */
[----:B------:R-:W-:Y:S01]  /*4a10*/  F2FP.SATFINITE.E4M3.F32.PACK_AB_MERGE_C R47, R47, R88, RZ ;  /* 0x000000582f2f723e */ /* 0x000fe200048070ff */
[----:B------:R-:W-:Y:S01]  /*4a20*/  HADD2.F32 R46, -RZ, R46.H1_H1 ;  /* 0x3000002eff2e7230 */ /* 0x000fe20000004100 */
[----:B------:R-:W-:Y:S01]  /*4a30*/  F2FP.SATFINITE.E4M3.F32.PACK_AB_MERGE_C R125, R125, R168, RZ ;  /* 0x000000a87d7d723e */ /* 0x000fe200048070ff */
[----:B------:R-:W-:Y:S01]  /*4a40*/  HADD2.F32 R163, -RZ, R163.H0_H0 ;  /* 0x200000a3ffa37230 */ /* 0x000fe20000004100 */
[----:B------:R-:W-:Y:S01]  /*4a50*/  F2FP.SATFINITE.E4M3.F32.PACK_AB_MERGE_C R44, R91, R90, R97 ;  /* 0x0000005a5b2c723e */ /* 0x000fe20004807061 */
[----:B------:R-:W-:-:S02]  /*4a60*/  HADD2.F32 R124, -RZ, R124.H1_H1 ;  /* 0x3000007cff7c7230 */ /* 0x000fc40000004100 */
[----:B------:R-:W-:Y:S02]  /*4a70*/  HADD2.F32 R164, -RZ, R164.H0_H0 ;  /* 0x200000a4ffa47230 */ /* 0x000fe40000004100 */
[-C--:B------:R-:W-:Y:S01]  /*4a80*/  FMUL.FTZ R162, R46, R163.reuse ;  /* 0x000000a32ea27220 */ /* 0x080fe20000410000 */
[----:B------:R-:W-:Y:S02]  /*4a90*/  HADD2.F32 R98, -RZ, R98.H0_H0 ;  /* 0x20000062ff627230 */ /* 0x000fe40000004100 */
[----:B------:R-:W-:Y:S01]  /*4aa0*/  FMUL.FTZ R163, R89, R163 ;  /* 0x000000a359a37220 */ /* 0x000fe20000410000 */
[----:B------:R-:W-:Y:S02]  /*4ab0*/  HADD2.F32 R136, -RZ, R136.H0_H0 ;  /* 0x20000088ff887230 */ /* 0x000fe40000004100 */
[-C--:B------:R-:W-:Y:S01]  /*4ac0*/  FMUL.FTZ R166, R124, R164.reuse ;  /* 0x000000a47ca67220 */ /* 0x080fe20000410000 */
[----:B------:R-:W-:-:S03]  /*4ad0*/  FMUL.FTZ R137, R99, R164 ;  /* 0x000000a463897220 */ /* 0x000fc60000410000 */
[-C--:B------:R-:W-:Y:S01]  /*4ae0*/  FFMA.FTZ R166, R99, R98.reuse, -R166 ;  /* 0x0000006263a67223 */ /* 0x080fe200000108a6 */
[----:B------:R-:W-:Y:S01]  /*4af0*/  FFMA.FTZ R137, R124, R98, R137 ;  /* 0x000000627c897223 */ /* 0x000fe20000010089 */
[-C--:B------:R-:W-:Y:S01]  /*4b00*/  FFMA.FTZ R162, R89, R136.reuse, -R162 ;  /* 0x0000008859a27223 */ /* 0x080fe200000108a2 */
[----:B------:R-:W-:-:S03]  /*4b10*/  FFMA.FTZ R163, R46, R136, R163 ;  /* 0x000000882ea37223 */ /* 0x000fc600000100a3 */
[----:B------:R-:W-:Y:S02]  /*4b20*/  F2FP.SATFINITE.E4M3.F32.PACK_AB_MERGE_C R47, R137, R166, R47 ;  /* 0x000000a6892f723e */ /* 0x000fe4000480702f */
[----:B------:R-:W-:-:S07]  /*4b30*/  F2FP.SATFINITE.E4M3.F32.PACK_AB_MERGE_C R46, R163, R162, R125 ;  /* 0x000000a2a32e723e */ /* 0x000fce000480707d */
.L_x_508:
[----:B------:R-:W-:Y:S05]  /*4b40*/  BSYNC B3 ;  /* 0x0000000000037941 */ /* 0x000fea0003800000 */
.L_x_507:
[----:B--2---:R4:W-:Y:S02]  /*4b50*/  STG.E.128 desc[UR54][R50.64+0x40], R44 ;  /* 0x0000402c32007986 */ /* 0x0049e4000c101d36 */
.L_x_506:
[----:B------:R-:W-:Y:S05]  /*4b60*/  BSYNC B2 ;  /* 0x0000000000027941 */ /* 0x000fea0003800000 */
.L_x_505:
[----:B------:R-:W-:Y:S01]  /*4b70*/  ISETP.NE.AND P3, PT, R37, RZ, PT ;  /* 0x000000ff2500720c */ /* 0x000fe20003f65270 */
[----:B------:R-:W-:-:S12]  /*4b80*/  BSSY B2, `(.L_x_509) ;  /* 0x000006f000027945 */ /* 0x000fd80003800000 */
[----:B------:R-:W-:Y:S05]  /*4b90*/  @!P3 BRA `(.L_x_510) ;  /* 0x0000000400b4b947 */ /* 0x000fea0003800000 */
[----:B0-234-:R0:W2:Y:S01]  /*4ba0*/  LDS.128 R44, [R41+0x26a00] ;  /* 0x026a0000292c7984 */ /* 0x01d0a20000000c00 */
[----:B------:R-:W-:Y:S01]  /*4bb0*/  ISETP.GE.AND P3, PT, R225, R133, PT ;  /* 0x00000085e100720c */ /* 0x000fe20003f66270 */
[----:B------:R-:W-:-:S12]  /*4bc0*/  BSSY B3, `(.L_x_511) ;  /* 0x0000069000037945 */ /* 0x000fd80003800000 */
[----:B0-----:R-:W-:Y:S05]  /*4bd0*/  @P3 BRA `(.L_x_512) ;  /* 0x00000004009c3947 */ /* 0x001fea0003800000 */
[--C-:B------:R-:W-:Y:S02]  /*4be0*/  SHF.R.U32.HI R91, RZ, 0x8, R85.reuse ;  /* 0x00000008ff5b7819 */ /* 0x100fe40000011655 */
[----:B------:R-:W-:Y:S02]  /*4bf0*/  LOP3.LUT R84, R85, 0xff0000ff, RZ, 0xc0, !PT ;  /* 0xff0000ff55547812 */ /* 0x000fe400078ec0ff */
[----:B------:R-:W-:Y:S01]  /*4c00*/  SHF.R.U32.HI R89, RZ, 0x10, R85 ;  /* 0x00000010ff597819 */ /* 0x000fe20000011655 */
[----:B------:R-:W-:Y:S01]  /*4c10*/  IMAD.SHL.U32 R85, R91, 0x100, RZ ;  /* 0x000001005b557824 */ /* 0x000fe200078e00ff */
[--C-:B------:R-:W-:Y:S02]  /*4c20*/  SHF.R.U32.HI R86, RZ, 0x8, R87.reuse ;  /* 0x00000008ff567819 */ /* 0x100fe40000011657 */
[----:B------:R-:W-:Y:S02]  /*4c30*/  LOP3.LUT R88, R87, 0xff0000ff, RZ, 0xc0, !PT ;  /* 0xff0000ff57587812 */ /* 0x000fe400078ec0ff */
[----:B------:R-:W-:-:S02]  /*4c40*/  SHF.R.U32.HI R90, RZ, 0x10, R87 ;  /* 0x00000010ff5a7819 */ /* 0x000fc40000011657 */
[----:B------:R-:W-:Y:S01]  /*4c50*/  SHF.L.U32 R87, R86, 0x8, RZ ;  /* 0x0000000856577819 */ /* 0x000fe200000006ff */
[----:B--2---:R-:W-:Y:S01]  /*4c60*/  IMAD.MOV.U32 R86, RZ, RZ, R44 ;  /* 0x000000ffff567224 */ /* 0x004fe200078e002c */
[----:B------:R-:W-:Y:S01]  /*4c70*/  LOP3.LUT R84, R84, 0xff00, R85, 0xf8, !PT ;  /* 0x0000ff0054547812 */ /* 0x000fe200078ef855 */
[----:B------:R-:W-:Y:S01]  /*4c80*/  IMAD.U32 R85, R89, 0x10000, RZ ;  /* 0x0001000059557824 */ /* 0x000fe200078e00ff */
[----:B------:R-:W-:Y:S01]  /*4c90*/  LOP3.LUT R87, R88, 0xff00, R87, 0xf8, !PT ;  /* 0x0000ff0058577812 */ /* 0x000fe200078ef857 */
[----:B------:R-:W-:Y:S01]  /*4ca0*/  IMAD.U32 R90, R90, 0x10000, RZ ;  /* 0x000100005a5a7824 */ /* 0x000fe200078e00ff */
[----:B------:R-:W-:Y:S02]  /*4cb0*/  F2FP.F16.E4M3.UNPACK_B R88, R158.H1 ;  /* 0x0000009eff58723e */ /* 0x000fe400030006ff */
[----:B------:R-:W-:Y:S02]  /*4cc0*/  F2FP.F16.E4M3.UNPACK_B R44, R45 ;  /* 0x0000002dff2c723e */ /* 0x000fe400020006ff */
        /* <DEDUP_REMOVED lines=25> */
[--C-:B------:R-:W-:Y:S01]  /*4e60*/  HADD2.F32 R89, -RZ, R87.reuse.H0_H0 ;  /* 0x20000057ff597230 */ /* 0x100fe20000004100 */
[----:B------:R-:W-:Y:S01]  /*4e70*/  F2FP.F16.E4M3.UNPACK_B R125, R85.H1 ;  /* 0x00000055ff7d723e */ /* 0x000fe200030006ff */
[----:B------:R-:W-:-:S02]  /*4e80*/  HADD2.F32 R90, -RZ, R87.H1_H1 ;  /* 0x30000057ff5a7230 */ /* 0x000fc40000004100 */
[----:B------:R-:W-:Y:S02]  /*4e90*/  HADD2.F32 R158, -RZ, R158.H0_H0 ;  /* 0x2000009eff9e7230 */ /* 0x000fe40000004100 */
[-C--:B------:R-:W-:Y:S01]  /*4ea0*/  FMUL.FTZ R97, R89, R91.reuse ;  /* 0x0000005b59617220 */ /* 0x080fe20000410000 */
[--C-:B------:R-:W-:Y:S02]  /*4eb0*/  HADD2.F32 R88, -RZ, R86.reuse.H1_H1 ;  /* 0x30000056ff587230 */ /* 0x100fe40000004100 */
[----:B------:R-:W-:Y:S01]  /*4ec0*/  FMUL.FTZ R98, R90, R91 ;  /* 0x0000005b5a627220 */ /* 0x000fe20000410000 */
[----:B------:R-:W-:Y:S02]  /*4ed0*/  HADD2.F32 R87, -RZ, R86.H0_H0 ;  /* 0x20000056ff577230 */ /* 0x000fe40000004100 */
[--C-:B------:R-:W-:Y:S02]  /*4ee0*/  HADD2.F32 R86, -RZ, R157.reuse.H1_H1 ;  /* 0x3000009dff567230 */ /* 0x100fe40000004100 */
[----:B------:R-:W-:Y:S01]  /*4ef0*/  FMUL.FTZ R96, R88, R158 ;  /* 0x0000009e58607220 */ /* 0x000fe20000410000 */
[----:B------:R-:W-:-:S02]  /*4f00*/  HADD2.F32 R157, -RZ, R157.H0_H0 ;  /* 0x2000009dff9d7230 */ /* 0x000fc40000004100 */
[----:B------:R-:W-:Y:S01]  /*4f10*/  FMUL.FTZ R91, R87, R158 ;  /* 0x0000009e575b7220 */ /* 0x000fe20000410000 */
[--C-:B------:R-:W-:Y:S02]  /*4f20*/  HADD2.F32 R137, -RZ, R125.reuse.H1_H1 ;  /* 0x3000007dff897230 */ /* 0x100fe40000004100 */
[-C--:B------:R-:W-:Y:S01]  /*4f30*/  FFMA.FTZ R89, R89, R86.reuse, -R98 ;  /* 0x0000005659597223 */ /* 0x080fe20000010862 */
[----:B------:R-:W-:Y:S01]  /*4f40*/  FFMA.FTZ R90, R90, R86, R97 ;  /* 0x000000565a5a7223 */ /* 0x000fe20000010061 */
[-C--:B------:R-:W-:Y:S01]  /*4f50*/  FFMA.FTZ R86, R87, R157.reuse, -R96 ;  /* 0x0000009d57567223 */ /* 0x080fe20000010860 */
[----:B------:R-:W-:Y:S01]  /*4f60*/  FFMA.FTZ R87, R88, R157, R91 ;  /* 0x0000009d58577223 */ /* 0x000fe2000001005b */
[----:B------:R-:W-:Y:S01]  /*4f70*/  F2FP.F16.E4M3.UNPACK_B R91, R47.H1 ;  /* 0x0000002fff5b723e */ /* 0x000fe200030006ff */
[----:B------:R-:W-:Y:S01]  /*4f80*/  HADD2.F32 R125, -RZ, R125.H0_H0 ;  /* 0x2000007dff7d7230 */ /* 0x000fe20000004100 */
[----:B------:R-:W-:Y:S02]  /*4f90*/  F2FP.SATFINITE.E4M3.F32.PACK_AB_MERGE_C R88, R124, R99, RZ ;  /* 0x000000637c58723e */ /* 0x000fe400048070ff */
[----:B------:R-:W-:Y:S01]  /*4fa0*/  F2FP.SATFINITE.E4M3.F32.PACK_AB_MERGE_C R89, R90, R89, RZ ;  /* 0x000000595a59723e */ /* 0x000fe200048070ff */
[--C-:B------:R-:W-:Y:S01]  /*4fb0*/  HADD2.F32 R96, -RZ, R91.reuse.H0_H0 ;  /* 0x2000005bff607230 */ /* 0x100fe20000004100 */
[----:B------:R-:W-:Y:S01]  /*4fc0*/  F2FP.F16.E4M3.UNPACK_B R90, R46.H1 ;  /* 0x0000002eff5a723e */ /* 0x000fe200030006ff */
[----:B------:R-:W-:Y:S01]  /*4fd0*/  HADD2.F32 R91, -RZ, R91.H1_H1 ;  /* 0x3000005bff5b7230 */ /* 0x000fe20000004100 */
[----:B------:R-:W-:-:S02]  /*4fe0*/  F2FP.F16.E4M3.UNPACK_B R124, R85 ;  /* 0x00000055ff7c723e */ /* 0x000fc400020006ff */
[-C--:B------:R-:W-:Y:S01]  /*4ff0*/  F2FP.F16.E4M3.UNPACK_B R97, R84.reuse ;  /* 0x00000054ff61723e */ /* 0x080fe200020006ff */
[----:B------:R-:W-:Y:S01]  /*5000*/  HADD2.F32 R85, -RZ, R90.H1_H1 ;  /* 0x3000005aff557230 */ /* 0x000fe20000004100 */
[----:B------:R-:W-:Y:S01]  /*5010*/  F2FP.F16.E4M3.UNPACK_B R98, R84.H1 ;  /* 0x00000054ff62723e */ /* 0x000fe200030006ff */
[----:B------:R-:W-:Y:S02]  /*5020*/  HADD2.F32 R136, -RZ, R124.H1_H1 ;  /* 0x3000007cff887230 */ /* 0x000fe40000004100 */
[-C--:B------:R-:W-:Y:S01]  /*5030*/  FMUL.FTZ R157, R91, R137.reuse ;  /* 0x000000895b9d7220 */ /* 0x080fe20000410000 */
[----:B------:R-:W-:Y:S02]  /*5040*/  HADD2.F32 R90, -RZ, R90.H0_H0 ;  /* 0x2000005aff5a7230 */ /* 0x000fe40000004100 */
[----:B------:R-:W-:Y:S01]  /*5050*/  FMUL.FTZ R158, R96, R137 ;  /* 0x00000089609e7220 */ /* 0x000fe20000410000 */
[----:B------:R-:W-:Y:S02]  /*5060*/  HADD2.F32 R84, -RZ, R97.H1_H1 ;  /* 0x30000061ff547230 */ /* 0x000fe40000004100 */
[-C--:B------:R-:W-:Y:S01]  /*5070*/  FMUL.FTZ R137, R85, R136.reuse ;  /* 0x0000008855897220 */ /* 0x080fe20000410000 */
[----:B------:R-:W-:Y:S01]  /*5080*/  F2FP.F16.E4M3.UNPACK_B R47, R47 ;  /* 0x0000002fff2f723e */ /* 0x000fe200020006ff */
[C---:B------:R-:W-:Y:S01]  /*5090*/  FMUL.FTZ R136, R90.reuse, R136 ;  /* 0x000000885a887220 */ /* 0x040fe20000410000 */
[----:B------:R-:W-:Y:S01]  /*50a0*/  F2FP.F16.E4M3.UNPACK_B R46, R46 ;  /* 0x0000002eff2e723e */ /* 0x000fe200020006ff */
[----:B------:R-:W-:Y:S01]  /*50b0*/  FFMA.FTZ R137, R90, R84, -R137 ;  /* 0x000000545a897223 */ /* 0x000fe20000010889 */
[----:B------:R-:W-:-:S02]  /*50c0*/  HADD2.F32 R99, -RZ, R98.H1_H1 ;  /* 0x30000062ff637230 */ /* 0x000fc40000004100 */
[----:B------:R-:W-:Y:S01]  /*50d0*/  FFMA.FTZ R136, R85, R84, R136 ;  /* 0x0000005455887223 */ /* 0x000fe20000010088 */
[--C-:B------:R-:W-:Y:S01]  /*50e0*/  HADD2.F32 R84, -RZ, R47.reuse.H0_H0 ;  /* 0x2000002fff547230 */ /* 0x100fe20000004100 */
[----:B------:R-:W-:Y:S01]  /*50f0*/  F2FP.SATFINITE.E4M3.F32.PACK_AB_MERGE_C R45, R45, R44, R88 ;  /* 0x0000002c2d2d723e */ /* 0x000fe20004807058 */
[----:B------:R-:W-:Y:S02]  /*5100*/  HADD2.F32 R85, -RZ, R47.H1_H1 ;  /* 0x3000002fff557230 */ /* 0x000fe40000004100 */
[-C--:B------:R-:W-:Y:S01]  /*5110*/  FFMA.FTZ R157, R96, R99.reuse, -R157 ;  /* 0x00000063609d7223 */ /* 0x080fe2000001089d */
[--C-:B------:R-:W-:Y:S02]  /*5120*/  HADD2.F32 R47, -RZ, R46.reuse.H0_H0 ;  /* 0x2000002eff2f7230 */ /* 0x100fe40000004100 */
[----:B------:R-:W-:Y:S01]  /*5130*/  FFMA.FTZ R158, R91, R99, R158 ;  /* 0x000000635b9e7223 */ /* 0x000fe2000001009e */
[----:B------:R-:W-:Y:S02]  /*5140*/  HADD2.F32 R46, -RZ, R46.H1_H1 ;  /* 0x3000002eff2e7230 */ /* 0x000fe40000004100 */
[----:B------:R-:W-:Y:S01]  /*5150*/  FMUL.FTZ R99, R85, R125 ;  /* 0x0000007d55637220 */ /* 0x000fe20000410000 */
[----:B------:R-:W-:-:S02]  /*5160*/  HADD2.F32 R124, -RZ, R124.H0_H0 ;  /* 0x2000007cff7c7230 */ /* 0x000fc40000004100 */
[----:B------:R-:W-:Y:S01]  /*5170*/  FMUL.FTZ R96, R84, R125 ;  /* 0x0000007d54607220 */ /* 0x000fe20000410000 */
[----:B------:R-:W-:Y:S01]  /*5180*/  HADD2.F32 R98, -RZ, R98.H0_H0 ;  /* 0x20000062ff627230 */ /* 0x000fe20000004100 */
[----:B------:R-:W-:Y:S01]  /*5190*/  F2FP.SATFINITE.E4M3.F32.PACK_AB_MERGE_C R136, R136, R137, RZ ;  /* 0x000000898888723e */ /* 0x000fe200048070ff */
[----:B------:R-:W-:Y:S02]  /*51a0*/  HADD2.F32 R97, -RZ, R97.H0_H0 ;  /* 0x20000061ff617230 */ /* 0x000fe40000004100 */
[-C--:B------:R-:W-:Y:S01]  /*51b0*/  FMUL.FTZ R90, R46, R124.reuse ;  /* 0x0000007c2e5a7220 */ /* 0x080fe20000410000 */
[----:B------:R-:W-:Y:S01]  /*51c0*/  FMUL.FTZ R91, R47, R124 ;  /* 0x0000007c2f5b7220 */ /* 0x000fe20000410000 */
[-C--:B------:R-:W-:Y:S01]  /*51d0*/  FFMA.FTZ R99, R84, R98.reuse, -R99 ;  /* 0x0000006254637223 */ /* 0x080fe20000010863 */
[----:B------:R-:W-:Y:S01]  /*51e0*/  FFMA.FTZ R96, R85, R98, R96 ;  /* 0x0000006255607223 */ /* 0x000fe20000010060 */
[-C--:B------:R-:W-:Y:S01]  /*51f0*/  FFMA.FTZ R90, R47, R97.reuse, -R90 ;  /* 0x000000612f5a7223 */ /* 0x080fe2000001085a */
[----:B------:R-:W-:Y:S01]  /*5200*/  FFMA.FTZ R91, R46, R97, R91 ;  /* 0x000000612e5b7223 */ /* 0x000fe2000001005b */
[----:B------:R-:W-:-:S02]  /*5210*/  F2FP.SATFINITE.E4M3.F32.PACK_AB_MERGE_C R157, R158, R157, RZ ;  /* 0x0000009d9e9d723e */ /* 0x000fc400048070ff */
[----:B------:R-:W-:Y:S02]  /*5220*/  F2FP.SATFINITE.E4M3.F32.PACK_AB_MERGE_C R44, R87, R86, R89 ;  /* 0x00000056572c723e */ /* 0x000fe40004807059 */
[----:B------:R-:W-:Y:S02]  /*5230*/  F2FP.SATFINITE.E4M3.F32.PACK_AB_MERGE_C R46, R91, R90, R136 ;  /* 0x0000005a5b2e723e */ /* 0x000fe40004807088 */
[----:B------:R-:W-:-:S07]  /*5240*/  F2FP.SATFINITE.E4M3.F32.PACK_AB_MERGE_C R47, R96, R99, R157 ;  /* 0x00000063602f723e */ /* 0x000fce000480709d */
.L_x_512:
[----:B------:R-:W-:Y:S05]  /*5250*/  BSYNC B3 ;  /* 0x0000000000037941 */ /* 0x000fea0003800000 */
.L_x_511:
[----:B--2---:R0:W-:Y:S02]  /*5260*/  STG.E.128 desc[UR54][R50.64+0x60], R44 ;  /* 0x0000602c32007986 */ /* 0x0041e4000c101d36 */
.L_x_510:
[----:B------:R-:W-:Y:S05]  /*5270*/  BSYNC B2 ;  /* 0x0000000000027941 */ /* 0x000fea0003800000 */
.L_x_509:
[----:B------:R-:W-:Y:S01]  /*5280*/  ISETP.NE.AND P3, PT, R38, RZ, PT ;  /* 0x000000ff2600720c */ /* 0x000fe20003f65270 */
[----:B------:R-:W-:-:S12]  /*5290*/  BSSY B2, `(.L_x_513) ;  /* 0x000006f000027945 */ /* 0x000fd80003800000 */
[----:B------:R-:W-:Y:S05]  /*52a0*/  @!P3 BRA `(.L_x_514) ;  /* 0x0000000400b4b947 */ /* 0x000fea0003800000 */
[----:B0-234-:R0:W2:Y:S01]  /*52b0*/  LDS.128 R44, [R40+0x29200] ;  /* 0x02920000282c7984 */ /* 0x01d0a20000000c00 */
        /* <DEDUP_REMOVED lines=106> */
.L_x_516:
[----:B------:R-:W-:Y:S05]  /*5960*/  BSYNC B3 ;  /* 0x0000000000037941 */ /* 0x000fea0003800000 */
.L_x_515:
[----:B--2---:R0:W-:Y:S02]  /*5970*/  STG.E.128 desc[UR54][R50.64+0x80], R44 ;  /* 0x0000802c32007986 */ /* 0x0041e4000c101d36 */
.L_x_514:
[----:B------:R-:W-:Y:S05]  /*5980*/  BSYNC B2 ;  /* 0x0000000000027941 */ /* 0x000fea0003800000 */
.L_x_513:
[----:B------:R-:W-:-:S13]  /*5990*/  ISETP.NE.AND P3, PT, R39, RZ, PT ;  /* 0x000000ff2700720c */ /* 0x000fda0003f65270 */
[----:B------:R-:W-:Y:S05]  /*59a0*/  @!P3 BRA `(.L_x_496) ;  /* 0x0000000400b8b947 */ /* 0x000fea0003800000 */
[----:B0-234-:R0:W2:Y:S01]  /*59b0*/  LDS.128 R44, [R41+0x29200] ;  /* 0x02920000292c7984 */ /* 0x01d0a20000000c00 */
[----:B------:R-:W-:Y:S01]  /*59c0*/  ISETP.GE.AND P3, PT, R226, R133, PT ;  /* 0x00000085e200720c */ /* 0x000fe20003f66270 */
[----:B------:R-:W-:-:S12]  /*59d0*/  BSSY B2, `(.L_x_517) ;  /* 0x000006a000027945 */ /* 0x000fd80003800000 */
[----:B0-----:R-:W-:Y:S05]  /*59e0*/  @P3 BRA `(.L_x_518) ;  /* 0x0000000400a03947 */ /* 0x001fea0003800000 */
[----:B------:R-:W-:Y:S02]  /*59f0*/  SHF.R.U32.HI R78, RZ, 0x8, R77 ;  /* 0x00000008ff4e7819 */ /* 0x000fe4000001164d */
[--C-:B------:R-:W-:Y:S02]  /*5a00*/  SHF.R.U32.HI R81, RZ, 0x8, R79.reuse ;  /* 0x00000008ff517819 */ /* 0x100fe4000001164f */
[----:B------:R-:W-:Y:S02]  /*5a10*/  LOP3.LUT R80, R79, 0xff0000ff, RZ, 0xc0, !PT ;  /* 0xff0000ff4f507812 */ /* 0x000fe400078ec0ff */
[----:B------:R-:W-:Y:S01]  /*5a20*/  SHF.R.U32.HI R82, RZ, 0x10, R79 ;  /* 0x00000010ff527819 */ /* 0x000fe2000001164f */
[----:B------:R-:W-:Y:S01]  /*5a30*/  IMAD.SHL.U32 R79, R78, 0x100, RZ ;  /* 0x000001004e4f7824 */ /* 0x000fe200078e00ff */
[----:B------:R-:W-:Y:S01]  /*5a40*/  LOP3.LUT R76, R77, 0xff0000ff, RZ, 0xc0, !PT ;  /* 0xff0000ff4d4c7812 */ /* 0x000fe200078ec0ff */
[----:B--2---:R-:W-:Y:S01]  /*5a50*/  IMAD.MOV.U32 R78, RZ, RZ, R44 ;  /* 0x000000ffff4e7224 */ /* 0x004fe200078e002c */
[----:B------:R-:W-:Y:S01]  /*5a60*/  SHF.R.U32.HI R83, RZ, 0x10, R77 ;  /* 0x00000010ff537819 */ /* 0x000fe2000001164d */
[----:B------:R-:W-:Y:S01]  /*5a70*/  IMAD.MOV.U32 R77, RZ, RZ, R45 ;  /* 0x000000ffff4d7224 */ /* 0x000fe200078e002d */
[----:B------:R-:W-:Y:S01]  /*5a80*/  SHF.L.U32 R81, R81, 0x8, RZ ;  /* 0x0000000851517819 */ /* 0x000fe200000006ff */
[----:B------:R-:W-:Y:S01]  /*5a90*/  IMAD.U32 R82, R82, 0x10000, RZ ;  /* 0x0001000052527824 */ /* 0x000fe200078e00ff */
[----:B------:R-:W-:Y:S01]  /*5aa0*/  LOP3.LUT R45, R76, 0xff00, R79, 0xf8, !PT ;  /* 0x0000ff004c2d7812 */ /* 0x000fe200078ef84f */
[----:B------:R-:W-:Y:S01]  /*5ab0*/  IMAD.U32 R76, R83, 0x10000, RZ ;  /* 0x00010000534c7824 */ /* 0x000fe200078e00ff */
[----:B------:R-:W-:-:S02]  /*5ac0*/  LOP3.LUT R81, R80, 0xff00, R81, 0xf8, !PT ;  /* 0x0000ff0050517812 */ /* 0x000fc400078ef851 */
        /* <DEDUP_REMOVED lines=28> */
[----:B------:R-:W-:Y:S01]  /*5c90*/  HADD2.F32 R81, -RZ, R79.H0_H0 ;  /* 0x2000004fff517230 */ /* 0x000fe20000004100 */
[----:B------:R-:W-:Y:S01]  /*5ca0*/  F2FP.SATFINITE.E4M3.F32.PACK_AB_MERGE_C R98, R88, R87, RZ ;  /* 0x000000575862723e */ /* 0x000fe200048070ff */
[--C-:B------:R-:W-:Y:S02]  /*5cb0*/  HADD2.F32 R79, -RZ, R78.reuse.H0_H0 ;  /* 0x2000004eff4f7230 */ /* 0x100fe40000004100 */
[-C--:B------:R-:W-:Y:S01]  /*5cc0*/  FMUL.FTZ R86, R82, R83.reuse ;  /* 0x0000005352567220 */ /* 0x080fe20000410000 */
[----:B------:R-:W-:Y:S02]  /*5cd0*/  HADD2.F32 R80, -RZ, R78.H1_H1 ;  /* 0x3000004eff507230 */ /* 0x000fe40000004100 */
[----:B------:R-:W-:Y:S01]  /*5ce0*/  FMUL.FTZ R83, R81, R83 ;  /* 0x0000005351537220 */ /* 0x000fe20000410000 */
[----:B------:R-:W-:Y:S01]  /*5cf0*/  HADD2.F32 R78, -RZ, R148.H1_H1 ;  /* 0x30000094ff4e7230 */ /* 0x000fe20000004100 */
[----:B------:R-:W-:Y:S01]  /*5d00*/  F2FP.F16.E4M3.UNPACK_B R87, R76.H1 ;  /* 0x0000004cff57723e */ /* 0x000fe200030006ff */
[----:B------:R-:W-:-:S02]  /*5d10*/  HADD2.F32 R155, -RZ, R155.H0_H0 ;  /* 0x2000009bff9b7230 */ /* 0x000fc40000004100 */
[----:B------:R-:W-:Y:S02]  /*5d20*/  HADD2.F32 R148, -RZ, R148.H0_H0 ;  /* 0x20000094ff947230 */ /* 0x000fe40000004100 */
[-C--:B------:R-:W-:Y:S01]  /*5d30*/  FFMA.FTZ R86, R81, R78.reuse, -R86 ;  /* 0x0000004e51567223 */ /* 0x080fe20000010856 */
[----:B------:R-:W-:Y:S01]  /*5d40*/  FFMA.FTZ R83, R82, R78, R83 ;  /* 0x0000004e52537223 */ /* 0x000fe20000010053 */
[C---:B------:R-:W-:Y:S01]  /*5d50*/  FMUL.FTZ R84, R80.reuse, R155 ;  /* 0x0000009b50547220 */ /* 0x040fe20000410000 */
[----:B------:R-:W-:Y:S01]  /*5d60*/  F2FP.F16.E4M3.UNPACK_B R81, R47.H1 ;  /* 0x0000002fff51723e */ /* 0x000fe200030006ff */
[C---:B------:R-:W-:Y:S01]  /*5d70*/  FMUL.FTZ R155, R79.reuse, R155 ;  /* 0x0000009b4f9b7220 */ /* 0x040fe20000410000 */
[----:B------:R-:W-:Y:S02]  /*5d80*/  HADD2.F32 R88, -RZ, R87.H1_H1 ;  /* 0x30000057ff587230 */ /* 0x000fe40000004100 */
[----:B------:R-:W-:Y:S01]  /*5d90*/  FFMA.FTZ R78, R79, R148, -R84 ;  /* 0x000000944f4e7223 */ /* 0x000fe20000010854 */
[----:B------:R-:W-:Y:S01]  /*5da0*/  F2FP.SATFINITE.E4M3.F32.PACK_AB_MERGE_C R96, R83, R86, RZ ;  /* 0x000000565360723e */ /* 0x000fe200048070ff */
[----:B------:R-:W-:Y:S01]  /*5db0*/  FFMA.FTZ R79, R80, R148, R155 ;  /* 0x00000094504f7223 */ /* 0x000fe2000001009b */
[--C-:B------:R-:W-:Y:S01]  /*5dc0*/  HADD2.F32 R82, -RZ, R81.reuse.H0_H0 ;  /* 0x20000051ff527230 */ /* 0x100fe20000004100 */
[-C--:B------:R-:W-:Y:S01]  /*5dd0*/  F2FP.F16.E4M3.UNPACK_B R84, R45.reuse.H1 ;  /* 0x0000002dff54723e */ /* 0x080fe200030006ff */
[----:B------:R-:W-:Y:S01]  /*5de0*/  HADD2.F32 R81, -RZ, R81.H1_H1 ;  /* 0x30000051ff517230 */ /* 0x000fe20000004100 */
[----:B------:R-:W-:Y:S01]  /*5df0*/  F2FP.F16.E4M3.UNPACK_B R80, R46.H1 ;  /* 0x0000002eff50723e */ /* 0x000fe200030006ff */
[----:B------:R-:W-:Y:S01]  /*5e00*/  HADD2.F32 R87, -RZ, R87.H0_H0 ;  /* 0x20000057ff577230 */ /* 0x000fe20000004100 */
[----:B------:R-:W-:Y:S01]  /*5e10*/  F2FP.F16.E4M3.UNPACK_B R86, R76 ;  /* 0x0000004cff56723e */ /* 0x000fe200020006ff */
[----:B------:R-:W-:Y:S01]  /*5e20*/  HADD2.F32 R85, -RZ, R84.H1_H1 ;  /* 0x30000054ff557230 */ /* 0x000fe20000004100 */
[----:B------:R-:W-:Y:S01]  /*5e30*/  F2FP.F16.E4M3.UNPACK_B R83, R45 ;  /* 0x0000002dff53723e */ /* 0x000fe200020006ff */
[----:B------:R-:W-:-:S02]  /*5e40*/  HADD2.F32 R76, -RZ, R80.H1_H1 ;  /* 0x30000050ff4c7230 */ /* 0x000fc40000004100 */
[----:B------:R-:W-:Y:S01]  /*5e50*/  FMUL.FTZ R45, R81, R88 ;  /* 0x00000058512d7220 */ /* 0x000fe20000410000 */
[----:B------:R-:W-:Y:S01]  /*5e60*/  HADD2.F32 R89, -RZ, R86.H1_H1 ;  /* 0x30000056ff597230 */ /* 0x000fe20000004100 */
[----:B------:R-:W-:Y:S01]  /*5e70*/  F2FP.F16.E4M3.UNPACK_B R47, R47 ;  /* 0x0000002fff2f723e */ /* 0x000fe200020006ff */
[----:B------:R-:W-:Y:S02]  /*5e80*/  HADD2.F32 R80, -RZ, R80.H0_H0 ;  /* 0x20000050ff507230 */ /* 0x000fe40000004100 */
[----:B------:R-:W-:Y:S01]  /*5e90*/  FFMA.FTZ R90, R82, R85, -R45 ;  /* 0x00000055525a7223 */ /* 0x000fe2000001082d */
[----:B------:R-:W-:Y:S02]  /*5ea0*/  HADD2.F32 R45, -RZ, R83.H1_H1 ;  /* 0x30000053ff2d7230 */ /* 0x000fe40000004100 */
[-C--:B------:R-:W-:Y:S01]  /*5eb0*/  FMUL.FTZ R91, R76, R89.reuse ;  /* 0x000000594c5b7220 */ /* 0x080fe20000410000 */
[----:B------:R-:W-:Y:S01]  /*5ec0*/  F2FP.F16.E4M3.UNPACK_B R46, R46 ;  /* 0x0000002eff2e723e */ /* 0x000fe200020006ff */
[----:B------:R-:W-:Y:S01]  /*5ed0*/  FMUL.FTZ R89, R80, R89 ;  /* 0x0000005950597220 */ /* 0x000fe20000410000 */
[----:B------:R-:W-:Y:S01]  /*5ee0*/  FMUL.FTZ R88, R82, R88 ;  /* 0x0000005852587220 */ /* 0x000fe20000410000 */
[----:B------:R-:W-:Y:S01]  /*5ef0*/  FFMA.FTZ R91, R80, R45, -R91 ;  /* 0x0000002d505b7223 */ /* 0x000fe2000001085b */
[----:B------:R-:W-:-:S02]  /*5f00*/  HADD2.F32 R86, -RZ, R86.H0_H0 ;  /* 0x20000056ff567230 */ /* 0x000fc40000004100 */
[----:B------:R-:W-:Y:S01]  /*5f10*/  FFMA.FTZ R82, R76, R45, R89 ;  /* 0x0000002d4c527223 */ /* 0x000fe20000010059 */
[--C-:B------:R-:W-:Y:S02]  /*5f20*/  HADD2.F32 R76, -RZ, R47.reuse.H0_H0 ;  /* 0x2000002fff4c7230 */ /* 0x100fe40000004100 */
[----:B------:R-:W-:Y:S01]  /*5f30*/  FFMA.FTZ R97, R81, R85, R88 ;  /* 0x0000005551617223 */ /* 0x000fe20000010058 */
[--C-:B------:R-:W-:Y:S02]  /*5f40*/  HADD2.F32 R45, -RZ, R46.reuse.H0_H0 ;  /* 0x2000002eff2d7230 */ /* 0x100fe40000004100 */
[----:B------:R-:W-:Y:S02]  /*5f50*/  HADD2.F32 R47, -RZ, R47.H1_H1 ;  /* 0x3000002fff2f7230 */ /* 0x000fe40000004100 */
[----:B------:R-:W-:Y:S01]  /*5f60*/  FMUL.FTZ R88, R76, R87 ;  /* 0x000000574c587220 */ /* 0x000fe20000410000 */
[----:B------:R-:W-:Y:S02]  /*5f70*/  HADD2.F32 R46, -RZ, R46.H1_H1 ;  /* 0x3000002eff2e7230 */ /* 0x000fe40000004100 */
[----:B------:R-:W-:Y:S01]  /*5f80*/  FMUL.FTZ R81, R45, R86 ;  /* 0x000000562d517220 */ /* 0x000fe20000410000 */
[----:B------:R-:W-:-:S02]  /*5f90*/  HADD2.F32 R84, -RZ, R84.H0_H0 ;  /* 0x20000054ff547230 */ /* 0x000fc40000004100 */
[C---:B------:R-:W-:Y:S01]  /*5fa0*/  FMUL.FTZ R85, R47.reuse, R87 ;  /* 0x000000572f557220 */ /* 0x040fe20000410000 */
[----:B------:R-:W-:Y:S02]  /*5fb0*/  HADD2.F32 R83, -RZ, R83.H0_H0 ;  /* 0x20000053ff537230 */ /* 0x000fe40000004100 */
[----:B------:R-:W-:Y:S01]  /*5fc0*/  FMUL.FTZ R80, R46, R86 ;  /* 0x000000562e507220 */ /* 0x000fe20000410000 */
[----:B------:R-:W-:Y:S01]  /*5fd0*/  F2FP.SATFINITE.E4M3.F32.PACK_AB_MERGE_C R82, R82, R91, RZ ;  /* 0x0000005b5252723e */ /* 0x000fe200048070ff */
[-C--:B------:R-:W-:Y:S01]  /*5fe0*/  FFMA.FTZ R85, R76, R84.reuse, -R85 ;  /* 0x000000544c557223 */ /* 0x080fe20000010855 */
[----:B------:R-:W-:Y:S01]  /*5ff0*/  FFMA.FTZ R88, R47, R84, R88 ;  /* 0x000000542f587223 */ /* 0x000fe20000010058 */
[-C--:B------:R-:W-:Y:S01]  /*6000*/  FFMA.FTZ R80, R45, R83.reuse, -R80 ;  /* 0x000000532d507223 */ /* 0x080fe20000010850 */
[----:B------:R-:W-:Y:S01]  /*6010*/  FFMA.FTZ R81, R46, R83, R81 ;  /* 0x000000532e517223 */ /* 0x000fe20000010051 */
[----:B------:R-:W-:Y:S02]  /*6020*/  F2FP.SATFINITE.E4M3.F32.PACK_AB_MERGE_C R90, R97, R90, RZ ;  /* 0x0000005a615a723e */ /* 0x000fe400048070ff */
[----:B------:R-:W-:-:S02]  /*6030*/  F2FP.SATFINITE.E4M3.F32.PACK_AB_MERGE_C R45, R77, R44, R98 ;  /* 0x0000002c4d2d723e */ /* 0x000fc40004807062 */
[----:B------:R-:W-:Y:S02]  /*6040*/  F2FP.SATFINITE.E4M3.F32.PACK_AB_MERGE_C R44, R79, R78, R96 ;  /* 0x0000004e4f2c723e */ /* 0x000fe40004807060 */
[----:B------:R-:W-:Y:S02]  /*6050*/  F2FP.SATFINITE.E4M3.F32.PACK_AB_MERGE_C R46, R81, R80, R82 ;  /* 0x00000050512e723e */ /* 0x000fe40004807052 */
[----:B------:R-:W-:-:S07]  /*6060*/  F2FP.SATFINITE.E4M3.F32.PACK_AB_MERGE_C R47, R88, R85, R90 ;  /* 0x00000055582f723e */ /* 0x000fce000480705a */
.L_x_518:
[----:B------:R-:W-:Y:S05]  /*6070*/  BSYNC B2 ;  /* 0x0000000000027941 */ /* 0x000fea0003800000 */
.L_x_517:
[----:B--2---:R0:W-:Y:S02]  /*6080*/  STG.E.128 desc[UR54][R50.64+0xa0], R44 ;  /* 0x0000a02c32007986 */ /* 0x0041e4000c101d36 */
.L_x_496:
[----:B------:R-:W-:Y:S05]  /*6090*/  BSYNC B1 ;  /* 0x0000000000017941 */ /* 0x000fea0003800000 */
.L_x_495:
[----:B------:R-:W-:Y:S05]  /*60a0*/  @P4 BRA `(.L_x_519) ;  /* 0x00000094001c4947 */ /* 0x000fea0003800000 */
[----:B------:R-:W-:Y:S01]  /*60b0*/  ISETP.NE.AND P3, PT, R34, RZ, PT ;  /* 0x000000ff2200720c */ /* 0x000fe20003f65270 */
[----:B------:R-:W-:-:S12]  /*60c0*/  BSSY B1, `(.L_x_520) ;  /* 0x000006f000017945 */ /* 0x000fd80003800000 */
[----:B------:R-:W-:Y:S05]  /*60d0*/  @!P3 BRA `(.L_x_521) ;  /* 0x0000000400b4b947 */ /* 0x000fea0003800000 */
[----:B0-234-:R0:W2:Y:S01]  /*60e0*/  LDS.128 R44, [R40+0x26200] ;  /* 0x02620000282c7984 */ /* 0x01d0a20000000c00 */
[----:B------:R-:W-:Y:S01]  /*60f0*/  ISETP.GE.AND P3, PT, R22, R133, PT ;  /* 0x000000851600720c */ /* 0x000fe20003f66270 */
[----:B------:R-:W-:-:S12]  /*6100*/  BSSY B2, `(.L_x_522) ;  /* 0x0000069000027945 */ /* 0x000fd80003800000 */
[----:B0-----:R-:W-:Y:S05]  /*6110*/  @P3 BRA `(.L_x_523) ;  /* 0x00000004009c3947 */ /* 0x001fea0003800000 */
[----:B------:R-:W-:Y:S01]  /*6120*/  SHF.R.U32.HI R72, RZ, 0x8, R73 ;  /* 0x00000008ff487819 */ /* 0x000fe20000011649 */
[----:B--2---:R-:W-:Y:S01]  /*6130*/  IMAD.MOV.U32 R50, RZ, RZ, R44 ;  /* 0x000000ffff327224 */ /* 0x004fe200078e002c */
[----:B------:R-:W-:Y:S02]  /*6140*/  SHF.R.U32.HI R74, RZ, 0x8, R75 ;  /* 0x00000008ff4a7819 */ /* 0x000fe4000001164b */
[----:B------:R-:W-:Y:S02]  /*6150*/  LOP3.LUT R51, R73, 0xff0000ff, RZ, 0xc0, !PT ;  /* 0xff0000ff49337812 */ /* 0x000fe400078ec0ff */
[----:B------:R-:W-:Y:S01]  /*6160*/  SHF.R.U32.HI R76, RZ, 0x10, R73 ;  /* 0x00000010ff4c7819 */ /* 0x000fe20000011649 */
[----:B------:R-:W-:Y:S01]  /*6170*/  IMAD.SHL.U32 R74, R74, 0x100, RZ ;  /* 0x000001004a4a7824 */ /* 0x000fe200078e00ff */
[----:B------:R-:W-:Y:S02]  /*6180*/  LOP3.LUT R73, R75, 0xff0000ff, RZ, 0xc0, !PT ;  /* 0xff0000ff4b497812 */ /* 0x000fe400078ec0ff */
[----:B------:R-:W-:-:S02]  /*6190*/  SHF.R.U32.HI R75, RZ, 0x10, R75 ;  /* 0x00000010ff4b7819 */ /* 0x000fc4000001164b */
[----:B------:R-:W-:Y:S02]  /*61a0*/  SHF.L.U32 R72, R72, 0x8, RZ ;  /* 0x0000000848487819 */ /* 0x000fe400000006ff */
[----:B------:R-:W-:Y:S01]  /*61b0*/  LOP3.LUT R74, R73, 0xff00, R74, 0xf8, !PT ;  /* 0x0000ff00494a7812 */ /* 0x000fe200078ef84a */
[----:B------:R-:W-:Y:S01]  /*61c0*/  IMAD.U32 R75, R75, 0x10000, RZ ;  /* 0x000100004b4b7824 */ /* 0x000fe200078e00ff */
[----:B------:R-:W-:Y:S01]  /*61d0*/  LOP3.LUT R51, R51, 0xff00, R72, 0xf8, !PT ;  /* 0x0000ff0033337812 */ /* 0x000fe200078ef848 */
[----:B------:R-:W-:Y:S01]  /*61e0*/  IMAD.U32 R72, R76, 0x10000, RZ ;  /* 0x000100004c487824 */ /* 0x000fe200078e00ff */
[-C--:B------:R-:W-:Y:S02]  /*61f0*/  F2FP.F16.E4M3.UNPACK_B R44, R45.reuse ;  /* 0x0000002dff2c723e */ /* 0x080fe400020006ff */
[----:B------:R-:W-:Y:S02]  /*6200*/  F2FP.F16.E4M3.UNPACK_B R73, R154.H1 ;  /* 0x0000009aff49723e */ /* 0x000fe400030006ff */
[----:B------:R-:W-:Y:S01]  /*6210*/  LOP3.LUT R76, R51, 0xff0000, R72, 0xf8, !PT ;  /* 0x00ff0000334c7812 */ /* 0x000fe200078ef848 */
[--C-:B------:R-:W-:Y:S01]  /*6220*/  HADD2.F32 R51, -RZ, R44.reuse.H1_H1 ;  /* 0x3000002cff337230 */ /* 0x100fe20000004100 */
[----:B------:R-:W-:Y:S01]  /*6230*/  LOP3.LUT R79, R74, 0xff0000, R75, 0xf8, !PT ;  /* 0x00ff00004a4f7812 */ /* 0x000fe200078ef84b */
[--C-:B------:R-:W-:Y:S01]  /*6240*/  HADD2.F32 R77, -RZ, R73.reuse.H0_H0 ;  /* 0x20000049ff4d7230 */ /* 0x100fe20000004100 */
[----:B------:R-:W-:Y:S01]  /*6250*/  F2FP.F16.E4M3.UNPACK_B R74, R152.H1 ;  /* 0x00000098ff4a723e */ /* 0x000fe200030006ff */
[----:B------:R-:W-:Y:S01]  /*6260*/  HADD2.F32 R44, -RZ, R44.H0_H0 ;  /* 0x2000002cff2c7230 */ /* 0x000fe20000004100 */
[----:B------:R-:W-:Y:S01]  /*6270*/  F2FP.F16.E4M3.UNPACK_B R45, R45.H1 ;  /* 0x0000002dff2d723e */ /* 0x000fe200030006ff */
[----:B------:R-:W-:-:S02]  /*6280*/  HADD2.F32 R78, -RZ, R73.H1_H1 ;  /* 0x30000049ff4e7230 */ /* 0x000fc40000004100 */
[CC--:B------:R-:W-:Y:S01]  /*6290*/  FMUL.FTZ R81, R51.reuse, R77.reuse ;  /* 0x0000004d33517220 */ /* 0x0c0fe20000410000 */
[--C-:B------:R-:W-:Y:S02]  /*62a0*/  HADD2.F32 R75, -RZ, R74.reuse.H0_H0 ;  /* 0x2000004aff4b7230 */ /* 0x100fe40000004100 */
[----:B------:R-:W-:Y:S01]  /*62b0*/  FMUL.FTZ R80, R44, R77 ;  /* 0x0000004d2c507220 */ /* 0x000fe20000410000 */
[--C-:B------:R-:W-:Y:S01]  /*62c0*/  HADD2.F32 R73, -RZ, R45.reuse.H1_H1 ;  /* 0x3000002dff497230 */ /* 0x100fe20000004100 */
[----:B------:R-:W-:Y:S01]  /*62d0*/  F2FP.F16.E4M3.UNPACK_B R154, R154 ;  /* 0x0000009aff9a723e */ /* 0x000fe200020006ff */
[----:B------:R-:W-:Y:S02]  /*62e0*/  HADD2.F32 R72, -RZ, R45.H0_H0 ;  /* 0x2000002dff487230 */ /* 0x000fe40000004100 */
[-C--:B------:R-:W-:Y:S01]  /*62f0*/  FFMA.FTZ R45, R51, R75.reuse, R80 ;  /* 0x0000004b332d7223 */ /* 0x080fe20000010050 */
[----:B------:R-:W-:Y:S02]  /*6300*/  HADD2.F32 R74, -RZ, R74.H1_H1 ;  /* 0x3000004aff4a7230 */ /* 0x000fe40000004100 */
[C---:B------:R-:W-:Y:S01]  /*6310*/  FMUL.FTZ R77, R73.reuse, R78 ;  /* 0x0000004e494d7220 */ /* 0x040fe20000410000 */
[----:B------:R-:W-:Y:S01]  /*6320*/  F2FP.F16.E4M3.UNPACK_B R51, R50.H1 ;  /* 0x00000032ff33723e */ /* 0x000fe200030006ff */
[----:B------:R-:W-:Y:S01]  /*6330*/  FMUL.FTZ R78, R72, R78 ;  /* 0x0000004e484e7220 */ /* 0x000fe20000410000 */
[----:B------:R-:W-:Y:S01]  /*6340*/  FFMA.FTZ R44, R44, R75, -R81 ;  /* 0x0000004b2c2c7223 */ /* 0x000fe20000010851 */
[----:B------:R-:W-:Y:S01]  /*6350*/  FFMA.FTZ R82, R72, R74, -R77 ;  /* 0x0000004a48527223 */ /* 0x000fe2000001084d */
[----:B------:R-:W-:Y:S01]  /*6360*/  F2FP.F16.E4M3.UNPACK_B R50, R50 ;  /* 0x00000032ff32723e */ /* 0x000fe200020006ff */
[----:B------:R-:W-:Y:S01]  /*6370*/  FFMA.FTZ R83, R73, R74, R78 ;  /* 0x0000004a49537223 */ /* 0x000fe2000001004e */
[----:B------:R-:W-:Y:S01]  /*6380*/  F2FP.F16.E4M3.UNPACK_B R152, R152 ;  /* 0x00000098ff98723e */ /* 0x000fe200020006ff */
[----:B------:R-:W-:-:S02]  /*6390*/  HADD2.F32 R75, -RZ, R154.H1_H1 ;  /* 0x3000009aff4b7230 */ /* 0x000fc40000004100 */
[--C-:B------:R-:W-:Y:S01]  /*63a0*/  HADD2.F32 R72, -RZ, R51.reuse.H0_H0 ;  /* 0x20000033ff487230 */ /* 0x100fe20000004100 */
[----:B------:R-:W-:Y:S01]  /*63b0*/  F2FP.SATFINITE.E4M3.F32.PACK_AB_MERGE_C R85, R83, R82, RZ ;  /* 0x000000525355723e */ /* 0x000fe200048070ff */
[----:B------:R-:W-:Y:S02]  /*63c0*/  HADD2.F32 R73, -RZ, R51.H1_H1 ;  /* 0x30000033ff497230 */ /* 0x000fe40000004100 */
[----:B------:R-:W-:Y:S02]  /*63d0*/  HADD2.F32 R51, -RZ, R50.H0_H0 ;  /* 0x20000032ff337230 */ /* 0x000fe40000004100 */
[-C--:B------:R-:W-:Y:S01]  /*63e0*/  FMUL.FTZ R80, R72, R75.reuse ;  /* 0x0000004b48507220 */ /* 0x080fe20000410000 */
[----:B------:R-:W-:Y:S02]  /*63f0*/  HADD2.F32 R74, -RZ, R152.H1_H1 ;  /* 0x30000098ff4a7230 */ /* 0x000fe40000004100 */
[----:B------:R-:W-:Y:S01]  /*6400*/  FMUL.FTZ R77, R73, R75 ;  /* 0x0000004b494d7220 */ /* 0x000fe20000410000 */
[----:B------:R-:W-:Y:S01]  /*6410*/  HADD2.F32 R154, -RZ, R154.H0_H0 ;  /* 0x2000009aff9a7230 */ /* 0x000fe20000004100 */
[----:B------:R-:W-:Y:S01]  /*6420*/  F2FP.SATFINITE.E4M3.F32.PACK_AB_MERGE_C R45, R45, R44, R85 ;  /* 0x0000002c2d2d723e */ /* 0x000fe20004807055 */
[----:B------:R-:W-:-:S02]  /*6430*/  HADD2.F32 R50, -RZ, R50.H1_H1 ;  /* 0x30000032ff327230 */ /* 0x000fc40000004100 */
[-C--:B------:R-:W-:Y:S01]  /*6440*/  FFMA.FTZ R77, R72, R74.reuse, -R77 ;  /* 0x0000004a484d7223 */ /* 0x080fe2000001084d */
[----:B------:R-:W-:Y:S02]  /*6450*/  HADD2.F32 R152, -RZ, R152.H0_H0 ;  /* 0x20000098ff987230 */ /* 0x000fe40000004100 */
[----:B------:R-:W-:Y:S01]  /*6460*/  FFMA.FTZ R80, R73, R74, R80 ;  /* 0x0000004a49507223 */ /* 0x000fe20000010050 */
[CC--:B------:R-:W-:Y:S01]  /*6470*/  FMUL.FTZ R75, R51.reuse, R154.reuse ;  /* 0x0000009a334b7220 */ /* 0x0c0fe20000410000 */
[----:B------:R-:W-:Y:S01]  /*6480*/  FMUL.FTZ R78, R50, R154 ;  /* 0x0000009a324e7220 */ /* 0x000fe20000410000 */
[----:B------:R-:W-:Y:S02]  /*6490*/  F2FP.F16.E4M3.UNPACK_B R74, R76.H1 ;  /* 0x0000004cff4a723e */ /* 0x000fe400030006ff */
[----:B------:R-:W-:Y:S01]  /*64a0*/  F2FP.SATFINITE.E4M3.F32.PACK_AB_MERGE_C R84, R80, R77, RZ ;  /* 0x0000004d5054723e */ /* 0x000fe200048070ff */
[-C--:B------:R-:W-:Y:S01]  /*64b0*/  FFMA.FTZ R81, R51, R152.reuse, -R78 ;  /* 0x0000009833517223 */ /* 0x080fe2000001084e */
[----:B------:R-:W-:Y:S01]  /*64c0*/  F2FP.F16.E4M3.UNPACK_B R51, R47.H1 ;  /* 0x0000002fff33723e */ /* 0x000fe200030006ff */
[----:B------:R-:W-:Y:S01]  /*64d0*/  FFMA.FTZ R152, R50, R152, R75 ;  /* 0x0000009832987223 */ /* 0x000fe2000001004b */
[-C--:B------:R-:W-:Y:S01]  /*64e0*/  F2FP.F16.E4M3.UNPACK_B R77, R79.reuse.H1 ;  /* 0x0000004fff4d723e */ /* 0x080fe200030006ff */
[----:B------:R-:W-:Y:S01]  /*64f0*/  HADD2.F32 R75, -RZ, R74.H1_H1 ;  /* 0x3000004aff4b7230 */ /* 0x000fe20000004100 */
[----:B------:R-:W-:Y:S01]  /*6500*/  F2FP.F16.E4M3.UNPACK_B R50, R46.H1 ;  /* 0x0000002eff32723e */ /* 0x000fe200030006ff */
[----:B------:R-:W-:Y:S01]  /*6510*/  HADD2.F32 R73, -RZ, R51.H1_H1 ;  /* 0x30000033ff497230 */ /* 0x000fe20000004100 */
[----:B------:R-:W-:Y:S01]  /*6520*/  F2FP.F16.E4M3.UNPACK_B R79, R79 ;  /* 0x0000004fff4f723e */ /* 0x000fe200020006ff */
[----:B------:R-:W-:Y:S01]  /*6530*/  HADD2.F32 R80, -RZ, R77.H1_H1 ;  /* 0x3000004dff507230 */ /* 0x000fe20000004100 */
[----:B------:R-:W-:Y:S01]  /*6540*/  F2FP.F16.E4M3.UNPACK_B R76, R76 ;  /* 0x0000004cff4c723e */ /* 0x000fe200020006ff */
[----:B------:R-:W-:Y:S01]  /*6550*/  HADD2.F32 R72, -RZ, R51.H0_H0 ;  /* 0x20000033ff487230 */ /* 0x000fe20000004100 */
[----:B------:R-:W-:Y:S01]  /*6560*/  F2FP.F16.E4M3.UNPACK_B R47, R47 ;  /* 0x0000002fff2f723e */ /* 0x000fe200020006ff */
[----:B------:R-:W-:-:S02]  /*6570*/  HADD2.F32 R51, -RZ, R50.H1_H1 ;  /* 0x30000032ff337230 */ /* 0x000fc40000004100 */
[-C--:B------:R-:W-:Y:S01]  /*6580*/  FMUL.FTZ R83, R73, R80.reuse ;  /* 0x0000005049537220 */ /* 0x080fe20000410000 */
[--C-:B------:R-:W-:Y:S02]  /*6590*/  HADD2.F32 R78, -RZ, R79.reuse.H1_H1 ;  /* 0x3000004fff4e7230 */ /* 0x100fe40000004100 */
[C---:B------:R-:W-:Y:S01]  /*65a0*/  FMUL.FTZ R80, R72.reuse, R80 ;  /* 0x0000005048507220 */ /* 0x040fe20000410000 */
[----:B------:R-:W-:Y:S02]  /*65b0*/  HADD2.F32 R50, -RZ, R50.H0_H0 ;  /* 0x20000032ff327230 */ /* 0x000fe40000004100 */
[----:B------:R-:W-:Y:S01]  /*65c0*/  FFMA.FTZ R82, R72, R75, -R83 ;  /* 0x0000004b48527223 */ /* 0x000fe20000010853 */
[----:B------:R-:W-:Y:S02]  /*65d0*/  HADD2.F32 R72, -RZ, R76.H1_H1 ;  /* 0x3000004cff487230 */ /* 0x000fe40000004100 */
[----:B------:R-:W-:Y:S01]  /*65e0*/  FMUL.FTZ R83, R51, R78 ;  /* 0x0000004e33537220 */ /* 0x000fe20000410000 */
[----:B------:R-:W-:Y:S01]  /*65f0*/  F2FP.F16.E4M3.UNPACK_B R46, R46 ;  /* 0x0000002eff2e723e */ /* 0x000fe200020006ff */
[----:B------:R-:W-:Y:S01]  /*6600*/  FMUL.FTZ R78, R50, R78 ;  /* 0x0000004e324e7220 */ /* 0x000fe20000410000 */
[----:B------:R-:W-:-:S02]  /*6610*/  HADD2.F32 R79, -RZ, R79.H0_H0 ;  /* 0x2000004fff4f7230 */ /* 0x000fc40000004100 */
[-C--:B------:R-:W-:Y:S01]  /*6620*/  FFMA.FTZ R83, R50, R72.reuse, -R83 ;  /* 0x0000004832537223 */ /* 0x080fe20000010853 */
[--C-:B------:R-:W-:Y:S02]  /*6630*/  HADD2.F32 R50, -RZ, R47.reuse.H0_H0 ;  /* 0x2000002fff327230 */ /* 0x100fe40000004100 */
[----:B------:R-:W-:Y:S01]  /*6640*/  FFMA.FTZ R78, R51, R72, R78 ;  /* 0x00000048334e7223 */ /* 0x000fe2000001004e */
[----:B------:R-:W-:Y:S02]  /*6650*/  HADD2.F32 R51, -RZ, R47.H1_H1 ;  /* 0x3000002fff337230 */ /* 0x000fe40000004100 */
[----:B------:R-:W-:Y:S01]  /*6660*/  FFMA.FTZ R75, R73, R75, R80 ;  /* 0x0000004b494b7223 */ /* 0x000fe20000010050 */
[--C-:B------:R-:W-:Y:S01]  /*6670*/  HADD2.F32 R47, -RZ, R46.reuse.H0_H0 ;  /* 0x2000002eff2f7230 */ /* 0x100fe20000004100 */
[----:B------:R-:W-:Y:S01]  /*6680*/  F2FP.SATFINITE.E4M3.F32.PACK_AB_MERGE_C R44, R152, R81, R84 ;  /* 0x00000051982c723e */ /* 0x000fe20004807054 */
[----:B------:R-:W-:Y:S01]  /*6690*/  HADD2.F32 R46, -RZ, R46.H1_H1 ;  /* 0x3000002eff2e7230 */ /* 0x000fe20000004100 */
[----:B------:R-:W-:Y:S01]  /*66a0*/  F2FP.SATFINITE.E4M3.F32.PACK_AB_MERGE_C R78, R78, R83, RZ ;  /* 0x000000534e4e723e */ /* 0x000fe200048070ff */
[----:B------:R-:W-:Y:S01]  /*66b0*/  HADD2.F32 R77, -RZ, R77.H0_H0 ;  /* 0x2000004dff4d7230 */ /* 0x000fe20000004100 */
[----:B------:R-:W-:Y:S01]  /*66c0*/  F2FP.SATFINITE.E4M3.F32.PACK_AB_MERGE_C R75, R75, R82, RZ ;  /* 0x000000524b4b723e */ /* 0x000fe200048070ff */
[----:B------:R-:W-:-:S02]  /*66d0*/  HADD2.F32 R74, -RZ, R74.H0_H0 ;  /* 0x2000004aff4a7230 */ /* 0x000fc40000004100 */
[----:B------:R-:W-:Y:S01]  /*66e0*/  FMUL.FTZ R72, R46, R79 ;  /* 0x0000004f2e487220 */ /* 0x000fe20000410000 */
[----:B------:R-:W-:Y:S02]  /*66f0*/  HADD2.F32 R76, -RZ, R76.H0_H0 ;  /* 0x2000004cff4c7230 */ /* 0x000fe40000004100 */
[-C--:B------:R-:W-:Y:S01]  /*6700*/  FMUL.FTZ R73, R51, R77.reuse ;  /* 0x0000004d33497220 */ /* 0x080fe20000410000 */
[C---:B------:R-:W-:Y:S01]  /*6710*/  FMUL.FTZ R80, R50.reuse, R77 ;  /* 0x0000004d32507220 */ /* 0x040fe20000410000 */
[----:B------:R-:W-:Y:S02]  /*6720*/  FMUL.FTZ R79, R47, R79 ;  /* 0x0000004f2f4f7220 */ /* 0x000fe40000410000 */
[-C--:B------:R-:W-:Y:S01]  /*6730*/  FFMA.FTZ R73, R50, R74.reuse, -R73 ;  /* 0x0000004a32497223 */ /* 0x080fe20000010849 */
[----:B------:R-:W-:Y:S01]  /*6740*/  FFMA.FTZ R80, R51, R74, R80 ;  /* 0x0000004a33507223 */ /* 0x000fe20000010050 */
[-C--:B------:R-:W-:Y:S01]  /*6750*/  FFMA.FTZ R72, R47, R76.reuse, -R72 ;  /* 0x0000004c2f487223 */ /* 0x080fe20000010848 */
[----:B------:R-:W-:-:S03]  /*6760*/  FFMA.FTZ R79, R46, R76, R79 ;  /* 0x0000004c2e4f7223 */ /* 0x000fc6000001004f */
[----:B------:R-:W-:Y:S02]  /*6770*/  F2FP.SATFINITE.E4M3.F32.PACK_AB_MERGE_C R47, R80, R73, R75 ;  /* 0x00000049502f723e */ /* 0x000fe4000480704b */
[----:B------:R-:W-:-:S07]  /*6780*/  F2FP.SATFINITE.E4M3.F32.PACK_AB_MERGE_C R46, R79, R72, R78 ;  /* 0x000000484f2e723e */ /* 0x000fce000480704e */
.L_x_523:
[----:B------:R-:W-:Y:S05]  /*6790*/  BSYNC B2 ;  /* 0x0000000000027941 */ /* 0x000fea0003800000 */
.L_x_522:
[----:B--2---:R0:W-:Y:S02]  /*67a0*/  STG.E.128 desc[UR54][R48.64], R44 ;  /* 0x0000002c30007986 */ /* 0x0041e4000c101d36 */
.L_x_521:
[----:B------:R-:W-:Y:S05]  /*67b0*/  BSYNC B1 ;  /* 0x0000000000017941 */ /* 0x000fea0003800000 */
.L_x_520:
[----:B------:R-:W-:Y:S01]  /*67c0*/  ISETP.NE.AND P3, PT, R35, RZ, PT ;  /* 0x000000ff2300720c */ /* 0x000fe20003f65270 */
[----:B------:R-:W-:-:S12]  /*67d0*/  BSSY B1, `(.L_x_524) ;  /* 0x000006f000017945 */ /* 0x000fd80003800000 */
[----:B------:R-:W-:Y:S05]  /*67e0*/  @!P3 BRA `(.L_x_525) ;  /* 0x0000000400b4b947 */ /* 0x000fea0003800000 */
[----:B0-234-:R0:W2:Y:S01]  /*67f0*/  LDS.128 R44, [R41+0x26200] ;  /* 0x02620000292c7984 */ /* 0x01d0a20000000c00 */
[----:B------:R-:W-:Y:S01]  /*6800*/  ISETP.GE.AND P3, PT, R222, R133, PT ;  /* 0x00000085de00720c */ /* 0x000fe20003f66270 */
[----:B------:R-:W-:-:S12]  /*6810*/  BSSY B2, `(.L_x_526) ;  /* 0x0000069000027945 */ /* 0x000fd80003800000 */
[----:B0-----:R-:W-:Y:S05]  /*6820*/  @P3 BRA `(.L_x_527) ;  /* 0x00000004009c3947 */ /* 0x001fea0003800000 */
[--C-:B------:R-:W-:Y:S01]  /*6830*/  SHF.R.U32.HI R73, RZ, 0x10, R69.reuse ;  /* 0x00000010ff497819 */ /* 0x100fe20000011645 */
[----:B--2---:R-:W-:Y:S01]  /*6840*/  IMAD.MOV.U32 R50, RZ, RZ, R44 ;  /* 0x000000ffff327224 */ /* 0x004fe200078e002c */
[----:B------:R-:W-:Y:S02]  /*6850*/  SHF.R.U32.HI R51, RZ, 0x8, R69 ;  /* 0x00000008ff337819 */ /* 0x000fe40000011645 */
[----:B------:R-:W-:Y:S02]  /*6860*/  LOP3.LUT R68, R69, 0xff0000ff, RZ, 0xc0, !PT ;  /* 0xff0000ff45447812 */ /* 0x000fe400078ec0ff */
[--C-:B------:R-:W-:Y:S02]  /*6870*/  SHF.R.U32.HI R69, RZ, 0x8, R71.reuse ;  /* 0x00000008ff457819 */ /* 0x100fe40000011647 */
[----:B------:R-:W-:Y:S02]  /*6880*/  SHF.R.U32.HI R72, RZ, 0x10, R71 ;  /* 0x00000010ff487819 */ /* 0x000fe40000011647 */
[----:B------:R-:W-:Y:S01]  /*6890*/  LOP3.LUT R70, R71, 0xff0000ff, RZ, 0xc0, !PT ;  /* 0xff0000ff47467812 */ /* 0x000fe200078ec0ff */
[----:B------:R-:W-:Y:S01]  /*68a0*/  IMAD.SHL.U32 R69, R69, 0x100, RZ ;  /* 0x0000010045457824 */ /* 0x000fe200078e00ff */
[----:B------:R-:W-:-:S02]  /*68b0*/  SHF.L.U32 R51, R51, 0x8, RZ ;  /* 0x0000000833337819 */ /* 0x000fc400000006ff */
[----:B------:R-:W-:Y:S02]  /*68c0*/  F2FP.F16.E4M3.UNPACK_B R44, R45 ;  /* 0x0000002dff2c723e */ /* 0x000fe400020006ff */
[----:B------:R-:W-:Y:S01]  /*68d0*/  LOP3.LUT R68, R68, 0xff00, R51, 0xf8, !PT ;  /* 0x0000ff0044447812 */ /* 0x000fe200078ef833 */
[----:B------:R-:W-:Y:S01]  /*68e0*/  IMAD.U32 R51, R73, 0x10000, RZ ;  /* 0x0001000049337824 */ /* 0x000fe200078e00ff */
[----:B------:R-:W-:Y:S01]  /*68f0*/  LOP3.LUT R71, R70, 0xff00, R69, 0xf8, !PT ;  /* 0x0000ff0046477812 */ /* 0x000fe200078ef845 */
[----:B------:R-:W-:Y:S01]  /*6900*/  IMAD.U32 R70, R72, 0x10000, RZ ;  /* 0x0001000048467824 */ /* 0x000fe200078e00ff */
        /* <DEDUP_REMOVED lines=43> */
[----:B------:R-:W-:Y:S01]  /*6bc0*/  FFMA.FTZ R77, R51, R149, -R74 ;  /* 0x00000095334d7223 */ /* 0x000fe2000001084a */
        /* <DEDUP_REMOVED lines=45> */
.L_x_527:
[----:B------:R-:W-:Y:S05]  /*6ea0*/  BSYNC B2 ;  /* 0x0000000000027941 */ /* 0x000fea0003800000 */
.L_x_526:
[----:B--2---:R0:W-:Y:S02]  /*6eb0*/  STG.E.128 desc[UR54][R48.64+0x20], R44 ;  /* 0x0000202c30007986 */ /* 0x0041e4000c101d36 */
.L_x_525:
[----:B------:R-:W-:Y:S05]  /*6ec0*/  BSYNC B1 ;  /* 0x0000000000017941 */ /* 0x000fea0003800000 */
.L_x_524:
        /* <DEDUP_REMOVED lines=20> */
[----:B------:R-:W-:Y:S02]  /*7010*/  F2FP.F16.E4M3.UNPACK_B R44, R45 ;  /* 0x0000002dff2c723e */ /* 0x000fe400020006ff */
        /* <DEDUP_REMOVED lines=39> */
[-C--:B------:R-:W-:Y:S01]  /*7290*/  F2FP.F16.E4M3.UNPACK_B R66, R68.reuse.H1 ;  /* 0x00000044ff42723e */ /* 0x080fe200030006ff */
[-C--:B------:R-:W-:Y:S01]  /*72a0*/  FMUL.FTZ R70, R50, R141.reuse ;  /* 0x0000008d32467220 */ /* 0x080fe20000410000 */
[C---:B------:R-:W-:Y:S01]  /*72b0*/  FMUL.FTZ R141, R51.reuse, R141 ;  /* 0x0000008d338d7220 */ /* 0x040fe20000410000 */
[----:B------:R-:W-:Y:S02]  /*72c0*/  F2FP.F16.E4M3.UNPACK_B R68, R68 ;  /* 0x00000044ff44723e */ /* 0x000fe400020006ff */
[-C--:B------:R-:W-:Y:S01]  /*72d0*/  FFMA.FTZ R73, R51, R140.reuse, -R70 ;  /* 0x0000008c33497223 */ /* 0x080fe20000010846 */
[----:B------:R-:W-:Y:S01]  /*72e0*/  F2FP.SATFINITE.E4M3.F32.PACK_AB_MERGE_C R76, R72, R69, RZ ;  /* 0x00000045484c723e */ /* 0x000fe200048070ff */
[----:B------:R-:W-:Y:S01]  /*72f0*/  FFMA.FTZ R140, R50, R140, R141 ;  /* 0x0000008c328c7223 */ /* 0x000fe2000001008d */
[----:B------:R-:W-:Y:S01]  /*7300*/  F2FP.F16.E4M3.UNPACK_B R51, R47.H1 ;  /* 0x0000002fff33723e */ /* 0x000fe200030006ff */
[--C-:B------:R-:W-:Y:S01]  /*7310*/  HADD2.F32 R67, -RZ, R66.reuse.H1_H1 ;  /* 0x30000042ff437230 */ /* 0x100fe20000004100 */
[-C--:B------:R-:W-:Y:S01]  /*7320*/  F2FP.F16.E4M3.UNPACK_B R69, R71.reuse.H1 ;  /* 0x00000047ff45723e */ /* 0x080fe200030006ff */
[----:B------:R-:W-:Y:S01]  /*7330*/  HADD2.F32 R66, -RZ, R66.H0_H0 ;  /* 0x20000042ff427230 */ /* 0x000fe20000004100 */
[-C--:B------:R-:W-:Y:S01]  /*7340*/  F2FP.F16.E4M3.UNPACK_B R50, R46.reuse.H1 ;  /* 0x0000002eff32723e */ /* 0x080fe200030006ff */
        /* <DEDUP_REMOVED lines=14> */
[----:B------:R-:W-:-:S02]  /*7430*/  HADD2.F32 R71, -RZ, R71.H0_H0 ;  /* 0x20000047ff477230 */ /* 0x000fc40000004100 */
[C---:B------:R-:W-:Y:S01]  /*7440*/  FMUL.FTZ R70, R50.reuse, R70 ;  /* 0x0000004632467220 */ /* 0x040fe20000410000 */
[----:B------:R-:W-:Y:S02]  /*7450*/  HADD2.F32 R69, -RZ, R69.H0_H0 ;  /* 0x20000045ff457230 */ /* 0x000fe40000004100 */
[-C--:B------:R-:W-:Y:S01]  /*7460*/  FFMA.FTZ R75, R50, R64.reuse, -R75 ;  /* 0x00000040324b7223 */ /* 0x080fe2000001084b */
[--C-:B------:R-:W-:Y:S02]  /*7470*/  HADD2.F32 R50, -RZ, R47.reuse.H0_H0 ;  /* 0x2000002fff327230 */ /* 0x100fe40000004100 */
[----:B------:R-:W-:Y:S01]  /*7480*/  FFMA.FTZ R70, R51, R64, R70 ;  /* 0x0000004033467223 */ /* 0x000fe20000010046 */
[----:B------:R-:W-:Y:S02]  /*7490*/  HADD2.F32 R51, -RZ, R47.H1_H1 ;  /* 0x3000002fff337230 */ /* 0x000fe40000004100 */
[----:B------:R-:W-:Y:S01]  /*74a0*/  FFMA.FTZ R67, R65, R67, R72 ;  /* 0x0000004341437223 */ /* 0x000fe20000010048 */
[----:B------:R-:W-:-:S02]  /*74b0*/  HADD2.F32 R47, -RZ, R46.H0_H0 ;  /* 0x2000002eff2f7230 */ /* 0x000fc40000004100 */
[-C--:B------:R-:W-:Y:S01]  /*74c0*/  FMUL.FTZ R72, R50, R69.reuse ;  /* 0x0000004532487220 */ /* 0x080fe20000410000 */
[----:B------:R-:W-:Y:S02]  /*74d0*/  HADD2.F32 R46, -RZ, R46.H1_H1 ;  /* 0x3000002eff2e7230 */ /* 0x000fe40000004100 */
[C---:B------:R-:W-:Y:S01]  /*74e0*/  FMUL.FTZ R65, R51.reuse, R69 ;  /* 0x0000004533417220 */ /* 0x040fe20000410000 */
[----:B------:R-:W-:Y:S02]  /*74f0*/  HADD2.F32 R68, -RZ, R68.H0_H0 ;  /* 0x20000044ff447230 */ /* 0x000fe40000004100 */
[-C--:B------:R-:W-:Y:S01]  /*7500*/  FFMA.FTZ R72, R51, R66.reuse, R72 ;  /* 0x0000004233487223 */ /* 0x080fe20000010048 */
[----:B------:R-:W-:Y:S01]  /*7510*/  F2FP.SATFINITE.E4M3.F32.PACK_AB_MERGE_C R70, R70, R75, RZ ;  /* 0x0000004b4646723e */ /* 0x000fe200048070ff */
[-C--:B------:R-:W-:Y:S01]  /*7520*/  FMUL.FTZ R64, R46, R71.reuse ;  /* 0x000000472e407220 */ /* 0x080fe20000410000 */
[----:B------:R-:W-:Y:S01]  /*7530*/  FMUL.FTZ R71, R47, R71 ;  /* 0x000000472f477220 */ /* 0x000fe20000410000 */
[----:B------:R-:W-:Y:S01]  /*7540*/  FFMA.FTZ R65, R50, R66, -R65 ;  /* 0x0000004232417223 */ /* 0x000fe20000010841 */
[----:B------:R-:W-:Y:S01]  /*7550*/  F2FP.SATFINITE.E4M3.F32.PACK_AB_MERGE_C R67, R67, R74, RZ ;  /* 0x0000004a4343723e */ /* 0x000fe200048070ff */
[-C--:B------:R-:W-:Y:S01]  /*7560*/  FFMA.FTZ R64, R47, R68.reuse, -R64 ;  /* 0x000000442f407223 */ /* 0x080fe20000010840 */
[----:B------:R-:W-:Y:S01]  /*7570*/  FFMA.FTZ R71, R46, R68, R71 ;  /* 0x000000442e477223 */ /* 0x000fe20000010047 */
[----:B------:R-:W-:-:S02]  /*7580*/  F2FP.SATFINITE.E4M3.F32.PACK_AB_MERGE_C R44, R140, R73, R76 ;  /* 0x000000498c2c723e */ /* 0x000fc4000480704c */
[----:B------:R-:W-:Y:S02]  /*7590*/  F2FP.SATFINITE.E4M3.F32.PACK_AB_MERGE_C R47, R72, R65, R67 ;  /* 0x00000041482f723e */ /* 0x000fe40004807043 */
[----:B------:R-:W-:-:S07]  /*75a0*/  F2FP.SATFINITE.E4M3.F32.PACK_AB_MERGE_C R46, R71, R64, R70 ;  /* 0x00000040472e723e */ /* 0x000fce0004807046 */
.L_x_531:
[----:B------:R-:W-:Y:S05]  /*75b0*/  BSYNC B2 ;  /* 0x0000000000027941 */ /* 0x000fea0003800000 */
.L_x_530:
[----:B--2---:R0:W-:Y:S02]  /*75c0*/  STG.E.128 desc[UR54][R48.64+0x40], R44 ;  /* 0x0000402c30007986 */ /* 0x0041e4000c101d36 */
.L_x_529:
[----:B------:R-:W-:Y:S05]  /*75d0*/  BSYNC B1 ;  /* 0x0000000000017941 */ /* 0x000fea0003800000 */
.L_x_528:
        /* <DEDUP_REMOVED lines=22> */
[----:B------:R-:W-:Y:S02]  /*7740*/  F2FP.F16.E4M3.UNPACK_B R45, R45.H1 ;  /* 0x0000002dff2d723e */ /* 0x000fe400030006ff */
[----:B------:R-:W-:Y:S01]  /*7750*/  LOP3.LUT R66, R64, 0xff0000, R61, 0xf8, !PT ;  /* 0x00ff000040427812 */ /* 0x000fe200078ef83d */
[----:B------:R-:W-:Y:S01]  /*7760*/  HADD2.F32 R64, -RZ, R62.H0_H0 ;  /* 0x2000003eff407230 */ /* 0x000fe20000004100 */
[----:B------:R-:W-:Y:S01]  /*7770*/  LOP3.LUT R63, R60, 0xff0000, R51, 0xf8, !PT ;  /* 0x00ff00003c3f7812 */ /* 0x000fe200078ef833 */
[----:B------:R-:W-:Y:S01]  /*7780*/  HADD2.F32 R51, -RZ, R44.H1_H1 ;  /* 0x3000002cff337230 */ /* 0x000fe20000004100 */
[----:B------:R-:W-:Y:S01]  /*7790*/  F2FP.F16.E4M3.UNPACK_B R61, R138.H1 ;  /* 0x0000008aff3d723e */ /* 0x000fe200030006ff */
[----:B------:R-:W-:Y:S01]  /*77a0*/  HADD2.F32 R65, -RZ, R62.H1_H1 ;  /* 0x3000003eff417230 */ /* 0x000fe20000004100 */
[----:B------:R-:W-:Y:S01]  /*77b0*/  F2FP.F16.E4M3.UNPACK_B R139, R139 ;  /* 0x0000008bff8b723e */ /* 0x000fe200020006ff */
[----:B------:R-:W-:-:S02]  /*77c0*/  HADD2.F32 R60, -RZ, R45.H1_H1 ;  /* 0x3000002dff3c7230 */ /* 0x000fc40000004100 */
[----:B------:R-:W-:Y:S01]  /*77d0*/  FMUL.FTZ R67, R51, R64 ;  /* 0x0000004033437220 */ /* 0x000fe20000410000 */
[----:B------:R-:W-:Y:S01]  /*77e0*/  HADD2.F32 R44, -RZ, R44.H0_H0 ;  /* 0x2000002cff2c7230 */ /* 0x000fe20000004100 */
[----:B------:R-:W-:Y:S01]  /*77f0*/  F2FP.F16.E4M3.UNPACK_B R138, R138 ;  /* 0x0000008aff8a723e */ /* 0x000fe200020006ff */
[----:B------:R-:W-:Y:S02]  /*7800*/  HADD2.F32 R62, -RZ, R61.H0_H0 ;  /* 0x2000003dff3e7230 */ /* 0x000fe40000004100 */
[-C--:B------:R-:W-:Y:S01]  /*7810*/  FMUL.FTZ R68, R60, R65.reuse ;  /* 0x000000413c447220 */ /* 0x080fe20000410000 */
[----:B------:R-:W-:Y:S02]  /*7820*/  HADD2.F32 R45, -RZ, R45.H0_H0 ;  /* 0x2000002dff2d7230 */ /* 0x000fe40000004100 */
[C---:B------:R-:W-:Y:S01]  /*7830*/  FMUL.FTZ R64, R44.reuse, R64 ;  /* 0x000000402c407220 */ /* 0x040fe20000410000 */
[----:B------:R-:W-:Y:S02]  /*7840*/  HADD2.F32 R61, -RZ, R61.H1_H1 ;  /* 0x3000003dff3d7230 */ /* 0x000fe40000004100 */
[-C--:B------:R-:W-:Y:S01]  /*7850*/  FFMA.FTZ R44, R44, R62.reuse, -R67 ;  /* 0x0000003e2c2c7223 */ /* 0x080fe20000010843 */
[----:B------:R-:W-:Y:S01]  /*7860*/  FMUL.FTZ R65, R45, R65 ;  /* 0x000000412d417220 */ /* 0x000fe20000410000 */
[----:B------:R-:W-:Y:S01]  /*7870*/  FFMA.FTZ R69, R51, R62, R64 ;  /* 0x0000003e33457223 */ /* 0x000fe20000010040 */
[-C--:B------:R-:W-:Y:S01]  /*7880*/  FFMA.FTZ R67, R45, R61.reuse, -R68 ;  /* 0x0000003d2d437223 */ /* 0x080fe20000010844 */
[-C--:B------:R-:W-:Y:S01]  /*7890*/  F2FP.F16.E4M3.UNPACK_B R45, R50.reuse.H1 ;  /* 0x00000032ff2d723e */ /* 0x080fe200030006ff */
[----:B------:R-:W-:Y:S01]  /*78a0*/  FFMA.FTZ R70, R60, R61, R65 ;  /* 0x0000003d3c467223 */ /* 0x000fe20000010041 */
[----:B------:R-:W-:Y:S01]  /*78b0*/  F2FP.F16.E4M3.UNPACK_B R50, R50 ;  /* 0x00000032ff32723e */ /* 0x000fe200020006ff */
[----:B------:R-:W-:-:S02]  /*78c0*/  HADD2.F32 R62, -RZ, R139.H1_H1 ;  /* 0x3000008bff3e7230 */ /* 0x000fc40000004100 */
[--C-:B------:R-:W-:Y:S01]  /*78d0*/  HADD2.F32 R51, -RZ, R45.reuse.H0_H0 ;  /* 0x2000002dff337230 */ /* 0x100fe20000004100 */
[----:B------:R-:W-:Y:S01]  /*78e0*/  F2FP.SATFINITE.E4M3.F32.PACK_AB_MERGE_C R73, R70, R67, RZ ;  /* 0x000000434649723e */ /* 0x000fe200048070ff */
[----:B------:R-:W-:Y:S02]  /*78f0*/  HADD2.F32 R60, -RZ, R45.H1_H1 ;  /* 0x3000002dff3c7230 */ /* 0x000fe40000004100 */
[--C-:B------:R-:W-:Y:S02]  /*7900*/  HADD2.F32 R45, -RZ, R50.reuse.H0_H0 ;  /* 0x20000032ff2d7230 */ /* 0x100fe40000004100 */
[-C--:B------:R-:W-:Y:S01]  /*7910*/  FMUL.FTZ R65, R51, R62.reuse ;  /* 0x0000003e33417220 */ /* 0x080fe20000410000 */
[----:B------:R-:W-:Y:S02]  /*7920*/  HADD2.F32 R139, -RZ, R139.H0_H0 ;  /* 0x2000008bff8b7230 */ /* 0x000fe40000004100 */
[----:B------:R-:W-:Y:S01]  /*7930*/  FMUL.FTZ R64, R60, R62 ;  /* 0x0000003e3c407220 */ /* 0x000fe20000410000 */
[----:B------:R-:W-:-:S02]  /*7940*/  HADD2.F32 R50, -RZ, R50.H1_H1 ;  /* 0x30000032ff327230 */ /* 0x000fc40000004100 */
[--C-:B------:R-:W-:Y:S02]  /*7950*/  HADD2.F32 R61, -RZ, R138.reuse.H1_H1 ;  /* 0x3000008aff3d7230 */ /* 0x100fe40000004100 */
[----:B------:R-:W-:Y:S02]  /*7960*/  HADD2.F32 R138, -RZ, R138.H0_H0 ;  /* 0x2000008aff8a7230 */ /* 0x000fe40000004100 */
[-C--:B------:R-:W-:Y:S01]  /*7970*/  FMUL.FTZ R62, R50, R139.reuse ;  /* 0x0000008b323e7220 */ /* 0x080fe20000410000 */
[----:B------:R-:W-:Y:S01]  /*7980*/  FMUL.FTZ R139, R45, R139 ;  /* 0x0000008b2d8b7220 */ /* 0x000fe20000410000 */
[-C--:B------:R-:W-:Y:S01]  /*7990*/  FFMA.FTZ R64, R51, R61.reuse, -R64 ;  /* 0x0000003d33407223 */ /* 0x080fe20000010840 */
[----:B------:R-:W-:Y:S01]  /*79a0*/  FFMA.FTZ R65, R60, R61, R65 ;  /* 0x0000003d3c417223 */ /* 0x000fe20000010041 */
[-C--:B------:R-:W-:Y:S01]  /*79b0*/  FFMA.FTZ R68, R45, R138.reuse, -R62 ;  /* 0x0000008a2d447223 */ /* 0x080fe2000001083e */
[----:B------:R-:W-:Y:S01]  /*79c0*/  FFMA.FTZ R139, R50, R138, R139 ;  /* 0x0000008a328b7223 */ /* 0x000fe2000001008b */
[----:B------:R-:W-:-:S02]  /*79d0*/  F2FP.F16.E4M3.UNPACK_B R50, R47.H1 ;  /* 0x0000002fff32723e */ /* 0x000fc400030006ff */
[----:B------:R-:W-:Y:S02]  /*79e0*/  F2FP.SATFINITE.E4M3.F32.PACK_AB_MERGE_C R72, R65, R64, RZ ;  /* 0x000000404148723e */ /* 0x000fe400048070ff */
[----:B------:R-:W-:Y:S01]  /*79f0*/  F2FP.F16.E4M3.UNPACK_B R64, R66.H1 ;  /* 0x00000042ff40723e */ /* 0x000fe200030006ff */
[--C-:B------:R-:W-:Y:S01]  /*7a00*/  HADD2.F32 R60, -RZ, R50.reuse.H1_H1 ;  /* 0x30000032ff3c7230 */ /* 0x100fe20000004100 */
[-C--:B------:R-:W-:Y:S01]  /*7a10*/  F2FP.F16.E4M3.UNPACK_B R61, R63.reuse.H1 ;  /* 0x0000003fff3d723e */ /* 0x080fe200030006ff */
[----:B------:R-:W-:Y:S01]  /*7a20*/  HADD2.F32 R51, -RZ, R50.H0_H0 ;  /* 0x20000032ff337230 */ /* 0x000fe20000004100 */
[----:B------:R-:W-:Y:S01]  /*7a30*/  F2FP.F16.E4M3.UNPACK_B R45, R46.H1 ;  /* 0x0000002eff2d723e */ /* 0x000fe200030006ff */
[----:B------:R-:W-:Y:S01]  /*7a40*/  HADD2.F32 R67, -RZ, R64.H1_H1 ;  /* 0x30000040ff437230 */ /* 0x000fe20000004100 */
[----:B------:R-:W-:Y:S01]  /*7a50*/  F2FP.F16.E4M3.UNPACK_B R66, R66 ;  /* 0x00000042ff42723e */ /* 0x000fe200020006ff */
[----:B------:R-:W-:Y:S01]  /*7a60*/  HADD2.F32 R62, -RZ, R61.H1_H1 ;  /* 0x3000003dff3e7230 */ /* 0x000fe20000004100 */
[----:B------:R-:W-:Y:S01]  /*7a70*/  F2FP.F16.E4M3.UNPACK_B R63, R63 ;  /* 0x0000003fff3f723e */ /* 0x000fe200020006ff */
[----:B------:R-:W-:-:S02]  /*7a80*/  HADD2.F32 R50, -RZ, R45.H1_H1 ;  /* 0x3000002dff327230 */ /* 0x000fc40000004100 */
[-C--:B------:R-:W-:Y:S01]  /*7a90*/  FMUL.FTZ R70, R60, R67.reuse ;  /* 0x000000433c467220 */ /* 0x080fe20000410000 */
[----:B------:R-:W-:Y:S02]  /*7aa0*/  HADD2.F32 R65, -RZ, R66.H1_H1 ;  /* 0x30000042ff417230 */ /* 0x000fe40000004100 */
[C---:B------:R-:W-:Y:S01]  /*7ab0*/  FMUL.FTZ R67, R51.reuse, R67 ;  /* 0x0000004333437220 */ /* 0x040fe20000410000 */
[----:B------:R-:W-:Y:S02]  /*7ac0*/  HADD2.F32 R45, -RZ, R45.H0_H0 ;  /* 0x2000002dff2d7230 */ /* 0x000fe40000004100 */
[----:B------:R-:W-:Y:S01]  /*7ad0*/  FFMA.FTZ R71, R51, R62, -R70 ;  /* 0x0000003e33477223 */ /* 0x000fe20000010846 */
[----:B------:R-:W-:Y:S02]  /*7ae0*/  HADD2.F32 R51, -RZ, R63.H1_H1 ;  /* 0x3000003fff337230 */ /* 0x000fe40000004100 */
[----:B------:R-:W-:Y:S01]  /*7af0*/  FMUL.FTZ R70, R50, R65 ;  /* 0x0000004132467220 */ /* 0x000fe20000410000 */
[----:B------:R-:W-:Y:S01]  /*7b00*/  F2FP.F16.E4M3.UNPACK_B R47, R47 ;  /* 0x0000002fff2f723e */ /* 0x000fe200020006ff */
[C---:B------:R-:W-:Y:S01]  /*7b10*/  FMUL.FTZ R65, R45.reuse, R65 ;  /* 0x000000412d417220 */ /* 0x040fe20000410000 */
[----:B------:R-:W-:Y:S01]  /*7b20*/  F2FP.F16.E4M3.UNPACK_B R46, R46 ;  /* 0x0000002eff2e723e */ /* 0x000fe200020006ff */
[----:B------:R-:W-:Y:S01]  /*7b30*/  FFMA.FTZ R70, R45, R51, -R70 ;  /* 0x000000332d467223 */ /* 0x000fe20000010846 */
[----:B------:R-:W-:-:S02]  /*7b40*/  HADD2.F32 R64, -RZ, R64.H0_H0 ;  /* 0x20000040ff407230 */ /* 0x000fc40000004100 */
[----:B------:R-:W-:Y:S01]  /*7b50*/  FFMA.FTZ R65, R50, R51, R65 ;  /* 0x0000003332417223 */ /* 0x000fe20000010041 */
[--C-:B------:R-:W-:Y:S02]  /*7b60*/  HADD2.F32 R50, -RZ, R47.reuse.H0_H0 ;  /* 0x2000002fff327230 */ /* 0x100fe40000004100 */
[----:B------:R-:W-:Y:S01]  /*7b70*/  FFMA.FTZ R62, R60, R62, R67 ;  /* 0x0000003e3c3e7223 */ /* 0x000fe20000010043 */
[----:B------:R-:W-:Y:S02]  /*7b80*/  HADD2.F32 R47, -RZ, R47.H1_H1 ;  /* 0x3000002fff2f7230 */ /* 0x000fe40000004100 */
[--C-:B------:R-:W-:Y:S01]  /*7b90*/  HADD2.F32 R45, -RZ, R46.reuse.H0_H0 ;  /* 0x2000002eff2d7230 */ /* 0x100fe20000004100 */
[----:B------:R-:W-:Y:S01]  /*7ba0*/  F2FP.SATFINITE.E4M3.F32.PACK_AB_MERGE_C R65, R65, R70, RZ ;  /* 0x000000464141723e */ /* 0x000fe200048070ff */
        /* <DEDUP_REMOVED lines=13> */
[----:B------:R-:W-:-:S02]  /*7c80*/  F2FP.SATFINITE.E4M3.F32.PACK_AB_MERGE_C R45, R69, R44, R73 ;  /* 0x0000002c452d723e */ /* 0x000fc40004807049 */
[----:B------:R-:W-:Y:S02]  /*7c90*/  F2FP.SATFINITE.E4M3.F32.PACK_AB_MERGE_C R44, R139, R68, R72 ;  /* 0x000000448b2c723e */ /* 0x000fe40004807048 */
[----:B------:R-:W-:Y:S02]  /*7ca0*/  F2FP.SATFINITE.E4M3.F32.PACK_AB_MERGE_C R46, R51, R60, R65 ;  /* 0x0000003c332e723e */ /* 0x000fe40004807041 */
[----:B------:R-:W-:-:S07]  /*7cb0*/  F2FP.SATFINITE.E4M3.F32.PACK_AB_MERGE_C R47, R64, R67, R62 ;  /* 0x00000043402f723e */ /* 0x000fce000480703e */
.L_x_535:
[----:B------:R-:W-:Y:S05]  /*7cc0*/  BSYNC B2 ;  /* 0x0000000000027941 */ /* 0x000fea0003800000 */
.L_x_534:
[----:B--2---:R0:W-:Y:S02]  /*7cd0*/  STG.E.128 desc[UR54][R48.64+0x60], R44 ;  /* 0x0000602c30007986 */ /* 0x0041e4000c101d36 */
.L_x_533:
[----:B------:R-:W-:Y:S05]  /*7ce0*/  BSYNC B1 ;  /* 0x0000000000017941 */ /* 0x000fea0003800000 */
.L_x_532:
        /* <DEDUP_REMOVED lines=10> */
[----:B------:R-:W-:Y:S01]  /*7d90*/  MOV R56, R47 ;  /* 0x0000002f00387202 */ /* 0x000fe20000000f00 */
[----:B------:R-:W-:Y:S01]  /*7da0*/  IMAD.SHL.U32 R47, R62, 0x100, RZ ;  /* 0x000001003e2f7824 */ /* 0x000fe200078e00ff */
[----:B------:R-:W-:Y:S01]  /*7db0*/  LOP3.LUT R50, R57, 0xff0000ff, RZ, 0xc0, !PT ;  /* 0xff0000ff39327812 */ /* 0x000fe200078ec0ff */
[----:B------:R-:W-:Y:S01]  /*7dc0*/  IMAD.SHL.U32 R46, R58, 0x100, RZ ;  /* 0x000001003a2e7824 */ /* 0x000fe200078e00ff */
[----:B------:R-:W-:Y:S02]  /*7dd0*/  SHF.R.U32.HI R61, RZ, 0x10, R57 ;  /* 0x00000010ff3d7819 */ /* 0x000fe40000011639 */
[----:B------:R-:W-:-:S02]  /*7de0*/  LOP3.LUT R57, R59, 0xff0000ff, RZ, 0xc0, !PT ;  /* 0xff0000ff3b397812 */ /* 0x000fc400078ec0ff */
[----:B------:R-:W-:Y:S02]  /*7df0*/  SHF.R.U32.HI R60, RZ, 0x10, R59 ;  /* 0x00000010ff3c7819 */ /* 0x000fe4000001163b */
[----:B------:R-:W-:Y:S01]  /*7e00*/  LOP3.LUT R47, R50, 0xff00, R47, 0xf8, !PT ;  /* 0x0000ff00322f7812 */ /* 0x000fe200078ef82f */
[----:B------:R-:W-:Y:S01]  /*7e10*/  IMAD.U32 R50, R61, 0x10000, RZ ;  /* 0x000100003d327824 */ /* 0x000fe200078e00ff */
[----:B------:R-:W-:Y:S02]  /*7e20*/  LOP3.LUT R57, R57, 0xff00, R46, 0xf8, !PT ;  /* 0x0000ff0039397812 */ /* 0x000fe400078ef82e */
[----:B------:R-:W-:Y:S02]  /*7e30*/  SHF.L.U32 R60, R60, 0x10, RZ ;  /* 0x000000103c3c7819 */ /* 0x000fe400000006ff */
[----:B------:R-:W-:Y:S02]  /*7e40*/  F2FP.F16.E4M3.UNPACK_B R58, R95.H1 ;  /* 0x0000005fff3a723e */ /* 0x000fe400030006ff */
[----:B------:R-:W-:-:S02]  /*7e50*/  F2FP.F16.E4M3.UNPACK_B R46, R45 ;  /* 0x0000002dff2e723e */ /* 0x000fc400020006ff */
[----:B------:R-:W-:Y:S01]  /*7e60*/  LOP3.LUT R62, R57, 0xff0000, R60, 0xf8, !PT ;  /* 0x00ff0000393e7812 */ /* 0x000fe200078ef83c */
[----:B------:R-:W-:Y:S01]  /*7e70*/  HADD2.F32 R60, -RZ, R58.H0_H0 ;  /* 0x2000003aff3c7230 */ /* 0x000fe20000004100 */
[----:B------:R-:W-:Y:S01]  /*7e80*/  LOP3.LUT R59, R47, 0xff0000, R50, 0xf8, !PT ;  /* 0x00ff00002f3b7812 */ /* 0x000fe200078ef832 */
[----:B------:R-:W-:Y:S01]  /*7e90*/  HADD2.F32 R47, -RZ, R46.H1_H1 ;  /* 0x3000002eff2f7230 */ /* 0x000fe20000004100 */
[----:B------:R-:W-:Y:S01]  /*7ea0*/  F2FP.F16.E4M3.UNPACK_B R57, R94.H1 ;  /* 0x0000005eff39723e */ /* 0x000fe200030006ff */
[----:B------:R-:W-:Y:S01]  /*7eb0*/  HADD2.F32 R61, -RZ, R58.H1_H1 ;  /* 0x3000003aff3d7230 */ /* 0x000fe20000004100 */
[----:B------:R-:W-:Y:S01]  /*7ec0*/  F2FP.F16.E4M3.UNPACK_B R45, R45.H1 ;  /* 0x0000002dff2d723e */ /* 0x000fe200030006ff */
[----:B------:R-:W-:Y:S02]  /*7ed0*/  HADD2.F32 R46, -RZ, R46.H0_H0 ;  /* 0x2000002eff2e7230 */ /* 0x000fe40000004100 */
[----:B------:R-:W-:Y:S01]  /*7ee0*/  FMUL.FTZ R63, R47, R60 ;  /* 0x0000003c2f3f7220 */ /* 0x000fe20000410000 */
[----:B------:R-:W-:Y:S01]  /*7ef0*/  HADD2.F32 R58, -RZ, R57.H0_H0 ;  /* 0x20000039ff3a7230 */ /* 0x000fe20000004100 */
[----:B------:R-:W-:Y:S01]  /*7f00*/  F2FP.F16.E4M3.UNPACK_B R95, R95 ;  /* 0x0000005fff5f723e */ /* 0x000fe200020006ff */
[----:B------:R-:W-:-:S02]  /*7f10*/  HADD2.F32 R50, -RZ, R45.H1_H1 ;  /* 0x3000002dff327230 */ /* 0x000fc40000004100 */
[C---:B------:R-:W-:Y:S01]  /*7f20*/  FMUL.FTZ R60, R46.reuse, R60 ;  /* 0x0000003c2e3c7220 */ /* 0x040fe20000410000 */
[----:B------:R-:W-:Y:S02]  /*7f30*/  HADD2.F32 R45, -RZ, R45.H0_H0 ;  /* 0x2000002dff2d7230 */ /* 0x000fe40000004100 */
[-C--:B------:R-:W-:Y:S01]  /*7f40*/  FFMA.FTZ R64, R46, R58.reuse, -R63 ;  /* 0x0000003a2e407223 */ /* 0x080fe2000001083f */
[----:B------:R-:W-:Y:S02]  /*7f50*/  HADD2.F32 R57, -RZ, R57.H1_H1 ;  /* 0x30000039ff397230 */ /* 0x000fe40000004100 */
[CC--:B------:R-:W-:Y:S01]  /*7f60*/  FMUL.FTZ R46, R50.reuse, R61.reuse ;  /* 0x0000003d322e7220 */ /* 0x0c0fe20000410000 */
[----:B------:R-:W-:Y:S01]  /*7f70*/  FFMA.FTZ R65, R47, R58, R60 ;  /* 0x0000003a2f417223 */ /* 0x000fe2000001003c */
[C---:B------:R-:W-:Y:S01]  /*7f80*/  FMUL.FTZ R61, R45.reuse, R61 ;  /* 0x0000003d2d3d7220 */ /* 0x040fe20000410000 */
[----:B------:R-:W-:Y:S01]  /*7f90*/  F2FP.F16.E4M3.UNPACK_B R94, R94 ;  /* 0x0000005eff5e723e */ /* 0x000fe200020006ff */
        /* <DEDUP_REMOVED lines=19> */
[----:B------:R-:W-:Y:S01]  /*80d0*/  FFMA.FTZ R63, R45, R94, -R58 ;  /* 0x0000005e2d3f7223 */ /* 0x000fe2000001083a */
[----:B------:R-:W-:Y:S01]  /*80e0*/  F2FP.F16.E4M3.UNPACK_B R45, R56.H1 ;  /* 0x00000038ff2d723e */ /* 0x000fe200030006ff */
[----:B------:R-:W-:Y:S01]  /*80f0*/  FFMA.FTZ R94, R44, R94, R95 ;  /* 0x0000005e2c5e7223 */ /* 0x000fe2000001005f */
[----:B------:R-:W-:-:S02]  /*8100*/  F2FP.F16.E4M3.UNPACK_B R58, R62.H1 ;  /* 0x0000003eff3a723e */ /* 0x000fc400030006ff */
[----:B------:R-:W-:Y:S01]  /*8110*/  F2FP.SATFINITE.E4M3.F32.PACK_AB_MERGE_C R68, R60, R61, RZ ;  /* 0x0000003d3c44723e */ /* 0x000fe200048070ff */
[--C-:B------:R-:W-:Y:S01]  /*8120*/  HADD2.F32 R47, -RZ, R45.reuse.H1_H1 ;  /* 0x3000002dff2f7230 */ /* 0x100fe20000004100 */
[----:B------:R-:W-:Y:S01]  /*8130*/  F2FP.F16.E4M3.UNPACK_B R50, R59.H1 ;  /* 0x0000003bff32723e */ /* 0x000fe200030006ff */
[----:B------:R-:W-:Y:S01]  /*8140*/  HADD2.F32 R61, -RZ, R58.H1_H1 ;  /* 0x3000003aff3d7230 */ /* 0x000fe20000004100 */
[----:B------:R-:W-:Y:S01]  /*8150*/  F2FP.F16.E4M3.UNPACK_B R44, R51.H1 ;  /* 0x00000033ff2c723e */ /* 0x000fe200030006ff */
[----:B------:R-:W-:Y:S01]  /*8160*/  HADD2.F32 R46, -RZ, R45.H0_H0 ;  /* 0x2000002dff2e7230 */ /* 0x000fe20000004100 */
[----:B------:R-:W-:Y:S01]  /*8170*/  F2FP.F16.E4M3.UNPACK_B R62, R62 ;  /* 0x0000003eff3e723e */ /* 0x000fe200020006ff */
[----:B------:R-:W-:Y:S01]  /*8180*/  HADD2.F32 R57, -RZ, R50.H1_H1 ;  /* 0x30000032ff397230 */ /* 0x000fe20000004100 */
[----:B------:R-:W-:Y:S01]  /*8190*/  F2FP.F16.E4M3.UNPACK_B R59, R59 ;  /* 0x0000003bff3b723e */ /* 0x000fe200020006ff */
[----:B------:R-:W-:Y:S01]  /*81a0*/  FMUL.FTZ R67, R47, R61 ;  /* 0x0000003d2f437220 */ /* 0x000fe20000410000 */
[----:B------:R-:W-:-:S02]  /*81b0*/  HADD2.F32 R45, -RZ, R44.H1_H1 ;  /* 0x3000002cff2d7230 */ /* 0x000fc40000004100 */
[C---:B------:R-:W-:Y:S01]  /*81c0*/  FMUL.FTZ R66, R46.reuse, R61 ;  /* 0x0000003d2e427220 */ /* 0x040fe20000410000 */
[----:B------:R-:W-:Y:S02]  /*81d0*/  HADD2.F32 R60, -RZ, R62.H1_H1 ;  /* 0x3000003eff3c7230 */ /* 0x000fe40000004100 */
[----:B------:R-:W-:Y:S01]  /*81e0*/  FFMA.FTZ R67, R46, R57, -R67 ;  /* 0x000000392e437223 */ /* 0x000fe20000010843 */
[----:B------:R-:W-:Y:S01]  /*81f0*/  HADD2.F32 R44, -RZ, R44.H0_H0 ;  /* 0x2000002cff2c7230 */ /* 0x000fe20000004100 */
[----:B------:R-:W-:Y:S01]  /*8200*/  F2FP.F16.E4M3.UNPACK_B R51, R51 ;  /* 0x00000033ff33723e */ /* 0x000fe200020006ff */
        /* <DEDUP_REMOVED lines=10> */
[--C-:B------:R-:W-:Y:S02]  /*82b0*/  HADD2.F32 R45, -RZ, R56.reuse.H0_H0 ;  /* 0x20000038ff2d7230 */ /* 0x100fe40000004100 */
        /* <DEDUP_REMOVED lines=16> */
[----:B------:R-:W-:Y:S01]  /*83c0*/  F2FP.SATFINITE.E4M3.F32.PACK_AB_MERGE_C R45, R65, R64, R69 ;  /* 0x00000040412d723e */ /* 0x000fe20004807045 */
[----:B------:R-:W-:Y:S01]  /*83d0*/  IMAD.MOV.U32 R46, RZ, RZ, R60 ;  /* 0x000000ffff2e7224 */ /* 0x000fe200078e003c */
[----:B------:R-:W-:-:S07]  /*83e0*/  F2FP.SATFINITE.E4M3.F32.PACK_AB_MERGE_C R44, R94, R63, R68 ;  /* 0x0000003f5e2c723e */ /* 0x000fce0004807044 */
.L_x_539:
[----:B------:R-:W-:Y:S05]  /*83f0*/  BSYNC B2 ;  /* 0x0000000000027941 */ /* 0x000fea0003800000 */
.L_x_538:
[----:B--2---:R0:W-:Y:S02]  /*8400*/  STG.E.128 desc[UR54][R48.64+0x80], R44 ;  /* 0x0000802c30007986 */ /* 0x0041e4000c101d36 */
.L_x_537:
[----:B------:R-:W-:Y:S05]  /*8410*/  BSYNC B1 ;  /* 0x0000000000017941 */ /* 0x000fea0003800000 */
.L_x_536:
[----:B------:R-:W-:-:S13]  /*8420*/  ISETP.NE.AND P3, PT, R39, RZ, PT ;  /* 0x000000ff2700720c */ /* 0x000fda0003f65270 */
[----:B------:R-:W-:Y:S05]  /*8430*/  @!P3 BRA `(.L_x_519) ;  /* 0x000000700038b947 */ /* 0x000fea0003800000 */
[----:B0-234-:R0:W2:Y:S01]  /*8440*/  LDS.128 R44, [R41+0x2b200] ;  /* 0x02b20000292c7984 */ /* 0x01d0a20000000c00 */
[----:B------:R-:W-:Y:S01]  /*8450*/  ISETP.GE.AND P3, PT, R226, R133, PT ;  /* 0x00000085e200720c */ /* 0x000fe20003f66270 */
[----:B------:R-:W-:-:S12]  /*8460*/  BSSY B1, `(.L_x_540) ;  /* 0x000006b000017945 */ /* 0x000fd80003800000 */
[----:B0-----:R-:W-:Y:S05]  /*8470*/  @P3 BRA `(.L_x_541) ;  /* 0x0000000400a43947 */ /* 0x001fea0003800000 */
[----:B------:R-:W-:Y:S01]  /*8480*/  SHF.R.U32.HI R56, RZ, 0x8, R53 ;  /* 0x00000008ff387819 */ /* 0x000fe20000011635 */
[----:B--2---:R-:W-:Y:S01]  /*8490*/  IMAD.MOV.U32 R51, RZ, RZ, R46 ;  /* 0x000000ffff337224 */ /* 0x004fe200078e002e */
[----:B------:R-:W-:Y:S01]  /*84a0*/  SHF.R.U32.HI R50, RZ, 0x8, R55 ;  /* 0x00000008ff327819 */ /* 0x000fe20000011637 */
[----:B------:R-:W-:Y:S01]  /*84b0*/  IMAD.MOV.U32 R52, RZ, RZ, R47 ;  /* 0x000000ffff347224 */ /* 0x000fe200078e002f */
[----:B------:R-:W-:Y:S01]  /*84c0*/  SHF.R.U32.HI R58, RZ, 0x10, R53 ;  /* 0x00000010ff3a7819 */ /* 0x000fe20000011635 */
[----:B------:R-:W-:Y:S01]  /*84d0*/  IMAD.SHL.U32 R46, R56, 0x100, RZ ;  /* 0x00000100382e7824 */ /* 0x000fe200078e00ff */
[----:B------:R-:W-:Y:S02]  /*84e0*/  LOP3.LUT R53, R53, 0xff0000ff, RZ, 0xc0, !PT ;  /* 0xff0000ff35357812 */ /* 0x000fe400078ec0ff */
[----:B------:R-:W-:Y:S02]  /*84f0*/  SHF.R.U32.HI R57, RZ, 0x10, R55 ;  /* 0x00000010ff397819 */ /* 0x000fe40000011637 */
[----:B------:R-:W-:-:S02]  /*8500*/  LOP3.LUT R54, R55, 0xff0000ff, RZ, 0xc0, !PT ;  /* 0xff0000ff37367812 */ /* 0x000fc400078ec0ff */
[----:B------:R-:W-:Y:S02]  /*8510*/  SHF.L.U32 R47, R50, 0x8, RZ ;  /* 0x00000008322f7819 */ /* 0x000fe400000006ff */
        /* <DEDUP_REMOVED lines=9> */
[----:B------:R-:W-:Y:S01]  /*85b0*/  HADD2.F32 R47, -RZ, R46.H1_H1 ;  /* 0x3000002eff2f7230 */ /* 0x000fe20000004100 */
[----:B------:R-:W-:Y:S01]  /*85c0*/  F2FP.F16.E4M3.UNPACK_B R53, R92.H1 ;  /* 0x0000005cff35723e */ /* 0x000fe200030006ff */
[----:B------:R-:W-:Y:S01]  /*85d0*/  HADD2.F32 R57, -RZ, R54.H1_H1 ;  /* 0x30000036ff397230 */ /* 0x000fe20000004100 */
[----:B------:R-:W-:Y:S01]  /*85e0*/  F2FP.F16.E4M3.UNPACK_B R45, R45.H1 ;  /* 0x0000002dff2d723e */ /* 0x000fe200030006ff */
[----:B------:R-:W-:-:S02]  /*85f0*/  HADD2.F32 R46, -RZ, R46.H0_H0 ;  /* 0x2000002eff2e7230 */ /* 0x000fc40000004100 */
[CC--:B------:R-:W-:Y:S01]  /*8600*/  FMUL.FTZ R59, R47.reuse, R56.reuse ;  /* 0x000000382f3b7220 */ /* 0x0c0fe20000410000 */
[----:B------:R-:W-:Y:S01]  /*8610*/  HADD2.F32 R54, -RZ, R53.H0_H0 ;  /* 0x20000035ff367230 */ /* 0x000fe20000004100 */
[----:B------:R-:W-:Y:S01]  /*8620*/  F2FP.F16.E4M3.UNPACK_B R93, R93 ;  /* 0x0000005dff5d723e */ /* 0x000fe200020006ff */
[--C-:B------:R-:W-:Y:S02]  /*8630*/  HADD2.F32 R50, -RZ, R45.reuse.H1_H1 ;  /* 0x3000002dff327230 */ /* 0x100fe40000004100 */
        /* <DEDUP_REMOVED lines=77> */
.L_x_541:
[----:B------:R-:W-:Y:S05]  /*8b10*/  BSYNC B1 ;  /* 0x0000000000017941 */ /* 0x000fea0003800000 */
.L_x_540:
[----:B--2---:R0:W-:Y:S01]  /*8b20*/  STG.E.128 desc[UR54][R48.64+0xa0], R44 ;  /* 0x0000a02c30007986 */ /* 0x0041e2000c101d36 */
[----:B------:R-:W-:Y:S05]  /*8b30*/  BRA `(.L_x_519) ;  /* 0x0000006800787947 */ /* 0x000fea0003800000 */
.L_x_487:
        /* <DEDUP_REMOVED lines=31> */
[----:B------:R-:W-:Y:S02]  /*8d30*/  CS2R R44, SRZ ;  /* 0x00000000002c7805 */ /* 0x000fe4000001ff00 */
[----:B------:R-:W-:Y:S02]  /*8d40*/  CS2R R46, SRZ ;  /* 0x00000000002e7805 */ /* 0x000fe4000001ff00 */
[----:B------:R-:W-:Y:S01]  /*8d50*/  IADD3.X R97, R20, UR5, R43, P2, P3 ;  /* 0x0000000514617c10 */ /* 0x000fe200097e642b */
[----:B------:R-:W-:-:S02]  /*8d60*/  ULDC.64 UR4, c[0x0][0x400] ;  /* 0x0001000000047ab9 */ /* 0x000fc40000000a00 */
[----:B------:R-:W-:-:S04]  /*8d70*/  IADD3 R98, P2, P3, R104, UR4, R92 ;  /* 0x0000000468627c10 */ /* 0x000fc8000fb5e05c */
[----:B------:R-:W-:Y:S02]  /*8d80*/  IADD3.X R99, R25, UR5, R100, P2, P3 ;  /* 0x0000000519637c10 */ /* 0x000fe400097e6464 */
[----:B------:R-:W-:Y:S02]  /*8d90*/  ISETP.GE.AND P2, PT, R18, R133, PT ;  /* 0x000000851200720c */ /* 0x000fe40003f46270 */
[----:B------:R-:W-:Y:S02]  /*8da0*/  CS2R R60, SRZ ;  /* 0x00000000003c7805 */ /* 0x000fe4000001ff00 */
[----:B------:R-:W-:Y:S02]  /*8db0*/  CS2R R62, SRZ ;  /* 0x00000000003e7805 */ /* 0x000fe4000001ff00 */
[----:B------:R-:W-:Y:S02]  /*8dc0*/  CS2R R48, SRZ ;  /* 0x0000000000307805 */ /* 0x000fe4000001ff00 */
[----:B------:R-:W-:-:S05]  /*8dd0*/  CS2R R50, SRZ ;  /* 0x0000000000327805 */ /* 0x000fca000001ff00 */
[----:B------:R0:W5:Y:S04]  /*8de0*/  @!P2 LDG.E.128 R56, desc[UR54][R96.64] ;  /* 0x000000366038a981 */ /* 0x000168000c1e1d00 */
[----:B------:R0:W5:Y:S01]  /*8df0*/  @!P2 LDG.E.128 R44, desc[UR54][R98.64] ;  /* 0x00000036622ca981 */ /* 0x000162000c1e1d00 */
[----:B------:R-:W-:Y:S02]  /*8e00*/  ISETP.GE.AND P2, PT, R0, R133, PT ;  /* 0x000000850000720c */ /* 0x000fe40003f46270 */
[----:B------:R-:W-:Y:S02]  /*8e10*/  CS2R R88, SRZ ;  /* 0x0000000000587805 */ /* 0x000fe4000001ff00 */
[----:B------:R-:W-:Y:S02]  /*8e20*/  CS2R R90, SRZ ;  /* 0x00000000005a7805 */ /* 0x000fe4000001ff00 */
[----:B------:R-:W-:-:S02]  /*8e30*/  CS2R R52, SRZ ;  /* 0x0000000000347805 */ /* 0x000fc4000001ff00 */
[----:B------:R-:W-:-:S05]  /*8e40*/  CS2R R54, SRZ ;  /* 0x0000000000367805 */ /* 0x000fca000001ff00 */
[----:B------:R0:W5:Y:S04]  /*8e50*/  @!P2 LDG.E.128 R60, desc[UR54][R96.64+0x20] ;  /* 0x00002036603ca981 */ /* 0x000168000c1e1d00 */
[----:B------:R0:W5:Y:S01]  /*8e60*/  @!P2 LDG.E.128 R48, desc[UR54][R98.64+0x20] ;  /* 0x000020366230a981 */ /* 0x000162000c1e1d00 */
[----:B------:R-:W-:-:S13]  /*8e70*/  ISETP.GE.AND P2, PT, R6, R133, PT ;  /* 0x000000850600720c */ /* 0x000fda0003f46270 */
[----:B------:R0:W5:Y:S04]  /*8e80*/  @!P2 LDG.E.128 R88, desc[UR54][R96.64+0x40] ;  /* 0x000040366058a981 */ /* 0x000168000c1e1d00 */
[----:B------:R0:W5:Y:S02]  /*8e90*/  @!P2 LDG.E.128 R52, desc[UR54][R98.64+0x40] ;  /* 0x000040366234a981 */ /* 0x000164000c1e1d00 */
.L_x_543:
[----:B------:R-:W-:Y:S05]  /*8ea0*/  BSYNC B1 ;  /* 0x0000000000017941 */ /* 0x000fea0003800000 */
.L_x_542:
        /* <DEDUP_REMOVED lines=11> */
[----:B------:R-:W-:Y:S02]  /*8f60*/  CS2R R64, SRZ ;  /* 0x0000000000407805 */ /* 0x000fe4000001ff00 */
[----:B------:R-:W-:-:S02]  /*8f70*/  IADD3 R94, P2, P5, R104, R92, R13 ;  /* 0x0000005c685e7210 */ /* 0x000fc40007d5e00d */
[----:B------:R-:W-:Y:S02]  /*8f80*/  CS2R R66, SRZ ;  /* 0x0000000000427805 */ /* 0x000fe4000001ff00 */
        /* <DEDUP_REMOVED lines=23> */
.L_x_545:
[----:B------:R-:W-:Y:S05]  /*9100*/  BSYNC B1 ;  /* 0x0000000000017941 */ /* 0x000fea0003800000 */
.L_x_544:
        /* <DEDUP_REMOVED lines=26> */
.L_x_546:
[----:B------:R-:W-:Y:S01]  /*92b0*/  IMAD R43, R17, 0x8, R16 ;  /* 0x00000008112b7824 */ /* 0x000fe200078e0210 */
[----:B------:R-:W-:Y:S01]  /*92c0*/  SHF.L.U32 R100, R221, 0x1f, RZ ;  /* 0x0000001fdd647819 */ /* 0x000fe200000006ff */
[----:B------:R-:W1:Y:S01]  /*92d0*/  LDC R152, c[0x0][0x2f4] ;  /* 0x0000bd00ff987b82 */ /* 0x000e620000000800 */
[----:B------:R-:W-:Y:S02]  /*92e0*/  BSSY B1, `(.L_x_547) ;  /* 0x0000004000017945 */ /* 0x000fe40003800000 */
[----:B------:R-:W2:Y:S05]  /*92f0*/  SYNCS.PHASECHK.TRANS64.TRYWAIT P5, [R43+URZ+0x33490], R100 ;  /* 0x033490642b0075a7 */ /* 0x000eaa00080a017f */
[----:B------:R-:W3:Y:S01]  /*9300*/  LDC.64 R136, c[0x0][0x300] ;  /* 0x0000c000ff887b82 */ /* 0x000ee20000000a00 */
[----:B--2---:R-:W-:Y:S05]  /*9310*/  @!P5 BRA `(.L_x_548) ;  /* 0x000002140024d947 */ /* 0x004fea0003800000 */
.L_x_809:
[----:B------:R-:W-:Y:S05]  /*9320*/  BSYNC B1 ;  /* 0x0000000000017941 */ /* 0x000fea0003800000 */
.L_x_547:
[----:B------:R-:W-:Y:S01]  /*9330*/  BSSY B1, `(.L_x_549) ;  /* 0x00002f2000017945 */ /* 0x000fe20003800000 */
[----:B-1----:R-:W-:Y:S01]  /*9340*/  IADD3 R158, -R121, R152, RZ ;  /* 0x00000098799e7210 */ /* 0x002fe20007ffe1ff */
[----:B------:R-:W-:Y:S02]  /*9350*/  IMAD.MOV.U32 R139, RZ, RZ, R140 ;  /* 0x000000ffff8b7224 */ /* 0x000fe400078e008c */
[----:B------:R-:W-:Y:S05]  /*9360*/  @P4 BRA `(.L_x_550) ;  /* 0x0000002c00b84947 */ /* 0x000fea0003800000 */
[----:B------:R-:W-:Y:S01]  /*9370*/  ISETP.NE.AND P4, PT, R34, RZ, PT ;  /* 0x000000ff2200720c */ /* 0x000fe20003f85270 */
[-C--:B---3--:R-:W-:Y:S01]  /*9380*/  IMAD.WIDE.U32 R140, R220, R136.reuse, R138 ;  /* 0x00000088dc8c7225 */ /* 0x088fe200078e008a */
[----:B0-----:R-:W-:Y:S01]  /*9390*/  SHF.R.S32.HI R92, RZ, 0x1f, R220 ;  /* 0x0000001fff5c7819 */ /* 0x001fe200000114dc */
[----:B------:R-:W-:Y:S04]  /*93a0*/  BSSY B2, `(.L_x_551) ;  /* 0x00000f8000027945 */ /* 0x000fe80003800000 */
[----:B------:R-:W-:-:S04]  /*93b0*/  IMAD R92, R92, R136, RZ ;  /* 0x000000885c5c7224 */ /* 0x000fc800078e02ff */
[----:B------:R-:W-:-:S04]  /*93c0*/  IMAD R93, R220, R137, R92 ;  /* 0x00000089dc5d7224 */ /* 0x000fc800078e025c */
[----:B------:R-:W-:Y:S01]  /*93d0*/  IMAD.IADD R170, R93, 0x1, R141 ;  /* 0x000000015daa7824 */ /* 0x000fe200078e028d */
[----:B------:R-:W-:Y:S06]  /*93e0*/  @!P4 BRA `(.L_x_552) ;  /* 0x0000000c00ccc947 */ /* 0x000fec0003800000 */
[----:B------:R-:W-:Y:S01]  /*93f0*/  SEL R92, R121, R158, !P0 ;  /* 0x0000009e795c7207 */ /* 0x000fe20004000000 */
[----:B------:R-:W-:Y:S01]  /*9400*/  BSSY B3, `(.L_x_553) ;  /* 0x00000e5000037945 */ /* 0x000fe20003800000 */
[----:B------:R-:W-:Y:S02]  /*9410*/  ISETP.GE.AND P4, PT, R18, R133, PT ;  /* 0x000000851200720c */ /* 0x000fe40003f86270 */
[----:B------:R-:W-:-:S04]  /*9420*/  SHF.R.S32.HI R93, RZ, 0x1f, R92 ;  /* 0x0000001fff5d7819 */ /* 0x000fc8000001145c */
[----:B------:R-:W-:-:S04]  /*9430*/  LEA.HI R93, R93, R92, RZ, 0x5 ;  /* 0x0000005c5d5d7211 */ /* 0x000fc800078f28ff */
[----:B------:R-:W-:-:S04]  /*9440*/  LEA.HI.SX32 R93, R93, R120, 0x1b ;  /* 0x000000785d5d7211 */ /* 0x000fc800078fdaff */
[----:B------:R-:W-:Y:S01]  /*9450*/  SHF.R.S32.HI R92, RZ, 0x1f, R93 ;  /* 0x0000001fff5c7819 */ /* 0x000fe2000001145d */
[----:B------:R-:W-:-:S03]  /*9460*/  IMAD.SHL.U32 R179, R93, 0x10, RZ ;  /* 0x000000105db37824 */ /* 0x000fc600078e00ff */
[----:B------:R-:W-:Y:S02]  /*9470*/  LEA.HI R92, R92, R93, RZ, 0x2 ;  /* 0x0000005d5c5c7211 */ /* 0x000fe400078f10ff */
[----:B------:R-:W-:Y:S02]  /*9480*/  LOP3.LUT R93, R227, 0x30, R179, 0xf8, !PT ;  /* 0x00000030e35d7812 */ /* 0x000fe400078ef8b3 */
[----:B------:R-:W-:Y:S02]  /*9490*/  SHF.R.S32.HI R92, RZ, 0x2, R92 ;  /* 0x00000002ff5c7819 */ /* 0x000fe4000001145c */
[----:B------:R-:W-:-:S03]  /*94a0*/  LOP3.LUT R93, R93, R228, RZ, 0x3c, !PT ;  /* 0x000000e45d5d7212 */ /* 0x000fc600078e3cff */
[----:B------:R-:W-:-:S04]  /*94b0*/  IMAD R92, R92, 0x2800, R229 ;  /* 0x000028005c5c7824 */ /* 0x000fc800078e02e5 */
[----:B------:R-:W-:Y:S02]  /*94c0*/  IMAD.IADD R92, R92, 0x1, R93 ;  /* 0x000000015c5c7824 */ /* 0x000fe400078e025d */
[C---:B------:R-:W-:Y:S02]  /*94d0*/  IMAD R93, R17.reuse, 0x7800, R144 ;  /* 0x00007800115d7824 */ /* 0x040fe400078e0290 */
[----:B------:R-:W-:-:S03]  /*94e0*/  IMAD R95, R17, 0x7800, R92 ;  /* 0x00007800115f7824 */ /* 0x000fc600078e025c */
[C---:B------:R-:W-:Y:S01]  /*94f0*/  IADD3 R93, R16.reuse, R93, RZ ;  /* 0x0000005d105d7210 */ /* 0x040fe20007ffe0ff */
[----:B------:R-:W-:-:S05]  /*9500*/  IMAD.IADD R96, R16, 0x1, R95 ;  /* 0x0000000110607824 */ /* 0x000fca00078e025f */
[----:B------:R-:W0:Y:S04]  /*9510*/  LDS.128 R92, [R93+0x24200] ;  /* 0x024200005d5c7984 */ /* 0x000e280000000c00 */
[----:B------:R-:W1:Y:S01]  /*9520*/  LDS.128 R96, [R96+0x24200] ;  /* 0x0242000060607984 */ /* 0x000e620000000c00 */
[----:B------:R-:W-:Y:S05]  /*9530*/  @P4 BRA `(.L_x_554) ;  /* 0x0000000c00444947 */ /* 0x000fea0003800000 */
[--C-:B------:R-:W-:Y:S02]  /*9540*/  SHF.R.U32.HI R44, RZ, 0x10, R57.reuse ;  /* 0x00000010ff2c7819 */ /* 0x100fe40000011639 */
[----:B------:R-:W-:Y:S02]  /*9550*/  SHF.R.U32.HI R58, RZ, 0x8, R57 ;  /* 0x00000008ff3a7819 */ /* 0x000fe40000011639 */
[----:B------:R-:W-:Y:S02]  /*9560*/  LOP3.LUT R56, R57, 0xff0000ff, RZ, 0xc0, !PT ;  /* 0xff0000ff39387812 */ /* 0x000fe400078ec0ff */
[--C-:B------:R-:W-:Y:S01]  /*9570*/  SHF.R.U32.HI R46, RZ, 0x10, R59.reuse ;  /* 0x00000010ff2e7819 */ /* 0x100fe2000001163b */
[----:B------:R-:W-:Y:S01]  /*9580*/  IMAD.SHL.U32 R183, R58, 0x100, RZ ;  /* 0x000001003ab77824 */ /* 0x000fe200078e00ff */
[----:B------:R-:W-:Y:S02]  /*9590*/  SHF.R.U32.HI R57, RZ, 0x8, R59 ;  /* 0x00000008ff397819 */ /* 0x000fe4000001163b */
[----:B------:R-:W-:Y:S01]  /*95a0*/  LOP3.LUT R181, R59, 0xff0000ff, RZ, 0xc0, !PT ;  /* 0xff0000ff3bb57812 */ /* 0x000fe200078ec0ff */
[----:B------:R-:W-:Y:S01]  /*95b0*/  IMAD.U32 R46, R46, 0x10000, RZ ;  /* 0x000100002e2e7824 */ /* 0x000fe200078e00ff */
[----:B------:R-:W-:Y:S01]  /*95c0*/  SHF.R.U32.HI R59, RZ, 0x8, R45 ;  /* 0x00000008ff3b7819 */ /* 0x000fe2000001162d */
[----:B------:R-:W-:Y:S01]  /*95d0*/  IMAD.SHL.U32 R184, R57, 0x100, RZ ;  /* 0x0000010039b87824 */ /* 0x000fe200078e00ff */
[----:B------:R-:W-:-:S02]  /*95e0*/  LOP3.LUT R182, R45, 0xff0000ff, RZ, 0xc0, !PT ;  /* 0xff0000ff2db67812 */ /* 0x000fc400078ec0ff */
[----:B------:R-:W-:Y:S01]  /*95f0*/  SHF.R.U32.HI R180, RZ, 0x10, R45 ;  /* 0x00000010ffb47819 */ /* 0x000fe2000001162d */
[----:B------:R-:W-:Y:S01]  /*9600*/  IMAD.SHL.U32 R57, R59, 0x100, RZ ;  /* 0x000001003b397824 */ /* 0x000fe200078e00ff */
[----:B------:R-:W-:Y:S02]  /*9610*/  LOP3.LUT R59, R181, 0xff00, R184, 0xf8, !PT ;  /* 0x0000ff00b53b7812 */ /* 0x000fe400078ef8b8 */
[----:B------:R-:W-:Y:S02]  /*9620*/  LOP3.LUT R56, R56, 0xff00, R183, 0xf8, !PT ;  /* 0x0000ff0038387812 */ /* 0x000fe400078ef8b7 */
[----:B------:R-:W-:Y:S02]  /*9630*/  LOP3.LUT R181, R182, 0xff00, R57, 0xf8, !PT ;  /* 0x0000ff00b6b57812 */ /* 0x000fe400078ef839 */
[----:B------:R-:W-:Y:S01]  /*9640*/  SHF.L.U32 R57, R44, 0x10, RZ ;  /* 0x000000102c397819 */ /* 0x000fe200000006ff */
[----:B------:R-:W-:Y:S01]  /*9650*/  IMAD.U32 R44, R180, 0x10000, RZ ;  /* 0x00010000b42c7824 */ /* 0x000fe200078e00ff */
[----:B------:R-:W-:-:S02]  /*9660*/  SHF.R.U32.HI R58, RZ, 0x8, R47 ;  /* 0x00000008ff3a7819 */ /* 0x000fc4000001162f */
[----:B------:R-:W-:Y:S02]  /*9670*/  LOP3.LUT R180, R56, 0xff0000, R57, 0xf8, !PT ;  /* 0x00ff000038b47812 */ /* 0x000fe400078ef839 */
[----:B------:R-:W-:Y:S01]  /*9680*/  LOP3.LUT R44, R181, 0xff0000, R44, 0xf8, !PT ;  /* 0x00ff0000b52c7812 */ /* 0x000fe200078ef82c */
[----:B------:R-:W-:Y:S01]  /*9690*/  IMAD.SHL.U32 R58, R58, 0x100, RZ ;  /* 0x000001003a3a7824 */ /* 0x000fe200078e00ff */
[----:B-1----:R-:W-:Y:S02]  /*96a0*/  F2FP.F16.E4M3.UNPACK_B R181, R97 ;  /* 0x00000061ffb5723e */ /* 0x002fe400020006ff */
[----:B------:R-:W-:Y:S02]  /*96b0*/  F2FP.F16.E4M3.UNPACK_B R183, R44 ;  /* 0x0000002cffb7723e */ /* 0x000fe400020006ff */
[----:B0-----:R-:W-:Y:S01]  /*96c0*/  F2FP.F16.E4M3.UNPACK_B R56, R93 ;  /* 0x0000005dff38723e */ /* 0x001fe200020006ff */
[----:B------:R-:W-:Y:S01]  /*96d0*/  HADD2.F32 R57, -RZ, R181.H0_H0 ;  /* 0x200000b5ff397230 */ /* 0x000fe20000004100 */
[-C--:B------:R-:W-:Y:S01]  /*96e0*/  F2FP.F16.E4M3.UNPACK_B R184, R180.reuse ;  /* 0x000000b4ffb8723e */ /* 0x080fe200020006ff */
[----:B------:R-:W-:Y:S01]  /*96f0*/  HADD2.F32 R186, -RZ, R183.H0_H0 ;  /* 0x200000b7ffba7230 */ /* 0x000fe20000004100 */
[----:B------:R-:W-:Y:S01]  /*9700*/  F2FP.F16.E4M3.UNPACK_B R97, R97.H1 ;  /* 0x00000061ff61723e */ /* 0x000fe200030006ff */
[----:B------:R-:W-:Y:S01]  /*9710*/  HADD2.F32 R182, -RZ, R56.H0_H0 ;  /* 0x20000038ffb67230 */ /* 0x000fe20000004100 */
[----:B------:R-:W-:Y:S01]  /*9720*/  F2FP.F16.E4M3.UNPACK_B R180, R180.H1 ;  /* 0x000000b4ffb4723e */ /* 0x000fe200030006ff */
[----:B------:R-:W-:-:S02]  /*9730*/  HADD2.F32 R185, -RZ, R184.H0_H0 ;  /* 0x200000b8ffb97230 */ /* 0x000fc40000004100 */
[CC--:B------:R-:W-:Y:S01]  /*9740*/  FMUL.FTZ R187, R57.reuse, R186.reuse ;  /* 0x000000ba39bb7220 */ /* 0x0c0fe20000410000 */
[----:B------:R-:W-:Y:S02]  /*9750*/  HADD2.F32 R183, -RZ, R183.H1_H1 ;  /* 0x300000b7ffb77230 */ /* 0x000fe40000004100 */
[C---:B------:R-:W-:Y:S01]  /*9760*/  FMUL.FTZ R186, R182.reuse, R186 ;  /* 0x000000bab6ba7220 */ /* 0x040fe20000410000 */
[----:B------:R-:W-:Y:S02]  /*9770*/  HADD2.F32 R56, -RZ, R56.H1_H1 ;  /* 0x30000038ff387230 */ /* 0x000fe40000004100 */
[-C--:B------:R-:W-:Y:S01]  /*9780*/  FFMA.FTZ R182, R182, R185.reuse, -R187 ;  /* 0x000000b9b6b67223 */ /* 0x080fe200000108bb */
[----:B------:R-:W-:Y:S02]  /*9790*/  HADD2.F32 R184, -RZ, R184.H1_H1 ;  /* 0x300000b8ffb87230 */ /* 0x000fe40000004100 */
[----:B------:R-:W-:Y:S01]  /*97a0*/  FFMA.FTZ R57, R57, R185, R186 ;  /* 0x000000b939397223 */ /* 0x000fe200000100ba */
[----:B------:R-:W-:Y:S01]  /*97b0*/  HADD2.F32 R185, -RZ, R181.H1_H1 ;  /* 0x300000b5ffb97230 */ /* 0x000fe20000004100 */
[----:B------:R-:W-:-:S02]  /*97c0*/  SHF.R.U32.HI R45, RZ, 0x10, R47 ;  /* 0x00000010ff2d7819 */ /* 0x000fc4000001162f */
[----:B------:R-:W-:Y:S02]  /*97d0*/  LOP3.LUT R47, R47, 0xff0000ff, RZ, 0xc0, !PT ;  /* 0xff0000ff2f2f7812 */ /* 0x000fe400078ec0ff */
[-C--:B------:R-:W-:Y:S01]  /*97e0*/  FMUL.FTZ R181, R185, R183.reuse ;  /* 0x000000b7b9b57220 */ /* 0x080fe20000410000 */
[C---:B------:R-:W-:Y:S01]  /*97f0*/  FMUL.FTZ R183, R56.reuse, R183 ;  /* 0x000000b738b77220 */ /* 0x040fe20000410000 */
[----:B------:R-:W-:Y:S01]  /*9800*/  IMAD.U32 R45, R45, 0x10000, RZ ;  /* 0x000100002d2d7824 */ /* 0x000fe200078e00ff */
[----:B------:R-:W-:Y:S01]  /*9810*/  LOP3.LUT R47, R47, 0xff00, R58, 0xf8, !PT ;  /* 0x0000ff002f2f7812 */ /* 0x000fe200078ef83a */
[-C--:B------:R-:W-:Y:S01]  /*9820*/  FFMA.FTZ R181, R56, R184.reuse, -R181 ;  /* 0x000000b838b57223 */ /* 0x080fe200000108b5 */
[----:B------:R-:W-:Y:S01]  /*9830*/  FFMA.FTZ R56, R185, R184, R183 ;  /* 0x000000b8b9387223 */ /* 0x000fe200000100b7 */
[----:B------:R-:W-:Y:S01]  /*9840*/  F2FP.F16.E4M3.UNPACK_B R183, R44.H1 ;  /* 0x0000002cffb7723e */ /* 0x000fe200030006ff */
[----:B------:R-:W-:Y:S01]  /*9850*/  HADD2.F32 R44, -RZ, R97.H0_H0 ;  /* 0x20000061ff2c7230 */ /* 0x000fe20000004100 */
[----:B------:R-:W-:Y:S01]  /*9860*/  F2FP.F16.E4M3.UNPACK_B R184, R93.H1 ;  /* 0x0000005dffb8723e */ /* 0x000fe200030006ff */
[----:B------:R-:W-:Y:S01]  /*9870*/  HADD2.F32 R185, -RZ, R180.H0_H0 ;  /* 0x200000b4ffb97230 */ /* 0x000fe20000004100 */
[----:B------:R-:W-:Y:S01]  /*9880*/  LOP3.LUT R45, R47, 0xff0000, R45, 0xf8, !PT ;  /* 0x00ff00002f2d7812 */ /* 0x000fe200078ef82d */
[----:B------:R-:W-:Y:S01]  /*9890*/  HADD2.F32 R186, -RZ, R183.H0_H0 ;  /* 0x200000b7ffba7230 */ /* 0x000fe20000004100 */
[----:B------:R-:W-:Y:S01]  /*98a0*/  F2FP.F16.E4M3.UNPACK_B R58, R95 ;  /* 0x0000005fff3a723e */ /* 0x000fe200020006ff */
[----:B------:R-:W-:-:S02]  /*98b0*/  HADD2.F32 R93, -RZ, R184.H0_H0 ;  /* 0x200000b8ff5d7230 */ /* 0x000fc40000004100 */
[----:B------:R-:W-:Y:S02]  /*98c0*/  HADD2.F32 R97, -RZ, R97.H1_H1 ;  /* 0x30000061ff617230 */ /* 0x000fe40000004100 */
[CC--:B------:R-:W-:Y:S01]  /*98d0*/  FMUL.FTZ R187, R44.reuse, R186.reuse ;  /* 0x000000ba2cbb7220 */ /* 0x0c0fe20000410000 */
[----:B------:R-:W-:Y:S02]  /*98e0*/  HADD2.F32 R183, -RZ, R183.H1_H1 ;  /* 0x300000b7ffb77230 */ /* 0x000fe40000004100 */
[C---:B------:R-:W-:Y:S01]  /*98f0*/  FMUL.FTZ R186, R93.reuse, R186 ;  /* 0x000000ba5dba7220 */ /* 0x040fe20000410000 */
[----:B------:R-:W-:Y:S02]  /*9900*/  HADD2.F32 R184, -RZ, R184.H1_H1 ;  /* 0x300000b8ffb87230 */ /* 0x000fe40000004100 */
[-C--:B------:R-:W-:Y:S01]  /*9910*/  FFMA.FTZ R93, R93, R185.reuse, -R187 ;  /* 0x000000b95d5d7223 */ /* 0x080fe200000108bb */
[----:B------:R-:W-:Y:S02]  /*9920*/  HADD2.F32 R180, -RZ, R180.H1_H1 ;  /* 0x300000b4ffb47230 */ /* 0x000fe40000004100 */
[----:B------:R-:W-:Y:S01]  /*9930*/  FFMA.FTZ R44, R44, R185, R186 ;  /* 0x000000b92c2c7223 */ /* 0x000fe200000100ba */
[-C--:B------:R-:W-:Y:S01]  /*9940*/  FMUL.FTZ R185, R97, R183.reuse ;  /* 0x000000b761b97220 */ /* 0x080fe20000410000 */
[----:B------:R-:W-:Y:S01]  /*9950*/  FMUL.FTZ R186, R184, R183 ;  /* 0x000000b7b8ba7220 */ /* 0x000fe20000410000 */
[----:B------:R-:W-:-:S02]  /*9960*/  HADD2.F32 R187, -RZ, R58.H0_H0 ;  /* 0x2000003affbb7230 */ /* 0x000fc40000004100 */
[-C--:B------:R-:W-:Y:S01]  /*9970*/  FFMA.FTZ R183, R184, R180.reuse, -R185 ;  /* 0x000000b4b8b77223 */ /* 0x080fe200000108b9 */
[----:B------:R-:W-:Y:S01]  /*9980*/  FFMA.FTZ R180, R97, R180, R186 ;  /* 0x000000b461b47223 */ /* 0x000fe200000100ba */
[----:B------:R-:W-:Y:S02]  /*9990*/  LOP3.LUT R97, R59, 0xff0000, R46, 0xf8, !PT ;  /* 0x00ff00003b617812 */ /* 0x000fe400078ef82e */
[----:B------:R-:W-:Y:S02]  /*99a0*/  MOV R46, R99 ;  /* 0x00000063002e7202 */ /* 0x000fe40000000f00 */
[----:B------:R-:W-:Y:S02]  /*99b0*/  F2FP.F16.E4M3.UNPACK_B R99, R45 ;  /* 0x0000002dff63723e */ /* 0x000fe400020006ff */
[-C--:B------:R-:W-:Y:S02]  /*99c0*/  F2FP.F16.E4M3.UNPACK_B R47, R46.reuse ;  /* 0x0000002eff2f723e */ /* 0x080fe400020006ff */
[----:B------:R-:W-:Y:S01]  /*99d0*/  F2FP.F16.E4M3.UNPACK_B R184, R97 ;  /* 0x00000061ffb8723e */ /* 0x000fe200020006ff */
[----:B------:R-:W-:Y:S01]  /*99e0*/  HADD2.F32 R59, -RZ, R99.H0_H0 ;  /* 0x20000063ff3b7230 */ /* 0x000fe20000004100 */
[----:B------:R-:W-:Y:S01]  /*99f0*/  F2FP.F16.E4M3.UNPACK_B R46, R46.H1 ;  /* 0x0000002eff2e723e */ /* 0x000fe200030006ff */
[--C-:B------:R-:W-:Y:S01]  /*9a00*/  HADD2.F32 R185, -RZ, R47.reuse.H0_H0 ;  /* 0x2000002fffb97230 */ /* 0x100fe20000004100 */
[----:B------:R-:W-:Y:S01]  /*9a10*/  F2FP.F16.E4M3.UNPACK_B R45, R45.H1 ;  /* 0x0000002dff2d723e */ /* 0x000fe200030006ff */
[----:B------:R-:W-:Y:S01]  /*9a20*/  HADD2.F32 R186, -RZ, R184.H0_H0 ;  /* 0x200000b8ffba7230 */ /* 0x000fe20000004100 */
[----:B------:R-:W-:Y:S01]  /*9a30*/  F2FP.F16.E4M3.UNPACK_B R97, R97.H1 ;  /* 0x00000061ff61723e */ /* 0x000fe200030006ff */
[----:B------:R-:W-:-:S02]  /*9a40*/  HADD2.F32 R47, -RZ, R47.H1_H1 ;  /* 0x3000002fff2f7230 */ /* 0x000fc40000004100 */
[-C--:B------:R-:W-:Y:S01]  /*9a50*/  FMUL.FTZ R188, R185, R59.reuse ;  /* 0x0000003bb9bc7220 */ /* 0x080fe20000410000 */
[----:B------:R-:W-:Y:S01]  /*9a60*/  FMUL.FTZ R59, R187, R59 ;  /* 0x0000003bbb3b7220 */ /* 0x000fe20000410000 */
[----:B------:R-:W-:Y:S01]  /*9a70*/  HADD2.F32 R99, -RZ, R99.H1_H1 ;  /* 0x30000063ff637230 */ /* 0x000fe20000004100 */
[----:B------:R-:W-:Y:S01]  /*9a80*/  F2FP.SATFINITE.E4M3.F32.PACK_AB_MERGE_C R93, R183, R93, RZ ;  /* 0x0000005db75d723e */ /* 0x000fe200048070ff */
[----:B------:R-:W-:Y:S02]  /*9a90*/  HADD2.F32 R184, -RZ, R184.H1_H1 ;  /* 0x300000b8ffb87230 */ /* 0x000fe40000004100 */
[-C--:B------:R-:W-:Y:S01]  /*9aa0*/  FFMA.FTZ R185, R185, R186.reuse, R59 ;  /* 0x000000bab9b97223 */ /* 0x080fe2000001003b */
[----:B------:R-:W-:Y:S02]  /*9ab0*/  HADD2.F32 R59, -RZ, R58.H1_H1 ;  /* 0x3000003aff3b7230 */ /* 0x000fe40000004100 */
[-C--:B------:R-:W-:Y:S01]  /*9ac0*/  FMUL.FTZ R58, R47, R99.reuse ;  /* 0x000000632f3a7220 */ /* 0x080fe20000410000 */
[----:B------:R-:W-:Y:S01]  /*9ad0*/  FFMA.FTZ R188, R187, R186, -R188 ;  /* 0x000000babbbc7223 */ /* 0x000fe200000108bc */
[----:B------:R-:W-:Y:S01]  /*9ae0*/  HADD2.F32 R186, -RZ, R45.H0_H0 ;  /* 0x2000002dffba7230 */ /* 0x000fe20000004100 */
[----:B------:R-:W-:Y:S01]  /*9af0*/  F2FP.SATFINITE.E4M3.F32.PACK_AB_MERGE_C R181, R181, R182, R93 ;  /* 0x000000b6b5b5723e */ /* 0x000fe2000480705d */
[C---:B------:R-:W-:Y:S01]  /*9b00*/  FFMA.FTZ R58, R59.reuse, R184, -R58 ;  /* 0x000000b83b3a7223 */ /* 0x040fe2000001083a */
[----:B------:R-:W-:Y:S01]  /*9b10*/  FMUL.FTZ R59, R59, R99 ;  /* 0x000000633b3b7220 */ /* 0x000fe20000410000 */
[----:B------:R-:W-:Y:S01]  /*9b20*/  HADD2.F32 R99, -RZ, R97.H0_H0 ;  /* 0x20000061ff637230 */ /* 0x000fe20000004100 */
[----:B------:R-:W-:Y:S01]  /*9b30*/  F2FP.F16.E4M3.UNPACK_B R93, R96.H1 ;  /* 0x00000060ff5d723e */ /* 0x000fe200030006ff */
[----:B------:R-:W-:-:S02]  /*9b40*/  HADD2.F32 R45, -RZ, R45.H1_H1 ;  /* 0x3000002dff2d7230 */ /* 0x000fc40000004100 */
[----:B------:R-:W-:Y:S01]  /*9b50*/  FFMA.FTZ R47, R47, R184, R59 ;  /* 0x000000b82f2f7223 */ /* 0x000fe2000001003b */
[----:B------:R-:W-:Y:S01]  /*9b60*/  F2FP.F16.E4M3.UNPACK_B R59, R95.H1 ;  /* 0x0000005fff3b723e */ /* 0x000fe200030006ff */
[--C-:B------:R-:W-:Y:S01]  /*9b70*/  HADD2.F32 R95, -RZ, R46.reuse.H0_H0 ;  /* 0x2000002eff5f7230 */ /* 0x100fe20000004100 */
[----:B------:R-:W-:Y:S01]  /*9b80*/  F2FP.SATFINITE.E4M3.F32.PACK_AB_MERGE_C R44, R180, R44, RZ ;  /* 0x0000002cb42c723e */ /* 0x000fe200048070ff */
[----:B------:R-:W-:Y:S01]  /*9b90*/  HADD2.F32 R46, -RZ, R46.H1_H1 ;  /* 0x3000002eff2e7230 */ /* 0x000fe20000004100 */
[----:B------:R-:W-:Y:S01]  /*9ba0*/  F2FP.F16.E4M3.UNPACK_B R96, R96 ;  /* 0x00000060ff60723e */ /* 0x000fe200020006ff */
[--C-:B------:R-:W-:Y:S02]  /*9bb0*/  HADD2.F32 R184, -RZ, R59.reuse.H0_H0 ;  /* 0x2000003bffb87230 */ /* 0x100fe40000004100 */
[----:B------:R-:W-:Y:S01]  /*9bc0*/  FMUL.FTZ R187, R95, R186 ;  /* 0x000000ba5fbb7220 */ /* 0x000fe20000410000 */
[----:B------:R-:W-:Y:S02]  /*9bd0*/  HADD2.F32 R59, -RZ, R59.H1_H1 ;  /* 0x3000003bff3b7230 */ /* 0x000fe40000004100 */
[----:B------:R-:W-:-:S02]  /*9be0*/  HADD2.F32 R97, -RZ, R97.H1_H1 ;  /* 0x30000061ff617230 */ /* 0x000fc40000004100 */
[C---:B------:R-:W-:Y:S01]  /*9bf0*/  FFMA.FTZ R187, R184.reuse, R99, -R187 ;  /* 0x00000063b8bb7223 */ /* 0x040fe200000108bb */
[----:B------:R-:W-:-:S04]  /*9c00*/  FMUL.FTZ R184, R184, R186 ;  /* 0x000000bab8b87220 */ /* 0x000fc80000410000 */
[----:B------:R-:W-:Y:S01]  /*9c10*/  FFMA.FTZ R184, R95, R99, R184 ;  /* 0x000000635fb87223 */ /* 0x000fe200000100b8 */
[CC--:B------:R-:W-:Y:S01]  /*9c20*/  FMUL.FTZ R95, R46.reuse, R45.reuse ;  /* 0x0000002d2e5f7220 */ /* 0x0c0fe20000410000 */
[C---:B------:R-:W-:Y:S01]  /*9c30*/  FMUL.FTZ R45, R59.reuse, R45 ;  /* 0x0000002d3b2d7220 */ /* 0x040fe20000410000 */
[----:B------:R-:W-:Y:S02]  /*9c40*/  F2FP.F16.E4M3.UNPACK_B R99, R177.H1 ;  /* 0x000000b1ff63723e */ /* 0x000fe400030006ff */
[-C--:B------:R-:W-:Y:S01]  /*9c50*/  FFMA.FTZ R95, R59, R97.reuse, -R95 ;  /* 0x000000613b5f7223 */ /* 0x080fe2000001085f */
[----:B------:R-:W-:Y:S01]  /*9c60*/  FFMA.FTZ R46, R46, R97, R45 ;  /* 0x000000612e2e7223 */ /* 0x000fe2000001002d */
[----:B------:R-:W-:Y:S01]  /*9c70*/  IMAD.MOV.U32 R45, RZ, RZ, R92 ;  /* 0x000000ffff2d7224 */ /* 0x000fe200078e005c */
[-C--:B------:R-:W-:Y:S01]  /*9c80*/  F2FP.F16.E4M3.UNPACK_B R59, R175.reuse.H1 ;  /* 0x000000afff3b723e */ /* 0x080fe200030006ff */
[----:B------:R-:W-:Y:S01]  /*9c90*/  HADD2.F32 R97, -RZ, R93.H0_H0 ;  /* 0x2000005dff617230 */ /* 0x000fe20000004100 */
[----:B------:R-:W-:Y:S01]  /*9ca0*/  F2FP.F16.E4M3.UNPACK_B R175, R175 ;  /* 0x000000afffaf723e */ /* 0x000fe200020006ff */
[----:B------:R-:W-:Y:S01]  /*9cb0*/  HADD2.F32 R182, -RZ, R99.H0_H0 ;  /* 0x20000063ffb67230 */ /* 0x000fe20000004100 */
[-C--:B------:R-:W-:Y:S01]  /*9cc0*/  F2FP.F16.E4M3.UNPACK_B R92, R45.reuse.H1 ;  /* 0x0000002dff5c723e */ /* 0x080fe200030006ff */
[--C-:B------:R-:W-:Y:S01]  /*9cd0*/  HADD2.F32 R186, -RZ, R59.reuse.H0_H0 ;  /* 0x2000003bffba7230 */ /* 0x100fe20000004100 */
[----:B------:R-:W-:Y:S01]  /*9ce0*/  F2FP.F16.E4M3.UNPACK_B R45, R45 ;  /* 0x0000002dff2d723e */ /* 0x000fe200020006ff */
[----:B------:R-:W-:Y:S01]  /*9cf0*/  HADD2.F32 R59, -RZ, R59.H1_H1 ;  /* 0x3000003bff3b7230 */ /* 0x000fe20000004100 */
[----:B------:R-:W-:Y:S01]  /*9d00*/  F2FP.F16.E4M3.UNPACK_B R177, R177 ;  /* 0x000000b1ffb1723e */ /* 0x000fe200020006ff */
[----:B------:R-:W-:-:S02]  /*9d10*/  HADD2.F32 R180, -RZ, R92.H0_H0 ;  /* 0x2000005cffb47230 */ /* 0x000fc40000004100 */
[-C--:B------:R-:W-:Y:S01]  /*9d20*/  FMUL.FTZ R183, R97, R186.reuse ;  /* 0x000000ba61b77220 */ /* 0x080fe20000410000 */
[----:B------:R-:W-:Y:S01]  /*9d30*/  HADD2.F32 R93, -RZ, R93.H1_H1 ;  /* 0x3000005dff5d7230 */ /* 0x000fe20000004100 */
[----:B------:R-:W-:Y:S01]  /*9d40*/  F2FP.SATFINITE.E4M3.F32.PACK_AB_MERGE_C R95, R95, R187, RZ ;  /* 0x000000bb5f5f723e */ /* 0x000fe200048070ff */
[----:B------:R-:W-:Y:S02]  /*9d50*/  HADD2.F32 R92, -RZ, R92.H1_H1 ;  /* 0x3000005cff5c7230 */ /* 0x000fe40000004100 */
[C---:B------:R-:W-:Y:S01]  /*9d60*/  FMUL.FTZ R186, R180.reuse, R186 ;  /* 0x000000bab4ba7220 */ /* 0x040fe20000410000 */
[----:B------:R-:W-:Y:S02]  /*9d70*/  HADD2.F32 R99, -RZ, R99.H1_H1 ;  /* 0x30000063ff637230 */ /* 0x000fe40000004100 */
[----:B------:R-:W-:Y:S01]  /*9d80*/  FFMA.FTZ R183, R180, R182, -R183 ;  /* 0x000000b6b4b77223 */ /* 0x000fe200000108b7 */
[----:B------:R-:W-:Y:S01]  /*9d90*/  F2FP.SATFINITE.E4M3.F32.PACK_AB_MERGE_C R46, R46, R184, RZ ;  /* 0x000000b82e2e723e */ /* 0x000fe200048070ff */
[----:B------:R-:W-:Y:S01]  /*9da0*/  FFMA.FTZ R186, R97, R182, R186 ;  /* 0x000000b661ba7223 */ /* 0x000fe200000100ba */
[CC--:B------:R-:W-:Y:S01]  /*9db0*/  FMUL.FTZ R97, R93.reuse, R59.reuse ;  /* 0x0000003b5d617220 */ /* 0x0c0fe20000410000 */
[----:B------:R-:W-:Y:S01]  /*9dc0*/  FMUL.FTZ R59, R92, R59 ;  /* 0x0000003b5c3b7220 */ /* 0x000fe20000410000 */
[----:B------:R-:W-:Y:S01]  /*9dd0*/  HADD2.F32 R182, -RZ, R175.H0_H0 ;  /* 0x200000afffb67230 */ /* 0x000fe20000004100 */
[----:B------:R-:W-:Y:S01]  /*9de0*/  F2FP.SATFINITE.E4M3.F32.PACK_AB_MERGE_C R95, R58, R188, R95 ;  /* 0x000000bc3a5f723e */ /* 0x000fe2000480705f */
[-C--:B------:R-:W-:Y:S01]  /*9df0*/  FFMA.FTZ R92, R92, R99.reuse, -R97 ;  /* 0x000000635c5c7223 */ /* 0x080fe20000010861 */
[----:B------:R-:W-:Y:S01]  /*9e00*/  FFMA.FTZ R59, R93, R99, R59 ;  /* 0x000000635d3b7223 */ /* 0x000fe2000001003b */
[----:B------:R-:W-:-:S02]  /*9e10*/  HADD2.F32 R93, -RZ, R96.H0_H0 ;  /* 0x20000060ff5d7230 */ /* 0x000fc40000004100 */
[----:B------:R-:W-:Y:S01]  /*9e20*/  HADD2.F32 R99, -RZ, R45.H0_H0 ;  /* 0x2000002dff637230 */ /* 0x000fe20000004100 */
[----:B------:R-:W-:Y:S01]  /*9e30*/  F2FP.SATFINITE.E4M3.F32.PACK_AB_MERGE_C R92, R92, R183, RZ ;  /* 0x000000b75c5c723e */ /* 0x000fe200048070ff */
[----:B------:R-:W-:Y:S02]  /*9e40*/  HADD2.F32 R97, -RZ, R177.H0_H0 ;  /* 0x200000b1ff617230 */ /* 0x000fe40000004100 */
[-C--:B------:R-:W-:Y:S01]  /*9e50*/  FMUL.FTZ R180, R93, R182.reuse ;  /* 0x000000b65db47220 */ /* 0x080fe20000410000 */
[----:B------:R-:W-:Y:S02]  /*9e60*/  HADD2.F32 R175, -RZ, R175.H1_H1 ;  /* 0x300000afffaf7230 */ /* 0x000fe40000004100 */
[C---:B------:R-:W-:Y:S01]  /*9e70*/  FMUL.FTZ R182, R99.reuse, R182 ;  /* 0x000000b663b67220 */ /* 0x040fe20000410000 */
[----:B------:R-:W-:Y:S02]  /*9e80*/  HADD2.F32 R96, -RZ, R96.H1_H1 ;  /* 0x30000060ff607230 */ /* 0x000fe40000004100 */
[----:B------:R-:W-:Y:S01]  /*9e90*/  FFMA.FTZ R180, R99, R97, -R180 ;  /* 0x0000006163b47223 */ /* 0x000fe200000108b4 */
[----:B------:R-:W-:-:S02]  /*9ea0*/  HADD2.F32 R45, -RZ, R45.H1_H1 ;  /* 0x3000002dff2d7230 */ /* 0x000fc40000004100 */
[----:B------:R-:W-:Y:S01]  /*9eb0*/  FFMA.FTZ R182, R93, R97, R182 ;  /* 0x000000615db67223 */ /* 0x000fe200000100b6 */
[----:B------:R-:W-:Y:S02]  /*9ec0*/  HADD2.F32 R177, -RZ, R177.H1_H1 ;  /* 0x300000b1ffb17230 */ /* 0x000fe40000004100 */
[CC--:B------:R-:W-:Y:S01]  /*9ed0*/  FMUL.FTZ R93, R96.reuse, R175.reuse ;  /* 0x000000af605d7220 */ /* 0x0c0fe20000410000 */
[-C--:B------:R-:W-:Y:S01]  /*9ee0*/  F2FP.F16.E4M3.UNPACK_B R99, R178.reuse.H1 ;  /* 0x000000b2ff63723e */ /* 0x080fe200030006ff */
[C---:B------:R-:W-:Y:S01]  /*9ef0*/  FMUL.FTZ R175, R45.reuse, R175 ;  /* 0x000000af2daf7220 */ /* 0x040fe20000410000 */
[----:B------:R-:W-:Y:S01]  /*9f00*/  F2FP.F16.E4M3.UNPACK_B R178, R178 ;  /* 0x000000b2ffb2723e */ /* 0x000fe200020006ff */
[-C--:B------:R-:W-:Y:S01]  /*9f10*/  FFMA.FTZ R93, R45, R177.reuse, -R93 ;  /* 0x000000b12d5d7223 */ /* 0x080fe2000001085d */
[----:B------:R-:W-:Y:S01]  /*9f20*/  F2FP.SATFINITE.E4M3.F32.PACK_AB_MERGE_C R59, R59, R186, RZ ;  /* 0x000000ba3b3b723e */ /* 0x000fe200048070ff */
[----:B------:R-:W-:Y:S01]  /*9f30*/  FFMA.FTZ R45, R96, R177, R175 ;  /* 0x000000b1602d7223 */ /* 0x000fe200000100af */
[----:B------:R-:W-:Y:S01]  /*9f40*/  F2FP.F16.E4M3.UNPACK_B R96, R98.H1 ;  /* 0x00000062ff60723e */ /* 0x000fe200030006ff */
[--C-:B------:R-:W-:Y:S01]  /*9f50*/  HADD2.F32 R177, -RZ, R99.reuse.H0_H0 ;  /* 0x20000063ffb17230 */ /* 0x100fe20000004100 */
[----:B------:R-:W-:Y:S01]  /*9f60*/  F2FP.SATFINITE.E4M3.F32.PACK_AB_MERGE_C R180, R93, R180, R92 ;  /* 0x000000b45db4723e */ /* 0x000fe2000480705c */
[----:B------:R-:W-:Y:S01]  /*9f70*/  HADD2.F32 R99, -RZ, R99.H1_H1 ;  /* 0x30000063ff637230 */ /* 0x000fe20000004100 */
[----:B------:R-:W-:Y:S01]  /*9f80*/  F2FP.F16.E4M3.UNPACK_B R92, R176.H1 ;  /* 0x000000b0ff5c723e */ /* 0x000fe200030006ff */
[--C-:B------:R-:W-:Y:S01]  /*9f90*/  HADD2.F32 R97, -RZ, R96.reuse.H0_H0 ;  /* 0x20000060ff617230 */ /* 0x100fe20000004100 */
[----:B------:R-:W-:Y:S01]  /*9fa0*/  F2FP.F16.E4M3.UNPACK_B R93, R94.H1 ;  /* 0x0000005eff5d723e */ /* 0x000fe200030006ff */
[----:B------:R-:W-:Y:S01]  /*9fb0*/  HADD2.F32 R96, -RZ, R96.H1_H1 ;  /* 0x30000060ff607230 */ /* 0x000fe20000004100 */
[----:B------:R-:W-:Y:S01]  /*9fc0*/  F2FP.F16.E4M3.UNPACK_B R176, R176 ;  /* 0x000000b0ffb0723e */ /* 0x000fe200020006ff */
[--C-:B------:R-:W-:Y:S01]  /*9fd0*/  HADD2.F32 R187, -RZ, R92.reuse.H0_H0 ;  /* 0x2000005cffbb7230 */ /* 0x100fe20000004100 */
[----:B------:R-:W-:Y:S01]  /*9fe0*/  F2FP.F16.E4M3.UNPACK_B R98, R98 ;  /* 0x00000062ff62723e */ /* 0x000fe200020006ff */
[----:B------:R-:W-:Y:S01]  /*9ff0*/  HADD2.F32 R175, -RZ, R93.H0_H0 ;  /* 0x2000005dffaf7230 */ /* 0x000fe20000004100 */
[----:B------:R-:W-:Y:S01]  /*a000*/  F2FP.F16.E4M3.UNPACK_B R94, R94 ;  /* 0x0000005eff5e723e */ /* 0x000fe200020006ff */
[----:B------:R-:W-:-:S02]  /*a010*/  HADD2.F32 R92, -RZ, R92.H1_H1 ;  /* 0x3000005cff5c7230 */ /* 0x000fc40000004100 */
[-C--:B------:R-:W-:Y:S01]  /*a020*/  FMUL.FTZ R183, R97, R187.reuse ;  /* 0x000000bb61b77220 */ /* 0x080fe20000410000 */
[----:B------:R-:W-:Y:S02]  /*a030*/  HADD2.F32 R93, -RZ, R93.H1_H1 ;  /* 0x3000005dff5d7230 */ /* 0x000fe40000004100 */
[----:B------:R-:W-:Y:S01]  /*a040*/  FMUL.FTZ R187, R175, R187 ;  /* 0x000000bbafbb7220 */ /* 0x000fe20000410000 */
[----:B------:R-:W-:Y:S01]  /*a050*/  F2FP.SATFINITE.E4M3.F32.PACK_AB_MERGE_C R45, R45, R182, R59 ;  /* 0x000000b62d2d723e */ /* 0x000fe2000480703b */
[-C--:B------:R-:W-:Y:S02]  /*a060*/  FFMA.FTZ R183, R175, R177.reuse, -R183 ;  /* 0x000000b1afb77223 */ /* 0x080fe400000108b7 */
[----:B------:R-:W-:Y:S01]  /*a070*/  FFMA.FTZ R187, R97, R177, R187 ;  /* 0x000000b161bb7223 */ /* 0x000fe200000100bb */
[-C--:B------:R-:W-:Y:S01]  /*a080*/  FMUL.FTZ R97, R96, R92.reuse ;  /* 0x0000005c60617220 */ /* 0x080fe20000410000 */
[----:B------:R-:W-:Y:S01]  /*a090*/  FMUL.FTZ R92, R93, R92 ;  /* 0x0000005c5d5c7220 */ /* 0x000fe20000410000 */
[----:B------:R-:W-:-:S02]  /*a0a0*/  HADD2.F32 R177, -RZ, R176.H0_H0 ;  /* 0x200000b0ffb17230 */ /* 0x000fc40000004100 */
[-C--:B------:R-:W-:Y:S01]  /*a0b0*/  FFMA.FTZ R93, R93, R99.reuse, -R97 ;  /* 0x000000635d5d7223 */ /* 0x080fe20000010861 */
[----:B------:R-:W-:Y:S01]  /*a0c0*/  FFMA.FTZ R92, R96, R99, R92 ;  /* 0x00000063605c7223 */ /* 0x000fe2000001005c */
[----:B------:R-:W-:Y:S02]  /*a0d0*/  HADD2.F32 R96, -RZ, R98.H0_H0 ;  /* 0x20000062ff607230 */ /* 0x000fe40000004100 */
[----:B------:R-:W-:Y:S01]  /*a0e0*/  HADD2.F32 R99, -RZ, R94.H0_H0 ;  /* 0x2000005eff637230 */ /* 0x000fe20000004100 */
[----:B------:R-:W-:Y:S01]  /*a0f0*/  F2FP.SATFINITE.E4M3.F32.PACK_AB_MERGE_C R93, R93, R183, RZ ;  /* 0x000000b75d5d723e */ /* 0x000fe200048070ff */
[----:B------:R-:W-:Y:S02]  /*a100*/  HADD2.F32 R97, -RZ, R178.H0_H0 ;  /* 0x200000b2ff617230 */ /* 0x000fe40000004100 */
[-C--:B------:R-:W-:Y:S01]  /*a110*/  FMUL.FTZ R175, R96, R177.reuse ;  /* 0x000000b160af7220 */ /* 0x080fe20000410000 */
[----:B------:R-:W-:Y:S02]  /*a120*/  HADD2.F32 R176, -RZ, R176.H1_H1 ;  /* 0x300000b0ffb07230 */ /* 0x000fe40000004100 */
[----:B------:R-:W-:Y:S01]  /*a130*/  FMUL.FTZ R177, R99, R177 ;  /* 0x000000b163b17220 */ /* 0x000fe20000410000 */
[----:B------:R-:W-:-:S02]  /*a140*/  HADD2.F32 R98, -RZ, R98.H1_H1 ;  /* 0x30000062ff627230 */ /* 0x000fc40000004100 */
[-C--:B------:R-:W-:Y:S01]  /*a150*/  FFMA.FTZ R175, R99, R97.reuse, -R175 ;  /* 0x0000006163af7223 */ /* 0x080fe200000108af */
[----:B------:R-:W-:Y:S02]  /*a160*/  HADD2.F32 R94, -RZ, R94.H1_H1 ;  /* 0x3000005eff5e7230 */ /* 0x000fe40000004100 */
[----:B------:R-:W-:Y:S01]  /*a170*/  FFMA.FTZ R177, R96, R97, R177 ;  /* 0x0000006160b17223 */ /* 0x000fe200000100b1 */
[----:B------:R-:W-:Y:S02]  /*a180*/  HADD2.F32 R178, -RZ, R178.H1_H1 ;  /* 0x300000b2ffb27230 */ /* 0x000fe40000004100 */
[-C--:B------:R-:W-:Y:S01]  /*a190*/  FMUL.FTZ R96, R98, R176.reuse ;  /* 0x000000b062607220 */ /* 0x080fe20000410000 */
[----:B------:R-:W-:Y:S01]  /*a1a0*/  F2FP.SATFINITE.E4M3.F32.PACK_AB_MERGE_C R92, R92, R187, RZ ;  /* 0x000000bb5c5c723e */ /* 0x000fe200048070ff */
[----:B------:R-:W-:Y:S01]  /*a1b0*/  FMUL.FTZ R176, R94, R176 ;  /* 0x000000b05eb07220 */ /* 0x000fe20000410000 */
[----:B------:R-:W-:Y:S01]  /*a1c0*/  F2FP.SATFINITE.E4M3.F32.PACK_AB_MERGE_C R97, R56, R57, R44 ;  /* 0x000000393861723e */ /* 0x000fe2000480702c */
[-C--:B------:R-:W-:Y:S01]  /*a1d0*/  FFMA.FTZ R96, R94, R178.reuse, -R96 ;  /* 0x000000b25e607223 */ /* 0x080fe20000010860 */
[----:B------:R-:W-:Y:S01]  /*a1e0*/  F2FP.SATFINITE.E4M3.F32.PACK_AB_MERGE_C R99, R47, R185, R46 ;  /* 0x000000b92f63723e */ /* 0x000fe2000480702e */
[----:B------:R-:W-:-:S03]  /*a1f0*/  FFMA.FTZ R176, R98, R178, R176 ;  /* 0x000000b262b07223 */ /* 0x000fc600000100b0 */
[----:B------:R-:W-:Y:S01]  /*a200*/  F2FP.SATFINITE.E4M3.F32.PACK_AB_MERGE_C R94, R96, R175, R93 ;  /* 0x000000af605e723e */ /* 0x000fe2000480705d */
[----:B------:R-:W-:Y:S01]  /*a210*/  IMAD.MOV.U32 R93, RZ, RZ, R181 ;  /* 0x000000ffff5d7224 */ /* 0x000fe200078e00b5 */
[----:B------:R-:W-:Y:S01]  /*a220*/  F2FP.SATFINITE.E4M3.F32.PACK_AB_MERGE_C R98, R176, R177, R92 ;  /* 0x000000b1b062723e */ /* 0x000fe2000480705c */
[----:B------:R-:W-:Y:S02]  /*a230*/  IMAD.MOV.U32 R92, RZ, RZ, R180 ;  /* 0x000000ffff5c7224 */ /* 0x000fe400078e00b4 */
[----:B------:R-:W-:-:S07]  /*a240*/  IMAD.MOV.U32 R96, RZ, RZ, R45 ;  /* 0x000000ffff607224 */ /* 0x000fce00078e002d */
.L_x_554:
[----:B------:R-:W-:Y:S05]  /*a250*/  BSYNC B3 ;  /* 0x0000000000037941 */ /* 0x000fea0003800000 */
.L_x_553:
[----:B------:R-:W-:-:S13]  /*a260*/  ISETP.GE.AND P4, PT, R179, R152, PT ;  /* 0x00000098b300720c */ /* 0x000fda0003f86270 */
[--C-:B------:R-:W-:Y:S02]  /*a270*/  @!P4 SHF.R.S32.HI R45, RZ, 0x1f, R179.reuse ;  /* 0x0000001fff2dc819 */ /* 0x100fe400000114b3 */
[----:B------:R-:W-:-:S04]  /*a280*/  @!P4 IADD3 R47, P5, P6, R118, R140, R179 ;  /* 0x0000008c762fc210 */ /* 0x000fc80007ebe0b3 */
[----:B------:R-:W-:Y:S02]  /*a290*/  @!P4 IADD3.X R56, R4, R170, R45, P5, P6 ;  /* 0x000000aa0438c210 */ /* 0x000fe40002fec42d */
[----:B------:R-:W-:-:S04]  /*a2a0*/  IADD3 R45, P5, P6, R118, R140, R26 ;  /* 0x0000008c762d7210 */ /* 0x000fc80007ebe01a */
[----:B------:R-:W-:Y:S02]  /*a2b0*/  IADD3.X R46, R4, R170, R30, P5, P6 ;  /* 0x000000aa042e7210 */ /* 0x000fe40002fec41e */
[----:B------:R-:W-:-:S04]  /*a2c0*/  IADD3 R44, P5, R45, R124, RZ ;  /* 0x0000007c2d2c7210 */ /* 0x000fc80007fbe0ff */
[----:B------:R-:W-:Y:S02]  /*a2d0*/  IADD3.X R45, R46, R125, RZ, P5, !PT ;  /* 0x0000007d2e2d7210 */ /* 0x000fe40002ffe4ff */
[----:B------:R-:W-:-:S03]  /*a2e0*/  @!P4 IADD3 R46, P5, R47, R124, RZ ;  /* 0x0000007c2f2ec210 */ /* 0x000fc60007fbe0ff */
[----:B0-----:R0:W-:Y:S02]  /*a2f0*/  STG.E.128 desc[UR54][R44.64], R92 ;  /* 0x0000005c2c007986 */ /* 0x0011e4000c101d36 */
[----:B------:R-:W-:-:S05]  /*a300*/  @!P4 IMAD.X R47, R56, 0x1, R125, P5 ;  /* 0x00000001382fc824 */ /* 0x000fca00028e067d */
[----:B-1----:R0:W-:Y:S03]  /*a310*/  @!P4 STG.E.128 desc[UR54][R46.64], R96 ;  /* 0x000000602e00c986 */ /* 0x0021e6000c101d36 */
.L_x_552:
[----:B------:R-:W-:Y:S05]  /*a320*/  BSYNC B2 ;  /* 0x0000000000027941 */ /* 0x000fea0003800000 */
.L_x_551:
[----:B------:R-:W-:Y:S01]  /*a330*/  ISETP.NE.AND P4, PT, R35, RZ, PT ;  /* 0x000000ff2300720c */ /* 0x000fe20003f85270 */
[----:B------:R-:W-:-:S12]  /*a340*/  BSSY B2, `(.L_x_555) ;  /* 0x00000f6000027945 */ /* 0x000fd80003800000 */
[----:B------:R-:W-:Y:S05]  /*a350*/  @!P4 BRA `(.L_x_556) ;  /* 0x0000000c00d0c947 */ /* 0x000fea0003800000 */
[----:B0-----:R-:W-:Y:S01]  /*a360*/  SEL R44, R121, R158, !P1 ;  /* 0x0000009e792c7207 */ /* 0x001fe20004800000 */
[----:B------:R-:W-:Y:S01]  /*a370*/  BSSY B3, `(.L_x_557) ;  /* 0x00000e8000037945 */ /* 0x000fe20003800000 */
[----:B------:R-:W-:Y:S02]  /*a380*/  IADD3 R93, P4, P5, R118, R140, R27 ;  /* 0x0000008c765d7210 */ /* 0x000fe40007d9e01b */
[----:B------:R-:W-:Y:S02]  /*a390*/  SHF.R.S32.HI R45, RZ, 0x1f, R44 ;  /* 0x0000001fff2d7819 */ /* 0x000fe4000001142c */
[----:B------:R-:W-:Y:S02]  /*a3a0*/  IADD3.X R92, R4, R170, R31, P4, P5 ;  /* 0x000000aa045c7210 */ /* 0x000fe400027ea41f */
[----:B------:R-:W-:Y:S02]  /*a3b0*/  LEA.HI R44, R45, R44, RZ, 0x5 ;  /* 0x0000002c2d2c7211 */ /* 0x000fe400078f28ff */
[----:B------:R-:W-:-:S02]  /*a3c0*/  ISETP.GE.AND P4, PT, R0, R133, PT ;  /* 0x000000850000720c */ /* 0x000fc40003f86270 */
[----:B------:R-:W-:-:S04]  /*a3d0*/  LEA.HI.SX32 R44, R44, R101, 0x1b ;  /* 0x000000652c2c7211 */ /* 0x000fc800078fdaff */
[----:B------:R-:W-:Y:S01]  /*a3e0*/  SHF.R.S32.HI R45, RZ, 0x1f, R44 ;  /* 0x0000001fff2d7819 */ /* 0x000fe2000001142c */
[----:B------:R-:W-:-:S03]  /*a3f0*/  IMAD.SHL.U32 R94, R44, 0x10, RZ ;  /* 0x000000102c5e7824 */ /* 0x000fc600078e00ff */
[----:B------:R-:W-:-:S04]  /*a400*/  LEA.HI R45, R45, R44, RZ, 0x2 ;  /* 0x0000002c2d2d7211 */ /* 0x000fc800078f10ff */
[----:B------:R-:W-:Y:S02]  /*a410*/  SHF.R.S32.HI R44, RZ, 0x2, R45 ;  /* 0x00000002ff2c7819 */ /* 0x000fe4000001142d */
[----:B------:R-:W-:-:S03]  /*a420*/  LOP3.LUT R45, R227, 0x30, R94, 0xf8, !PT ;  /* 0x00000030e32d7812 */ /* 0x000fc600078ef85e */
[----:B------:R-:W-:Y:S01]  /*a430*/  IMAD R44, R44, 0x2800, R229 ;  /* 0x000028002c2c7824 */ /* 0x000fe200078e02e5 */
[----:B------:R-:W-:-:S05]  /*a440*/  LOP3.LUT R45, R45, R228, RZ, 0x3c, !PT ;  /* 0x000000e42d2d7212 */ /* 0x000fca00078e3cff */
[----:B------:R-:W-:Y:S02]  /*a450*/  IMAD.IADD R44, R44, 0x1, R45 ;  /* 0x000000012c2c7824 */ /* 0x000fe400078e022d */
[C---:B------:R-:W-:Y:S02]  /*a460*/  IMAD R45, R17.reuse, 0x7800, R143 ;  /* 0x00007800112d7824 */ /* 0x040fe400078e028f */
[----:B------:R-:W-:Y:S02]  /*a470*/  IMAD R47, R17, 0x7800, R44 ;  /* 0x00007800112f7824 */ /* 0x000fe400078e022c */
[----:B------:R-:W-:-:S03]  /*a480*/  IMAD.IADD R45, R16, 0x1, R45 ;  /* 0x00000001102d7824 */ /* 0x000fc600078e022d */
[----:B------:R-:W-:-:S03]  /*a490*/  IADD3 R56, R16, R47, RZ ;  /* 0x0000002f10387210 */ /* 0x000fc60007ffe0ff */
[----:B------:R-:W0:Y:S04]  /*a4a0*/  LDS.128 R44, [R45+0x24200] ;  /* 0x024200002d2c7984 */ /* 0x000e280000000c00 */
[----:B------:R-:W1:Y:S01]  /*a4b0*/  LDS.128 R56, [R56+0x24200] ;  /* 0x0242000038387984 */ /* 0x000e620000000c00 */
[----:B------:R-:W-:Y:S05]  /*a4c0*/  @P4 BRA `(.L_x_558) ;  /* 0x0000000c00484947 */ /* 0x000fea0003800000 */
[--C-:B------:R-:W-:Y:S02]  /*a4d0*/  SHF.R.U32.HI R48, RZ, 0x8, R49.reuse ;  /* 0x00000008ff307819 */ /* 0x100fe40000011631 */
[----:B------:R-:W-:Y:S02]  /*a4e0*/  LOP3.LUT R50, R49, 0xff0000ff, RZ, 0xc0, !PT ;  /* 0xff0000ff31327812 */ /* 0x000fe400078ec0ff */
[----:B------:R-:W-:Y:S01]  /*a4f0*/  SHF.R.U32.HI R60, RZ, 0x10, R49 ;  /* 0x00000010ff3c7819 */ /* 0x000fe20000011631 */
[----:B------:R-:W-:Y:S01]  /*a500*/  IMAD.SHL.U32 R49, R48, 0x100, RZ ;  /* 0x0000010030317824 */ /* 0x000fe200078e00ff */
[----:B------:R-:W-:Y:S02]  /*a510*/  SHF.R.U32.HI R95, RZ, 0x8, R61 ;  /* 0x00000008ff5f7819 */ /* 0x000fe4000001163d */
[----:B------:R-:W-:Y:S02]  /*a520*/  LOP3.LUT R48, R61, 0xff0000ff, RZ, 0xc0, !PT ;  /* 0xff0000ff3d307812 */ /* 0x000fe400078ec0ff */
[----:B------:R-:W-:Y:S01]  /*a530*/  LOP3.LUT R50, R50, 0xff00, R49, 0xf8, !PT ;  /* 0x0000ff0032327812 */ /* 0x000fe200078ef831 */
[----:B------:R-:W-:Y:S01]  /*a540*/  IMAD.SHL.U32 R49, R95, 0x100, RZ ;  /* 0x000001005f317824 */ /* 0x000fe200078e00ff */
[----:B------:R-:W-:Y:S01]  /*a550*/  SHF.R.U32.HI R62, RZ, 0x10, R61 ;  /* 0x00000010ff3e7819 */ /* 0x000fe2000001163d */
[----:B------:R-:W-:Y:S01]  /*a560*/  IMAD.U32 R61, R60, 0x10000, RZ ;  /* 0x000100003c3d7824 */ /* 0x000fe200078e00ff */
[----:B------:R-:W-:-:S02]  /*a570*/  F2FP.F16.E4M3.UNPACK_B R179, R172.H1 ;  /* 0x000000acffb3723e */ /* 0x000fc400030006ff */
[----:B------:R-:W-:Y:S02]  /*a580*/  LOP3.LUT R49, R48, 0xff00, R49, 0xf8, !PT ;  /* 0x0000ff0030317812 */ /* 0x000fe400078ef831 */
[----:B------:R-:W-:Y:S01]  /*a590*/  LOP3.LUT R48, R50, 0xff0000, R61, 0xf8, !PT ;  /* 0x00ff000032307812 */ /* 0x000fe200078ef83d */
[----:B------:R-:W-:Y:S01]  /*a5a0*/  IMAD.U32 R50, R62, 0x10000, RZ ;  /* 0x000100003e327824 */ /* 0x000fe200078e00ff */
[----:B-1----:R-:W-:Y:S02]  /*a5b0*/  MOV R62, R57 ;  /* 0x00000039003e7202 */ /* 0x002fe40000000f00 */
[----:B------:R-:W-:Y:S02]  /*a5c0*/  F2FP.F16.E4M3.UNPACK_B R96, R48 ;  /* 0x00000030ff60723e */ /* 0x000fe400020006ff */
[-C--:B------:R-:W-:Y:S02]  /*a5d0*/  F2FP.F16.E4M3.UNPACK_B R95, R62.reuse ;  /* 0x0000003eff5f723e */ /* 0x080fe400020006ff */
[----:B0-----:R-:W-:Y:S01]  /*a5e0*/  F2FP.F16.E4M3.UNPACK_B R57, R45 ;  /* 0x0000002dff39723e */ /* 0x001fe200020006ff */
[----:B------:R-:W-:Y:S01]  /*a5f0*/  HADD2.F32 R98, -RZ, R96.H1_H1 ;  /* 0x30000060ff627230 */ /* 0x000fe20000004100 */
[----:B------:R-:W-:Y:S01]  /*a600*/  LOP3.LUT R61, R49, 0xff0000, R50, 0xf8, !PT ;  /* 0x00ff0000313d7812 */ /* 0x000fe200078ef832 */
[----:B------:R-:W-:Y:S01]  /*a610*/  HADD2.F32 R50, -RZ, R95.H0_H0 ;  /* 0x2000005fff327230 */ /* 0x000fe20000004100 */
[----:B------:R-:W-:Y:S01]  /*a620*/  F2FP.F16.E4M3.UNPACK_B R62, R62.H1 ;  /* 0x0000003eff3e723e */ /* 0x000fe200030006ff */
[----:B------:R-:W-:Y:S01]  /*a630*/  HADD2.F32 R60, -RZ, R57.H0_H0 ;  /* 0x20000039ff3c7230 */ /* 0x000fe20000004100 */
[-C--:B------:R-:W-:Y:S01]  /*a640*/  F2FP.F16.E4M3.UNPACK_B R49, R61.reuse ;  /* 0x0000003dff31723e */ /* 0x080fe200020006ff */
[----:B------:R-:W-:Y:S01]  /*a650*/  HADD2.F32 R95, -RZ, R95.H1_H1 ;  /* 0x3000005fff5f7230 */ /* 0x000fe20000004100 */
[----:B------:R-:W-:Y:S01]  /*a660*/  F2FP.F16.E4M3.UNPACK_B R61, R61.H1 ;  /* 0x0000003dff3d723e */ /* 0x000fe200030006ff */
[----:B------:R-:W-:-:S02]  /*a670*/  HADD2.F32 R57, -RZ, R57.H1_H1 ;  /* 0x30000039ff397230 */ /* 0x000fc40000004100 */
[----:B------:R-:W-:Y:S02]  /*a680*/  HADD2.F32 R99, -RZ, R96.H0_H0 ;  /* 0x20000060ff637230 */ /* 0x000fe40000004100 */
[-C--:B------:R-:W-:Y:S01]  /*a690*/  FMUL.FTZ R176, R95, R98.reuse ;  /* 0x000000625fb07220 */ /* 0x080fe20000410000 */
[--C-:B------:R-:W-:Y:S02]  /*a6a0*/  HADD2.F32 R96, -RZ, R49.reuse.H1_H1 ;  /* 0x30000031ff607230 */ /* 0x100fe40000004100 */
[C---:B------:R-:W-:Y:S01]  /*a6b0*/  FMUL.FTZ R98, R57.reuse, R98 ;  /* 0x0000006239627220 */ /* 0x040fe20000410000 */
[----:B------:R-:W-:Y:S02]  /*a6c0*/  HADD2.F32 R97, -RZ, R49.H0_H0 ;  /* 0x20000031ff617230 */ /* 0x000fe40000004100 */
[-C--:B------:R-:W-:Y:S01]  /*a6d0*/  FMUL.FTZ R175, R50, R99.reuse ;  /* 0x0000006332af7220 */ /* 0x080fe20000410000 */
[C---:B------:R-:W-:Y:S01]  /*a6e0*/  FMUL.FTZ R99, R60.reuse, R99 ;  /* 0x000000633c637220 */ /* 0x040fe20000410000 */
[-C--:B------:R-:W-:Y:S01]  /*a6f0*/  FFMA.FTZ R57, R57, R96.reuse, -R176 ;  /* 0x0000006039397223 */ /* 0x080fe200000108b0 */
[----:B------:R-:W-:Y:S01]  /*a700*/  FFMA.FTZ R49, R95, R96, R98 ;  /* 0x000000605f317223 */ /* 0x000fe20000010062 */
[----:B------:R-:W-:Y:S01]  /*a710*/  F2FP.F16.E4M3.UNPACK_B R96, R48.H1 ;  /* 0x00000030ff60723e */ /* 0x000fe200030006ff */
[----:B------:R-:W-:Y:S01]  /*a720*/  FFMA.FTZ R60, R60, R97, -R175 ;  /* 0x000000613c3c7223 */ /* 0x000fe200000108af */
[----:B------:R-:W-:Y:S01]  /*a730*/  F2FP.F16.E4M3.UNPACK_B R95, R45.H1 ;  /* 0x0000002dff5f723e */ /* 0x000fe200030006ff */
[----:B------:R-:W-:-:S02]  /*a740*/  HADD2.F32 R45, -RZ, R62.H0_H0 ;  /* 0x2000003eff2d7230 */ /* 0x000fc40000004100 */
[----:B------:R-:W-:Y:S01]  /*a750*/  FFMA.FTZ R50, R50, R97, R99 ;  /* 0x0000006132327223 */ /* 0x000fe20000010063 */
[----:B------:R-:W-:Y:S02]  /*a760*/  HADD2.F32 R98, -RZ, R96.H0_H0 ;  /* 0x20000060ff627230 */ /* 0x000fe40000004100 */
[----:B------:R-:W-:Y:S02]  /*a770*/  HADD2.F32 R48, -RZ, R95.H0_H0 ;  /* 0x2000005fff307230 */ /* 0x000fe40000004100 */
[----:B------:R-:W-:Y:S02]  /*a780*/  HADD2.F32 R97, -RZ, R61.H0_H0 ;  /* 0x2000003dff617230 */ /* 0x000fe40000004100 */
[-C--:B------:R-:W-:Y:S01]  /*a790*/  FMUL.FTZ R99, R45, R98.reuse ;  /* 0x000000622d637220 */ /* 0x080fe20000410000 */
[----:B------:R-:W-:Y:S02]  /*a7a0*/  HADD2.F32 R95, -RZ, R95.H1_H1 ;  /* 0x3000005fff5f7230 */ /* 0x000fe40000004100 */
[C---:B------:R-:W-:Y:S01]  /*a7b0*/  FMUL.FTZ R98, R48.reuse, R98 ;  /* 0x0000006230627220 */ /* 0x040fe20000410000 */
[----:B------:R-:W-:Y:S01]  /*a7c0*/  FFMA.FTZ R48, R48, R97, -R99 ;  /* 0x0000006130307223 */ /* 0x000fe20000010863 */
[----:B------:R-:W-:-:S02]  /*a7d0*/  SHF.R.U32.HI R99, RZ, 0x10, R63 ;  /* 0x00000010ff637819 */ /* 0x000fc4000001163f */
[----:B------:R-:W-:Y:S01]  /*a7e0*/  FFMA.FTZ R45, R45, R97, R98 ;  /* 0x000000612d2d7223 */ /* 0x000fe20000010062 */
[----:B------:R-:W-:Y:S02]  /*a7f0*/  HADD2.F32 R97, -RZ, R62.H1_H1 ;  /* 0x3000003eff617230 */ /* 0x000fe40000004100 */
[----:B------:R-:W-:Y:S02]  /*a800*/  HADD2.F32 R62, -RZ, R96.H1_H1 ;  /* 0x30000060ff3e7230 */ /* 0x000fe40000004100 */
[----:B------:R-:W-:-:S03]  /*a810*/  HADD2.F32 R96, -RZ, R61.H1_H1 ;  /* 0x3000003dff607230 */ /* 0x000fc60000004100 */
[-C--:B------:R-:W-:Y:S01]  /*a820*/  FMUL.FTZ R98, R97, R62.reuse ;  /* 0x0000003e61627220 */ /* 0x080fe20000410000 */
[----:B------:R-:W-:-:S03]  /*a830*/  FMUL.FTZ R176, R95, R62 ;  /* 0x0000003e5fb07220 */ /* 0x000fc60000410000 */
[-C--:B------:R-:W-:Y:S01]  /*a840*/  FFMA.FTZ R62, R95, R96.reuse, -R98 ;  /* 0x000000605f3e7223 */ /* 0x080fe20000010862 */
[----:B------:R-:W-:Y:S01]  /*a850*/  SHF.R.U32.HI R98, RZ, 0x8, R51 ;  /* 0x00000008ff627819 */ /* 0x000fe20000011633 */
[----:B------:R-:W-:Y:S01]  /*a860*/  FFMA.FTZ R61, R97, R96, R176 ;  /* 0x00000060613d7223 */ /* 0x000fe200000100b0 */
[----:B------:R-:W-:Y:S02]  /*a870*/  SHF.R.U32.HI R96, RZ, 0x8, R63 ;  /* 0x00000008ff607819 */ /* 0x000fe4000001163f */
[----:B------:R-:W-:Y:S01]  /*a880*/  LOP3.LUT R95, R63, 0xff0000ff, RZ, 0xc0, !PT ;  /* 0xff0000ff3f5f7812 */ /* 0x000fe200078ec0ff */
[----:B------:R-:W-:Y:S01]  /*a890*/  IMAD.SHL.U32 R98, R98, 0x100, RZ ;  /* 0x0000010062627824 */ /* 0x000fe200078e00ff */
[----:B------:R-:W-:Y:S01]  /*a8a0*/  LOP3.LUT R63, R51, 0xff0000ff, RZ, 0xc0, !PT ;  /* 0xff0000ff333f7812 */ /* 0x000fe200078ec0ff */
[----:B------:R-:W-:Y:S01]  /*a8b0*/  IMAD.SHL.U32 R96, R96, 0x100, RZ ;  /* 0x0000010060607824 */ /* 0x000fe200078e00ff */
[----:B------:R-:W-:Y:S02]  /*a8c0*/  SHF.R.U32.HI R97, RZ, 0x10, R51 ;  /* 0x00000010ff617819 */ /* 0x000fe40000011633 */
[----:B------:R-:W-:-:S02]  /*a8d0*/  LOP3.LUT R63, R63, 0xff00, R98, 0xf8, !PT ;  /* 0x0000ff003f3f7812 */ /* 0x000fc400078ef862 */
[----:B------:R-:W-:Y:S01]  /*a8e0*/  LOP3.LUT R51, R95, 0xff00, R96, 0xf8, !PT ;  /* 0x0000ff005f337812 */ /* 0x000fe200078ef860 */
[----:B------:R-:W-:Y:S01]  /*a8f0*/  IMAD.U32 R98, R97, 0x10000, RZ ;  /* 0x0001000061627824 */ /* 0x000fe200078e00ff */
[----:B------:R-:W-:Y:S01]  /*a900*/  F2FP.SATFINITE.E4M3.F32.PACK_AB_MERGE_C R48, R62, R48, RZ ;  /* 0x000000303e30723e */ /* 0x000fe200048070ff */
[----:B------:R-:W-:Y:S01]  /*a910*/  IMAD.U32 R96, R99, 0x10000, RZ ;  /* 0x0001000063607824 */ /* 0x000fe200078e00ff */
[----:B------:R-:W-:Y:S02]  /*a920*/  F2FP.F16.E4M3.UNPACK_B R99, R47 ;  /* 0x0000002fff63723e */ /* 0x000fe400020006ff */
[----:B------:R-:W-:Y:S02]  /*a930*/  LOP3.LUT R97, R63, 0xff0000, R98, 0xf8, !PT ;  /* 0x00ff00003f617812 */ /* 0x000fe400078ef862 */
[----:B------:R-:W-:Y:S01]  /*a940*/  MOV R98, R59 ;  /* 0x0000003b00627202 */ /* 0x000fe20000000f00 */
[--C-:B------:R-:W-:Y:S01]  /*a950*/  HADD2.F32 R177, -RZ, R99.reuse.H0_H0 ;  /* 0x20000063ffb17230 */ /* 0x100fe20000004100 */
[----:B------:R-:W-:Y:S01]  /*a960*/  LOP3.LUT R51, R51, 0xff0000, R96, 0xf8, !PT ;  /* 0x00ff000033337812 */ /* 0x000fe200078ef860 */
[----:B------:R-:W-:Y:S01]  /*a970*/  HADD2.F32 R99, -RZ, R99.H1_H1 ;  /* 0x30000063ff637230 */ /* 0x000fe20000004100 */
[----:B------:R-:W-:-:S02]  /*a980*/  F2FP.F16.E4M3.UNPACK_B R175, R98 ;  /* 0x00000062ffaf723e */ /* 0x000fc400020006ff */
[----:B------:R-:W-:Y:S02]  /*a990*/  F2FP.F16.E4M3.UNPACK_B R95, R97 ;  /* 0x00000061ff5f723e */ /* 0x000fe400020006ff */
[----:B------:R-:W-:Y:S01]  /*a9a0*/  F2FP.F16.E4M3.UNPACK_B R59, R51 ;  /* 0x00000033ff3b723e */ /* 0x000fe200020006ff */
[----:B------:R-:W-:Y:S01]  /*a9b0*/  HADD2.F32 R63, -RZ, R175.H0_H0 ;  /* 0x200000afff3f7230 */ /* 0x000fe20000004100 */
[----:B------:R-:W-:Y:S01]  /*a9c0*/  F2FP.F16.E4M3.UNPACK_B R98, R98.H1 ;  /* 0x00000062ff62723e */ /* 0x000fe200030006ff */
[----:B------:R-:W-:Y:S01]  /*a9d0*/  HADD2.F32 R96, -RZ, R95.H0_H0 ;  /* 0x2000005fff607230 */ /* 0x000fe20000004100 */
[----:B------:R-:W-:Y:S01]  /*a9e0*/  F2FP.F16.E4M3.UNPACK_B R97, R97.H1 ;  /* 0x00000061ff61723e */ /* 0x000fe200030006ff */
[----:B------:R-:W-:Y:S01]  /*a9f0*/  HADD2.F32 R176, -RZ, R59.H0_H0 ;  /* 0x2000003bffb07230 */ /* 0x000fe20000004100 */
[----:B------:R-:W-:Y:S01]  /*aa00*/  F2FP.SATFINITE.E4M3.F32.PACK_AB_MERGE_C R61, R61, R45, RZ ;  /* 0x0000002d3d3d723e */ /* 0x000fe200048070ff */
[----:B------:R-:W-:Y:S02]  /*aa10*/  HADD2.F32 R175, -RZ, R175.H1_H1 ;  /* 0x300000afffaf7230 */ /* 0x000fe40000004100 */
[-C--:B------:R-:W-:Y:S01]  /*aa20*/  FMUL.FTZ R178, R63, R96.reuse ;  /* 0x000000603fb27220 */ /* 0x080fe20000410000 */
[----:B------:R-:W-:Y:S01]  /*aa30*/  FMUL.FTZ R180, R177, R96 ;  /* 0x00000060b1b47220 */ /* 0x000fe20000410000 */
[----:B------:R-:W-:-:S02]  /*aa40*/  F2FP.SATFINITE.E4M3.F32.PACK_AB_MERGE_C R45, R57, R60, R48 ;  /* 0x0000003c392d723e */ /* 0x000fc40004807030 */
[-C--:B------:R-:W-:Y:S01]  /*aa50*/  FFMA.FTZ R96, R177, R176.reuse, -R178 ;  /* 0x000000b0b1607223 */ /* 0x080fe200000108b2 */
[----:B------:R-:W-:Y:S02]  /*aa60*/  HADD2.F32 R178, -RZ, R95.H1_H1 ;  /* 0x3000005fffb27230 */ /* 0x000fe40000004100 */
[----:B------:R-:W-:Y:S01]  /*aa70*/  FFMA.FTZ R63, R63, R176, R180 ;  /* 0x000000b03f3f7223 */ /* 0x000fe200000100b4 */
[----:B------:R-:W-:Y:S01]  /*aa80*/  HADD2.F32 R176, -RZ, R59.H1_H1 ;  /* 0x3000003bffb07230 */ /* 0x000fe20000004100 */
[----:B------:R-:W-:Y:S01]  /*aa90*/  F2FP.SATFINITE.E4M3.F32.PACK_AB_MERGE_C R57, R49, R50, R61 ;  /* 0x000000323139723e */ /* 0x000fe2000480703d */
[-C--:B------:R-:W-:Y:S01]  /*aaa0*/  FMUL.FTZ R180, R175, R178.reuse ;  /* 0x000000b2afb47220 */ /* 0x080fe20000410000 */
[----:B------:R-:W-:-:S03]  /*aab0*/  FMUL.FTZ R178, R99, R178 ;  /* 0x000000b263b27220 */ /* 0x000fc60000410000 */
[-C--:B------:R-:W-:Y:S01]  /*aac0*/  FFMA.FTZ R95, R99, R176.reuse, -R180 ;  /* 0x000000b0635f7223 */ /* 0x080fe200000108b4 */
[----:B------:R-:W-:Y:S01]  /*aad0*/  F2FP.F16.E4M3.UNPACK_B R99, R47.H1 ;  /* 0x0000002fff63723e */ /* 0x000fe200030006ff */
[----:B------:R-:W-:Y:S01]  /*aae0*/  FFMA.FTZ R59, R175, R176, R178 ;  /* 0x000000b0af3b7223 */ /* 0x000fe200000100b2 */
[----:B------:R-:W-:Y:S01]  /*aaf0*/  F2FP.F16.E4M3.UNPACK_B R175, R51.H1 ;  /* 0x00000033ffaf723e */ /* 0x000fe200030006ff */
[----:B------:R-:W-:Y:S02]  /*ab00*/  HADD2.F32 R51, -RZ, R98.H0_H0 ;  /* 0x20000062ff337230 */ /* 0x000fe40000004100 */
[----:B------:R-:W-:Y:S02]  /*ab10*/  HADD2.F32 R178, -RZ, R97.H0_H0 ;  /* 0x20000061ffb27230 */ /* 0x000fe40000004100 */
[----:B------:R-:W-:Y:S02]  /*ab20*/  HADD2.F32 R47, -RZ, R99.H0_H0 ;  /* 0x20000063ff2f7230 */ /* 0x000fe40000004100 */
[----:B------:R-:W-:-:S02]  /*ab30*/  HADD2.F32 R176, -RZ, R175.H0_H0 ;  /* 0x200000afffb07230 */ /* 0x000fc40000004100 */
[-C--:B------:R-:W-:Y:S01]  /*ab40*/  FMUL.FTZ R180, R51, R178.reuse ;  /* 0x000000b233b47220 */ /* 0x080fe20000410000 */
[----:B------:R-:W-:Y:S02]  /*ab50*/  HADD2.F32 R97, -RZ, R97.H1_H1 ;  /* 0x30000061ff617230 */ /* 0x000fe40000004100 */
[C---:B------:R-:W-:Y:S01]  /*ab60*/  FMUL.FTZ R178, R47.reuse, R178 ;  /* 0x000000b22fb27220 */ /* 0x040fe20000410000 */
[----:B------:R-:W-:Y:S02]  /*ab70*/  HADD2.F32 R99, -RZ, R99.H1_H1 ;  /* 0x30000063ff637230 */ /* 0x000fe40000004100 */
[-C--:B------:R-:W-:Y:S01]  /*ab80*/  FFMA.FTZ R47, R47, R176.reuse, -R180 ;  /* 0x000000b02f2f7223 */ /* 0x080fe200000108b4 */
[----:B------:R-:W-:Y:S02]  /*ab90*/  HADD2.F32 R175, -RZ, R175.H1_H1 ;  /* 0x300000afffaf7230 */ /* 0x000fe40000004100 */
[----:B------:R-:W-:Y:S01]  /*aba0*/  FFMA.FTZ R51, R51, R176, R178 ;  /* 0x000000b033337223 */ /* 0x000fe200000100b2 */
[----:B------:R-:W-:-:S02]  /*abb0*/  HADD2.F32 R176, -RZ, R98.H1_H1 ;  /* 0x30000062ffb07230 */ /* 0x000fc40000004100 */
[----:B------:R-:W-:-:S03]  /*abc0*/  HADD2.F32 R180, -RZ, R179.H0_H0 ;  /* 0x200000b3ffb47230 */ /* 0x000fc60000004100 */
[-C--:B------:R-:W-:Y:S01]  /*abd0*/  FMUL.FTZ R98, R176, R97.reuse ;  /* 0x00000061b0627220 */ /* 0x080fe20000410000 */
[----:B------:R-:W-:-:S03]  /*abe0*/  FMUL.FTZ R97, R99, R97 ;  /* 0x0000006163617220 */ /* 0x000fc60000410000 */
[-C--:B------:R-:W-:Y:S01]  /*abf0*/  FFMA.FTZ R98, R99, R175.reuse, -R98 ;  /* 0x000000af63627223 */ /* 0x080fe20000010862 */
[----:B------:R-:W-:Y:S01]  /*ac00*/  FFMA.FTZ R97, R176, R175, R97 ;  /* 0x000000afb0617223 */ /* 0x000fe20000010061 */
[----:B------:R-:W-:Y:S01]  /*ac10*/  IMAD.MOV.U32 R99, RZ, RZ, R56 ;  /* 0x000000ffff637224 */ /* 0x000fe200078e0038 */
[-C--:B------:R-:W-:Y:S01]  /*ac20*/  F2FP.F16.E4M3.UNPACK_B R56, R174.reuse.H1 ;  /* 0x000000aeff38723e */ /* 0x080fe200030006ff */
[----:B------:R-:W-:Y:S01]  /*ac30*/  IMAD.MOV.U32 R175, RZ, RZ, R44 ;  /* 0x000000ffffaf7224 */ /* 0x000fe200078e002c */
[----:B------:R-:W-:Y:S02]  /*ac40*/  F2FP.F16.E4M3.UNPACK_B R174, R174 ;  /* 0x000000aeffae723e */ /* 0x000fe400020006ff */
[----:B------:R-:W-:Y:S01]  /*ac50*/  F2FP.F16.E4M3.UNPACK_B R177, R99.H1 ;  /* 0x00000063ffb1723e */ /* 0x000fe200030006ff */
[--C-:B------:R-:W-:Y:S01]  /*ac60*/  HADD2.F32 R181, -RZ, R56.reuse.H0_H0 ;  /* 0x20000038ffb57230 */ /* 0x100fe20000004100 */
[----:B------:R-:W-:Y:S01]  /*ac70*/  F2FP.F16.E4M3.UNPACK_B R178, R175.H1 ;  /* 0x000000afffb2723e */ /* 0x000fe200030006ff */
[----:B------:R-:W-:Y:S01]  /*ac80*/  HADD2.F32 R56, -RZ, R56.H1_H1 ;  /* 0x30000038ff387230 */ /* 0x000fe20000004100 */
[----:B------:R-:W-:Y:S01]  /*ac90*/  F2FP.F16.E4M3.UNPACK_B R99, R99 ;  /* 0x00000063ff63723e */ /* 0x000fe200020006ff */
[----:B------:R-:W-:Y:S01]  /*aca0*/  HADD2.F32 R44, -RZ, R177.H0_H0 ;  /* 0x200000b1ff2c7230 */ /* 0x000fe20000004100 */
[----:B------:R-:W-:Y:S01]  /*acb0*/  F2FP.SATFINITE.E4M3.F32.PACK_AB_MERGE_C R47, R98, R47, RZ ;  /* 0x0000002f622f723e */ /* 0x000fe200048070ff */
[----:B------:R-:W-:-:S02]  /*acc0*/  HADD2.F32 R176, -RZ, R178.H0_H0 ;  /* 0x200000b2ffb07230 */ /* 0x000fc40000004100 */
[----:B------:R-:W-:Y:S02]  /*acd0*/  HADD2.F32 R177, -RZ, R177.H1_H1 ;  /* 0x300000b1ffb17230 */ /* 0x000fe40000004100 */
[-C--:B------:R-:W-:Y:S01]  /*ace0*/  FMUL.FTZ R182, R44, R181.reuse ;  /* 0x000000b52cb67220 */ /* 0x080fe20000410000 */
[----:B------:R-:W-:Y:S01]  /*acf0*/  F2FP.SATFINITE.E4M3.F32.PACK_AB_MERGE_C R47, R95, R96, R47 ;  /* 0x000000605f2f723e */ /* 0x000fe2000480702f */
[C---:B------:R-:W-:Y:S02]  /*ad00*/  FMUL.FTZ R181, R176.reuse, R181 ;  /* 0x000000b5b0b57220 */ /* 0x040fe40000410000 */
[-C--:B------:R-:W-:Y:S02]  /*ad10*/  FFMA.FTZ R176, R176, R180.reuse, -R182 ;  /* 0x000000b4b0b07223 */ /* 0x080fe400000108b6 */
[----:B------:R-:W-:Y:S01]  /*ad20*/  FFMA.FTZ R44, R44, R180, R181 ;  /* 0x000000b42c2c7223 */ /* 0x000fe200000100b5 */
[----:B------:R-:W-:Y:S02]  /*ad30*/  HADD2.F32 R181, -RZ, R178.H1_H1 ;  /* 0x300000b2ffb57230 */ /* 0x000fe40000004100 */
[----:B------:R-:W-:Y:S01]  /*ad40*/  FMUL.FTZ R178, R177, R56 ;  /* 0x00000038b1b27220 */ /* 0x000fe20000410000 */
[----:B------:R-:W-:Y:S01]  /*ad50*/  HADD2.F32 R180, -RZ, R179.H1_H1 ;  /* 0x300000b3ffb47230 */ /* 0x000fe20000004100 */
[----:B------:R-:W-:Y:S01]  /*ad60*/  F2FP.F16.E4M3.UNPACK_B R179, R172 ;  /* 0x000000acffb3723e */ /* 0x000fe200020006ff */
[----:B------:R-:W-:-:S02]  /*ad70*/  HADD2.F32 R172, -RZ, R99.H0_H0 ;  /* 0x20000063ffac7230 */ /* 0x000fc40000004100 */
[C---:B------:R-:W-:Y:S01]  /*ad80*/  FMUL.FTZ R56, R181.reuse, R56 ;  /* 0x00000038b5387220 */ /* 0x040fe20000410000 */
[----:B------:R-:W-:Y:S02]  /*ad90*/  HADD2.F32 R99, -RZ, R99.H1_H1 ;  /* 0x30000063ff637230 */ /* 0x000fe40000004100 */
[-C--:B------:R-:W-:Y:S01]  /*ada0*/  FFMA.FTZ R178, R181, R180.reuse, -R178 ;  /* 0x000000b4b5b27223 */ /* 0x080fe200000108b2 */
[--C-:B------:R-:W-:Y:S02]  /*adb0*/  HADD2.F32 R181, -RZ, R174.reuse.H0_H0 ;  /* 0x200000aeffb57230 */ /* 0x100fe40000004100 */
[----:B------:R-:W-:Y:S01]  /*adc0*/  FFMA.FTZ R56, R177, R180, R56 ;  /* 0x000000b4b1387223 */ /* 0x000fe20000010038 */
[----:B------:R-:W-:Y:S01]  /*add0*/  F2FP.F16.E4M3.UNPACK_B R177, R175 ;  /* 0x000000afffb1723e */ /* 0x000fe200020006ff */
[----:B------:R-:W-:Y:S01]  /*ade0*/  HADD2.F32 R180, -RZ, R179.H0_H0 ;  /* 0x200000b3ffb47230 */ /* 0x000fe20000004100 */
[----:B------:R-:W-:Y:S01]  /*adf0*/  F2FP.SATFINITE.E4M3.F32.PACK_AB_MERGE_C R176, R178, R176, RZ ;  /* 0x000000b0b2b0723e */ /* 0x000fe200048070ff */
[----:B------:R-:W-:Y:S01]  /*ae00*/  FMUL.FTZ R182, R172, R181 ;  /* 0x000000b5acb67220 */ /* 0x000fe20000410000 */
[----:B------:R-:W-:Y:S01]  /*ae10*/  HADD2.F32 R174, -RZ, R174.H1_H1 ;  /* 0x300000aeffae7230 */ /* 0x000fe20000004100 */
[----:B------:R-:W-:Y:S01]  /*ae20*/  F2FP.SATFINITE.E4M3.F32.PACK_AB_MERGE_C R56, R56, R44, RZ ;  /* 0x0000002c3838723e */ /* 0x000fe200048070ff */
[--C-:B------:R-:W-:Y:S01]  /*ae30*/  HADD2.F32 R175, -RZ, R177.reuse.H0_H0 ;  /* 0x200000b1ffaf7230 */ /* 0x100fe20000004100 */
[----:B------:R-:W-:Y:S01]  /*ae40*/  F2FP.SATFINITE.E4M3.F32.PACK_AB_MERGE_C R44, R97, R51, RZ ;  /* 0x00000033612c723e */ /* 0x000fe200048070ff */
[----:B------:R-:W-:-:S03]  /*ae50*/  HADD2.F32 R177, -RZ, R177.H1_H1 ;  /* 0x300000b1ffb17230 */ /* 0x000fc60000004100 */
[C---:B------:R-:W-:Y:S01]  /*ae60*/  FMUL.FTZ R181, R175.reuse, R181 ;  /* 0x000000b5afb57220 */ /* 0x040fe20000410000 */
[----:B------:R-:W-:Y:S01]  /*ae70*/  FFMA.FTZ R175, R175, R180, -R182 ;  /* 0x000000b4afaf7223 */ /* 0x000fe200000108b6 */
[-C--:B------:R-:W-:Y:S01]  /*ae80*/  FMUL.FTZ R182, R99, R174.reuse ;  /* 0x000000ae63b67220 */ /* 0x080fe20000410000 */
[C---:B------:R-:W-:Y:S01]  /*ae90*/  FMUL.FTZ R184, R177.reuse, R174 ;  /* 0x000000aeb1b87220 */ /* 0x040fe20000410000 */
[----:B------:R-:W-:Y:S01]  /*aea0*/  FFMA.FTZ R172, R172, R180, R181 ;  /* 0x000000b4acac7223 */ /* 0x000fe200000100b5 */
[----:B------:R-:W-:Y:S01]  /*aeb0*/  HADD2.F32 R180, -RZ, R179.H1_H1 ;  /* 0x300000b3ffb47230 */ /* 0x000fe20000004100 */
[----:B------:R-:W-:Y:S02]  /*aec0*/  F2FP.F16.E4M3.UNPACK_B R179, R58.H1 ;  /* 0x0000003affb3723e */ /* 0x000fe400030006ff */
[----:B------:R-:W-:Y:S02]  /*aed0*/  F2FP.F16.E4M3.UNPACK_B R181, R171.H1 ;  /* 0x000000abffb5723e */ /* 0x000fe400030006ff */
[-C--:B------:R-:W-:Y:S01]  /*aee0*/  FFMA.FTZ R174, R177, R180.reuse, -R182 ;  /* 0x000000b4b1ae7223 */ /* 0x080fe200000108b6 */
[----:B------:R-:W-:Y:S01]  /*aef0*/  IMAD.MOV.U32 R177, RZ, RZ, R46 ;  /* 0x000000ffffb17224 */ /* 0x000fe200078e002e */
[-C--:B------:R-:W-:Y:S01]  /*af00*/  F2FP.F16.E4M3.UNPACK_B R46, R173.reuse.H1 ;  /* 0x000000adff2e723e */ /* 0x080fe200030006ff */
[----:B------:R-:W-:Y:S01]  /*af10*/  FFMA.FTZ R99, R99, R180, R184 ;  /* 0x000000b463637223 */ /* 0x000fe200000100b8 */
        /* <DEDUP_REMOVED lines=9> */
[----:B------:R-:W-:Y:S01]  /*afb0*/  FMUL.FTZ R184, R180, R185 ;  /* 0x000000b9b4b87220 */ /* 0x000fe20000410000 */
[----:B------:R-:W-:Y:S01]  /*afc0*/  HADD2.F32 R179, -RZ, R179.H1_H1 ;  /* 0x300000b3ffb37230 */ /* 0x000fe20000004100 */
[----:B------:R-:W-:Y:S01]  /*afd0*/  F2FP.F16.E4M3.UNPACK_B R171, R171 ;  /* 0x000000abffab723e */ /* 0x000fe200020006ff */
[----:B------:R-:W-:Y:S02]  /*afe0*/  HADD2.F32 R178, -RZ, R178.H1_H1 ;  /* 0x300000b2ffb27230 */ /* 0x000fe40000004100 */
[C---:B------:R-:W-:Y:S01]  /*aff0*/  FMUL.FTZ R185, R182.reuse, R185 ;  /* 0x000000b9b6b97220 */ /* 0x040fe20000410000 */
[----:B------:R-:W-:Y:S02]  /*b000*/  HADD2.F32 R181, -RZ, R181.H1_H1 ;  /* 0x300000b5ffb57230 */ /* 0x000fe40000004100 */
[----:B------:R-:W-:Y:S01]  /*b010*/  FFMA.FTZ R184, R182, R183, -R184 ;  /* 0x000000b7b6b87223 */ /* 0x000fe200000108b8 */
[----:B------:R-:W-:Y:S01]  /*b020*/  F2FP.SATFINITE.E4M3.F32.PACK_AB_MERGE_C R174, R174, R175, R176 ;  /* 0x000000afaeae723e */ /* 0x000fe200048070b0 */
[----:B------:R-:W-:Y:S01]  /*b030*/  FFMA.FTZ R185, R180, R183, R185 ;  /* 0x000000b7b4b97223 */ /* 0x000fe200000100b9 */
[-C--:B------:R-:W-:Y:S01]  /*b040*/  FMUL.FTZ R180, R179, R46.reuse ;  /* 0x0000002eb3b47220 */ /* 0x080fe20000410000 */
[C---:B------:R-:W-:Y:S01]  /*b050*/  FMUL.FTZ R46, R178.reuse, R46 ;  /* 0x0000002eb22e7220 */ /* 0x040fe20000410000 */
[----:B------:R-:W-:Y:S01]  /*b060*/  HADD2.F32 R183, -RZ, R173.H0_H0 ;  /* 0x200000adffb77230 */ /* 0x000fe20000004100 */
[----:B------:R-:W-:Y:S01]  /*b070*/  F2FP.SATFINITE.E4M3.F32.PACK_AB_MERGE_C R59, R59, R63, R44 ;  /* 0x0000003f3b3b723e */ /* 0x000fe2000480702c */
[-C--:B------:R-:W-:Y:S01]  /*b080*/  FFMA.FTZ R178, R178, R181.reuse, -R180 ;  /* 0x000000b5b2b27223 */ /* 0x080fe200000108b4 */
[----:B------:R-:W-:Y:S01]  /*b090*/  FFMA.FTZ R46, R179, R181, R46 ;  /* 0x000000b5b32e7223 */ /* 0x000fe2000001002e */
[----:B------:R-:W-:Y:S01]  /*b0a0*/  HADD2.F32 R179, -RZ, R58.H0_H0 ;  /* 0x2000003affb37230 */ /* 0x000fe20000004100 */
[----:B------:R-:W-:Y:S01]  /*b0b0*/  F2FP.SATFINITE.E4M3.F32.PACK_AB_MERGE_C R56, R99, R172, R56 ;  /* 0x000000ac6338723e */ /* 0x000fe20004807038 */
[----:B------:R-:W-:Y:S01]  /*b0c0*/  HADD2.F32 R181, -RZ, R177.H0_H0 ;  /* 0x200000b1ffb57230 */ /* 0x000fe20000004100 */
[----:B------:R-:W-:Y:S01]  /*b0d0*/  F2FP.SATFINITE.E4M3.F32.PACK_AB_MERGE_C R178, R178, R184, RZ ;  /* 0x000000b8b2b2723e */ /* 0x000fe200048070ff */
        /* <DEDUP_REMOVED lines=9> */
[----:B------:R-:W-:Y:S01]  /*b170*/  FMUL.FTZ R177, R58, R173 ;  /* 0x000000ad3ab17220 */ /* 0x000fe20000410000 */
[----:B------:R-:W-:Y:S01]  /*b180*/  F2FP.SATFINITE.E4M3.F32.PACK_AB_MERGE_C R185, R46, R185, RZ ;  /* 0x000000b92eb9723e */ /* 0x000fe200048070ff */
[----:B------:R-:W-:Y:S02]  /*b190*/  IMAD.MOV.U32 R44, RZ, RZ, R174 ;  /* 0x000000ffff2c7224 */ /* 0x000fe400078e00ae */
[C---:B------:R-:W-:Y:S01]  /*b1a0*/  FMUL.FTZ R173, R180.reuse, R173 ;  /* 0x000000adb4ad7220 */ /* 0x040fe20000410000 */
[----:B------:R-:W-:-:S03]  /*b1b0*/  FFMA.FTZ R177, R180, R171, -R177 ;  /* 0x000000abb4b17223 */ /* 0x000fc600000108b1 */
[----:B------:R-:W-:Y:S02]  /*b1c0*/  FFMA.FTZ R58, R58, R171, R173 ;  /* 0x000000ab3a3a7223 */ /* 0x000fe400000100ad */
[----:B------:R-:W-:-:S03]  /*b1d0*/  F2FP.SATFINITE.E4M3.F32.PACK_AB_MERGE_C R46, R177, R182, R178 ;  /* 0x000000b6b12e723e */ /* 0x000fc600048070b2 */
[----:B------:R-:W-:-:S07]  /*b1e0*/  F2FP.SATFINITE.E4M3.F32.PACK_AB_MERGE_C R58, R58, R183, R185 ;  /* 0x000000b73a3a723e */ /* 0x000fce00048070b9 */
.L_x_558:
[----:B------:R-:W-:Y:S05]  /*b1f0*/  BSYNC B3 ;  /* 0x0000000000037941 */ /* 0x000fea0003800000 */
.L_x_557:
[----:B------:R-:W-:-:S13]  /*b200*/  ISETP.GE.AND P4, PT, R94, R152, PT ;  /* 0x000000985e00720c */ /* 0x000fda0003f86270 */
[--C-:B------:R-:W-:Y:S02]  /*b210*/  @!P4 SHF.R.S32.HI R49, RZ, 0x1f, R94.reuse ;  /* 0x0000001fff31c819 */ /* 0x100fe4000001145e */
[----:B------:R-:W-:-:S04]  /*b220*/  @!P4 IADD3 R51, P5, P6, R118, R140, R94 ;  /* 0x0000008c7633c210 */ /* 0x000fc80007ebe05e */
[----:B------:R-:W-:Y:S02]  /*b230*/  @!P4 IADD3.X R60, R4, R170, R49, P5, P6 ;  /* 0x000000aa043cc210 */ /* 0x000fe40002fec431 */
[----:B------:R-:W-:-:S04]  /*b240*/  IADD3 R48, P5, R93, R124, RZ ;  /* 0x0000007c5d307210 */ /* 0x000fc80007fbe0ff */
[----:B------:R-:W-:Y:S02]  /*b250*/  IADD3.X R49, R92, R125, RZ, P5, !PT ;  /* 0x0000007d5c317210 */ /* 0x000fe40002ffe4ff */
[----:B------:R-:W-:-:S03]  /*b260*/  @!P4 IADD3 R50, P5, R51, R124, RZ ;  /* 0x0000007c3332c210 */ /* 0x000fc60007fbe0ff */
[----:B0-----:R3:W-:Y:S02]  /*b270*/  STG.E.128 desc[UR54][R48.64], R44 ;  /* 0x0000002c30007986 */ /* 0x0017e4000c101d36 */
[----:B------:R-:W-:-:S05]  /*b280*/  @!P4 IMAD.X R51, R60, 0x1, R125, P5 ;  /* 0x000000013c33c824 */ /* 0x000fca00028e067d */
[----:B-1----:R3:W-:Y:S03]  /*b290*/  @!P4 STG.E.128 desc[UR54][R50.64], R56 ;  /* 0x000000383200c986 */ /* 0x0027e6000c101d36 */
.L_x_556:
[----:B------:R-:W-:Y:S05]  /*b2a0*/  BSYNC B2 ;  /* 0x0000000000027941 */ /* 0x000fea0003800000 */
.L_x_555:
[----:B------:R-:W-:-:S13]  /*b2b0*/  ISETP.NE.AND P4, PT, R36, RZ, PT ;  /* 0x000000ff2400720c */ /* 0x000fda0003f85270 */
[----:B------:R-:W-:Y:S05]  /*b2c0*/  @!P4 BRA `(.L_x_550) ;  /* 0x0000000c00e0c947 */ /* 0x000fea0003800000 */
[----:B0--3--:R-:W3:Y:S01]  /*b2d0*/  LDL R44, [R1+0x8] ;  /* 0x00000800012c7983 */ /* 0x009ee20000100800 */
[----:B------:R-:W-:Y:S01]  /*b2e0*/  IADD3 R57, P4, P5, R118, R140, R29 ;  /* 0x0000008c76397210 */ /* 0x000fe20007d9e01d */
[----:B------:R-:W-:Y:S03]  /*b2f0*/  BSSY B2, `(.L_x_559) ;  /* 0x00000eb000027945 */ /* 0x000fe60003800000 */
[----:B------:R-:W-:Y:S02]  /*b300*/  IADD3.X R56, R4, R170, R32, P4, P5 ;  /* 0x000000aa04387210 */ /* 0x000fe400027ea420 */
[----:B------:R-:W-:Y:S02]  /*b310*/  ISETP.GE.AND P4, PT, R6, R133, PT ;  /* 0x000000850600720c */ /* 0x000fe40003f86270 */
[----:B---3--:R-:W-:-:S04]  /*b320*/  LOP3.LUT P6, RZ, R44, 0x1, RZ, 0xc0, !PT ;  /* 0x000000012cff7812 */ /* 0x008fc800078cc0ff */
[----:B------:R-:W-:-:S04]  /*b330*/  SEL R44, R121, R158, !P6 ;  /* 0x0000009e792c7207 */ /* 0x000fc80007000000 */
        /* <DEDUP_REMOVED lines=18> */
[----:B------:R-:W-:Y:S01]  /*b460*/  SHF.R.U32.HI R52, RZ, 0x8, R89 ;  /* 0x00000008ff347819 */ /* 0x000fe20000011659 */
[----:B0-----:R-:W-:Y:S01]  /*b470*/  IMAD.MOV.U32 R58, RZ, RZ, R44 ;  /* 0x000000ffff3a7224 */ /* 0x001fe200078e002c */
[----:B------:R-:W-:Y:S01]  /*b480*/  LOP3.LUT R63, R89, 0xff0000ff, RZ, 0xc0, !PT ;  /* 0xff0000ff593f7812 */ /* 0x000fe200078ec0ff */
[----:B-1----:R-:W-:Y:S01]  /*b490*/  IMAD.MOV.U32 R60, RZ, RZ, R48 ;  /* 0x000000ffff3c7224 */ /* 0x002fe200078e0030 */
[----:B------:R-:W-:Y:S01]  /*b4a0*/  SHF.R.U32.HI R92, RZ, 0x8, R91 ;  /* 0x00000008ff5c7819 */ /* 0x000fe2000001165b */
[----:B------:R-:W-:Y:S01]  /*b4b0*/  IMAD.SHL.U32 R44, R52, 0x100, RZ ;  /* 0x00000100342c7824 */ /* 0x000fe200078e00ff */
[----:B------:R-:W-:Y:S01]  /*b4c0*/  SHF.R.U32.HI R93, RZ, 0x10, R89 ;  /* 0x00000010ff5d7819 */ /* 0x000fe20000011659 */
[----:B------:R-:W-:Y:S01]  /*b4d0*/  IMAD.MOV.U32 R52, RZ, RZ, R46 ;  /* 0x000000ffff347224 */ /* 0x000fe200078e002e */
[----:B------:R-:W-:Y:S02]  /*b4e0*/  LOP3.LUT R89, R91, 0xff0000ff, RZ, 0xc0, !PT ;  /* 0xff0000ff5b597812 */ /* 0x000fe400078ec0ff */
[----:B------:R-:W-:Y:S01]  /*b4f0*/  LOP3.LUT R63, R63, 0xff00, R44, 0xf8, !PT ;  /* 0x0000ff003f3f7812 */ /* 0x000fe200078ef82c */
[----:B------:R-:W-:Y:S01]  /*b500*/  IMAD.SHL.U32 R44, R92, 0x100, RZ ;  /* 0x000001005c2c7824 */ /* 0x000fe200078e00ff */
[----:B------:R-:W-:Y:S01]  /*b510*/  SHF.R.U32.HI R90, RZ, 0x8, R53 ;  /* 0x00000008ff5a7819 */ /* 0x000fe20000011635 */
[----:B------:R-:W-:Y:S01]  /*b520*/  IMAD.U32 R48, R93, 0x10000, RZ ;  /* 0x000100005d307824 */ /* 0x000fe200078e00ff */
[----:B------:R-:W-:-:S02]  /*b530*/  SHF.R.U32.HI R62, RZ, 0x10, R91 ;  /* 0x00000010ff3e7819 */ /* 0x000fc4000001165b */
[----:B------:R-:W-:Y:S01]  /*b540*/  SHF.R.U32.HI R88, RZ, 0x8, R55 ;  /* 0x00000008ff587819 */ /* 0x000fe20000011637 */
[----:B------:R-:W-:Y:S01]  /*b550*/  IMAD.SHL.U32 R46, R90, 0x100, RZ ;  /* 0x000001005a2e7824 */ /* 0x000fe200078e00ff */
[----:B------:R-:W-:Y:S02]  /*b560*/  SHF.R.U32.HI R54, RZ, 0x10, R53 ;  /* 0x00000010ff367819 */ /* 0x000fe40000011635 */
[----:B------:R-:W-:Y:S02]  /*b570*/  LOP3.LUT R91, R53, 0xff0000ff, RZ, 0xc0, !PT ;  /* 0xff0000ff355b7812 */ /* 0x000fe400078ec0ff */
[----:B------:R-:W-:Y:S02]  /*b580*/  LOP3.LUT R89, R89, 0xff00, R44, 0xf8, !PT ;  /* 0x0000ff0059597812 */ /* 0x000fe400078ef82c */
[----:B------:R-:W-:Y:S01]  /*b590*/  MOV R53, R50 ;  /* 0x0000003200357202 */ /* 0x000fe20000000f00 */
[----:B------:R-:W-:Y:S01]  /*b5a0*/  IMAD.SHL.U32 R50, R88, 0x100, RZ ;  /* 0x0000010058327824 */ /* 0x000fe200078e00ff */
[----:B------:R-:W-:-:S02]  /*b5b0*/  LOP3.LUT R48, R63, 0xff0000, R48, 0xf8, !PT ;  /* 0x00ff00003f307812 */ /* 0x000fc400078ef830 */
[----:B------:R-:W-:Y:S02]  /*b5c0*/  SHF.L.U32 R44, R62, 0x10, RZ ;  /* 0x000000103e2c7819 */ /* 0x000fe400000006ff */
[----:B------:R-:W-:Y:S02]  /*b5d0*/  SHF.R.U32.HI R61, RZ, 0x10, R55 ;  /* 0x00000010ff3d7819 */ /* 0x000fe40000011637 */
[----:B------:R-:W-:Y:S02]  /*b5e0*/  F2FP.F16.E4M3.UNPACK_B R90, R166.H1 ;  /* 0x000000a6ff5a723e */ /* 0x000fe400030006ff */
[----:B------:R-:W-:Y:S02]  /*b5f0*/  F2FP.F16.E4M3.UNPACK_B R63, R60.H1 ;  /* 0x0000003cff3f723e */ /* 0x000fe400030006ff */
[----:B------:R-:W-:Y:S02]  /*b600*/  LOP3.LUT R55, R55, 0xff0000ff, RZ, 0xc0, !PT ;  /* 0xff0000ff37377812 */ /* 0x000fe400078ec0ff */
[----:B------:R-:W-:Y:S01]  /*b610*/  F2FP.F16.E4M3.UNPACK_B R62, R58.H1 ;  /* 0x0000003aff3e723e */ /* 0x000fe200030006ff */
[----:B------:R-:W-:Y:S01]  /*b620*/  HADD2.F32 R88, -RZ, R63.H0_H0 ;  /* 0x2000003fff587230 */ /* 0x000fe20000004100 */
[----:B------:R-:W-:-:S02]  /*b630*/  LOP3.LUT R44, R89, 0xff0000, R44, 0xf8, !PT ;  /* 0x00ff0000592c7812 */ /* 0x000fc400078ef82c */
[----:B------:R-:W-:Y:S01]  /*b640*/  LOP3.LUT R91, R91, 0xff00, R46, 0xf8, !PT ;  /* 0x0000ff005b5b7812 */ /* 0x000fe200078ef82e */
[----:B------:R-:W-:Y:S01]  /*b650*/  HADD2.F32 R46, -RZ, R90.H0_H0 ;  /* 0x2000005aff2e7230 */ /* 0x000fe20000004100 */
[----:B------:R-:W-:Y:S02]  /*b660*/  F2FP.F16.E4M3.UNPACK_B R89, R168.H1 ;  /* 0x000000a8ff59723e */ /* 0x000fe400030006ff */
[----:B------:R-:W-:Y:S01]  /*b670*/  LOP3.LUT R93, R55, 0xff00, R50, 0xf8, !PT ;  /* 0x0000ff00375d7812 */ /* 0x000fe200078ef832 */
[----:B------:R-:W-:Y:S02]  /*b680*/  HADD2.F32 R55, -RZ, R62.H0_H0 ;  /* 0x2000003eff377230 */ /* 0x000fe40000004100 */
[----:B------:R-:W-:Y:S01]  /*b690*/  FMUL.FTZ R92, R88, R46 ;  /* 0x0000002e585c7220 */ /* 0x000fe20000410000 */
[----:B------:R-:W-:Y:S01]  /*b6a0*/  IMAD.U32 R50, R54, 0x10000, RZ ;  /* 0x0001000036327824 */ /* 0x000fe200078e00ff */
[----:B------:R-:W-:Y:S01]  /*b6b0*/  F2FP.F16.E4M3.UNPACK_B R166, R166 ;  /* 0x000000a6ffa6723e */ /* 0x000fe200020006ff */
[----:B------:R-:W-:-:S02]  /*b6c0*/  IMAD.U32 R54, R61, 0x10000, RZ ;  /* 0x000100003d367824 */ /* 0x000fc400078e00ff */
[----:B------:R-:W-:Y:S01]  /*b6d0*/  FMUL.FTZ R95, R55, R46 ;  /* 0x0000002e375f7220 */ /* 0x000fe20000410000 */
[--C-:B------:R-:W-:Y:S01]  /*b6e0*/  HADD2.F32 R61, -RZ, R89.reuse.H0_H0 ;  /* 0x20000059ff3d7230 */ /* 0x100fe20000004100 */
[----:B------:R-:W-:Y:S01]  /*b6f0*/  LOP3.LUT R50, R91, 0xff0000, R50, 0xf8, !PT ;  /* 0x00ff00005b327812 */ /* 0x000fe200078ef832 */
[----:B------:R-:W-:Y:S01]  /*b700*/  HADD2.F32 R62, -RZ, R62.H1_H1 ;  /* 0x3000003eff3e7230 */ /* 0x000fe20000004100 */
[----:B------:R-:W-:Y:S01]  /*b710*/  LOP3.LUT R46, R93, 0xff0000, R54, 0xf8, !PT ;  /* 0x00ff00005d2e7812 */ /* 0x000fe200078ef836 */
[----:B------:R-:W-:Y:S02]  /*b720*/  HADD2.F32 R91, -RZ, R89.H1_H1 ;  /* 0x30000059ff5b7230 */ /* 0x000fe40000004100 */
[-C--:B------:R-:W-:Y:S01]  /*b730*/  FFMA.FTZ R54, R55, R61.reuse, -R92 ;  /* 0x0000003d37367223 */ /* 0x080fe2000001085c */
[----:B------:R-:W-:Y:S01]  /*b740*/  FFMA.FTZ R55, R88, R61, R95 ;  /* 0x0000003d58377223 */ /* 0x000fe2000001005f */
[----:B------:R-:W-:Y:S01]  /*b750*/  HADD2.F32 R61, -RZ, R90.H1_H1 ;  /* 0x3000005aff3d7230 */ /* 0x000fe20000004100 */
[----:B------:R-:W-:Y:S01]  /*b760*/  F2FP.F16.E4M3.UNPACK_B R88, R60 ;  /* 0x0000003cff58723e */ /* 0x000fe200020006ff */
[----:B------:R-:W-:Y:S01]  /*b770*/  HADD2.F32 R90, -RZ, R63.H1_H1 ;  /* 0x3000003fff5a7230 */ /* 0x000fe20000004100 */
[----:B------:R-:W-:Y:S01]  /*b780*/  F2FP.F16.E4M3.UNPACK_B R63, R58 ;  /* 0x0000003aff3f723e */ /* 0x000fe200020006ff */
[----:B------:R-:W-:-:S02]  /*b790*/  HADD2.F32 R92, -RZ, R166.H0_H0 ;  /* 0x200000a6ff5c7230 */ /* 0x000fc40000004100 */
[-C--:B------:R-:W-:Y:S01]  /*b7a0*/  FMUL.FTZ R95, R62, R61.reuse ;  /* 0x0000003d3e5f7220 */ /* 0x080fe20000410000 */
[----:B------:R-:W-:Y:S01]  /*b7b0*/  F2FP.F16.E4M3.UNPACK_B R168, R168 ;  /* 0x000000a8ffa8723e */ /* 0x000fe200020006ff */
[C---:B------:R-:W-:Y:S01]  /*b7c0*/  FMUL.FTZ R93, R90.reuse, R61 ;  /* 0x0000003d5a5d7220 */ /* 0x040fe20000410000 */
[----:B------:R-:W-:Y:S02]  /*b7d0*/  HADD2.F32 R89, -RZ, R88.H0_H0 ;  /* 0x20000058ff597230 */ /* 0x000fe40000004100 */
[-C--:B------:R-:W-:Y:S01]  /*b7e0*/  FFMA.FTZ R58, R90, R91.reuse, R95 ;  /* 0x0000005b5a3a7223 */ /* 0x080fe2000001005f */
[----:B------:R-:W-:Y:S02]  /*b7f0*/  HADD2.F32 R60, -RZ, R63.H0_H0 ;  /* 0x2000003fff3c7230 */ /* 0x000fe40000004100 */
[----:B------:R-:W-:Y:S01]  /*b800*/  FFMA.FTZ R61, R62, R91, -R93 ;  /* 0x0000005b3e3d7223 */ /* 0x000fe2000001085d */
[----:B------:R-:W-:Y:S02]  /*b810*/  HADD2.F32 R166, -RZ, R166.H1_H1 ;  /* 0x300000a6ffa67230 */ /* 0x000fe40000004100 */
[----:B------:R-:W-:Y:S01]  /*b820*/  FMUL.FTZ R91, R89, R92 ;  /* 0x0000005c595b7220 */ /* 0x000fe20000410000 */
[----:B------:R-:W-:-:S02]  /*b830*/  HADD2.F32 R90, -RZ, R88.H1_H1 ;  /* 0x30000058ff5a7230 */ /* 0x000fc40000004100 */
[----:B------:R-:W-:Y:S01]  /*b840*/  FMUL.FTZ R92, R60, R92 ;  /* 0x0000005c3c5c7220 */ /* 0x000fe20000410000 */
[--C-:B------:R-:W-:Y:S01]  /*b850*/  HADD2.F32 R62, -RZ, R168.reuse.H0_H0 ;  /* 0x200000a8ff3e7230 */ /* 0x100fe20000004100 */
[----:B------:R-:W-:Y:S01]  /*b860*/  F2FP.F16.E4M3.UNPACK_B R93, R167.H1 ;  /* 0x000000a7ff5d723e */ /* 0x000fe200030006ff */
[----:B------:R-:W-:Y:S02]  /*b870*/  HADD2.F32 R63, -RZ, R63.H1_H1 ;  /* 0x3000003fff3f7230 */ /* 0x000fe40000004100 */
[----:B------:R-:W-:Y:S01]  /*b880*/  FMUL.FTZ R88, R90, R166 ;  /* 0x000000a65a587220 */ /* 0x000fe20000410000 */
[----:B------:R-:W-:Y:S02]  /*b890*/  HADD2.F32 R168, -RZ, R168.H1_H1 ;  /* 0x300000a8ffa87230 */ /* 0x000fe40000004100 */
[-C--:B------:R-:W-:Y:S01]  /*b8a0*/  FFMA.FTZ R60, R60, R62.reuse, -R91 ;  /* 0x0000003e3c3c7223 */ /* 0x080fe2000001085b */
[----:B------:R-:W-:Y:S01]  /*b8b0*/  FFMA.FTZ R62, R89, R62, R92 ;  /* 0x0000003e593e7223 */ /* 0x000fe2000001005c */
[----:B------:R-:W-:Y:S01]  /*b8c0*/  F2FP.F16.E4M3.UNPACK_B R91, R53.H1 ;  /* 0x00000035ff5b723e */ /* 0x000fe200030006ff */
[C---:B------:R-:W-:Y:S01]  /*b8d0*/  FMUL.FTZ R95, R63.reuse, R166 ;  /* 0x000000a63f5f7220 */ /* 0x040fe20000410000 */
[----:B------:R-:W-:Y:S01]  /*b8e0*/  FFMA.FTZ R89, R63, R168, -R88 ;  /* 0x000000a83f597223 */ /* 0x000fe20000010858 */
[----:B------:R-:W-:Y:S01]  /*b8f0*/  F2FP.F16.E4M3.UNPACK_B R88, R52.H1 ;  /* 0x00000034ff58723e */ /* 0x000fe200030006ff */
[----:B------:R-:W-:Y:S01]  /*b900*/  HADD2.F32 R97, -RZ, R93.H0_H0 ;  /* 0x2000005dff617230 */ /* 0x000fe20000004100 */
[----:B------:R-:W-:Y:S01]  /*b910*/  F2FP.F16.E4M3.UNPACK_B R94, R169.H1 ;  /* 0x000000a9ff5e723e */ /* 0x000fe200030006ff */
[----:B------:R-:W-:-:S02]  /*b920*/  HADD2.F32 R92, -RZ, R91.H0_H0 ;  /* 0x2000005bff5c7230 */ /* 0x000fc40000004100 */
[----:B------:R-:W-:Y:S01]  /*b930*/  FFMA.FTZ R63, R90, R168, R95 ;  /* 0x000000a85a3f7223 */ /* 0x000fe2000001005f */
[----:B------:R-:W-:Y:S01]  /*b940*/  HADD2.F32 R90, -RZ, R88.H0_H0 ;  /* 0x20000058ff5a7230 */ /* 0x000fe20000004100 */
[----:B------:R-:W-:Y:S01]  /*b950*/  F2FP.F16.E4M3.UNPACK_B R167, R167 ;  /* 0x000000a7ffa7723e */ /* 0x000fe200020006ff */
[----:B------:R-:W-:Y:S02]  /*b960*/  HADD2.F32 R96, -RZ, R93.H1_H1 ;  /* 0x3000005dff607230 */ /* 0x000fe40000004100 */
[-C--:B------:R-:W-:Y:S01]  /*b970*/  FMUL.FTZ R99, R92, R97.reuse ;  /* 0x000000615c637220 */ /* 0x080fe20000410000 */
[----:B------:R-:W-:Y:S02]  /*b980*/  HADD2.F32 R95, -RZ, R94.H0_H0 ;  /* 0x2000005eff5f7230 */ /* 0x000fe40000004100 */
[----:B------:R-:W-:Y:S01]  /*b990*/  FMUL.FTZ R97, R90, R97 ;  /* 0x000000615a617220 */ /* 0x000fe20000410000 */
[----:B------:R-:W-:Y:S01]  /*b9a0*/  HADD2.F32 R93, -RZ, R91.H1_H1 ;  /* 0x3000005bff5d7230 */ /* 0x000fe20000004100 */
[----:B------:R-:W-:Y:S01]  /*b9b0*/  F2FP.F16.E4M3.UNPACK_B R52, R52 ;  /* 0x00000034ff34723e */ /* 0x000fe200020006ff */
[----:B------:R-:W-:-:S02]  /*b9c0*/  HADD2.F32 R91, -RZ, R88.H1_H1 ;  /* 0x30000058ff5b7230 */ /* 0x000fc40000004100 */
[-C--:B------:R-:W-:Y:S01]  /*b9d0*/  FFMA.FTZ R88, R90, R95.reuse, -R99 ;  /* 0x0000005f5a587223 */ /* 0x080fe20000010863 */
[----:B------:R-:W-:Y:S02]  /*b9e0*/  HADD2.F32 R94, -RZ, R94.H1_H1 ;  /* 0x3000005eff5e7230 */ /* 0x000fe40000004100 */
[-C--:B------:R-:W-:Y:S01]  /*b9f0*/  FMUL.FTZ R98, R93, R96.reuse ;  /* 0x000000605d627220 */ /* 0x080fe20000410000 */
[----:B------:R-:W-:Y:S01]  /*ba00*/  FFMA.FTZ R90, R92, R95, R97 ;  /* 0x0000005f5c5a7223 */ /* 0x000fe20000010061 */
[----:B------:R-:W-:Y:S01]  /*ba10*/  FMUL.FTZ R96, R91, R96 ;  /* 0x000000605b607220 */ /* 0x000fe20000410000 */
[----:B------:R-:W-:Y:S01]  /*ba20*/  F2FP.F16.E4M3.UNPACK_B R92, R53 ;  /* 0x00000035ff5c723e */ /* 0x000fe200020006ff */
[----:B------:R-:W-:Y:S01]  /*ba30*/  HADD2.F32 R53, -RZ, R52.H0_H0 ;  /* 0x20000034ff357230 */ /* 0x000fe20000004100 */
[----:B------:R-:W-:Y:S01]  /*ba40*/  F2FP.F16.E4M3.UNPACK_B R169, R169 ;  /* 0x000000a9ffa9723e */ /* 0x000fe200020006ff */
[----:B------:R-:W-:Y:S01]  /*ba50*/  FFMA.FTZ R97, R93, R94, R96 ;  /* 0x0000005e5d617223 */ /* 0x000fe20000010060 */
[----:B------:R-:W-:-:S02]  /*ba60*/  HADD2.F32 R96, -RZ, R167.H0_H0 ;  /* 0x200000a7ff607230 */ /* 0x000fc40000004100 */
[----:B------:R-:W-:Y:S01]  /*ba70*/  FFMA.FTZ R91, R91, R94, -R98 ;  /* 0x0000005e5b5b7223 */ /* 0x000fe20000010862 */
[--C-:B------:R-:W-:Y:S01]  /*ba80*/  HADD2.F32 R93, -RZ, R92.reuse.H0_H0 ;  /* 0x2000005cff5d7230 */ /* 0x100fe20000004100 */
[----:B------:R-:W-:Y:S01]  /*ba90*/  F2FP.SATFINITE.E4M3.F32.PACK_AB_MERGE_C R54, R61, R54, RZ ;  /* 0x000000363d36723e */ /* 0x000fe200048070ff */
[----:B------:R-:W-:Y:S01]  /*baa0*/  HADD2.F32 R167, -RZ, R167.H1_H1 ;  /* 0x300000a7ffa77230 */ /* 0x000fe20000004100 */
[----:B------:R-:W-:Y:S01]  /*bab0*/  F2FP.SATFINITE.E4M3.F32.PACK_AB_MERGE_C R58, R58, R55, RZ ;  /* 0x000000373a3a723e */ /* 0x000fe200048070ff */
[----:B------:R-:W-:Y:S02]  /*bac0*/  HADD2.F32 R92, -RZ, R92.H1_H1 ;  /* 0x3000005cff5c7230 */ /* 0x000fe40000004100 */
[-C--:B------:R-:W-:Y:S01]  /*bad0*/  FMUL.FTZ R98, R93, R96.reuse ;  /* 0x000000605d627220 */ /* 0x080fe20000410000 */
[----:B------:R-:W-:Y:S02]  /*bae0*/  HADD2.F32 R52, -RZ, R52.H1_H1 ;  /* 0x30000034ff347230 */ /* 0x000fe40000004100 */
[----:B------:R-:W-:Y:S01]  /*baf0*/  FMUL.FTZ R96, R53, R96 ;  /* 0x0000006035607220 */ /* 0x000fe20000410000 */
[----:B------:R-:W-:-:S02]  /*bb00*/  HADD2.F32 R94, -RZ, R169.H0_H0 ;  /* 0x200000a9ff5e7230 */ /* 0x000fc40000004100 */
[-C--:B------:R-:W-:Y:S01]  /*bb10*/  FMUL.FTZ R95, R92, R167.reuse ;  /* 0x000000a75c5f7220 */ /* 0x080fe20000410000 */
[----:B------:R-:W-:Y:S02]  /*bb20*/  HADD2.F32 R169, -RZ, R169.H1_H1 ;  /* 0x300000a9ffa97230 */ /* 0x000fe40000004100 */
[C---:B------:R-:W-:Y:S01]  /*bb30*/  FMUL.FTZ R167, R52.reuse, R167 ;  /* 0x000000a734a77220 */ /* 0x040fe20000410000 */
[----:B------:R-:W-:Y:S01]  /*bb40*/  F2FP.SATFINITE.E4M3.F32.PACK_AB_MERGE_C R88, R91, R88, RZ ;  /* 0x000000585b58723e */ /* 0x000fe200048070ff */
[----:B------:R-:W-:Y:S01]  /*bb50*/  FFMA.FTZ R53, R53, R94, -R98 ;  /* 0x0000005e35357223 */ /* 0x000fe20000010862 */
[----:B------:R-:W-:Y:S01]  /*bb60*/  F2FP.SATFINITE.E4M3.F32.PACK_AB_MERGE_C R55, R89, R60, R54 ;  /* 0x0000003c5937723e */ /* 0x000fe20004807036 */
[----:B------:R-:W-:Y:S01]  /*bb70*/  FFMA.FTZ R52, R52, R169, -R95 ;  /* 0x000000a934347223 */ /* 0x000fe2000001085f */
[----:B------:R-:W-:Y:S01]  /*bb80*/  F2FP.F16.E4M3.UNPACK_B R61, R49 ;  /* 0x00000031ff3d723e */ /* 0x000fe200020006ff */
[----:B------:R-:W-:Y:S01]  /*bb90*/  FFMA.FTZ R96, R93, R94, R96 ;  /* 0x0000005e5d607223 */ /* 0x000fe20000010060 */
[----:B------:R-:W-:Y:S01]  /*bba0*/  F2FP.F16.E4M3.UNPACK_B R91, R50 ;  /* 0x00000032ff5b723e */ /* 0x000fe200020006ff */
[----:B------:R-:W-:Y:S01]  /*bbb0*/  FFMA.FTZ R167, R92, R169, R167 ;  /* 0x000000a95ca77223 */ /* 0x000fe200000100a7 */
[----:B------:R-:W-:-:S02]  /*bbc0*/  F2FP.F16.E4M3.UNPACK_B R60, R45 ;  /* 0x0000002dff3c723e */ /* 0x000fc400020006ff */
[----:B------:R-:W-:Y:S02]  /*bbd0*/  F2FP.SATFINITE.E4M3.F32.PACK_AB_MERGE_C R90, R97, R90, RZ ;  /* 0x0000005a615a723e */ /* 0x000fe400048070ff */
[----:B------:R-:W-:Y:S01]  /*bbe0*/  F2FP.SATFINITE.E4M3.F32.PACK_AB_MERGE_C R54, R63, R62, R58 ;  /* 0x0000003e3f36723e */ /* 0x000fe2000480703a */
[----:B------:R-:W-:Y:S01]  /*bbf0*/  HADD2.F32 R63, -RZ, R61.H0_H0 ;  /* 0x2000003dff3f7230 */ /* 0x000fe20000004100 */
[----:B------:R-:W-:Y:S01]  /*bc00*/  F2FP.F16.E4M3.UNPACK_B R89, R48 ;  /* 0x00000030ff59723e */ /* 0x000fe200020006ff */
[----:B------:R-:W-:Y:S01]  /*bc10*/  HADD2.F32 R62, -RZ, R91.H0_H0 ;  /* 0x2000005bff3e7230 */ /* 0x000fe20000004100 */
[----:B------:R-:W-:Y:S01]  /*bc20*/  F2FP.SATFINITE.E4M3.F32.PACK_AB_MERGE_C R53, R52, R53, R88 ;  /* 0x000000353435723e */ /* 0x000fe20004807058 */
[----:B------:R-:W-:Y:S01]  /*bc30*/  HADD2.F32 R58, -RZ, R60.H0_H0 ;  /* 0x2000003cff3a7230 */ /* 0x000fe20000004100 */
[----:B------:R-:W-:Y:S01]  /*bc40*/  F2FP.SATFINITE.E4M3.F32.PACK_AB_MERGE_C R52, R167, R96, R90 ;  /* 0x00000060a734723e */ /* 0x000fe2000480705a */
[----:B------:R-:W-:Y:S02]  /*bc50*/  HADD2.F32 R90, -RZ, R89.H0_H0 ;  /* 0x20000059ff5a7230 */ /* 0x000fe40000004100 */
[----:B------:R-:W-:Y:S01]  /*bc60*/  FMUL.FTZ R93, R63, R62 ;  /* 0x0000003e3f5d7220 */ /* 0x000fe20000410000 */
[----:B------:R-:W-:-:S02]  /*bc70*/  HADD2.F32 R88, -RZ, R61.H1_H1 ;  /* 0x3000003dff587230 */ /* 0x000fc40000004100 */
[C---:B------:R-:W-:Y:S01]  /*bc80*/  FMUL.FTZ R92, R58.reuse, R62 ;  /* 0x0000003e3a5c7220 */ /* 0x040fe20000410000 */
[----:B------:R-:W-:Y:S02]  /*bc90*/  HADD2.F32 R91, -RZ, R91.H1_H1 ;  /* 0x3000005bff5b7230 */ /* 0x000fe40000004100 */
[-C--:B------:R-:W-:Y:S01]  /*bca0*/  FFMA.FTZ R58, R58, R90.reuse, -R93 ;  /* 0x0000005a3a3a7223 */ /* 0x080fe2000001085d */
[----:B------:R-:W-:Y:S02]  /*bcb0*/  HADD2.F32 R62, -RZ, R60.H1_H1 ;  /* 0x3000003cff3e7230 */ /* 0x000fe40000004100 */
[----:B------:R-:W-:Y:S01]  /*bcc0*/  FFMA.FTZ R60, R63, R90, R92 ;  /* 0x0000005a3f3c7223 */ /* 0x000fe2000001005c */
[----:B------:R-:W-:Y:S02]  /*bcd0*/  HADD2.F32 R89, -RZ, R89.H1_H1 ;  /* 0x30000059ff597230 */ /* 0x000fe40000004100 */
[----:B------:R-:W-:Y:S01]  /*bce0*/  FMUL.FTZ R93, R88, R91 ;  /* 0x0000005b585d7220 */ /* 0x000fe20000410000 */
[----:B------:R-:W-:Y:S01]  /*bcf0*/  F2FP.F16.E4M3.UNPACK_B R63, R49.H1 ;  /* 0x00000031ff3f723e */ /* 0x000fe200030006ff */
[----:B------:R-:W-:Y:S01]  /*bd00*/  FMUL.FTZ R91, R62, R91 ;  /* 0x0000005b3e5b7220 */ /* 0x000fe20000410000 */
[----:B------:R-:W-:-:S02]  /*bd10*/  F2FP.F16.E4M3.UNPACK_B R90, R50.H1 ;  /* 0x00000032ff5a723e */ /* 0x000fc400030006ff */
[----:B------:R-:W-:Y:S01]  /*bd20*/  F2FP.F16.E4M3.UNPACK_B R61, R45.H1 ;  /* 0x0000002dff3d723e */ /* 0x000fe200030006ff */
[-C--:B------:R-:W-:Y:S01]  /*bd30*/  FFMA.FTZ R45, R62, R89.reuse, -R93 ;  /* 0x000000593e2d7223 */ /* 0x080fe2000001085d */
[----:B------:R-:W-:Y:S01]  /*bd40*/  FFMA.FTZ R49, R88, R89, R91 ;  /* 0x0000005958317223 */ /* 0x000fe2000001005b */
[----:B------:R-:W-:Y:S01]  /*bd50*/  HADD2.F32 R62, -RZ, R63.H0_H0 ;  /* 0x2000003fff3e7230 */ /* 0x000fe20000004100 */
[----:B------:R-:W-:Y:S01]  /*bd60*/  F2FP.F16.E4M3.UNPACK_B R48, R48.H1 ;  /* 0x00000030ff30723e */ /* 0x000fe200030006ff */
[--C-:B------:R-:W-:Y:S01]  /*bd70*/  HADD2.F32 R91, -RZ, R90.reuse.H0_H0 ;  /* 0x2000005aff5b7230 */ /* 0x100fe20000004100 */
[-C--:B------:R-:W-:Y:S01]  /*bd80*/  F2FP.F16.E4M3.UNPACK_B R97, R46.reuse.H1 ;  /* 0x0000002eff61723e */ /* 0x080fe200030006ff */
[----:B------:R-:W-:Y:S01]  /*bd90*/  HADD2.F32 R50, -RZ, R61.H0_H0 ;  /* 0x2000003dff327230 */ /* 0x000fe20000004100 */
[----:B------:R-:W-:Y:S01]  /*bda0*/  F2FP.F16.E4M3.UNPACK_B R96, R46 ;  /* 0x0000002eff60723e */ /* 0x000fe200020006ff */
[----:B------:R-:W-:Y:S02]  /*bdb0*/  HADD2.F32 R63, -RZ, R63.H1_H1 ;  /* 0x3000003fff3f7230 */ /* 0x000fe40000004100 */
[----:B------:R-:W-:Y:S01]  /*bdc0*/  FMUL.FTZ R93, R62, R91 ;  /* 0x0000005b3e5d7220 */ /* 0x000fe20000410000 */
[----:B------:R-:W-:-:S02]  /*bdd0*/  HADD2.F32 R90, -RZ, R90.H1_H1 ;  /* 0x3000005aff5a7230 */ /* 0x000fc40000004100 */
[----:B------:R-:W-:Y:S01]  /*bde0*/  FMUL.FTZ R91, R50, R91 ;  /* 0x0000005b325b7220 */ /* 0x000fe20000410000 */
[----:B------:R-:W-:Y:S01]  /*bdf0*/  HADD2.F32 R61, -RZ, R61.H1_H1 ;  /* 0x3000003dff3d7230 */ /* 0x000fe20000004100 */
[----:B------:R-:W-:Y:S01]  /*be00*/  F2FP.F16.E4M3.UNPACK_B R94, R44.H1 ;  /* 0x0000002cff5e723e */ /* 0x000fe200030006ff */
[--C-:B------:R-:W-:Y:S02]  /*be10*/  HADD2.F32 R88, -RZ, R48.reuse.H1_H1 ;  /* 0x30000030ff587230 */ /* 0x100fe40000004100 */
[-C--:B------:R-:W-:Y:S01]  /*be20*/  FMUL.FTZ R92, R63, R90.reuse ;  /* 0x0000005a3f5c7220 */ /* 0x080fe20000410000 */
[----:B------:R-:W-:Y:S02]  /*be30*/  HADD2.F32 R89, -RZ, R48.H0_H0 ;  /* 0x20000030ff597230 */ /* 0x000fe40000004100 */
[C---:B------:R-:W-:Y:S01]  /*be40*/  FMUL.FTZ R90, R61.reuse, R90 ;  /* 0x0000005a3d5a7220 */ /* 0x040fe20000410000 */
[----:B------:R-:W-:Y:S02]  /*be50*/  HADD2.F32 R99, -RZ, R97.H0_H0 ;  /* 0x20000061ff637230 */ /* 0x000fe40000004100 */
[----:B------:R-:W-:Y:S01]  /*be60*/  FFMA.FTZ R61, R61, R88, -R92 ;  /* 0x000000583d3d7223 */ /* 0x000fe2000001085c */
[----:B------:R-:W-:-:S02]  /*be70*/  HADD2.F32 R95, -RZ, R94.H0_H0 ;  /* 0x2000005eff5f7230 */ /* 0x000fc40000004100 */
[----:B------:R-:W-:Y:S01]  /*be80*/  FFMA.FTZ R63, R63, R88, R90 ;  /* 0x000000583f3f7223 */ /* 0x000fe2000001005a */
[----:B------:R-:W-:Y:S01]  /*be90*/  F2FP.F16.E4M3.UNPACK_B R90, R51.H1 ;  /* 0x00000033ff5a723e */ /* 0x000fe200030006ff */
[-C--:B------:R-:W-:Y:S01]  /*bea0*/  FFMA.FTZ R48, R50, R89.reuse, -R93 ;  /* 0x0000005932307223 */ /* 0x080fe2000001085d */
[----:B------:R-:W-:Y:S01]  /*beb0*/  FFMA.FTZ R50, R62, R89, R91 ;  /* 0x000000593e327223 */ /* 0x000fe2000001005b */
[----:B------:R-:W-:Y:S01]  /*bec0*/  F2FP.F16.E4M3.UNPACK_B R62, R47 ;  /* 0x0000002fff3e723e */ /* 0x000fe200020006ff */
[----:B------:R-:W-:Y:S01]  /*bed0*/  HADD2.F32 R97, -RZ, R97.H1_H1 ;  /* 0x30000061ff617230 */ /* 0x000fe20000004100 */
[----:B------:R-:W-:Y:S01]  /*bee0*/  F2FP.F16.E4M3.UNPACK_B R89, R51 ;  /* 0x00000033ff59723e */ /* 0x000fe200020006ff */
[--C-:B------:R-:W-:Y:S01]  /*bef0*/  HADD2.F32 R92, -RZ, R90.reuse.H0_H0 ;  /* 0x2000005aff5c7230 */ /* 0x100fe20000004100 */
[----:B------:R-:W-:Y:S01]  /*bf00*/  F2FP.F16.E4M3.UNPACK_B R47, R47.H1 ;  /* 0x0000002fff2f723e */ /* 0x000fe200030006ff */
[----:B------:R-:W-:Y:S01]  /*bf10*/  HADD2.F32 R90, -RZ, R90.H1_H1 ;  /* 0x3000005aff5a7230 */ /* 0x000fe20000004100 */
[----:B------:R-:W-:Y:S01]  /*bf20*/  F2FP.F16.E4M3.UNPACK_B R93, R44 ;  /* 0x0000002cff5d723e */ /* 0x000fe200020006ff */
[----:B------:R-:W-:-:S02]  /*bf30*/  HADD2.F32 R91, -RZ, R89.H0_H0 ;  /* 0x20000059ff5b7230 */ /* 0x000fc40000004100 */
[-C--:B------:R-:W-:Y:S01]  /*bf40*/  FMUL.FTZ R167, R92, R99.reuse ;  /* 0x000000635ca77220 */ /* 0x080fe20000410000 */
[--C-:B------:R-:W-:Y:S01]  /*bf50*/  HADD2.F32 R88, -RZ, R47.reuse.H0_H0 ;  /* 0x2000002fff587230 */ /* 0x100fe20000004100 */
[----:B------:R-:W-:Y:S01]  /*bf60*/  F2FP.SATFINITE.E4M3.F32.PACK_AB_MERGE_C R48, R61, R48, RZ ;  /* 0x000000303d30723e */ /* 0x000fe200048070ff */
[----:B------:R-:W-:Y:S01]  /*bf70*/  HADD2.F32 R44, -RZ, R96.H0_H0 ;  /* 0x20000060ff2c7230 */ /* 0x000fe20000004100 */
[----:B------:R-:W-:Y:S01]  /*bf80*/  F2FP.SATFINITE.E4M3.F32.PACK_AB_MERGE_C R50, R63, R50, RZ ;  /* 0x000000323f32723e */ /* 0x000fe200048070ff */
[----:B------:R-:W-:Y:S02]  /*bf90*/  HADD2.F32 R47, -RZ, R47.H1_H1 ;  /* 0x3000002fff2f7230 */ /* 0x000fe40000004100 */
[----:B------:R-:W-:Y:S01]  /*bfa0*/  FMUL.FTZ R99, R88, R99 ;  /* 0x0000006358637220 */ /* 0x000fe20000410000 */
[----:B------:R-:W-:Y:S02]  /*bfb0*/  HADD2.F32 R51, -RZ, R62.H0_H0 ;  /* 0x2000003eff337230 */ /* 0x000fe40000004100 */
[----:B------:R-:W-:Y:S01]  /*bfc0*/  FMUL.FTZ R98, R91, R44 ;  /* 0x0000002c5b627220 */ /* 0x000fe20000410000 */
[----:B------:R-:W-:-:S02]  /*bfd0*/  HADD2.F32 R46, -RZ, R93.H0_H0 ;  /* 0x2000005dff2e7230 */ /* 0x000fc40000004100 */
[----:B------:R-:W-:Y:S01]  /*bfe0*/  FFMA.FTZ R167, R88, R95, -R167 ;  /* 0x0000005f58a77223 */ /* 0x000fe200000108a7 */
[----:B------:R-:W-:Y:S02]  /*bff0*/  HADD2.F32 R89, -RZ, R89.H1_H1 ;  /* 0x30000059ff597230 */ /* 0x000fe40000004100 */
[-C--:B------:R-:W-:Y:S01]  /*c000*/  FMUL.FTZ R88, R90, R97.reuse ;  /* 0x000000615a587220 */ /* 0x080fe20000410000 */
[----:B------:R-:W-:Y:S02]  /*c010*/  HADD2.F32 R96, -RZ, R96.H1_H1 ;  /* 0x30000060ff607230 */ /* 0x000fe40000004100 */
[----:B------:R-:W-:Y:S01]  /*c020*/  FMUL.FTZ R97, R47, R97 ;  /* 0x000000612f617220 */ /* 0x000fe20000410000 */
[----:B------:R-:W-:Y:S02]  /*c030*/  HADD2.F32 R94, -RZ, R94.H1_H1 ;  /* 0x3000005eff5e7230 */ /* 0x000fe40000004100 */
[----:B------:R-:W-:Y:S01]  /*c040*/  FMUL.FTZ R166, R51, R44 ;  /* 0x0000002c33a67220 */ /* 0x000fe20000410000 */
[----:B------:R-:W-:-:S02]  /*c050*/  HADD2.F32 R62, -RZ, R62.H1_H1 ;  /* 0x3000003eff3e7230 */ /* 0x000fc40000004100 */
[----:B------:R-:W-:Y:S01]  /*c060*/  FFMA.FTZ R44, R51, R46, -R98 ;  /* 0x0000002e332c7223 */ /* 0x000fe20000010862 */
[----:B------:R-:W-:Y:S02]  /*c070*/  HADD2.F32 R93, -RZ, R93.H1_H1 ;  /* 0x3000005dff5d7230 */ /* 0x000fe40000004100 */
[----:B------:R-:W-:Y:S01]  /*c080*/  FMUL.FTZ R51, R89, R96 ;  /* 0x0000006059337220 */ /* 0x000fe20000410000 */
[----:B------:R-:W-:Y:S01]  /*c090*/  FFMA.FTZ R88, R47, R94, -R88 ;  /* 0x0000005e2f587223 */ /* 0x000fe20000010858 */
[----:B------:R-:W-:Y:S01]  /*c0a0*/  FFMA.FTZ R99, R92, R95, R99 ;  /* 0x0000005f5c637223 */ /* 0x000fe20000010063 */
[----:B------:R-:W-:Y:S01]  /*c0b0*/  FMUL.FTZ R96, R62, R96 ;  /* 0x000000603e607220 */ /* 0x000fe20000410000 */
[----:B------:R-:W-:Y:S01]  /*c0c0*/  FFMA.FTZ R90, R90, R94, R97 ;  /* 0x0000005e5a5a7223 */ /* 0x000fe20000010061 */
[-C--:B------:R-:W-:Y:S01]  /*c0d0*/  FFMA.FTZ R51, R62, R93.reuse, -R51 ;  /* 0x0000005d3e337223 */ /* 0x080fe20000010833 */
[----:B------:R-:W-:Y:S01]  /*c0e0*/  FFMA.FTZ R46, R91, R46, R166 ;  /* 0x0000002e5b2e7223 */ /* 0x000fe200000100a6 */
[----:B------:R-:W-:Y:S01]  /*c0f0*/  FFMA.FTZ R89, R89, R93, R96 ;  /* 0x0000005d59597223 */ /* 0x000fe20000010060 */
[----:B------:R-:W-:-:S02]  /*c100*/  F2FP.SATFINITE.E4M3.F32.PACK_AB_MERGE_C R88, R88, R167, RZ ;  /* 0x000000a75858723e */ /* 0x000fc400048070ff */
[----:B------:R-:W-:Y:S02]  /*c110*/  F2FP.SATFINITE.E4M3.F32.PACK_AB_MERGE_C R90, R90, R99, RZ ;  /* 0x000000635a5a723e */ /* 0x000fe400048070ff */
[----:B------:R-:W-:Y:S01]  /*c120*/  F2FP.SATFINITE.E4M3.F32.PACK_AB_MERGE_C R47, R51, R44, R88 ;  /* 0x0000002c332f723e */ /* 0x000fe20004807058 */
[----:B------:R-:W-:Y:S01]  /*c130*/  IMAD.MOV.U32 R44, RZ, RZ, R55 ;  /* 0x000000ffff2c7224 */ /* 0x000fe200078e0037 */
[----:B------:R-:W-:Y:S01]  /*c140*/  F2FP.SATFINITE.E4M3.F32.PACK_AB_MERGE_C R45, R45, R58, R48 ;  /* 0x0000003a2d2d723e */ /* 0x000fe20004807030 */
[----:B------:R-:W-:Y:S01]  /*c150*/  IMAD.MOV.U32 R48, RZ, RZ, R54 ;  /* 0x000000ffff307224 */ /* 0x000fe200078e0036 */
[----:B------:R-:W-:Y:S01]  /*c160*/  F2FP.SATFINITE.E4M3.F32.PACK_AB_MERGE_C R49, R49, R60, R50 ;  /* 0x0000003c3131723e */ /* 0x000fe20004807032 */
[----:B------:R-:W-:Y:S01]  /*c170*/  IMAD.MOV.U32 R50, RZ, RZ, R52 ;  /* 0x000000ffff327224 */ /* 0x000fe200078e0034 */
[----:B------:R-:W-:Y:S02]  /*c180*/  F2FP.SATFINITE.E4M3.F32.PACK_AB_MERGE_C R51, R89, R46, R90 ;  /* 0x0000002e5933723e */ /* 0x000fe4000480705a */
[----:B------:R-:W-:-:S07]  /*c190*/  MOV R46, R53 ;  /* 0x00000035002e7202 */ /* 0x000fce0000000f00 */
.L_x_560:
[----:B------:R-:W-:Y:S05]  /*c1a0*/  BSYNC B2 ;  /* 0x0000000000027941 */ /* 0x000fea0003800000 */
.L_x_559:
[----:B------:R-:W-:-:S13]  /*c1b0*/  ISETP.GE.AND P4, PT, R59, R152, PT ;  /* 0x000000983b00720c */ /* 0x000fda0003f86270 */
[--C-:B------:R-:W-:Y:S02]  /*c1c0*/  @!P4 SHF.R.S32.HI R53, RZ, 0x1f, R59.reuse ;  /* 0x0000001fff35c819 */ /* 0x100fe4000001143b */
[----:B------:R-:W-:-:S04]  /*c1d0*/  @!P4 IADD3 R55, P5, P6, R118, R140, R59 ;  /* 0x0000008c7637c210 */ /* 0x000fc80007ebe03b */
[----:B------:R-:W-:Y:S02]  /*c1e0*/  @!P4 IADD3.X R170, R4, R170, R53, P5, P6 ;  /* 0x000000aa04aac210 */ /* 0x000fe40002fec435 */
[----:B------:R-:W-:-:S05]  /*c1f0*/  IADD3 R52, P5, R57, R124, RZ ;  /* 0x0000007c39347210 */ /* 0x000fca0007fbe0ff */
[----:B------:R-:W-:Y:S01]  /*c200*/  IMAD.X R53, R56, 0x1, R125, P5 ;  /* 0x0000000138357824 */ /* 0x000fe200028e067d */
[----:B------:R-:W-:-:S04]  /*c210*/  @!P4 IADD3 R54, P5, R55, R124, RZ ;  /* 0x0000007c3736c210 */ /* 0x000fc80007fbe0ff */
[----:B0-----:R4:W-:Y:S01]  /*c220*/  STG.E.128 desc[UR54][R52.64], R44 ;  /* 0x0000002c34007986 */ /* 0x0019e2000c101d36 */
[----:B------:R-:W-:-:S05]  /*c230*/  @!P4 IMAD.X R55, R170, 0x1, R125, P5 ;  /* 0x00000001aa37c824 */ /* 0x000fca00028e067d */
[----:B-1----:R4:W-:Y:S03]  /*c240*/  @!P4 STG.E.128 desc[UR54][R54.64], R48 ;  /* 0x000000303600c986 */ /* 0x0029e6000c101d36 */
.L_x_550:
[----:B------:R-:W-:Y:S05]  /*c250*/  BSYNC B1 ;  /* 0x0000000000017941 */ /* 0x000fea0003800000 */
.L_x_549:
[----:B0--34-:R-:W-:Y:S02]  /*c260*/  VIADD R45, R220, 0x80 ;  /* 0x00000080dc2d7836 */ /* 0x019fe40000000000 */
[-C--:B------:R-:W-:Y:S02]  /*c270*/  IMAD R44, R146, R136.reuse, RZ ;  /* 0x00000088922c7224 */ /* 0x080fe400078e02ff */
[----:B------:R-:W-:-:S04]  /*c280*/  IMAD.WIDE.U32 R138, R45, R136, R138 ;  /* 0x000000882d8a7225 */ /* 0x000fc800078e008a */
[----:B------:R-:W-:Y:S01]  /*c290*/  IMAD R57, R45, R137, R44 ;  /* 0x000000892d397224 */ /* 0x000fe200078e022c */
[----:B------:R-:W-:Y:S06]  /*c2a0*/  @P3 BRA `(.L_x_519) ;  /* 0x00000030009c3947 */ /* 0x000fec0003800000 */
[----:B------:R-:W-:Y:S01]  /*c2b0*/  ISETP.NE.AND P3, PT, R34, RZ, PT ;  /* 0x000000ff2200720c */ /* 0x000fe20003f65270 */
[----:B------:R-:W-:Y:S01]  /*c2c0*/  BSSY B1, `(.L_x_561) ;  /* 0x00000f8000017945 */ /* 0x000fe20003800000 */
[----:B------:R-:W-:-:S11]  /*c2d0*/  IADD3 R57, R139, R57, RZ ;  /* 0x000000398b397210 */ /* 0x000fd60007ffe0ff */
[----:B------:R-:W-:Y:S05]  /*c2e0*/  @!P3 BRA `(.L_x_562) ;  /* 0x0000000c00d4b947 */ /* 0x000fea0003800000 */
[----:B------:R-:W-:Y:S01]  /*c2f0*/  SEL R44, R121, R158, !P0 ;  /* 0x0000009e792c7207 */ /* 0x000fe20004000000 */
        /* <DEDUP_REMOVED lines=17> */
[C---:B------:R-:W-:Y:S02]  /*c410*/  IMAD.IADD R45, R16.reuse, 0x1, R45 ;  /* 0x00000001102d7824 */ /* 0x040fe400078e022d */
[----:B------:R-:W-:-:S04]  /*c420*/  IMAD.IADD R48, R16, 0x1, R47 ;  /* 0x0000000110307824 */ /* 0x000fc800078e022f */
[----:B------:R-:W0:Y:S04]  /*c430*/  LDS.128 R44, [R45+0x24200] ;  /* 0x024200002d2c7984 */ /* 0x000e280000000c00 */
[----:B------:R-:W1:Y:S01]  /*c440*/  LDS.128 R48, [R48+0x24200] ;  /* 0x0242000030307984 */ /* 0x000e620000000c00 */
[----:B------:R-:W-:Y:S05]  /*c450*/  @P3 BRA `(.L_x_564) ;  /* 0x0000000c004c3947 */ /* 0x000fea0003800000 */
[--C-:B------:R-:W-:Y:S01]  /*c460*/  SHF.R.U32.HI R56, RZ, 0x8, R77.reuse ;  /* 0x00000008ff387819 */ /* 0x100fe2000001164d */
[----:B-1----:R-:W-:Y:S01]  /*c470*/  IMAD.MOV.U32 R62, RZ, RZ, R48 ;  /* 0x000000ffff3e7224 */ /* 0x002fe200078e0030 */
[----:B0-----:R-:W-:Y:S01]  /*c480*/  MOV R52, R45 ;  /* 0x0000002d00347202 */ /* 0x001fe20000000f00 */
[----:B------:R-:W-:Y:S01]  /*c490*/  IMAD.MOV.U32 R60, RZ, RZ, R44 ;  /* 0x000000ffff3c7224 */ /* 0x000fe200078e002c */
[----:B------:R-:W-:Y:S01]  /*c4a0*/  SHF.R.U32.HI R88, RZ, 0x10, R77 ;  /* 0x00000010ff587819 */ /* 0x000fe2000001164d */
[----:B------:R-:W-:Y:S01]  /*c4b0*/  IMAD.SHL.U32 R45, R56, 0x100, RZ ;  /* 0x00000100382d7824 */ /* 0x000fe200078e00ff */
[----:B------:R-:W-:Y:S01]  /*c4c0*/  LOP3.LUT R58, R77, 0xff0000ff, RZ, 0xc0, !PT ;  /* 0xff0000ff4d3a7812 */ /* 0x000fe200078ec0ff */
[----:B------:R-:W-:Y:S01]  /*c4d0*/  IMAD.MOV.U32 R56, RZ, RZ, R46 ;  /* 0x000000ffff387224 */ /* 0x000fe200078e002e */
[----:B------:R-:W-:Y:S01]  /*c4e0*/  SHF.R.U32.HI R66, RZ, 0x8, R65 ;  /* 0x00000008ff427819 */ /* 0x000fe20000011641 */
[----:B------:R-:W-:Y:S01]  /*c4f0*/  IMAD.U32 R46, R88, 0x10000, RZ ;  /* 0x00010000582e7824 */ /* 0x000fe200078e00ff */
[----:B------:R-:W-:-:S02]  /*c500*/  SHF.R.U32.HI R64, RZ, 0x8, R67 ;  /* 0x00000008ff407819 */ /* 0x000fc40000011643 */
[----:B------:R-:W-:Y:S01]  /*c510*/  SHF.R.U32.HI R76, RZ, 0x8, R79 ;  /* 0x00000008ff4c7819 */ /* 0x000fe2000001164f */
[----:B------:R-:W-:Y:S01]  /*c520*/  IMAD.SHL.U32 R48, R66, 0x100, RZ ;  /* 0x0000010042307824 */ /* 0x000fe200078e00ff */
[----:B------:R-:W-:Y:S01]  /*c530*/  LOP3.LUT R45, R58, 0xff00, R45, 0xf8, !PT ;  /* 0x0000ff003a2d7812 */ /* 0x000fe200078ef82d */
[----:B------:R-:W-:Y:S01]  /*c540*/  IMAD.SHL.U32 R58, R64, 0x100, RZ ;  /* 0x00000100403a7824 */ /* 0x000fe200078e00ff */
[----:B------:R-:W-:Y:S02]  /*c550*/  SHF.R.U32.HI R78, RZ, 0x10, R79 ;  /* 0x00000010ff4e7819 */ /* 0x000fe4000001164f */
[----:B------:R-:W-:Y:S02]  /*c560*/  LOP3.LUT R61, R65, 0xff0000ff, RZ, 0xc0, !PT ;  /* 0xff0000ff413d7812 */ /* 0x000fe400078ec0ff */
[----:B------:R-:W-:Y:S02]  /*c570*/  LOP3.LUT R63, R67, 0xff0000ff, RZ, 0xc0, !PT ;  /* 0xff0000ff433f7812 */ /* 0x000fe400078ec0ff */
[----:B------:R-:W-:-:S02]  /*c580*/  LOP3.LUT R59, R79, 0xff0000ff, RZ, 0xc0, !PT ;  /* 0xff0000ff4f3b7812 */ /* 0x000fc400078ec0ff */
[----:B------:R-:W-:Y:S02]  /*c590*/  SHF.L.U32 R44, R76, 0x8, RZ ;  /* 0x000000084c2c7819 */ /* 0x000fe400000006ff */
[----:B------:R-:W-:Y:S01]  /*c5a0*/  LOP3.LUT R46, R45, 0xff0000, R46, 0xf8, !PT ;  /* 0x00ff00002d2e7812 */ /* 0x000fe200078ef82e */
[----:B------:R-:W-:Y:S01]  /*c5b0*/  IMAD.U32 R45, R78, 0x10000, RZ ;  /* 0x000100004e2d7824 */ /* 0x000fe200078e00ff */
[----:B------:R-:W-:Y:S02]  /*c5c0*/  LOP3.LUT R48, R61, 0xff00, R48, 0xf8, !PT ;  /* 0x0000ff003d307812 */ /* 0x000fe400078ef830 */
[----:B------:R-:W-:Y:S02]  /*c5d0*/  LOP3.LUT R76, R63, 0xff00, R58, 0xf8, !PT ;  /* 0x0000ff003f4c7812 */ /* 0x000fe400078ef83a */
[----:B------:R-:W-:Y:S02]  /*c5e0*/  LOP3.LUT R44, R59, 0xff00, R44, 0xf8, !PT ;  /* 0x0000ff003b2c7812 */ /* 0x000fe400078ef82c */
[----:B------:R-:W-:-:S02]  /*c5f0*/  F2FP.F16.E4M3.UNPACK_B R66, R162.H1 ;  /* 0x000000a2ff42723e */ /* 0x000fc400030006ff */
[----:B------:R-:W-:Y:S02]  /*c600*/  F2FP.F16.E4M3.UNPACK_B R63, R62.H1 ;  /* 0x0000003eff3f723e */ /* 0x000fe400030006ff */
[----:B------:R-:W-:Y:S02]  /*c610*/  F2FP.F16.E4M3.UNPACK_B R61, R60.H1 ;  /* 0x0000003cff3d723e */ /* 0x000fe400030006ff */
[----:B------:R-:W-:Y:S01]  /*c620*/  SHF.R.U32.HI R65, RZ, 0x10, R65 ;  /* 0x00000010ff417819 */ /* 0x000fe20000011641 */
[----:B------:R-:W-:Y:S01]  /*c630*/  HADD2.F32 R59, -RZ, R63.H0_H0 ;  /* 0x2000003fff3b7230 */ /* 0x000fe20000004100 */
[----:B------:R-:W-:Y:S01]  /*c640*/  LOP3.LUT R44, R44, 0xff0000, R45, 0xf8, !PT ;  /* 0x00ff00002c2c7812 */ /* 0x000fe200078ef82d */
[----:B------:R-:W-:Y:S01]  /*c650*/  HADD2.F32 R45, -RZ, R66.H0_H0 ;  /* 0x20000042ff2d7230 */ /* 0x000fe20000004100 */
[----:B------:R-:W-:Y:S01]  /*c660*/  F2FP.F16.E4M3.UNPACK_B R64, R164.H1 ;  /* 0x000000a4ff40723e */ /* 0x000fe200030006ff */
[--C-:B------:R-:W-:Y:S01]  /*c670*/  HADD2.F32 R58, -RZ, R61.reuse.H0_H0 ;  /* 0x2000003dff3a7230 */ /* 0x100fe20000004100 */
[----:B------:R-:W-:Y:S01]  /*c680*/  SHF.R.U32.HI R77, RZ, 0x10, R67 ;  /* 0x00000010ff4d7819 */ /* 0x000fe20000011643 */
[----:B------:R-:W-:Y:S01]  /*c690*/  HADD2.F32 R61, -RZ, R61.H1_H1 ;  /* 0x3000003dff3d7230 */ /* 0x000fe20000004100 */
[----:B------:R-:W-:Y:S01]  /*c6a0*/  SHF.L.U32 R67, R65, 0x10, RZ ;  /* 0x0000001041437819 */ /* 0x000fe200000006ff */
[----:B------:R-:W-:-:S02]  /*c6b0*/  HADD2.F32 R65, -RZ, R64.H0_H0 ;  /* 0x20000040ff417230 */ /* 0x000fc40000004100 */
[-C--:B------:R-:W-:Y:S01]  /*c6c0*/  FMUL.FTZ R79, R59, R45.reuse ;  /* 0x0000002d3b4f7220 */ /* 0x080fe20000410000 */
[----:B------:R-:W-:Y:S01]  /*c6d0*/  FMUL.FTZ R78, R58, R45 ;  /* 0x0000002d3a4e7220 */ /* 0x000fe20000410000 */
[----:B------:R-:W-:Y:S01]  /*c6e0*/  IMAD.U32 R77, R77, 0x10000, RZ ;  /* 0x000100004d4d7824 */ /* 0x000fe200078e00ff */
[----:B------:R-:W-:Y:S01]  /*c6f0*/  LOP3.LUT R48, R48, 0xff0000, R67, 0xf8, !PT ;  /* 0x00ff000030307812 */ /* 0x000fe200078ef843 */
[-C--:B------:R-:W-:Y:S01]  /*c700*/  FFMA.FTZ R58, R58, R65.reuse, -R79 ;  /* 0x000000413a3a7223 */ /* 0x080fe2000001084f */
[----:B------:R-:W-:Y:S01]  /*c710*/  FFMA.FTZ R59, R59, R65, R78 ;  /* 0x000000413b3b7223 */ /* 0x000fe2000001004e */
[----:B------:R-:W-:Y:S01]  /*c720*/  HADD2.F32 R65, -RZ, R66.H1_H1 ;  /* 0x30000042ff417230 */ /* 0x000fe20000004100 */
[----:B------:R-:W-:Y:S01]  /*c730*/  F2FP.F16.E4M3.UNPACK_B R162, R162 ;  /* 0x000000a2ffa2723e */ /* 0x000fe200020006ff */
[----:B------:R-:W-:Y:S01]  /*c740*/  HADD2.F32 R66, -RZ, R63.H1_H1 ;  /* 0x3000003fff427230 */ /* 0x000fe20000004100 */
[----:B------:R-:W-:Y:S01]  /*c750*/  F2FP.F16.E4M3.UNPACK_B R63, R62 ;  /* 0x0000003eff3f723e */ /* 0x000fe200020006ff */
[----:B------:R-:W-:Y:S01]  /*c760*/  HADD2.F32 R67, -RZ, R64.H1_H1 ;  /* 0x30000040ff437230 */ /* 0x000fe20000004100 */
[----:B------:R-:W-:-:S02]  /*c770*/  F2FP.F16.E4M3.UNPACK_B R64, R60 ;  /* 0x0000003cff40723e */ /* 0x000fc400020006ff */
[----:B------:R-:W-:Y:S01]  /*c780*/  LOP3.LUT R45, R76, 0xff0000, R77, 0xf8, !PT ;  /* 0x00ff00004c2d7812 */ /* 0x000fe200078ef84d */
[CC--:B------:R-:W-:Y:S01]  /*c790*/  FMUL.FTZ R60, R66.reuse, R65.reuse ;  /* 0x00000041423c7220 */ /* 0x0c0fe20000410000 */
[C---:B------:R-:W-:Y:S01]  /*c7a0*/  FMUL.FTZ R77, R61.reuse, R65 ;  /* 0x000000413d4d7220 */ /* 0x040fe20000410000 */
[----:B------:R-:W-:Y:S01]  /*c7b0*/  F2FP.F16.E4M3.UNPACK_B R164, R164 ;  /* 0x000000a4ffa4723e */ /* 0x000fe200020006ff */
[----:B------:R-:W-:Y:S02]  /*c7c0*/  HADD2.F32 R76, -RZ, R162.H0_H0 ;  /* 0x200000a2ff4c7230 */ /* 0x000fe40000004100 */
[-C--:B------:R-:W-:Y:S01]  /*c7d0*/  FFMA.FTZ R61, R61, R67.reuse, -R60 ;  /* 0x000000433d3d7223 */ /* 0x080fe2000001083c */
[----:B------:R-:W-:Y:S02]  /*c7e0*/  HADD2.F32 R65, -RZ, R63.H0_H0 ;  /* 0x2000003fff417230 */ /* 0x000fe40000004100 */
[----:B------:R-:W-:Y:S01]  /*c7f0*/  FFMA.FTZ R60, R66, R67, R77 ;  /* 0x00000043423c7223 */ /* 0x000fe2000001004d */
        /* <DEDUP_REMOVED lines=10> */
[----:B------:R-:W-:Y:S01]  /*c8a0*/  F2FP.F16.E4M3.UNPACK_B R76, R50.H1 ;  /* 0x00000032ff4c723e */ /* 0x000fe200030006ff */
[----:B------:R-:W-:-:S02]  /*c8b0*/  HADD2.F32 R164, -RZ, R164.H1_H1 ;  /* 0x300000a4ffa47230 */ /* 0x000fc40000004100 */
[CC--:B------:R-:W-:Y:S01]  /*c8c0*/  FMUL.FTZ R65, R67.reuse, R162.reuse ;  /* 0x000000a243417220 */ /* 0x0c0fe20000410000 */
[C---:B------:R-:W-:Y:S01]  /*c8d0*/  FMUL.FTZ R162, R64.reuse, R162 ;  /* 0x000000a240a27220 */ /* 0x040fe20000410000 */
[----:B------:R-:W-:Y:S01]  /*c8e0*/  F2FP.F16.E4M3.UNPACK_B R78, R165.H1 ;  /* 0x000000a5ff4e723e */ /* 0x000fe200030006ff */
[----:B------:R-:W-:Y:S01]  /*c8f0*/  HADD2.F32 R90, -RZ, R79.H0_H0 ;  /* 0x2000004fff5a7230 */ /* 0x000fe20000004100 */
[----:B------:R-:W-:Y:S01]  /*c900*/  F2FP.F16.E4M3.UNPACK_B R66, R56.H1 ;  /* 0x00000038ff42723e */ /* 0x000fe200030006ff */
[----:B------:R-:W-:Y:S02]  /*c910*/  HADD2.F32 R77, -RZ, R76.H0_H0 ;  /* 0x2000004cff4d7230 */ /* 0x000fe40000004100 */
[-C--:B------:R-:W-:Y:S01]  /*c920*/  FFMA.FTZ R65, R64, R164.reuse, -R65 ;  /* 0x000000a440417223 */ /* 0x080fe20000010841 */
[----:B------:R-:W-:Y:S01]  /*c930*/  FFMA.FTZ R64, R67, R164, R162 ;  /* 0x000000a443407223 */ /* 0x000fe200000100a2 */
[----:B------:R-:W-:Y:S01]  /*c940*/  HADD2.F32 R88, -RZ, R78.H0_H0 ;  /* 0x2000004eff587230 */ /* 0x000fe20000004100 */
[----:B------:R-:W-:Y:S01]  /*c950*/  F2FP.F16.E4M3.UNPACK_B R163, R163 ;  /* 0x000000a3ffa3723e */ /* 0x000fe200020006ff */
[----:B------:R-:W-:-:S02]  /*c960*/  HADD2.F32 R67, -RZ, R66.H0_H0 ;  /* 0x20000042ff437230 */ /* 0x000fc40000004100 */
[----:B------:R-:W-:Y:S01]  /*c970*/  FMUL.FTZ R92, R77, R90 ;  /* 0x0000005a4d5c7220 */ /* 0x000fe20000410000 */
[----:B------:R-:W-:Y:S01]  /*c980*/  HADD2.F32 R79, -RZ, R79.H1_H1 ;  /* 0x3000004fff4f7230 */ /* 0x000fe20000004100 */
[----:B------:R-:W-:Y:S01]  /*c990*/  F2FP.F16.E4M3.UNPACK_B R56, R56 ;  /* 0x00000038ff38723e */ /* 0x000fe200020006ff */
[----:B------:R-:W-:Y:S02]  /*c9a0*/  HADD2.F32 R76, -RZ, R76.H1_H1 ;  /* 0x3000004cff4c7230 */ /* 0x000fe40000004100 */
[C---:B------:R-:W-:Y:S01]  /*c9b0*/  FMUL.FTZ R90, R67.reuse, R90 ;  /* 0x0000005a435a7220 */ /* 0x040fe20000410000 */
[-C--:B------:R-:W-:Y:S01]  /*c9c0*/  FFMA.FTZ R92, R67, R88.reuse, -R92 ;  /* 0x00000058435c7223 */ /* 0x080fe2000001085c */
[----:B------:R-:W-:Y:S01]  /*c9d0*/  HADD2.F32 R66, -RZ, R66.H1_H1 ;  /* 0x30000042ff427230 */ /* 0x000fe20000004100 */
[----:B------:R-:W-:Y:S01]  /*c9e0*/  F2FP.F16.E4M3.UNPACK_B R165, R165 ;  /* 0x000000a5ffa5723e */ /* 0x000fe200020006ff */
[----:B------:R-:W-:Y:S02]  /*c9f0*/  HADD2.F32 R67, -RZ, R78.H1_H1 ;  /* 0x3000004eff437230 */ /* 0x000fe40000004100 */
[-C--:B------:R-:W-:Y:S01]  /*ca00*/  FMUL.FTZ R89, R76, R79.reuse ;  /* 0x0000004f4c597220 */ /* 0x080fe20000410000 */
[----:B------:R-:W-:Y:S01]  /*ca10*/  FFMA.FTZ R90, R77, R88, R90 ;  /* 0x000000584d5a7223 */ /* 0x000fe2000001005a */
[----:B------:R-:W-:Y:S01]  /*ca20*/  FMUL.FTZ R79, R66, R79 ;  /* 0x0000004f424f7220 */ /* 0x000fe20000410000 */
[----:B------:R-:W-:-:S02]  /*ca30*/  HADD2.F32 R77, -RZ, R163.H0_H0 ;  /* 0x200000a3ff4d7230 */ /* 0x000fc40000004100 */
[-C--:B------:R-:W-:Y:S01]  /*ca40*/  FFMA.FTZ R89, R66, R67.reuse, -R89 ;  /* 0x0000004342597223 */ /* 0x080fe20000010859 */
[----:B------:R-:W-:Y:S01]  /*ca50*/  F2FP.F16.E4M3.UNPACK_B R66, R50 ;  /* 0x00000032ff42723e */ /* 0x000fe200020006ff */
[----:B------:R-:W-:Y:S01]  /*ca60*/  FFMA.FTZ R91, R76, R67, R79 ;  /* 0x000000434c5b7223 */ /* 0x000fe2000001004f */
[----:B------:R-:W-:Y:S01]  /*ca70*/  HADD2.F32 R50, -RZ, R56.H0_H0 ;  /* 0x20000038ff327230 */ /* 0x000fe20000004100 */
[----:B------:R-:W-:Y:S01]  /*ca80*/  F2FP.SATFINITE.E4M3.F32.PACK_AB_MERGE_C R58, R61, R58, RZ ;  /* 0x0000003a3d3a723e */ /* 0x000fe200048070ff */
[----:B------:R-:W-:Y:S01]  /*ca90*/  HADD2.F32 R163, -RZ, R163.H1_H1 ;  /* 0x300000a3ffa37230 */ /* 0x000fe20000004100 */
[----:B------:R-:W-:Y:S01]  /*caa0*/  F2FP.SATFINITE.E4M3.F32.PACK_AB_MERGE_C R60, R60, R59, RZ ;  /* 0x0000003b3c3c723e */ /* 0x000fe200048070ff */
[--C-:B------:R-:W-:Y:S02]  /*cab0*/  HADD2.F32 R67, -RZ, R66.reuse.H0_H0 ;  /* 0x20000042ff437230 */ /* 0x100fe40000004100 */
[----:B------:R-:W-:Y:S01]  /*cac0*/  FMUL.FTZ R78, R50, R77 ;  /* 0x0000004d324e7220 */ /* 0x000fe20000410000 */
[----:B------:R-:W-:Y:S01]  /*cad0*/  HADD2.F32 R66, -RZ, R66.H1_H1 ;  /* 0x30000042ff427230 */ /* 0x000fe20000004100 */
[----:B------:R-:W-:Y:S01]  /*cae0*/  F2FP.SATFINITE.E4M3.F32.PACK_AB_MERGE_C R59, R65, R62, R58 ;  /* 0x0000003e413b723e */ /* 0x000fe2000480703a */
[----:B------:R-:W-:-:S02]  /*caf0*/  HADD2.F32 R56, -RZ, R56.H1_H1 ;  /* 0x30000038ff387230 */ /* 0x000fc40000004100 */
[C---:B------:R-:W-:Y:S01]  /*cb00*/  FMUL.FTZ R79, R67.reuse, R77 ;  /* 0x0000004d434f7220 */ /* 0x040fe20000410000 */
[--C-:B------:R-:W-:Y:S02]  /*cb10*/  HADD2.F32 R76, -RZ, R165.reuse.H0_H0 ;  /* 0x200000a5ff4c7230 */ /* 0x100fe40000004100 */
[-C--:B------:R-:W-:Y:S01]  /*cb20*/  FMUL.FTZ R77, R66, R163.reuse ;  /* 0x000000a3424d7220 */ /* 0x080fe20000410000 */
[----:B------:R-:W-:Y:S02]  /*cb30*/  HADD2.F32 R165, -RZ, R165.H1_H1 ;  /* 0x300000a5ffa57230 */ /* 0x000fe40000004100 */
[----:B------:R-:W-:Y:S01]  /*cb40*/  FMUL.FTZ R163, R56, R163 ;  /* 0x000000a338a37220 */ /* 0x000fe20000410000 */
[----:B------:R-:W-:Y:S01]  /*cb50*/  F2FP.F16.E4M3.UNPACK_B R62, R48 ;  /* 0x00000030ff3e723e */ /* 0x000fe200020006ff */
[----:B------:R-:W-:Y:S01]  /*cb60*/  FFMA.FTZ R79, R50, R76, -R79 ;  /* 0x0000004c324f7223 */ /* 0x000fe2000001084f */
[----:B------:R-:W-:Y:S01]  /*cb70*/  F2FP.F16.E4M3.UNPACK_B R61, R52 ;  /* 0x00000034ff3d723e */ /* 0x000fe200020006ff */
[----:B------:R-:W-:Y:S01]  /*cb80*/  FFMA.FTZ R163, R66, R165, R163 ;  /* 0x000000a542a37223 */ /* 0x000fe200000100a3 */
[----:B------:R-:W-:Y:S01]  /*cb90*/  F2FP.F16.E4M3.UNPACK_B R66, R49 ;  /* 0x00000031ff42723e */ /* 0x000fe200020006ff */
[----:B------:R-:W-:Y:S01]  /*cba0*/  FFMA.FTZ R50, R67, R76, R78 ;  /* 0x0000004c43327223 */ /* 0x000fe2000001004e */
[----:B------:R-:W-:Y:S01]  /*cbb0*/  F2FP.SATFINITE.E4M3.F32.PACK_AB_MERGE_C R58, R64, R63, R60 ;  /* 0x0000003f403a723e */ /* 0x000fe2000480703c */
[----:B------:R-:W-:Y:S01]  /*cbc0*/  HADD2.F32 R67, -RZ, R62.H0_H0 ;  /* 0x2000003eff437230 */ /* 0x000fe20000004100 */
[----:B------:R-:W-:Y:S01]  /*cbd0*/  F2FP.F16.E4M3.UNPACK_B R64, R46 ;  /* 0x0000002eff40723e */ /* 0x000fe200020006ff */
[----:B------:R-:W-:-:S02]  /*cbe0*/  HADD2.F32 R63, -RZ, R66.H0_H0 ;  /* 0x20000042ff3f7230 */ /* 0x000fc40000004100 */
[----:B------:R-:W-:Y:S01]  /*cbf0*/  FFMA.FTZ R56, R56, R165, -R77 ;  /* 0x000000a538387223 */ /* 0x000fe2000001084d */
[--C-:B------:R-:W-:Y:S01]  /*cc00*/  HADD2.F32 R60, -RZ, R61.reuse.H0_H0 ;  /* 0x2000003dff3c7230 */ /* 0x100fe20000004100 */
[----:B------:R-:W-:Y:S01]  /*cc10*/  F2FP.F16.E4M3.UNPACK_B R52, R52.H1 ;  /* 0x00000034ff34723e */ /* 0x000fe200030006ff */
        /* <DEDUP_REMOVED lines=9> */
[----:B------:R-:W-:Y:S01]  /*ccb0*/  FMUL.FTZ R65, R66, R67 ;  /* 0x0000004342417220 */ /* 0x000fe20000410000 */
[----:B------:R-:W-:Y:S01]  /*ccc0*/  F2FP.F16.E4M3.UNPACK_B R64, R49.H1 ;  /* 0x00000031ff40723e */ /* 0x000fe200030006ff */
[C---:B------:R-:W-:Y:S01]  /*ccd0*/  FMUL.FTZ R77, R62.reuse, R67 ;  /* 0x000000433e4d7220 */ /* 0x040fe20000410000 */
[----:B------:R-:W-:Y:S01]  /*cce0*/  F2FP.F16.E4M3.UNPACK_B R67, R48.H1 ;  /* 0x00000030ff43723e */ /* 0x000fe200030006ff */
[-C--:B------:R-:W-:Y:S01]  /*ccf0*/  FFMA.FTZ R49, R62, R63.reuse, -R65 ;  /* 0x0000003f3e317223 */ /* 0x080fe20000010841 */
[----:B------:R-:W-:Y:S02]  /*cd00*/  HADD2.F32 R62, -RZ, R52.H0_H0 ;  /* 0x20000034ff3e7230 */ /* 0x000fe40000004100 */
[----:B------:R-:W-:Y:S01]  /*cd10*/  FFMA.FTZ R48, R66, R63, R77 ;  /* 0x0000003f42307223 */ /* 0x000fe2000001004d */
[--C-:B------:R-:W-:Y:S01]  /*cd20*/  HADD2.F32 R65, -RZ, R64.reuse.H0_H0 ;  /* 0x20000040ff417230 */ /* 0x100fe20000004100 */
[----:B------:R-:W-:Y:S01]  /*cd30*/  F2FP.F16.E4M3.UNPACK_B R46, R46.H1 ;  /* 0x0000002eff2e723e */ /* 0x000fe200030006ff */
[--C-:B------:R-:W-:Y:S01]  /*cd40*/  HADD2.F32 R66, -RZ, R67.reuse.H0_H0 ;  /* 0x20000043ff427230 */ /* 0x100fe20000004100 */
[----:B------:R-:W-:Y:S01]  /*cd50*/  F2FP.SATFINITE.E4M3.F32.PACK_AB_MERGE_C R89, R89, R92, RZ ;  /* 0x0000005c5959723e */ /* 0x000fe200048070ff */
[----:B------:R-:W-:Y:S01]  /*cd60*/  HADD2.F32 R64, -RZ, R64.H1_H1 ;  /* 0x30000040ff407230 */ /* 0x000fe20000004100 */
[----:B------:R-:W-:Y:S01]  /*cd70*/  F2FP.SATFINITE.E4M3.F32.PACK_AB_MERGE_C R90, R91, R90, RZ ;  /* 0x0000005a5b5a723e */ /* 0x000fe200048070ff */
[----:B------:R-:W-:-:S02]  /*cd80*/  HADD2.F32 R67, -RZ, R67.H1_H1 ;  /* 0x30000043ff437230 */ /* 0x000fc40000004100 */
[-C--:B------:R-:W-:Y:S01]  /*cd90*/  FMUL.FTZ R77, R65, R66.reuse ;  /* 0x00000042414d7220 */ /* 0x080fe20000410000 */
[----:B------:R-:W-:Y:S02]  /*cda0*/  HADD2.F32 R63, -RZ, R52.H1_H1 ;  /* 0x30000034ff3f7230 */ /* 0x000fe40000004100 */
[----:B------:R-:W-:Y:S01]  /*cdb0*/  FMUL.FTZ R76, R62, R66 ;  /* 0x000000423e4c7220 */ /* 0x000fe20000410000 */
[--C-:B------:R-:W-:Y:S02]  /*cdc0*/  HADD2.F32 R52, -RZ, R46.reuse.H0_H0 ;  /* 0x2000002eff347230 */ /* 0x100fe40000004100 */
[-C--:B------:R-:W-:Y:S01]  /*cdd0*/  FMUL.FTZ R78, R64, R67.reuse ;  /* 0x00000043404e7220 */ /* 0x080fe20000410000 */
[----:B------:R-:W-:Y:S02]  /*cde0*/  HADD2.F32 R66, -RZ, R46.H1_H1 ;  /* 0x3000002eff427230 */ /* 0x000fe40000004100 */
[----:B------:R-:W-:Y:S01]  /*cdf0*/  FMUL.FTZ R67, R63, R67 ;  /* 0x000000433f437220 */ /* 0x000fe20000410000 */
[----:B------:R-:W-:Y:S01]  /*ce00*/  F2FP.SATFINITE.E4M3.F32.PACK_AB_MERGE_C R56, R56, R79, R89 ;  /* 0x0000004f3838723e */ /* 0x000fe20004807059 */
[-C--:B------:R-:W-:Y:S01]  /*ce10*/  FFMA.FTZ R46, R62, R52.reuse, -R77 ;  /* 0x000000343e2e7223 */ /* 0x080fe2000001084d */
[----:B------:R-:W-:Y:S01]  /*ce20*/  FFMA.FTZ R52, R65, R52, R76 ;  /* 0x0000003441347223 */ /* 0x000fe2000001004c */
[-C--:B------:R-:W-:Y:S01]  /*ce30*/  FFMA.FTZ R91, R63, R66.reuse, -R78 ;  /* 0x000000423f5b7223 */ /* 0x080fe2000001084e */
[----:B------:R-:W-:Y:S01]  /*ce40*/  F2FP.F16.E4M3.UNPACK_B R62, R47 ;  /* 0x0000002fff3e723e */ /* 0x000fe200020006ff */
[----:B------:R-:W-:Y:S01]  /*ce50*/  FFMA.FTZ R93, R64, R66, R67 ;  /* 0x00000042405d7223 */ /* 0x000fe20000010043 */
[----:B------:R-:W-:-:S02]  /*ce60*/  F2FP.F16.E4M3.UNPACK_B R65, R51 ;  /* 0x00000033ff41723e */ /* 0x000fc400020006ff */
[----:B------:R-:W-:Y:S02]  /*ce70*/  F2FP.F16.E4M3.UNPACK_B R78, R45 ;  /* 0x0000002dff4e723e */ /* 0x000fe400020006ff */
[----:B------:R-:W-:Y:S01]  /*ce80*/  F2FP.F16.E4M3.UNPACK_B R64, R51.H1 ;  /* 0x00000033ff40723e */ /* 0x000fe200030006ff */
[----:B------:R-:W-:Y:S01]  /*ce90*/  HADD2.F32 R51, -RZ, R62.H0_H0 ;  /* 0x2000003eff337230 */ /* 0x000fe20000004100 */
[----:B------:R-:W-:Y:S01]  /*cea0*/  F2FP.F16.E4M3.UNPACK_B R79, R45.H1 ;  /* 0x0000002dff4f723e */ /* 0x000fe200030006ff */
[----:B------:R-:W-:Y:S01]  /*ceb0*/  HADD2.F32 R66, -RZ, R65.H0_H0 ;  /* 0x20000041ff427230 */ /* 0x000fe20000004100 */
[----:B------:R-:W-:Y:S01]  /*cec0*/  F2FP.F16.E4M3.UNPACK_B R47, R47.H1 ;  /* 0x0000002fff2f723e */ /* 0x000fe200030006ff */
[----:B------:R-:W-:Y:S01]  /*ced0*/  HADD2.F32 R88, -RZ, R78.H0_H0 ;  /* 0x2000004eff587230 */ /* 0x000fe20000004100 */
[-C--:B------:R-:W-:Y:S01]  /*cee0*/  F2FP.F16.E4M3.UNPACK_B R45, R44.reuse ;  /* 0x0000002cff2d723e */ /* 0x080fe200020006ff */
[----:B------:R-:W-:Y:S01]  /*cef0*/  HADD2.F32 R89, -RZ, R79.H0_H0 ;  /* 0x2000004fff597230 */ /* 0x000fe20000004100 */
[----:B------:R-:W-:Y:S01]  /*cf00*/  F2FP.F16.E4M3.UNPACK_B R67, R44.H1 ;  /* 0x0000002cff43723e */ /* 0x000fe200030006ff */
[----:B------:R-:W-:Y:S01]  /*cf10*/  HADD2.F32 R44, -RZ, R64.H0_H0 ;  /* 0x20000040ff2c7230 */ /* 0x000fe20000004100 */
[----:B------:R-:W-:Y:S01]  /*cf20*/  F2FP.SATFINITE.E4M3.F32.PACK_AB_MERGE_C R50, R163, R50, R90 ;  /* 0x00000032a332723e */ /* 0x000fe2000480705a */
[----:B------:R-:W-:-:S02]  /*cf30*/  HADD2.F32 R63, -RZ, R47.H0_H0 ;  /* 0x2000002fff3f7230 */ /* 0x000fc40000004100 */
[-C--:B------:R-:W-:Y:S01]  /*cf40*/  FMUL.FTZ R90, R66, R88.reuse ;  /* 0x00000058425a7220 */ /* 0x080fe20000410000 */
[----:B------:R-:W-:Y:S01]  /*cf50*/  FMUL.FTZ R95, R51, R88 ;  /* 0x00000058335f7220 */ /* 0x000fe20000410000 */
[----:B------:R-:W-:Y:S02]  /*cf60*/  HADD2.F32 R77, -RZ, R67.H0_H0 ;  /* 0x20000043ff4d7230 */ /* 0x000fe40000004100 */
[CC--:B------:R-:W-:Y:S01]  /*cf70*/  FMUL.FTZ R88, R44.reuse, R89.reuse ;  /* 0x000000592c587220 */ /* 0x0c0fe20000410000 */
[----:B------:R-:W-:Y:S01]  /*cf80*/  FMUL.FTZ R89, R63, R89 ;  /* 0x000000593f597220 */ /* 0x000fe20000410000 */
[----:B------:R-:W-:Y:S01]  /*cf90*/  HADD2.F32 R64, -RZ, R64.H1_H1 ;  /* 0x30000040ff407230 */ /* 0x000fe20000004100 */
[----:B------:R-:W-:Y:S01]  /*cfa0*/  F2FP.SATFINITE.E4M3.F32.PACK_AB_MERGE_C R46, R91, R46, RZ ;  /* 0x0000002e5b2e723e */ /* 0x000fe200048070ff */
[----:B------:R-:W-:Y:S02]  /*cfb0*/  HADD2.F32 R79, -RZ, R79.H1_H1 ;  /* 0x3000004fff4f7230 */ /* 0x000fe40000004100 */
[----:B------:R-:W-:Y:S01]  /*cfc0*/  FFMA.FTZ R89, R44, R77, R89 ;  /* 0x0000004d2c597223 */ /* 0x000fe20000010059 */
[----:B------:R-:W-:-:S02]  /*cfd0*/  HADD2.F32 R47, -RZ, R47.H1_H1 ;  /* 0x3000002fff2f7230 */ /* 0x000fc40000004100 */
[----:B------:R-:W-:Y:S01]  /*cfe0*/  FFMA.FTZ R88, R63, R77, -R88 ;  /* 0x0000004d3f587223 */ /* 0x000fe20000010858 */
[----:B------:R-:W-:Y:S02]  /*cff0*/  HADD2.F32 R76, -RZ, R45.H0_H0 ;  /* 0x2000002dff4c7230 */ /* 0x000fe40000004100 */
[-C--:B------:R-:W-:Y:S01]  /*d000*/  FMUL.FTZ R44, R64, R79.reuse ;  /* 0x0000004f402c7220 */ /* 0x080fe20000410000 */
[----:B------:R-:W-:Y:S02]  /*d010*/  HADD2.F32 R65, -RZ, R65.H1_H1 ;  /* 0x30000041ff417230 */ /* 0x000fe40000004100 */
[----:B------:R-:W-:Y:S01]  /*d020*/  FMUL.FTZ R79, R47, R79 ;  /* 0x0000004f2f4f7220 */ /* 0x000fe20000410000 */
[----:B------:R-:W-:Y:S02]  /*d030*/  HADD2.F32 R78, -RZ, R78.H1_H1 ;  /* 0x3000004eff4e7230 */ /* 0x000fe40000004100 */
[----:B------:R-:W-:Y:S01]  /*d040*/  FFMA.FTZ R90, R51, R76, -R90 ;  /* 0x0000004c335a7223 */ /* 0x000fe2000001085a */
[----:B------:R-:W-:-:S02]  /*d050*/  HADD2.F32 R67, -RZ, R67.H1_H1 ;  /* 0x30000043ff437230 */ /* 0x000fc40000004100 */
[----:B------:R-:W-:Y:S01]  /*d060*/  FFMA.FTZ R95, R66, R76, R95 ;  /* 0x0000004c425f7223 */ /* 0x000fe2000001005f */
[----:B------:R-:W-:Y:S02]  /*d070*/  HADD2.F32 R62, -RZ, R62.H1_H1 ;  /* 0x3000003eff3e7230 */ /* 0x000fe40000004100 */
[-C--:B------:R-:W-:Y:S01]  /*d080*/  FMUL.FTZ R51, R65, R78.reuse ;  /* 0x0000004e41337220 */ /* 0x080fe20000410000 */
[----:B------:R-:W-:Y:S02]  /*d090*/  HADD2.F32 R45, -RZ, R45.H1_H1 ;  /* 0x3000002dff2d7230 */ /* 0x000fe40000004100 */
[-C--:B------:R-:W-:Y:S01]  /*d0a0*/  FFMA.FTZ R47, R47, R67.reuse, -R44 ;  /* 0x000000432f2f7223 */ /* 0x080fe2000001082c */
[----:B------:R-:W-:Y:S01]  /*d0b0*/  FFMA.FTZ R64, R64, R67, R79 ;  /* 0x0000004340407223 */ /* 0x000fe2000001004f */
[C---:B------:R-:W-:Y:S01]  /*d0c0*/  FMUL.FTZ R78, R62.reuse, R78 ;  /* 0x0000004e3e4e7220 */ /* 0x040fe20000410000 */
[----:B------:R-:W-:Y:S01]  /*d0d0*/  F2FP.SATFINITE.E4M3.F32.PACK_AB_MERGE_C R52, R93, R52, RZ ;  /* 0x000000345d34723e */ /* 0x000fe200048070ff */
[-C--:B------:R-:W-:Y:S01]  /*d0e0*/  FFMA.FTZ R51, R62, R45.reuse, -R51 ;  /* 0x0000002d3e337223 */ /* 0x080fe20000010833 */
[----:B------:R-:W-:Y:S01]  /*d0f0*/  F2FP.SATFINITE.E4M3.F32.PACK_AB_MERGE_C R47, R47, R88, RZ ;  /* 0x000000582f2f723e */ /* 0x000fe200048070ff */
[----:B------:R-:W-:Y:S01]  /*d100*/  FFMA.FTZ R78, R65, R45, R78 ;  /* 0x0000002d414e7223 */ /* 0x000fe2000001004e */
[----:B------:R-:W-:Y:S01]  /*d110*/  F2FP.SATFINITE.E4M3.F32.PACK_AB_MERGE_C R64, R64, R89, RZ ;  /* 0x000000594040723e */ /* 0x000fe200048070ff */
[----:B------:R-:W-:Y:S01]  /*d120*/  IMAD.MOV.U32 R44, RZ, RZ, R59 ;  /* 0x000000ffff2c7224 */ /* 0x000fe200078e003b */
[----:B------:R-:W-:Y:S01]  /*d130*/  F2FP.SATFINITE.E4M3.F32.PACK_AB_MERGE_C R45, R49, R60, R46 ;  /* 0x0000003c312d723e */ /* 0x000fe2000480702e */
[----:B------:R-:W-:Y:S01]  /*d140*/  IMAD.MOV.U32 R46, RZ, RZ, R56 ;  /* 0x000000ffff2e7224 */ /* 0x000fe200078e0038 */
[----:B------:R-:W-:-:S02]  /*d150*/  F2FP.SATFINITE.E4M3.F32.PACK_AB_MERGE_C R47, R51, R90, R47 ;  /* 0x0000005a332f723e */ /* 0x000fc4000480702f */
[----:B------:R-:W-:Y:S01]  /*d160*/  F2FP.SATFINITE.E4M3.F32.PACK_AB_MERGE_C R49, R48, R61, R52 ;  /* 0x0000003d3031723e */ /* 0x000fe20004807034 */
[----:B------:R-:W-:Y:S01]  /*d170*/  IMAD.MOV.U32 R48, RZ, RZ, R58 ;  /* 0x000000ffff307224 */ /* 0x000fe200078e003a */
[----:B------:R-:W-:-:S07]  /*d180*/  F2FP.SATFINITE.E4M3.F32.PACK_AB_MERGE_C R51, R78, R95, R64 ;  /* 0x0000005f4e33723e */ /* 0x000fce0004807040 */
.L_x_564:
[----:B------:R-:W-:Y:S05]  /*d190*/  BSYNC B2 ;  /* 0x0000000000027941 */ /* 0x000fea0003800000 */
.L_x_563:
        /* <DEDUP_REMOVED lines=10> */
.L_x_562:
[----:B------:R-:W-:Y:S05]  /*d240*/  BSYNC B1 ;  /* 0x0000000000017941 */ /* 0x000fea0003800000 */
.L_x_561:
        /* <DEDUP_REMOVED lines=29> */
[----:B------:R-:W-:Y:S01]  /*d420*/  IMAD.MOV.U32 R52, RZ, RZ, R45 ;  /* 0x000000ffff347224 */ /* 0x000fe200078e002d */
[----:B------:R-:W-:Y:S01]  /*d430*/  SHF.R.U32.HI R66, RZ, 0x8, R83 ;  /* 0x00000008ff427819 */ /* 0x000fe20000011653 */
[----:B------:R-:W-:Y:S01]  /*d440*/  IMAD.SHL.U32 R44, R56, 0x100, RZ ;  /* 0x00000100382c7824 */ /* 0x000fe200078e00ff */
[----:B------:R-:W-:Y:S01]  /*d450*/  SHF.R.U32.HI R65, RZ, 0x8, R69 ;  /* 0x00000008ff417819 */ /* 0x000fe20000011645 */
[----:B-1----:R-:W-:Y:S01]  /*d460*/  IMAD.MOV.U32 R62, RZ, RZ, R48 ;  /* 0x000000ffff3e7224 */ /* 0x002fe200078e0030 */
[----:B------:R-:W-:Y:S02]  /*d470*/  SHF.R.U32.HI R64, RZ, 0x8, R71 ;  /* 0x00000008ff407819 */ /* 0x000fe40000011647 */
[----:B------:R-:W-:Y:S01]  /*d480*/  SHF.R.U32.HI R67, RZ, 0x10, R81 ;  /* 0x00000010ff437819 */ /* 0x000fe20000011651 */
[----:B------:R-:W-:Y:S01]  /*d490*/  IMAD.SHL.U32 R45, R65, 0x100, RZ ;  /* 0x00000100412d7824 */ /* 0x000fe200078e00ff */
[----:B------:R-:W-:Y:S01]  /*d4a0*/  LOP3.LUT R59, R59, 0xff00, R44, 0xf8, !PT ;  /* 0x0000ff003b3b7812 */ /* 0x000fe200078ef82c */
[----:B------:R-:W-:Y:S01]  /*d4b0*/  IMAD.SHL.U32 R44, R66, 0x100, RZ ;  /* 0x00000100422c7824 */ /* 0x000fe200078e00ff */
[----:B------:R-:W-:Y:S01]  /*d4c0*/  LOP3.LUT R61, R83, 0xff0000ff, RZ, 0xc0, !PT ;  /* 0xff0000ff533d7812 */ /* 0x000fe200078ec0ff */
[----:B------:R-:W-:Y:S01]  /*d4d0*/  IMAD.SHL.U32 R48, R64, 0x100, RZ ;  /* 0x0000010040307824 */ /* 0x000fe200078e00ff */
[----:B------:R-:W-:-:S02]  /*d4e0*/  LOP3.LUT R58, R69, 0xff0000ff, RZ, 0xc0, !PT ;  /* 0xff0000ff453a7812 */ /* 0x000fc400078ec0ff */
[----:B------:R-:W-:Y:S02]  /*d4f0*/  LOP3.LUT R63, R71, 0xff0000ff, RZ, 0xc0, !PT ;  /* 0xff0000ff473f7812 */ /* 0x000fe400078ec0ff */
[----:B------:R-:W-:Y:S02]  /*d500*/  SHF.R.U32.HI R76, RZ, 0x10, R83 ;  /* 0x00000010ff4c7819 */ /* 0x000fe40000011653 */
[----:B------:R-:W-:Y:S01]  /*d510*/  MOV R56, R46 ;  /* 0x0000002e00387202 */ /* 0x000fe20000000f00 */
[----:B------:R-:W-:Y:S01]  /*d520*/  IMAD.U32 R46, R67, 0x10000, RZ ;  /* 0x00010000432e7824 */ /* 0x000fe200078e00ff */
[----:B------:R-:W-:Y:S02]  /*d530*/  SHF.R.U32.HI R70, RZ, 0x10, R69 ;  /* 0x00000010ff467819 */ /* 0x000fe40000011645 */
[----:B------:R-:W-:Y:S02]  /*d540*/  LOP3.LUT R44, R61, 0xff00, R44, 0xf8, !PT ;  /* 0x0000ff003d2c7812 */ /* 0x000fe400078ef82c */
[----:B------:R-:W-:-:S02]  /*d550*/  LOP3.LUT R67, R58, 0xff00, R45, 0xf8, !PT ;  /* 0x0000ff003a437812 */ /* 0x000fc400078ef82d */
[----:B------:R-:W-:Y:S01]  /*d560*/  LOP3.LUT R69, R63, 0xff00, R48, 0xf8, !PT ;  /* 0x0000ff003f457812 */ /* 0x000fe200078ef830 */
[----:B------:R-:W-:Y:S01]  /*d570*/  IMAD.U32 R48, R70, 0x10000, RZ ;  /* 0x0001000046307824 */ /* 0x000fe200078e00ff */
[----:B------:R-:W-:Y:S02]  /*d580*/  SHF.L.U32 R45, R76, 0x10, RZ ;  /* 0x000000104c2d7819 */ /* 0x000fe400000006ff */
[----:B------:R-:W-:Y:S02]  /*d590*/  F2FP.F16.E4M3.UNPACK_B R66, R154.H1 ;  /* 0x0000009aff42723e */ /* 0x000fe400030006ff */
[----:B------:R-:W-:Y:S02]  /*d5a0*/  F2FP.F16.E4M3.UNPACK_B R63, R62.H1 ;  /* 0x0000003eff3f723e */ /* 0x000fe400030006ff */
[----:B------:R-:W-:Y:S02]  /*d5b0*/  F2FP.F16.E4M3.UNPACK_B R61, R60.H1 ;  /* 0x0000003cff3d723e */ /* 0x000fe400030006ff */
[----:B------:R-:W-:Y:S01]  /*d5c0*/  LOP3.LUT R46, R59, 0xff0000, R46, 0xf8, !PT ;  /* 0x00ff00003b2e7812 */ /* 0x000fe200078ef82e */
[----:B------:R-:W-:Y:S01]  /*d5d0*/  HADD2.F32 R59, -RZ, R63.H0_H0 ;  /* 0x2000003fff3b7230 */ /* 0x000fe20000004100 */
[----:B------:R-:W-:Y:S01]  /*d5e0*/  LOP3.LUT R45, R44, 0xff0000, R45, 0xf8, !PT ;  /* 0x00ff00002c2d7812 */ /* 0x000fe200078ef82d */
[----:B------:R-:W-:Y:S01]  /*d5f0*/  HADD2.F32 R44, -RZ, R66.H0_H0 ;  /* 0x20000042ff2c7230 */ /* 0x000fe20000004100 */
[----:B------:R-:W-:Y:S01]  /*d600*/  F2FP.F16.E4M3.UNPACK_B R64, R156.H1 ;  /* 0x0000009cff40723e */ /* 0x000fe200030006ff */
[--C-:B------:R-:W-:Y:S01]  /*d610*/  HADD2.F32 R58, -RZ, R61.reuse.H0_H0 ;  /* 0x2000003dff3a7230 */ /* 0x100fe20000004100 */
[----:B------:R-:W-:Y:S01]  /*d620*/  SHF.R.U32.HI R68, RZ, 0x10, R71 ;  /* 0x00000010ff447819 */ /* 0x000fe20000011647 */
[----:B------:R-:W-:-:S02]  /*d630*/  HADD2.F32 R61, -RZ, R61.H1_H1 ;  /* 0x3000003dff3d7230 */ /* 0x000fc40000004100 */
[-C--:B------:R-:W-:Y:S01]  /*d640*/  FMUL.FTZ R71, R59, R44.reuse ;  /* 0x0000002c3b477220 */ /* 0x080fe20000410000 */
[--C-:B------:R-:W-:Y:S02]  /*d650*/  HADD2.F32 R65, -RZ, R64.reuse.H0_H0 ;  /* 0x20000040ff417230 */ /* 0x100fe40000004100 */
[----:B------:R-:W-:Y:S01]  /*d660*/  FMUL.FTZ R70, R58, R44 ;  /* 0x0000002c3a467220 */ /* 0x000fe20000410000 */
[----:B------:R-:W-:Y:S01]  /*d670*/  IMAD.U32 R68, R68, 0x10000, RZ ;  /* 0x0001000044447824 */ /* 0x000fe200078e00ff */
[----:B------:R-:W-:Y:S01]  /*d680*/  LOP3.LUT R48, R67, 0xff0000, R48, 0xf8, !PT ;  /* 0x00ff000043307812 */ /* 0x000fe200078ef830 */
[----:B------:R-:W-:Y:S02]  /*d690*/  HADD2.F32 R67, -RZ, R64.H1_H1 ;  /* 0x30000040ff437230 */ /* 0x000fe40000004100 */
[-C--:B------:R-:W-:Y:S01]  /*d6a0*/  FFMA.FTZ R58, R58, R65.reuse, -R71 ;  /* 0x000000413a3a7223 */ /* 0x080fe20000010847 */
[----:B------:R-:W-:Y:S01]  /*d6b0*/  FFMA.FTZ R59, R59, R65, R70 ;  /* 0x000000413b3b7223 */ /* 0x000fe20000010046 */
[----:B------:R-:W-:Y:S01]  /*d6c0*/  HADD2.F32 R65, -RZ, R66.H1_H1 ;  /* 0x30000042ff417230 */ /* 0x000fe20000004100 */
[----:B------:R-:W-:Y:S01]  /*d6d0*/  F2FP.F16.E4M3.UNPACK_B R154, R154 ;  /* 0x0000009aff9a723e */ /* 0x000fe200020006ff */
[----:B------:R-:W-:Y:S01]  /*d6e0*/  HADD2.F32 R66, -RZ, R63.H1_H1 ;  /* 0x3000003fff427230 */ /* 0x000fe20000004100 */
[----:B------:R-:W-:-:S02]  /*d6f0*/  F2FP.F16.E4M3.UNPACK_B R63, R62 ;  /* 0x0000003eff3f723e */ /* 0x000fc400020006ff */
[----:B------:R-:W-:Y:S02]  /*d700*/  F2FP.F16.E4M3.UNPACK_B R64, R60 ;  /* 0x0000003cff40723e */ /* 0x000fe400020006ff */
        /* <DEDUP_REMOVED lines=18> */
[----:B------:R-:W-:-:S02]  /*d830*/  HADD2.F32 R65, -RZ, R156.H1_H1 ;  /* 0x3000009cff417230 */ /* 0x000fc40000004100 */
[-C--:B------:R-:W-:Y:S01]  /*d840*/  FMUL.FTZ R71, R66, R69.reuse ;  /* 0x0000004542477220 */ /* 0x080fe20000410000 */
[----:B------:R-:W-:Y:S01]  /*d850*/  F2FP.F16.E4M3.UNPACK_B R67, R50.H1 ;  /* 0x00000032ff43723e */ /* 0x000fe200030006ff */
[C---:B------:R-:W-:Y:S01]  /*d860*/  FMUL.FTZ R79, R64.reuse, R69 ;  /* 0x00000045404f7220 */ /* 0x040fe20000410000 */
[----:B------:R-:W-:Y:S01]  /*d870*/  F2FP.F16.E4M3.UNPACK_B R69, R157.H1 ;  /* 0x0000009dff45723e */ /* 0x000fe200030006ff */
[-C--:B------:R-:W-:Y:S01]  /*d880*/  FFMA.FTZ R77, R64, R65.reuse, -R71 ;  /* 0x00000041404d7223 */ /* 0x080fe20000010847 */
[-C--:B------:R-:W-:Y:S01]  /*d890*/  F2FP.F16.E4M3.UNPACK_B R64, R56.reuse.H1 ;  /* 0x00000038ff40723e */ /* 0x080fe200030006ff */
[----:B------:R-:W-:Y:S02]  /*d8a0*/  HADD2.F32 R71, -RZ, R70.H0_H0 ;  /* 0x20000046ff477230 */ /* 0x000fe40000004100 */
[----:B------:R-:W-:Y:S01]  /*d8b0*/  FFMA.FTZ R76, R66, R65, R79 ;  /* 0x00000041424c7223 */ /* 0x000fe2000001004f */
[----:B------:R-:W-:Y:S01]  /*d8c0*/  HADD2.F32 R68, -RZ, R67.H0_H0 ;  /* 0x20000043ff447230 */ /* 0x000fe20000004100 */
[----:B------:R-:W-:Y:S01]  /*d8d0*/  F2FP.F16.E4M3.UNPACK_B R155, R155 ;  /* 0x0000009bff9b723e */ /* 0x000fe200020006ff */
[----:B------:R-:W-:Y:S01]  /*d8e0*/  HADD2.F32 R65, -RZ, R64.H0_H0 ;  /* 0x20000040ff417230 */ /* 0x000fe20000004100 */
[----:B------:R-:W-:Y:S01]  /*d8f0*/  F2FP.F16.E4M3.UNPACK_B R56, R56 ;  /* 0x00000038ff38723e */ /* 0x000fe200020006ff */
[----:B------:R-:W-:-:S02]  /*d900*/  HADD2.F32 R66, -RZ, R69.H0_H0 ;  /* 0x20000045ff427230 */ /* 0x000fc40000004100 */
[CC--:B------:R-:W-:Y:S01]  /*d910*/  FMUL.FTZ R78, R68.reuse, R71.reuse ;  /* 0x00000047444e7220 */ /* 0x0c0fe20000410000 */
[----:B------:R-:W-:Y:S02]  /*d920*/  HADD2.F32 R70, -RZ, R70.H1_H1 ;  /* 0x30000046ff467230 */ /* 0x000fe40000004100 */
[C---:B------:R-:W-:Y:S01]  /*d930*/  FMUL.FTZ R71, R65.reuse, R71 ;  /* 0x0000004741477220 */ /* 0x040fe20000410000 */
[----:B------:R-:W-:Y:S02]  /*d940*/  HADD2.F32 R67, -RZ, R67.H1_H1 ;  /* 0x30000043ff437230 */ /* 0x000fe40000004100 */
[----:B------:R-:W-:Y:S01]  /*d950*/  FFMA.FTZ R78, R65, R66, -R78 ;  /* 0x00000042414e7223 */ /* 0x000fe2000001084e */
[----:B------:R-:W-:Y:S01]  /*d960*/  HADD2.F32 R64, -RZ, R64.H1_H1 ;  /* 0x30000040ff407230 */ /* 0x000fe20000004100 */
[----:B------:R-:W-:Y:S01]  /*d970*/  F2FP.F16.E4M3.UNPACK_B R157, R157 ;  /* 0x0000009dff9d723e */ /* 0x000fe200020006ff */
[----:B------:R-:W-:Y:S02]  /*d980*/  HADD2.F32 R69, -RZ, R69.H1_H1 ;  /* 0x30000045ff457230 */ /* 0x000fe40000004100 */
[----:B------:R-:W-:Y:S01]  /*d990*/  FMUL.FTZ R65, R67, R70 ;  /* 0x0000004643417220 */ /* 0x000fe20000410000 */
[----:B------:R-:W-:Y:S01]  /*d9a0*/  FFMA.FTZ R71, R68, R66, R71 ;  /* 0x0000004244477223 */ /* 0x000fe20000010047 */
[----:B------:R-:W-:Y:S01]  /*d9b0*/  FMUL.FTZ R70, R64, R70 ;  /* 0x0000004640467220 */ /* 0x000fe20000410000 */
[----:B------:R-:W-:-:S02]  /*d9c0*/  HADD2.F32 R66, -RZ, R157.H0_H0 ;  /* 0x2000009dff427230 */ /* 0x000fc40000004100 */
[-C--:B------:R-:W-:Y:S01]  /*d9d0*/  FFMA.FTZ R79, R64, R69.reuse, -R65 ;  /* 0x00000045404f7223 */ /* 0x080fe20000010841 */
[----:B------:R-:W-:Y:S01]  /*d9e0*/  F2FP.F16.E4M3.UNPACK_B R64, R50 ;  /* 0x00000032ff40723e */ /* 0x000fe200020006ff */
[----:B------:R-:W-:Y:S01]  /*d9f0*/  FFMA.FTZ R70, R67, R69, R70 ;  /* 0x0000004543467223 */ /* 0x000fe20000010046 */
[--C-:B------:R-:W-:Y:S01]  /*da00*/  HADD2.F32 R67, -RZ, R155.reuse.H0_H0 ;  /* 0x2000009bff437230 */ /* 0x100fe20000004100 */
[----:B------:R-:W-:Y:S01]  /*da10*/  F2FP.SATFINITE.E4M3.F32.PACK_AB_MERGE_C R58, R61, R58, RZ ;  /* 0x0000003a3d3a723e */ /* 0x000fe200048070ff */
[----:B------:R-:W-:Y:S01]  /*da20*/  HADD2.F32 R50, -RZ, R56.H0_H0 ;  /* 0x20000038ff327230 */ /* 0x000fe20000004100 */
[----:B------:R-:W-:Y:S01]  /*da30*/  F2FP.SATFINITE.E4M3.F32.PACK_AB_MERGE_C R60, R60, R59, RZ ;  /* 0x0000003b3c3c723e */ /* 0x000fe200048070ff */
[--C-:B------:R-:W-:Y:S01]  /*da40*/  HADD2.F32 R65, -RZ, R64.reuse.H0_H0 ;  /* 0x20000040ff417230 */ /* 0x100fe20000004100 */
[----:B------:R-:W-:Y:S01]  /*da50*/  F2FP.SATFINITE.E4M3.F32.PACK_AB_MERGE_C R59, R77, R62, R58 ;  /* 0x0000003e4d3b723e */ /* 0x000fe2000480703a */
[----:B------:R-:W-:Y:S02]  /*da60*/  HADD2.F32 R155, -RZ, R155.H1_H1 ;  /* 0x3000009bff9b7230 */ /* 0x000fe40000004100 */
[----:B------:R-:W-:Y:S01]  /*da70*/  FMUL.FTZ R68, R50, R67 ;  /* 0x0000004332447220 */ /* 0x000fe20000410000 */
[----:B------:R-:W-:-:S02]  /*da80*/  HADD2.F32 R64, -RZ, R64.H1_H1 ;  /* 0x30000040ff407230 */ /* 0x000fc40000004100 */
[C---:B------:R-:W-:Y:S01]  /*da90*/  FMUL.FTZ R69, R65.reuse, R67 ;  /* 0x0000004341457220 */ /* 0x040fe20000410000 */
[----:B------:R-:W-:Y:S01]  /*daa0*/  HADD2.F32 R56, -RZ, R56.H1_H1 ;  /* 0x30000038ff387230 */ /* 0x000fe20000004100 */
[----:B------:R-:W-:Y:S01]  /*dab0*/  F2FP.F16.E4M3.UNPACK_B R62, R48 ;  /* 0x00000030ff3e723e */ /* 0x000fe200020006ff */
[----:B------:R-:W-:Y:S02]  /*dac0*/  HADD2.F32 R157, -RZ, R157.H1_H1 ;  /* 0x3000009dff9d7230 */ /* 0x000fe40000004100 */
[-C--:B------:R-:W-:Y:S01]  /*dad0*/  FMUL.FTZ R67, R64, R155.reuse ;  /* 0x0000009b40437220 */ /* 0x080fe20000410000 */
[----:B------:R-:W-:Y:S01]  /*dae0*/  F2FP.F16.E4M3.UNPACK_B R61, R52 ;  /* 0x00000034ff3d723e */ /* 0x000fe200020006ff */
[----:B------:R-:W-:Y:S01]  /*daf0*/  FMUL.FTZ R155, R56, R155 ;  /* 0x0000009b389b7220 */ /* 0x000fe20000410000 */
[-C--:B------:R-:W-:Y:S01]  /*db00*/  FFMA.FTZ R69, R50, R66.reuse, -R69 ;  /* 0x0000004232457223 */ /* 0x080fe20000010845 */
[----:B------:R-:W-:Y:S01]  /*db10*/  FFMA.FTZ R50, R65, R66, R68 ;  /* 0x0000004241327223 */ /* 0x000fe20000010044 */
[-C--:B------:R-:W-:Y:S01]  /*db20*/  FFMA.FTZ R56, R56, R157.reuse, -R67 ;  /* 0x0000009d38387223 */ /* 0x080fe20000010843 */
[----:B------:R-:W-:Y:S01]  /*db30*/  FFMA.FTZ R155, R64, R157, R155 ;  /* 0x0000009d409b7223 */ /* 0x000fe2000001009b */
[----:B------:R-:W-:Y:S01]  /*db40*/  F2FP.F16.E4M3.UNPACK_B R64, R49 ;  /* 0x00000031ff40723e */ /* 0x000fe200020006ff */
[----:B------:R-:W-:Y:S01]  /*db50*/  HADD2.F32 R67, -RZ, R62.H0_H0 ;  /* 0x2000003eff437230 */ /* 0x000fe20000004100 */
[----:B------:R-:W-:Y:S01]  /*db60*/  F2FP.SATFINITE.E4M3.F32.PACK_AB_MERGE_C R58, R76, R63, R60 ;  /* 0x0000003f4c3a723e */ /* 0x000fe2000480703c */
[----:B------:R-:W-:Y:S01]  /*db70*/  HADD2.F32 R60, -RZ, R61.H0_H0 ;  /* 0x2000003dff3c7230 */ /* 0x000fe20000004100 */
[----:B------:R-:W-:Y:S01]  /*db80*/  F2FP.SATFINITE.E4M3.F32.PACK_AB_MERGE_C R78, R79, R78, RZ ;  /* 0x0000004e4f4e723e */ /* 0x000fe200048070ff */
[--C-:B------:R-:W-:Y:S01]  /*db90*/  HADD2.F32 R63, -RZ, R64.reuse.H0_H0 ;  /* 0x20000040ff3f7230 */ /* 0x100fe20000004100 */
[----:B------:R-:W-:Y:S01]  /*dba0*/  F2FP.F16.E4M3.UNPACK_B R65, R46 ;  /* 0x0000002eff41723e */ /* 0x000fe200020006ff */
[----:B------:R-:W-:Y:S01]  /*dbb0*/  HADD2.F32 R64, -RZ, R64.H1_H1 ;  /* 0x30000040ff407230 */ /* 0x000fe20000004100 */
[----:B------:R-:W-:Y:S01]  /*dbc0*/  F2FP.SATFINITE.E4M3.F32.PACK_AB_MERGE_C R56, R56, R69, R78 ;  /* 0x000000453838723e */ /* 0x000fe2000480704e */
[-C--:B------:R-:W-:Y:S01]  /*dbd0*/  FMUL.FTZ R68, R60, R67.reuse ;  /* 0x000000433c447220 */ /* 0x080fe20000410000 */
[----:B------:R-:W-:Y:S01]  /*dbe0*/  FMUL.FTZ R69, R63, R67 ;  /* 0x000000433f457220 */ /* 0x000fe20000410000 */
[----:B------:R-:W-:Y:S01]  /*dbf0*/  HADD2.F32 R66, -RZ, R65.H0_H0 ;  /* 0x20000041ff427230 */ /* 0x000fe20000004100 */
[----:B------:R-:W-:Y:S01]  /*dc00*/  F2FP.F16.E4M3.UNPACK_B R52, R52.H1 ;  /* 0x00000034ff34723e */ /* 0x000fe200030006ff */
[----:B------:R-:W-:Y:S01]  /*dc10*/  HADD2.F32 R67, -RZ, R62.H1_H1 ;  /* 0x3000003eff437230 */ /* 0x000fe20000004100 */
[----:B------:R-:W-:Y:S01]  /*dc20*/  F2FP.F16.E4M3.UNPACK_B R46, R46.H1 ;  /* 0x0000002eff2e723e */ /* 0x000fe200030006ff */
[----:B------:R-:W-:-:S02]  /*dc30*/  HADD2.F32 R62, -RZ, R61.H1_H1 ;  /* 0x3000003dff3e7230 */ /* 0x000fc40000004100 */
[-C--:B------:R-:W-:Y:S01]  /*dc40*/  FFMA.FTZ R60, R60, R66.reuse, -R69 ;  /* 0x000000423c3c7223 */ /* 0x080fe20000010845 */
[----:B------:R-:W-:Y:S01]  /*dc50*/  FFMA.FTZ R61, R63, R66, R68 ;  /* 0x000000423f3d7223 */ /* 0x000fe20000010044 */
[----:B------:R-:W-:Y:S02]  /*dc60*/  HADD2.F32 R65, -RZ, R65.H1_H1 ;  /* 0x30000041ff417230 */ /* 0x000fe40000004100 */
[-C--:B------:R-:W-:Y:S01]  /*dc70*/  FMUL.FTZ R69, R64, R67.reuse ;  /* 0x0000004340457220 */ /* 0x080fe20000410000 */
[----:B------:R-:W-:Y:S01]  /*dc80*/  FMUL.FTZ R67, R62, R67 ;  /* 0x000000433e437220 */ /* 0x000fe20000410000 */
[----:B------:R-:W-:Y:S02]  /*dc90*/  F2FP.F16.E4M3.UNPACK_B R63, R49.H1 ;  /* 0x00000031ff3f723e */ /* 0x000fe400030006ff */
[----:B------:R-:W-:Y:S01]  /*dca0*/  F2FP.F16.E4M3.UNPACK_B R66, R48.H1 ;  /* 0x00000030ff42723e */ /* 0x000fe200030006ff */
[-C--:B------:R-:W-:Y:S01]  /*dcb0*/  FFMA.FTZ R48, R64, R65.reuse, R67 ;  /* 0x0000004140307223 */ /* 0x080fe20000010043 */
[----:B------:R-:W-:Y:S01]  /*dcc0*/  FFMA.FTZ R49, R62, R65, -R69 ;  /* 0x000000413e317223 */ /* 0x000fe20000010845 */
[----:B------:R-:W-:Y:S01]  /*dcd0*/  HADD2.F32 R64, -RZ, R63.H0_H0 ;  /* 0x2000003fff407230 */ /* 0x000fe20000004100 */
[----:B------:R-:W-:Y:S01]  /*dce0*/  F2FP.SATFINITE.E4M3.F32.PACK_AB_MERGE_C R70, R70, R71, RZ ;  /* 0x000000474646723e */ /* 0x000fe200048070ff */
[----:B------:R-:W-:-:S02]  /*dcf0*/  HADD2.F32 R62, -RZ, R52.H0_H0 ;  /* 0x20000034ff3e7230 */ /* 0x000fc40000004100 */
[----:B------:R-:W-:Y:S01]  /*dd00*/  HADD2.F32 R63, -RZ, R63.H1_H1 ;  /* 0x3000003fff3f7230 */ /* 0x000fe20000004100 */
[----:B------:R-:W-:Y:S01]  /*dd10*/  F2FP.SATFINITE.E4M3.F32.PACK_AB_MERGE_C R50, R155, R50, R70 ;  /* 0x000000329b32723e */ /* 0x000fe20004807046 */
[--C-:B------:R-:W-:Y:S02]  /*dd20*/  HADD2.F32 R68, -RZ, R66.reuse.H1_H1 ;  /* 0x30000042ff447230 */ /* 0x100fe40000004100 */
[----:B------:R-:W-:Y:S02]  /*dd30*/  HADD2.F32 R67, -RZ, R66.H0_H0 ;  /* 0x20000042ff437230 */ /* 0x000fe40000004100 */
[----:B------:R-:W-:Y:S02]  /*dd40*/  HADD2.F32 R52, -RZ, R52.H1_H1 ;  /* 0x30000034ff347230 */ /* 0x000fe40000004100 */
[----:B------:R-:W-:Y:S01]  /*dd50*/  FMUL.FTZ R71, R63, R68 ;  /* 0x000000443f477220 */ /* 0x000fe20000410000 */
[--C-:B------:R-:W-:Y:S02]  /*dd60*/  HADD2.F32 R65, -RZ, R46.reuse.H0_H0 ;  /* 0x2000002eff417230 */ /* 0x100fe40000004100 */
[----:B------:R-:W-:Y:S01]  /*dd70*/  FMUL.FTZ R69, R64, R67 ;  /* 0x0000004340457220 */ /* 0x000fe20000410000 */
[----:B------:R-:W-:-:S02]  /*dd80*/  HADD2.F32 R66, -RZ, R46.H1_H1 ;  /* 0x3000002eff427230 */ /* 0x000fc40000004100 */
[----:B------:R-:W-:Y:S01]  /*dd90*/  FMUL.FTZ R68, R52, R68 ;  /* 0x0000004434447220 */ /* 0x000fe20000410000 */
[C---:B------:R-:W-:Y:S01]  /*dda0*/  FMUL.FTZ R67, R62.reuse, R67 ;  /* 0x000000433e437220 */ /* 0x040fe20000410000 */
[----:B------:R-:W-:Y:S01]  /*ddb0*/  FFMA.FTZ R76, R62, R65, -R69 ;  /* 0x000000413e4c7223 */ /* 0x000fe20000010845 */
[----:B------:R-:W-:Y:S01]  /*ddc0*/  F2FP.F16.E4M3.UNPACK_B R69, R44.H1 ;  /* 0x0000002cff45723e */ /* 0x000fe200030006ff */
[-C--:B------:R-:W-:Y:S01]  /*ddd0*/  FFMA.FTZ R78, R63, R66.reuse, R68 ;  /* 0x000000423f4e7223 */ /* 0x080fe20000010044 */
[----:B------:R-:W-:Y:S01]  /*dde0*/  F2FP.F16.E4M3.UNPACK_B R63, R51.H1 ;  /* 0x00000033ff3f723e */ /* 0x000fe200030006ff */
[----:B------:R-:W-:Y:S01]  /*ddf0*/  FFMA.FTZ R77, R64, R65, R67 ;  /* 0x00000041404d7223 */ /* 0x000fe20000010043 */
[----:B------:R-:W-:Y:S01]  /*de00*/  F2FP.F16.E4M3.UNPACK_B R46, R47 ;  /* 0x0000002fff2e723e */ /* 0x000fe200020006ff */
[----:B------:R-:W-:Y:S01]  /*de10*/  FFMA.FTZ R79, R52, R66, -R71 ;  /* 0x00000042344f7223 */ /* 0x000fe20000010847 */
[----:B------:R-:W-:Y:S01]  /*de20*/  F2FP.F16.E4M3.UNPACK_B R65, R45 ;  /* 0x0000002dff41723e */ /* 0x000fe200020006ff */
[----:B------:R-:W-:Y:S01]  /*de30*/  HADD2.F32 R71, -RZ, R69.H0_H0 ;  /* 0x20000045ff477230 */ /* 0x000fe20000004100 */
[----:B------:R-:W-:Y:S01]  /*de40*/  F2FP.F16.E4M3.UNPACK_B R62, R51 ;  /* 0x00000033ff3e723e */ /* 0x000fe200020006ff */
[----:B------:R-:W-:Y:S01]  /*de50*/  HADD2.F32 R51, -RZ, R46.H0_H0 ;  /* 0x2000002eff337230 */ /* 0x000fe20000004100 */
[----:B------:R-:W-:Y:S01]  /*de60*/  F2FP.F16.E4M3.UNPACK_B R47, R47.H1 ;  /* 0x0000002fff2f723e */ /* 0x000fe200030006ff */
[----:B------:R-:W-:Y:S01]  /*de70*/  HADD2.F32 R66, -RZ, R65.H0_H0 ;  /* 0x20000041ff427230 */ /* 0x000fe20000004100 */
[----:B------:R-:W-:Y:S01]  /*de80*/  F2FP.F16.E4M3.UNPACK_B R68, R44 ;  /* 0x0000002cff44723e */ /* 0x000fe200020006ff */
[----:B------:R-:W-:Y:S01]  /*de90*/  HADD2.F32 R44, -RZ, R63.H0_H0 ;  /* 0x2000003fff2c7230 */ /* 0x000fe20000004100 */
[----:B------:R-:W-:Y:S01]  /*dea0*/  F2FP.F16.E4M3.UNPACK_B R45, R45.H1 ;  /* 0x0000002dff2d723e */ /* 0x000fe200030006ff */
[----:B------:R-:W-:Y:S01]  /*deb0*/  HADD2.F32 R64, -RZ, R62.H0_H0 ;  /* 0x2000003eff407230 */ /* 0x000fe20000004100 */
[----:B------:R-:W-:Y:S01]  /*dec0*/  F2FP.SATFINITE.E4M3.F32.PACK_AB_MERGE_C R76, R79, R76, RZ ;  /* 0x0000004c4f4c723e */ /* 0x000fe200048070ff */
[----:B------:R-:W-:-:S02]  /*ded0*/  HADD2.F32 R52, -RZ, R47.H0_H0 ;  /* 0x2000002fff347230 */ /* 0x000fc40000004100 */
[----:B------:R-:W-:Y:S01]  /*dee0*/  FMUL.FTZ R83, R44, R71 ;  /* 0x000000472c537220 */ /* 0x000fe20000410000 */
[----:B------:R-:W-:Y:S01]  /*def0*/  HADD2.F32 R70, -RZ, R68.H0_H0 ;  /* 0x20000044ff467230 */ /* 0x000fe20000004100 */
[----:B------:R-:W-:Y:S01]  /*df00*/  F2FP.SATFINITE.E4M3.F32.PACK_AB_MERGE_C R77, R78, R77, RZ ;  /* 0x0000004d4e4d723e */ /* 0x000fe200048070ff */
[----:B------:R-:W-:Y:S02]  /*df10*/  HADD2.F32 R67, -RZ, R45.H0_H0 ;  /* 0x2000002dff437230 */ /* 0x000fe40000004100 */
[----:B------:R-:W-:Y:S01]  /*df20*/  FMUL.FTZ R71, R52, R71 ;  /* 0x0000004734477220 */ /* 0x000fe20000410000 */
[----:B------:R-:W-:Y:S02]  /*df30*/  HADD2.F32 R63, -RZ, R63.H1_H1 ;  /* 0x3000003fff3f7230 */ /* 0x000fe40000004100 */
[-C--:B------:R-:W-:Y:S01]  /*df40*/  FMUL.FTZ R80, R64, R70.reuse ;  /* 0x0000004640507220 */ /* 0x080fe20000410000 */
[----:B------:R-:W-:Y:S01]  /*df50*/  FMUL.FTZ R81, R51, R70 ;  /* 0x0000004633517220 */ /* 0x000fe20000410000 */
[----:B------:R-:W-:Y:S01]  /*df60*/  FFMA.FTZ R83, R52, R67, -R83 ;  /* 0x0000004334537223 */ /* 0x000fe20000010853 */
[----:B------:R-:W-:-:S02]  /*df70*/  HADD2.F32 R52, -RZ, R69.H1_H1 ;  /* 0x30000045ff347230 */ /* 0x000fc40000004100 */
[-C--:B------:R-:W-:Y:S01]  /*df80*/  FFMA.FTZ R80, R51, R66.reuse, -R80 ;  /* 0x0000004233507223 */ /* 0x080fe20000010850 */
[----:B------:R-:W-:Y:S02]  /*df90*/  HADD2.F32 R47, -RZ, R47.H1_H1 ;  /* 0x3000002fff2f7230 */ /* 0x000fe40000004100 */
[----:B------:R-:W-:Y:S01]  /*dfa0*/  FFMA.FTZ R71, R44, R67, R71 ;  /* 0x000000432c477223 */ /* 0x000fe20000010047 */
[----:B------:R-:W-:Y:S01]  /*dfb0*/  FFMA.FTZ R81, R64, R66, R81 ;  /* 0x0000004240517223 */ /* 0x000fe20000010051 */
[----:B------:R-:W-:Y:S02]  /*dfc0*/  HADD2.F32 R62, -RZ, R62.H1_H1 ;  /* 0x3000003eff3e7230 */ /* 0x000fe40000004100 */
[-C--:B------:R-:W-:Y:S01]  /*dfd0*/  FMUL.FTZ R64, R63, R52.reuse ;  /* 0x000000343f407220 */ /* 0x080fe20000410000 */
[----:B------:R-:W-:Y:S02]  /*dfe0*/  HADD2.F32 R51, -RZ, R68.H1_H1 ;  /* 0x30000044ff337230 */ /* 0x000fe40000004100 */
[----:B------:R-:W-:Y:S01]  /*dff0*/  FMUL.FTZ R52, R47, R52 ;  /* 0x000000342f347220 */ /* 0x000fe20000410000 */
[----:B------:R-:W-:Y:S01]  /*e000*/  HADD2.F32 R44, -RZ, R45.H1_H1 ;  /* 0x3000002dff2c7230 */ /* 0x000fe20000004100 */
[----:B------:R-:W-:Y:S01]  /*e010*/  F2FP.SATFINITE.E4M3.F32.PACK_AB_MERGE_C R60, R49, R60, R76 ;  /* 0x0000003c313c723e */ /* 0x000fe2000480704c */
[----:B------:R-:W-:-:S02]  /*e020*/  HADD2.F32 R46, -RZ, R46.H1_H1 ;  /* 0x3000002eff2e7230 */ /* 0x000fc40000004100 */
[-C--:B------:R-:W-:Y:S01]  /*e030*/  FMUL.FTZ R45, R62, R51.reuse ;  /* 0x000000333e2d7220 */ /* 0x080fe20000410000 */
[----:B------:R-:W-:Y:S02]  /*e040*/  HADD2.F32 R65, -RZ, R65.H1_H1 ;  /* 0x30000041ff417230 */ /* 0x000fe40000004100 */
[-C--:B------:R-:W-:Y:S01]  /*e050*/  FFMA.FTZ R64, R47, R44.reuse, -R64 ;  /* 0x0000002c2f407223 */ /* 0x080fe20000010840 */
[----:B------:R-:W-:Y:S01]  /*e060*/  FFMA.FTZ R52, R63, R44, R52 ;  /* 0x0000002c3f347223 */ /* 0x000fe20000010034 */
[----:B------:R-:W-:Y:S01]  /*e070*/  FMUL.FTZ R51, R46, R51 ;  /* 0x000000332e337220 */ /* 0x000fe20000410000 */
[----:B------:R-:W-:Y:S01]  /*e080*/  F2FP.SATFINITE.E4M3.F32.PACK_AB_MERGE_C R49, R48, R61, R77 ;  /* 0x0000003d3031723e */ /* 0x000fe2000480704d */
[----:B------:R-:W-:Y:S01]  /*e090*/  FFMA.FTZ R45, R46, R65, -R45 ;  /* 0x000000412e2d7223 */ /* 0x000fe2000001082d */
[----:B------:R-:W-:Y:S01]  /*e0a0*/  F2FP.SATFINITE.E4M3.F32.PACK_AB_MERGE_C R64, R64, R83, RZ ;  /* 0x000000534040723e */ /* 0x000fe200048070ff */
[----:B------:R-:W-:Y:S01]  /*e0b0*/  FFMA.FTZ R62, R62, R65, R51 ;  /* 0x000000413e3e7223 */ /* 0x000fe20000010033 */
[----:B------:R-:W-:Y:S01]  /*e0c0*/  F2FP.SATFINITE.E4M3.F32.PACK_AB_MERGE_C R52, R52, R71, RZ ;  /* 0x000000473434723e */ /* 0x000fe200048070ff */
[----:B------:R-:W-:Y:S01]  /*e0d0*/  IMAD.MOV.U32 R44, RZ, RZ, R59 ;  /* 0x000000ffff2c7224 */ /* 0x000fe200078e003b */
[----:B------:R-:W-:Y:S01]  /*e0e0*/  F2FP.SATFINITE.E4M3.F32.PACK_AB_MERGE_C R47, R45, R80, R64 ;  /* 0x000000502d2f723e */ /* 0x000fe20004807040 */
[----:B------:R-:W-:Y:S01]  /*e0f0*/  IMAD.MOV.U32 R45, RZ, RZ, R60 ;  /* 0x000000ffff2d7224 */ /* 0x000fe200078e003c */
[----:B------:R-:W-:Y:S01]  /*e100*/  F2FP.SATFINITE.E4M3.F32.PACK_AB_MERGE_C R51, R62, R81, R52 ;  /* 0x000000513e33723e */ /* 0x000fe20004807034 */
[----:B------:R-:W-:Y:S01]  /*e110*/  IMAD.MOV.U32 R46, RZ, RZ, R56 ;  /* 0x000000ffff2e7224 */ /* 0x000fe200078e0038 */
[----:B------:R-:W-:-:S07]  /*e120*/  MOV R48, R58 ;  /* 0x0000003a00307202 */ /* 0x000fce0000000f00 */
.L_x_568:
[----:B------:R-:W-:Y:S05]  /*e130*/  BSYNC B2 ;  /* 0x0000000000027941 */ /* 0x000fea0003800000 */
.L_x_567:
        /* <DEDUP_REMOVED lines=10> */
.L_x_566:
[----:B------:R-:W-:Y:S05]  /*e1e0*/  BSYNC B1 ;  /* 0x0000000000017941 */ /* 0x000fea0003800000 */
.L_x_565:
[----:B------:R-:W-:-:S13]  /*e1f0*/  ISETP.NE.AND P3, PT, R36, RZ, PT ;  /* 0x000000ff2400720c */ /* 0x000fda0003f65270 */
[----:B------:R-:W-:Y:S05]  /*e200*/  @!P3 BRA `(.L_x_519) ;  /* 0x0000001000c4b947 */ /* 0x000fea0003800000 */
[----:B0--3--:R-:W3:Y:S01]  /*e210*/  LDL R44, [R1+0x8] ;  /* 0x00000800012c7983 */ /* 0x009ee20000100800 */
[----:B------:R-:W-:Y:S01]  /*e220*/  IADD3 R53, P3, P4, R118, R138, R29 ;  /* 0x0000008a76357210 */ /* 0x000fe20007c7e01d */
[----:B------:R-:W-:Y:S01]  /*e230*/  BSSY B1, `(.L_x_569) ;  /* 0x00000ed000017945 */ /* 0x000fe20003800000 */
[----:B---3--:R-:W-:Y:S02]  /*e240*/  LOP3.LUT P5, RZ, R44, 0x1, RZ, 0xc0, !PT ;  /* 0x000000012cff7812 */ /* 0x008fe400078ac0ff */
[----:B------:R-:W-:Y:S02]  /*e250*/  IADD3.X R44, R4, R57, R32, P3, P4 ;  /* 0x00000039042c7210 */ /* 0x000fe40001fe8420 */
[----:B------:R-:W-:Y:S02]  /*e260*/  SEL R158, R121, R158, !P5 ;  /* 0x0000009e799e7207 */ /* 0x000fe40006800000 */
[----:B------:R-:W-:Y:S02]  /*e270*/  IADD3 R52, P3, R53, R124, RZ ;  /* 0x0000007c35347210 */ /* 0x000fe40007f7e0ff */
[----:B------:R-:W-:-:S03]  /*e280*/  SHF.R.S32.HI R45, RZ, 0x1f, R158 ;  /* 0x0000001fff2d7819 */ /* 0x000fc6000001149e */
[----:B------:R-:W-:Y:S01]  /*e290*/  IMAD.X R53, R44, 0x1, R125, P3 ;  /* 0x000000012c357824 */ /* 0x000fe200018e067d */
[----:B------:R-:W-:Y:S02]  /*e2a0*/  LEA.HI R45, R45, R158, RZ, 0x5 ;  /* 0x0000009e2d2d7211 */ /* 0x000fe400078f28ff */
[----:B------:R-:W-:Y:S02]  /*e2b0*/  ISETP.GE.AND P3, PT, R6, R133, PT ;  /* 0x000000850600720c */ /* 0x000fe40003f66270 */
[----:B------:R-:W-:-:S04]  /*e2c0*/  LEA.HI.SX32 R45, R45, R28, 0x1b ;  /* 0x0000001c2d2d7211 */ /* 0x000fc800078fdaff */
[----:B------:R-:W-:Y:S02]  /*e2d0*/  SHF.R.S32.HI R44, RZ, 0x1f, R45 ;  /* 0x0000001fff2c7819 */ /* 0x000fe4000001142d */
[----:B------:R-:W-:Y:S02]  /*e2e0*/  SHF.L.U32 R55, R45, 0x4, RZ ;  /* 0x000000042d377819 */ /* 0x000fe400000006ff */
        /* <DEDUP_REMOVED lines=14> */
[----:B0-----:R-:W-:Y:S01]  /*e3d0*/  IMAD.MOV.U32 R60, RZ, RZ, R44 ;  /* 0x000000ffff3c7224 */ /* 0x001fe200078e002c */
[----:B------:R-:W-:Y:S01]  /*e3e0*/  LOP3.LUT R58, R85, 0xff0000ff, RZ, 0xc0, !PT ;  /* 0xff0000ff553a7812 */ /* 0x000fe200078ec0ff */
[----:B-1----:R-:W-:Y:S01]  /*e3f0*/  IMAD.MOV.U32 R56, RZ, RZ, R50 ;  /* 0x000000ffff387224 */ /* 0x002fe200078e0032 */
[----:B------:R-:W-:Y:S01]  /*e400*/  SHF.R.U32.HI R70, RZ, 0x10, R85 ;  /* 0x00000010ff467819 */ /* 0x000fe20000011655 */
[----:B------:R-:W-:Y:S01]  /*e410*/  IMAD.SHL.U32 R59, R59, 0x100, RZ ;  /* 0x000001003b3b7824 */ /* 0x000fe200078e00ff */
[----:B------:R-:W-:Y:S01]  /*e420*/  SHF.R.U32.HI R66, RZ, 0x8, R87 ;  /* 0x00000008ff427819 */ /* 0x000fe20000011657 */
[----:B------:R-:W-:Y:S01]  /*e430*/  IMAD.MOV.U32 R54, RZ, RZ, R46 ;  /* 0x000000ffff367224 */ /* 0x000fe200078e002e */
[----:B------:R-:W-:Y:S02]  /*e440*/  SHF.R.U32.HI R67, RZ, 0x8, R75 ;  /* 0x00000008ff437819 */ /* 0x000fe4000001164b */
[----:B------:R-:W-:Y:S01]  /*e450*/  MOV R63, R48 ;  /* 0x00000030003f7202 */ /* 0x000fe20000000f00 */
[----:B------:R-:W-:Y:S01]  /*e460*/  IMAD.SHL.U32 R44, R66, 0x100, RZ ;  /* 0x00000100422c7824 */ /* 0x000fe200078e00ff */
[----:B------:R-:W-:Y:S01]  /*e470*/  LOP3.LUT R48, R58, 0xff00, R59, 0xf8, !PT ;  /* 0x0000ff003a307812 */ /* 0x000fe200078ef83b */
[----:B------:R-:W-:Y:S01]  /*e480*/  IMAD.U32 R59, R70, 0x10000, RZ ;  /* 0x00010000463b7824 */ /* 0x000fe200078e00ff */
[----:B------:R-:W-:Y:S01]  /*e490*/  SHF.R.U32.HI R68, RZ, 0x10, R87 ;  /* 0x00000010ff447819 */ /* 0x000fe20000011657 */
[----:B------:R-:W-:Y:S01]  /*e4a0*/  IMAD.SHL.U32 R67, R67, 0x100, RZ ;  /* 0x0000010043437824 */ /* 0x000fe200078e00ff */
[----:B------:R-:W-:-:S02]  /*e4b0*/  LOP3.LUT R61, R87, 0xff0000ff, RZ, 0xc0, !PT ;  /* 0xff0000ff573d7812 */ /* 0x000fc400078ec0ff */
[----:B------:R-:W-:Y:S02]  /*e4c0*/  SHF.R.U32.HI R65, RZ, 0x8, R73 ;  /* 0x00000008ff417819 */ /* 0x000fe40000011649 */
[----:B------:R-:W-:Y:S02]  /*e4d0*/  LOP3.LUT R64, R75, 0xff0000ff, RZ, 0xc0, !PT ;  /* 0xff0000ff4b407812 */ /* 0x000fe400078ec0ff */
[----:B------:R-:W-:Y:S01]  /*e4e0*/  LOP3.LUT R48, R48, 0xff0000, R59, 0xf8, !PT ;  /* 0x00ff000030307812 */ /* 0x000fe200078ef83b */
[----:B------:R-:W-:Y:S01]  /*e4f0*/  IMAD.U32 R59, R68, 0x10000, RZ ;  /* 0x00010000443b7824 */ /* 0x000fe200078e00ff */
[----:B------:R-:W-:Y:S02]  /*e500*/  LOP3.LUT R62, R73, 0xff0000ff, RZ, 0xc0, !PT ;  /* 0xff0000ff493e7812 */ /* 0x000fe400078ec0ff */
[----:B------:R-:W-:Y:S02]  /*e510*/  SHF.L.U32 R65, R65, 0x8, RZ ;  /* 0x0000000841417819 */ /* 0x000fe400000006ff */
[----:B------:R-:W-:-:S02]  /*e520*/  LOP3.LUT R44, R61, 0xff00, R44, 0xf8, !PT ;  /* 0x0000ff003d2c7812 */ /* 0x000fc400078ef82c */
[----:B------:R-:W-:Y:S02]  /*e530*/  LOP3.LUT R66, R64, 0xff00, R67, 0xf8, !PT ;  /* 0x0000ff0040427812 */ /* 0x000fe400078ef843 */
[----:B------:R-:W-:Y:S02]  /*e540*/  F2FP.F16.E4M3.UNPACK_B R67, R148.H1 ;  /* 0x00000094ff43723e */ /* 0x000fe400030006ff */
[----:B------:R-:W-:Y:S02]  /*e550*/  F2FP.F16.E4M3.UNPACK_B R64, R63.H1 ;  /* 0x0000003fff40723e */ /* 0x000fe400030006ff */
[----:B------:R-:W-:Y:S01]  /*e560*/  F2FP.F16.E4M3.UNPACK_B R61, R60.H1 ;  /* 0x0000003cff3d723e */ /* 0x000fe200030006ff */
[----:B------:R-:W-:Y:S01]  /*e570*/  HADD2.F32 R46, -RZ, R67.H0_H0 ;  /* 0x20000043ff2e7230 */ /* 0x000fe20000004100 */
[----:B------:R-:W-:Y:S02]  /*e580*/  LOP3.LUT R50, R62, 0xff00, R65, 0xf8, !PT ;  /* 0x0000ff003e327812 */ /* 0x000fe400078ef841 */
[----:B------:R-:W-:Y:S01]  /*e590*/  LOP3.LUT R44, R44, 0xff0000, R59, 0xf8, !PT ;  /* 0x00ff00002c2c7812 */ /* 0x000fe200078ef83b */
[----:B------:R-:W-:Y:S01]  /*e5a0*/  HADD2.F32 R59, -RZ, R64.H0_H0 ;  /* 0x20000040ff3b7230 */ /* 0x000fe20000004100 */
[----:B------:R-:W-:Y:S01]  /*e5b0*/  F2FP.F16.E4M3.UNPACK_B R62, R150.H1 ;  /* 0x00000096ff3e723e */ /* 0x000fe200030006ff */
[----:B------:R-:W-:Y:S01]  /*e5c0*/  HADD2.F32 R58, -RZ, R61.H0_H0 ;  /* 0x2000003dff3a7230 */ /* 0x000fe20000004100 */
[----:B------:R-:W-:-:S02]  /*e5d0*/  SHF.R.U32.HI R71, RZ, 0x10, R75 ;  /* 0x00000010ff477819 */ /* 0x000fc4000001164b */
[----:B------:R-:W-:Y:S01]  /*e5e0*/  SHF.R.U32.HI R69, RZ, 0x10, R73 ;  /* 0x00000010ff457819 */ /* 0x000fe20000011649 */
[--C-:B------:R-:W-:Y:S01]  /*e5f0*/  HADD2.F32 R65, -RZ, R62.reuse.H0_H0 ;  /* 0x2000003eff417230 */ /* 0x100fe20000004100 */
[----:B------:R-:W-:Y:S01]  /*e600*/  SHF.L.U32 R71, R71, 0x10, RZ ;  /* 0x0000001047477819 */ /* 0x000fe200000006ff */
        /* <DEDUP_REMOVED lines=11> */
[----:B------:R-:W-:Y:S01]  /*e6c0*/  F2FP.F16.E4M3.UNPACK_B R60, R60 ;  /* 0x0000003cff3c723e */ /* 0x000fe200020006ff */
[----:B------:R-:W-:Y:S01]  /*e6d0*/  HADD2.F32 R62, -RZ, R61.H1_H1 ;  /* 0x3000003dff3e7230 */ /* 0x000fe20000004100 */
[----:B------:R-:W-:Y:S01]  /*e6e0*/  LOP3.LUT R50, R50, 0xff0000, R69, 0xf8, !PT ;  /* 0x00ff000032327812 */ /* 0x000fe200078ef845 */
[----:B------:R-:W-:-:S02]  /*e6f0*/  HADD2.F32 R67, -RZ, R148.H0_H0 ;  /* 0x20000094ff437230 */ /* 0x000fc40000004100 */
[C---:B------:R-:W-:Y:S01]  /*e700*/  FMUL.FTZ R69, R65.reuse, R68 ;  /* 0x0000004441457220 */ /* 0x040fe20000410000 */
[----:B------:R-:W-:Y:S01]  /*e710*/  F2FP.F16.E4M3.UNPACK_B R150, R150 ;  /* 0x00000096ff96723e */ /* 0x000fe200020006ff */
[C---:B------:R-:W-:Y:S01]  /*e720*/  FMUL.FTZ R68, R62.reuse, R68 ;  /* 0x000000443e447220 */ /* 0x040fe20000410000 */
[----:B------:R-:W-:Y:S02]  /*e730*/  HADD2.F32 R64, -RZ, R63.H0_H0 ;  /* 0x2000003fff407230 */ /* 0x000fe40000004100 */
[-C--:B------:R-:W-:Y:S01]  /*e740*/  FFMA.FTZ R73, R62, R66.reuse, -R69 ;  /* 0x000000423e497223 */ /* 0x080fe20000010845 */
[----:B------:R-:W-:Y:S02]  /*e750*/  HADD2.F32 R61, -RZ, R60.H0_H0 ;  /* 0x2000003cff3d7230 */ /* 0x000fe40000004100 */
[----:B------:R-:W-:Y:S01]  /*e760*/  FFMA.FTZ R70, R65, R66, R68 ;  /* 0x0000004241467223 */ /* 0x000fe20000010044 */
        /* <DEDUP_REMOVED lines=9> */
[-C--:B------:R-:W-:Y:S01]  /*e800*/  FMUL.FTZ R65, R63, R148.reuse ;  /* 0x000000943f417220 */ /* 0x080fe20000410000 */
[----:B------:R-:W-:Y:S01]  /*e810*/  F2FP.F16.E4M3.UNPACK_B R61, R149.H1 ;  /* 0x00000095ff3d723e */ /* 0x000fe200030006ff */
[C---:B------:R-:W-:Y:S01]  /*e820*/  FMUL.FTZ R148, R60.reuse, R148 ;  /* 0x000000943c947220 */ /* 0x040fe20000410000 */
[----:B------:R-:W-:Y:S01]  /*e830*/  F2FP.F16.E4M3.UNPACK_B R62, R56.H1 ;  /* 0x00000038ff3e723e */ /* 0x000fe200030006ff */
[----:B------:R-:W-:Y:S01]  /*e840*/  FFMA.FTZ R71, R60, R150, -R65 ;  /* 0x000000963c477223 */ /* 0x000fe20000010841 */
[----:B------:R-:W-:Y:S01]  /*e850*/  F2FP.F16.E4M3.UNPACK_B R65, R151.H1 ;  /* 0x00000097ff41723e */ /* 0x000fe200030006ff */
[----:B------:R-:W-:Y:S01]  /*e860*/  HADD2.F32 R66, -RZ, R61.H0_H0 ;  /* 0x2000003dff427230 */ /* 0x000fe20000004100 */
[----:B------:R-:W-:Y:S01]  /*e870*/  F2FP.F16.E4M3.UNPACK_B R60, R54.H1 ;  /* 0x00000036ff3c723e */ /* 0x000fe200030006ff */
[----:B------:R-:W-:-:S02]  /*e880*/  HADD2.F32 R64, -RZ, R62.H0_H0 ;  /* 0x2000003eff407230 */ /* 0x000fc40000004100 */
[----:B------:R-:W-:Y:S01]  /*e890*/  FFMA.FTZ R148, R63, R150, R148 ;  /* 0x000000963f947223 */ /* 0x000fe20000010094 */
[----:B------:R-:W-:Y:S01]  /*e8a0*/  HADD2.F32 R67, -RZ, R61.H1_H1 ;  /* 0x3000003dff437230 */ /* 0x000fe20000004100 */
[----:B------:R-:W-:Y:S01]  /*e8b0*/  F2FP.F16.E4M3.UNPACK_B R149, R149 ;  /* 0x00000095ff95723e */ /* 0x000fe200020006ff */
[----:B------:R-:W-:Y:S02]  /*e8c0*/  HADD2.F32 R61, -RZ, R60.H0_H0 ;  /* 0x2000003cff3d7230 */ /* 0x000fe40000004100 */
[----:B------:R-:W-:Y:S01]  /*e8d0*/  FMUL.FTZ R72, R64, R66 ;  /* 0x0000004240487220 */ /* 0x000fe20000410000 */
[----:B------:R-:W-:Y:S01]  /*e8e0*/  HADD2.F32 R63, -RZ, R65.H0_H0 ;  /* 0x20000041ff3f7230 */ /* 0x000fe20000004100 */
[----:B------:R-:W-:Y:S01]  /*e8f0*/  F2FP.F16.E4M3.UNPACK_B R54, R54 ;  /* 0x00000036ff36723e */ /* 0x000fe200020006ff */
[----:B------:R-:W-:Y:S02]  /*e900*/  HADD2.F32 R62, -RZ, R62.H1_H1 ;  /* 0x3000003eff3e7230 */ /* 0x000fe40000004100 */
[----:B------:R-:W-:Y:S01]  /*e910*/  FMUL.FTZ R75, R61, R66 ;  /* 0x000000423d4b7220 */ /* 0x000fe20000410000 */
[----:B------:R-:W-:-:S02]  /*e920*/  HADD2.F32 R60, -RZ, R60.H1_H1 ;  /* 0x3000003cff3c7230 */ /* 0x000fc40000004100 */
[----:B------:R-:W-:Y:S01]  /*e930*/  FFMA.FTZ R72, R61, R63, -R72 ;  /* 0x0000003f3d487223 */ /* 0x000fe20000010848 */
[----:B------:R-:W-:Y:S02]  /*e940*/  HADD2.F32 R65, -RZ, R65.H1_H1 ;  /* 0x30000041ff417230 */ /* 0x000fe40000004100 */
[----:B------:R-:W-:Y:S01]  /*e950*/  FMUL.FTZ R61, R62, R67 ;  /* 0x000000433e3d7220 */ /* 0x000fe20000410000 */
[----:B------:R-:W-:Y:S01]  /*e960*/  FFMA.FTZ R66, R64, R63, R75 ;  /* 0x0000003f40427223 */ /* 0x000fe2000001004b */
[C---:B------:R-:W-:Y:S01]  /*e970*/  FMUL.FTZ R77, R60.reuse, R67 ;  /* 0x000000433c4d7220 */ /* 0x040fe20000410000 */
[----:B------:R-:W-:Y:S01]  /*e980*/  F2FP.F16.E4M3.UNPACK_B R151, R151 ;  /* 0x00000097ff97723e */ /* 0x000fe200020006ff */
[-C--:B------:R-:W-:Y:S01]  /*e990*/  FFMA.FTZ R67, R60, R65.reuse, -R61 ;  /* 0x000000413c437223 */ /* 0x080fe2000001083d */
[----:B------:R-:W-:Y:S01]  /*e9a0*/  F2FP.F16.E4M3.UNPACK_B R60, R56 ;  /* 0x00000038ff3c723e */ /* 0x000fe200020006ff */
[--C-:B------:R-:W-:Y:S02]  /*e9b0*/  HADD2.F32 R63, -RZ, R149.reuse.H0_H0 ;  /* 0x20000095ff3f7230 */ /* 0x100fe40000004100 */
[----:B------:R-:W-:Y:S01]  /*e9c0*/  FFMA.FTZ R77, R62, R65, R77 ;  /* 0x000000413e4d7223 */ /* 0x000fe2000001004d */
[----:B------:R-:W-:Y:S01]  /*e9d0*/  HADD2.F32 R56, -RZ, R54.H0_H0 ;  /* 0x20000036ff387230 */ /* 0x000fe20000004100 */
[----:B------:R-:W-:Y:S01]  /*e9e0*/  F2FP.SATFINITE.E4M3.F32.PACK_AB_MERGE_C R72, R67, R72, RZ ;  /* 0x000000484348723e */ /* 0x000fe200048070ff */
[----:B------:R-:W-:Y:S01]  /*e9f0*/  HADD2.F32 R61, -RZ, R60.H0_H0 ;  /* 0x2000003cff3d7230 */ /* 0x000fe20000004100 */
[----:B------:R-:W-:Y:S01]  /*ea00*/  F2FP.SATFINITE.E4M3.F32.PACK_AB_MERGE_C R58, R73, R58, RZ ;  /* 0x0000003a493a723e */ /* 0x000fe200048070ff */
[----:B------:R-:W-:-:S02]  /*ea10*/  HADD2.F32 R149, -RZ, R149.H1_H1 ;  /* 0x30000095ff957230 */ /* 0x000fc40000004100 */
[-C--:B------:R-:W-:Y:S01]  /*ea20*/  FMUL.FTZ R64, R56, R63.reuse ;  /* 0x0000003f38407220 */ /* 0x080fe20000410000 */
[----:B------:R-:W-:Y:S02]  /*ea30*/  HADD2.F32 R60, -RZ, R60.H1_H1 ;  /* 0x3000003cff3c7230 */ /* 0x000fe40000004100 */
[C---:B------:R-:W-:Y:S01]  /*ea40*/  FMUL.FTZ R65, R61.reuse, R63 ;  /* 0x0000003f3d417220 */ /* 0x040fe20000410000 */
[--C-:B------:R-:W-:Y:S01]  /*ea50*/  HADD2.F32 R62, -RZ, R151.reuse.H0_H0 ;  /* 0x20000097ff3e7230 */ /* 0x100fe20000004100 */
[----:B------:R-:W-:Y:S01]  /*ea60*/  F2FP.F16.E4M3.UNPACK_B R67, R50 ;  /* 0x00000032ff43723e */ /* 0x000fe200020006ff */
[----:B------:R-:W-:Y:S02]  /*ea70*/  HADD2.F32 R54, -RZ, R54.H1_H1 ;  /* 0x30000036ff367230 */ /* 0x000fe40000004100 */
[-C--:B------:R-:W-:Y:S01]  /*ea80*/  FMUL.FTZ R63, R60, R149.reuse ;  /* 0x000000953c3f7220 */ /* 0x080fe20000410000 */
[----:B------:R-:W-:Y:S02]  /*ea90*/  HADD2.F32 R151, -RZ, R151.H1_H1 ;  /* 0x30000097ff977230 */ /* 0x000fe40000004100 */
[-C--:B------:R-:W-:Y:S01]  /*eaa0*/  FFMA.FTZ R56, R56, R62.reuse, -R65 ;  /* 0x0000003e38387223 */ /* 0x080fe20000010841 */
[----:B------:R-:W-:Y:S01]  /*eab0*/  FFMA.FTZ R64, R61, R62, R64 ;  /* 0x0000003e3d407223 */ /* 0x000fe20000010040 */
[C---:B------:R-:W-:Y:S01]  /*eac0*/  FMUL.FTZ R149, R54.reuse, R149 ;  /* 0x0000009536957220 */ /* 0x040fe20000410000 */
[----:B------:R-:W-:Y:S01]  /*ead0*/  F2FP.F16.E4M3.UNPACK_B R62, R49 ;  /* 0x00000031ff3e723e */ /* 0x000fe200020006ff */
[----:B------:R-:W-:Y:S01]  /*eae0*/  FFMA.FTZ R75, R54, R151, -R63 ;  /* 0x00000097364b7223 */ /* 0x000fe2000001083f */
[----:B------:R-:W-:Y:S01]  /*eaf0*/  F2FP.SATFINITE.E4M3.F32.PACK_AB_MERGE_C R70, R70, R59, RZ ;  /* 0x0000003b4646723e */ /* 0x000fe200048070ff */
[----:B------:R-:W-:Y:S01]  /*eb00*/  FFMA.FTZ R149, R60, R151, R149 ;  /* 0x000000973c957223 */ /* 0x000fe20000010095 */
[----:B------:R-:W-:Y:S01]  /*eb10*/  F2FP.F16.E4M3.UNPACK_B R61, R45 ;  /* 0x0000002dff3d723e */ /* 0x000fe200020006ff */
[--C-:B------:R-:W-:Y:S01]  /*eb20*/  HADD2.F32 R63, -RZ, R62.reuse.H0_H0 ;  /* 0x2000003eff3f7230 */ /* 0x100fe20000004100 */
[----:B------:R-:W-:Y:S01]  /*eb30*/  F2FP.SATFINITE.E4M3.F32.PACK_AB_MERGE_C R59, R71, R68, R58 ;  /* 0x00000044473b723e */ /* 0x000fe2000480703a */
[----:B------:R-:W-:Y:S01]  /*eb40*/  HADD2.F32 R68, -RZ, R67.H0_H0 ;  /* 0x20000043ff447230 */ /* 0x000fe20000004100 */
[----:B------:R-:W-:Y:S01]  /*eb50*/  F2FP.F16.E4M3.UNPACK_B R65, R48 ;  /* 0x00000030ff41723e */ /* 0x000fe200020006ff */
[----:B------:R-:W-:Y:S01]  /*eb60*/  HADD2.F32 R60, -RZ, R61.H0_H0 ;  /* 0x2000003dff3c7230 */ /* 0x000fe20000004100 */
[----:B------:R-:W-:Y:S01]  /*eb70*/  F2FP.SATFINITE.E4M3.F32.PACK_AB_MERGE_C R54, R77, R66, RZ ;  /* 0x000000424d36723e */ /* 0x000fe200048070ff */
[----:B------:R-:W-:Y:S01]  /*eb80*/  HADD2.F32 R67, -RZ, R67.H1_H1 ;  /* 0x30000043ff437230 */ /* 0x000fe20000004100 */
[----:B------:R-:W-:Y:S01]  /*eb90*/  F2FP.SATFINITE.E4M3.F32.PACK_AB_MERGE_C R58, R148, R69, R70 ;  /* 0x00000045943a723e */ /* 0x000fe20004807046 */
[----:B------:R-:W-:Y:S01]  /*eba0*/  HADD2.F32 R66, -RZ, R65.H0_H0 ;  /* 0x20000041ff427230 */ /* 0x000fe20000004100 */
[----:B------:R-:W-:Y:S01]  /*ebb0*/  F2FP.SATFINITE.E4M3.F32.PACK_AB_MERGE_C R54, R149, R64, R54 ;  /* 0x000000409536723e */ /* 0x000fe20004807036 */
[----:B------:R-:W-:Y:S01]  /*ebc0*/  FMUL.FTZ R69, R63, R68 ;  /* 0x000000443f457220 */ /* 0x000fe20000410000 */
[----:B------:R-:W-:-:S02]  /*ebd0*/  HADD2.F32 R64, -RZ, R62.H1_H1 ;  /* 0x3000003eff407230 */ /* 0x000fc40000004100 */
[C---:B------:R-:W-:Y:S01]  /*ebe0*/  FMUL.FTZ R68, R60.reuse, R68 ;  /* 0x000000443c447220 */ /* 0x040fe20000410000 */
[----:B------:R-:W-:Y:S02]  /*ebf0*/  HADD2.F32 R62, -RZ, R61.H1_H1 ;  /* 0x3000003dff3e7230 */ /* 0x000fe40000004100 */
[-C--:B------:R-:W-:Y:S01]  /*ec00*/  FFMA.FTZ R60, R60, R66.reuse, -R69 ;  /* 0x000000423c3c7223 */ /* 0x080fe20000010845 */
[----:B------:R-:W-:Y:S02]  /*ec10*/  HADD2.F32 R65, -RZ, R65.H1_H1 ;  /* 0x30000041ff417230 */ /* 0x000fe40000004100 */
[-C--:B------:R-:W-:Y:S01]  /*ec20*/  FMUL.FTZ R69, R64, R67.reuse ;  /* 0x0000004340457220 */ /* 0x080fe20000410000 */
[----:B------:R-:W-:Y:S01]  /*ec30*/  FFMA.FTZ R61, R63, R66, R68 ;  /* 0x000000423f3d7223 */ /* 0x000fe20000010044 */
[C---:B------:R-:W-:Y:S01]  /*ec40*/  FMUL.FTZ R67, R62.reuse, R67 ;  /* 0x000000433e437220 */ /* 0x040fe20000410000 */
[----:B------:R-:W-:Y:S01]  /*ec50*/  F2FP.F16.E4M3.UNPACK_B R45, R45.H1 ;  /* 0x0000002dff2d723e */ /* 0x000fe200030006ff */
[----:B------:R-:W-:Y:S01]  /*ec60*/  FFMA.FTZ R71, R62, R65, -R69 ;  /* 0x000000413e477223 */ /* 0x000fe20000010845 */
[----:B------:R-:W-:Y:S01]  /*ec70*/  F2FP.F16.E4M3.UNPACK_B R63, R49.H1 ;  /* 0x00000031ff3f723e */ /* 0x000fe200030006ff */
[----:B------:R-:W-:Y:S01]  /*ec80*/  FFMA.FTZ R70, R64, R65, R67 ;  /* 0x0000004140467223 */ /* 0x000fe20000010043 */
[----:B------:R-:W-:Y:S01]  /*ec90*/  F2FP.F16.E4M3.UNPACK_B R62, R50.H1 ;  /* 0x00000032ff3e723e */ /* 0x000fe200030006ff */
[----:B------:R-:W-:Y:S01]  /*eca0*/  HADD2.F32 R49, -RZ, R45.H0_H0 ;  /* 0x2000002dff317230 */ /* 0x000fe20000004100 */
[----:B------:R-:W-:Y:S01]  /*ecb0*/  F2FP.F16.E4M3.UNPACK_B R48, R48.H1 ;  /* 0x00000030ff30723e */ /* 0x000fe200030006ff */
[--C-:B------:R-:W-:Y:S01]  /*ecc0*/  HADD2.F32 R50, -RZ, R63.reuse.H0_H0 ;  /* 0x2000003fff327230 */ /* 0x100fe20000004100 */
[----:B------:R-:W-:Y:S01]  /*ecd0*/  F2FP.SATFINITE.E4M3.F32.PACK_AB_MERGE_C R56, R75, R56, R72 ;  /* 0x000000384b38723e */ /* 0x000fe20004807048 */
[----:B------:R-:W-:Y:S01]  /*ece0*/  HADD2.F32 R64, -RZ, R62.H0_H0 ;  /* 0x2000003eff407230 */ /* 0x000fe20000004100 */
[----:B------:R-:W-:Y:S01]  /*ecf0*/  F2FP.F16.E4M3.UNPACK_B R67, R46.H1 ;  /* 0x0000002eff43723e */ /* 0x000fe200030006ff */
[----:B------:R-:W-:-:S02]  /*ed00*/  HADD2.F32 R63, -RZ, R63.H1_H1 ;  /* 0x3000003fff3f7230 */ /* 0x000fc40000004100 */
[----:B------:R-:W-:Y:S02]  /*ed10*/  HADD2.F32 R66, -RZ, R62.H1_H1 ;  /* 0x3000003eff427230 */ /* 0x000fe40000004100 */
[CC--:B------:R-:W-:Y:S01]  /*ed20*/  FMUL.FTZ R68, R50.reuse, R64.reuse ;  /* 0x0000004032447220 */ /* 0x0c0fe20000410000 */
[----:B------:R-:W-:Y:S02]  /*ed30*/  HADD2.F32 R45, -RZ, R45.H1_H1 ;  /* 0x3000002dff2d7230 */ /* 0x000fe40000004100 */
[----:B------:R-:W-:Y:S01]  /*ed40*/  FMUL.FTZ R65, R49, R64 ;  /* 0x0000004031417220 */ /* 0x000fe20000410000 */
[--C-:B------:R-:W-:Y:S02]  /*ed50*/  HADD2.F32 R62, -RZ, R48.reuse.H0_H0 ;  /* 0x20000030ff3e7230 */ /* 0x100fe40000004100 */
[-C--:B------:R-:W-:Y:S01]  /*ed60*/  FMUL.FTZ R64, R63, R66.reuse ;  /* 0x000000423f407220 */ /* 0x080fe20000410000 */
[----:B------:R-:W-:Y:S02]  /*ed70*/  HADD2.F32 R48, -RZ, R48.H1_H1 ;  /* 0x30000030ff307230 */ /* 0x000fe40000004100 */
[----:B------:R-:W-:Y:S01]  /*ed80*/  FMUL.FTZ R66, R45, R66 ;  /* 0x000000422d427220 */ /* 0x000fe20000410000 */
[----:B------:R-:W-:Y:S01]  /*ed90*/  FFMA.FTZ R73, R50, R62, R65 ;  /* 0x0000003e32497223 */ /* 0x000fe20000010041 */
[----:B------:R-:W-:-:S02]  /*eda0*/  F2FP.F16.E4M3.UNPACK_B R50, R51 ;  /* 0x00000033ff32723e */ /* 0x000fc400020006ff */
[----:B------:R-:W-:Y:S01]  /*edb0*/  FFMA.FTZ R74, R63, R48, R66 ;  /* 0x000000303f4a7223 */ /* 0x000fe20000010042 */
[----:B------:R-:W-:Y:S01]  /*edc0*/  F2FP.F16.E4M3.UNPACK_B R66, R46 ;  /* 0x0000002eff42723e */ /* 0x000fe200020006ff */
[----:B------:R-:W-:Y:S01]  /*edd0*/  FFMA.FTZ R75, R45, R48, -R64 ;  /* 0x000000302d4b7223 */ /* 0x000fe20000010840 */
[-C--:B------:R-:W-:Y:S01]  /*ede0*/  F2FP.F16.E4M3.UNPACK_B R45, R47.reuse ;  /* 0x0000002fff2d723e */ /* 0x080fe200020006ff */
[----:B------:R-:W-:Y:S01]  /*edf0*/  FFMA.FTZ R72, R49, R62, -R68 ;  /* 0x0000003e31487223 */ /* 0x000fe20000010844 */
[----:B------:R-:W-:Y:S01]  /*ee00*/  F2FP.F16.E4M3.UNPACK_B R47, R47.H1 ;  /* 0x0000002fff2f723e */ /* 0x000fe200030006ff */
[----:B------:R-:W-:Y:S01]  /*ee10*/  HADD2.F32 R62, -RZ, R50.H0_H0 ;  /* 0x20000032ff3e7230 */ /* 0x000fe20000004100 */
[-C--:B------:R-:W-:Y:S01]  /*ee20*/  F2FP.F16.E4M3.UNPACK_B R46, R44.reuse ;  /* 0x0000002cff2e723e */ /* 0x080fe200020006ff */
[----:B------:R-:W-:Y:S01]  /*ee30*/  HADD2.F32 R69, -RZ, R66.H0_H0 ;  /* 0x20000042ff457230 */ /* 0x000fe20000004100 */
[----:B------:R-:W-:Y:S01]  /*ee40*/  F2FP.F16.E4M3.UNPACK_B R51, R51.H1 ;  /* 0x00000033ff33723e */ /* 0x000fe200030006ff */
[----:B------:R-:W-:Y:S01]  /*ee50*/  HADD2.F32 R48, -RZ, R45.H0_H0 ;  /* 0x2000002dff307230 */ /* 0x000fe20000004100 */
[----:B------:R-:W-:Y:S01]  /*ee60*/  F2FP.F16.E4M3.UNPACK_B R63, R44.H1 ;  /* 0x0000002cff3f723e */ /* 0x000fe200030006ff */
[----:B------:R-:W-:-:S02]  /*ee70*/  HADD2.F32 R49, -RZ, R47.H0_H0 ;  /* 0x2000002fff317230 */ /* 0x000fc40000004100 */
[-C--:B------:R-:W-:Y:S01]  /*ee80*/  FMUL.FTZ R77, R62, R69.reuse ;  /* 0x000000453e4d7220 */ /* 0x080fe20000410000 */
[----:B------:R-:W-:Y:S02]  /*ee90*/  HADD2.F32 R68, -RZ, R67.H0_H0 ;  /* 0x20000043ff447230 */ /* 0x000fe40000004100 */
[C---:B------:R-:W-:Y:S01]  /*eea0*/  FMUL.FTZ R69, R48.reuse, R69 ;  /* 0x0000004530457220 */ /* 0x040fe20000410000 */
[----:B------:R-:W-:Y:S01]  /*eeb0*/  HADD2.F32 R65, -RZ, R46.H0_H0 ;  /* 0x2000002eff417230 */ /* 0x000fe20000004100 */
[----:B------:R-:W-:Y:S01]  /*eec0*/  F2FP.SATFINITE.E4M3.F32.PACK_AB_MERGE_C R72, R75, R72, RZ ;  /* 0x000000484b48723e */ /* 0x000fe200048070ff */
[----:B------:R-:W-:Y:S02]  /*eed0*/  HADD2.F32 R44, -RZ, R51.H0_H0 ;  /* 0x20000033ff2c7230 */ /* 0x000fe40000004100 */
[----:B------:R-:W-:Y:S01]  /*eee0*/  FMUL.FTZ R79, R49, R68 ;  /* 0x00000044314f7220 */ /* 0x000fe20000410000 */
[----:B------:R-:W-:Y:S02]  /*eef0*/  HADD2.F32 R64, -RZ, R63.H0_H0 ;  /* 0x2000003fff407230 */ /* 0x000fe40000004100 */
[----:B------:R-:W-:Y:S01]  /*ef00*/  FFMA.FTZ R77, R48, R65, -R77 ;  /* 0x00000041304d7223 */ /* 0x000fe2000001084d */
[----:B------:R-:W-:-:S02]  /*ef10*/  HADD2.F32 R51, -RZ, R51.H1_H1 ;  /* 0x30000033ff337230 */ /* 0x000fc40000004100 */
[C---:B------:R-:W-:Y:S01]  /*ef20*/  FMUL.FTZ R76, R44.reuse, R68 ;  /* 0x000000442c4c7220 */ /* 0x040fe20000410000 */
[----:B------:R-:W-:Y:S02]  /*ef30*/  HADD2.F32 R48, -RZ, R67.H1_H1 ;  /* 0x30000043ff307230 */ /* 0x000fe40000004100 */
[-C--:B------:R-:W-:Y:S01]  /*ef40*/  FFMA.FTZ R79, R44, R64.reuse, R79 ;  /* 0x000000402c4f7223 */ /* 0x080fe2000001004f */
[----:B------:R-:W-:Y:S02]  /*ef50*/  HADD2.F32 R47, -RZ, R47.H1_H1 ;  /* 0x3000002fff2f7230 */ /* 0x000fe40000004100 */
[----:B------:R-:W-:Y:S01]  /*ef60*/  FFMA.FTZ R69, R62, R65, R69 ;  /* 0x000000413e457223 */ /* 0x000fe20000010045 */
[----:B------:R-:W-:Y:S02]  /*ef70*/  HADD2.F32 R50, -RZ, R50.H1_H1 ;  /* 0x30000032ff327230 */ /* 0x000fe40000004100 */
[----:B------:R-:W-:Y:S01]  /*ef80*/  FFMA.FTZ R76, R49, R64, -R76 ;  /* 0x00000040314c7223 */ /* 0x000fe2000001084c */
[----:B------:R-:W-:-:S02]  /*ef90*/  HADD2.F32 R66, -RZ, R66.H1_H1 ;  /* 0x30000042ff427230 */ /* 0x000fc40000004100 */
[-C--:B------:R-:W-:Y:S01]  /*efa0*/  FMUL.FTZ R62, R51, R48.reuse ;  /* 0x00000030333e7220 */ /* 0x080fe20000410000 */
[----:B------:R-:W-:Y:S02]  /*efb0*/  HADD2.F32 R45, -RZ, R45.H1_H1 ;  /* 0x3000002dff2d7230 */ /* 0x000fe40000004100 */
[----:B------:R-:W-:Y:S01]  /*efc0*/  FMUL.FTZ R64, R47, R48 ;  /* 0x000000302f407220 */ /* 0x000fe20000410000 */
[----:B------:R-:W-:Y:S02]  /*efd0*/  HADD2.F32 R44, -RZ, R63.H1_H1 ;  /* 0x3000003fff2c7230 */ /* 0x000fe40000004100 */
[-C--:B------:R-:W-:Y:S01]  /*efe0*/  FMUL.FTZ R48, R50, R66.reuse ;  /* 0x0000004232307220 */ /* 0x080fe20000410000 */
[----:B------:R-:W-:Y:S02]  /*eff0*/  HADD2.F32 R46, -RZ, R46.H1_H1 ;  /* 0x3000002eff2e7230 */ /* 0x000fe40000004100 */
[----:B------:R-:W-:Y:S01]  /*f000*/  FMUL.FTZ R49, R45, R66 ;  /* 0x000000422d317220 */ /* 0x000fe20000410000 */
[----:B------:R-:W-:Y:S01]  /*f010*/  F2FP.SATFINITE.E4M3.F32.PACK_AB_MERGE_C R73, R74, R73, RZ ;  /* 0x000000494a49723e */ /* 0x000fe200048070ff */
[-C--:B------:R-:W-:Y:S01]  /*f020*/  FFMA.FTZ R47, R47, R44.reuse, -R62 ;  /* 0x0000002c2f2f7223 */ /* 0x080fe2000001083e */
[----:B------:R-:W-:Y:S01]  /*f030*/  FFMA.FTZ R64, R51, R44, R64 ;  /* 0x0000002c33407223 */ /* 0x000fe20000010040 */
[-C--:B------:R-:W-:Y:S01]  /*f040*/  FFMA.FTZ R48, R45, R46.reuse, -R48 ;  /* 0x0000002e2d307223 */ /* 0x080fe20000010830 */
[----:B------:R-:W-:Y:S01]  /*f050*/  FFMA.FTZ R46, R50, R46, R49 ;  /* 0x0000002e322e7223 */ /* 0x000fe20000010031 */
[----:B------:R-:W-:Y:S01]  /*f060*/  F2FP.SATFINITE.E4M3.F32.PACK_AB_MERGE_C R45, R71, R60, R72 ;  /* 0x0000003c472d723e */ /* 0x000fe20004807048 */
[----:B------:R-:W-:Y:S01]  /*f070*/  IMAD.MOV.U32 R44, RZ, RZ, R59 ;  /* 0x000000ffff2c7224 */ /* 0x000fe200078e003b */
[----:B------:R-:W-:Y:S01]  /*f080*/  F2FP.SATFINITE.E4M3.F32.PACK_AB_MERGE_C R47, R47, R76, RZ ;  /* 0x0000004c2f2f723e */ /* 0x000fe200048070ff */
[----:B------:R-:W-:Y:S01]  /*f090*/  IMAD.MOV.U32 R50, RZ, RZ, R54 ;  /* 0x000000ffff327224 */ /* 0x000fe200078e0036 */
[----:B------:R-:W-:-:S02]  /*f0a0*/  F2FP.SATFINITE.E4M3.F32.PACK_AB_MERGE_C R64, R64, R79, RZ ;  /* 0x0000004f4040723e */ /* 0x000fc400048070ff */
[----:B------:R-:W-:Y:S01]  /*f0b0*/  F2FP.SATFINITE.E4M3.F32.PACK_AB_MERGE_C R47, R48, R77, R47 ;  /* 0x0000004d302f723e */ /* 0x000fe2000480702f */
[----:B------:R-:W-:Y:S01]  /*f0c0*/  IMAD.MOV.U32 R48, RZ, RZ, R58 ;  /* 0x000000ffff307224 */ /* 0x000fe200078e003a */
[----:B------:R-:W-:Y:S01]  /*f0d0*/  F2FP.SATFINITE.E4M3.F32.PACK_AB_MERGE_C R51, R46, R69, R64 ;  /* 0x000000452e33723e */ /* 0x000fe20004807040 */
[----:B------:R-:W-:Y:S01]  /*f0e0*/  IMAD.MOV.U32 R46, RZ, RZ, R56 ;  /* 0x000000ffff2e7224 */ /* 0x000fe200078e0038 */
[----:B------:R-:W-:-:S07]  /*f0f0*/  F2FP.SATFINITE.E4M3.F32.PACK_AB_MERGE_C R49, R70, R61, R73 ;  /* 0x0000003d4631723e */ /* 0x000fce0004807049 */
.L_x_570:
[----:B------:R-:W-:Y:S05]  /*f100*/  BSYNC B1 ;  /* 0x0000000000017941 */ /* 0x000fea0003800000 */
.L_x_569:
[----:B0-----:R4:W-:Y:S01]  /*f110*/  STG.E.128 desc[UR54][R52.64], R44 ;  /* 0x0000002c34007986 */ /* 0x0019e2000c101d36 */
[----:B------:R-:W-:-:S13]  /*f120*/  ISETP.GE.AND P3, PT, R55, R152, PT ;  /* 0x000000983700720c */ /* 0x000fda0003f66270 */
[----:B------:R-:W-:Y:S05]  /*f130*/  @P3 BRA `(.L_x_519) ;  /* 0x0000000000f83947 */ /* 0x000fea0003800000 */
[--C-:B----4-:R-:W-:Y:S02]  /*f140*/  SHF.R.S32.HI R44, RZ, 0x1f, R55.reuse ;  /* 0x0000001fff2c7819 */ /* 0x110fe40000011437 */
[----:B------:R-:W-:-:S04]  /*f150*/  IADD3 R55, P3, P4, R118, R138, R55 ;  /* 0x0000008a76377210 */ /* 0x000fc80007c7e037 */
[----:B------:R-:W-:Y:S02]  /*f160*/  IADD3.X R44, R4, R57, R44, P3, P4 ;  /* 0x00000039042c7210 */ /* 0x000fe40001fe842c */
[----:B------:R-:W-:-:S04]  /*f170*/  IADD3 R124, P3, R55, R124, RZ ;  /* 0x0000007c377c7210 */ /* 0x000fc80007f7e0ff */
[----:B------:R-:W-:-:S05]  /*f180*/  IADD3.X R125, R44, R125, RZ, P3, !PT ;  /* 0x0000007d2c7d7210 */ /* 0x000fca0001ffe4ff */
[----:B-1----:R0:W-:Y:S01]  /*f190*/  STG.E.128 desc[UR54][R124.64], R48 ;  /* 0x000000307c007986 */ /* 0x0021e2000c101d36 */
[----:B------:R-:W-:Y:S05]  /*f1a0*/  BRA `(.L_x_519) ;  /* 0x0000000000dc7947 */ /* 0x000fea0003800000 */
.L_x_486:
[----:B------:R-:W-:-:S06]  /*f1b0*/  UISETP.NE.AND UP0, UPT, UR53, 0x3, UPT ;  /* 0x000000033500788c */ /* 0x000fcc000bf05270 */
[----:B------:R-:W-:-:S13]  /*f1c0*/  PLOP3.LUT P2, PT, PT, PT, UP0, 0x80, 0x0 ;  /* 0x000000000000781c */ /* 0x000fda0003f4f008 */
[----:B------:R-:W-:Y:S05]  /*f1d0*/  @!P2 BRA `(.L_x_571) ;  /* 0x000000000004a947 */ /* 0x000fea0003800000 */
[----:B------:R-:W-:Y:S01]  /*f1e0*/  BPT.TRAP 0x1 ;  /* 0x000000040000795c */ /* 0x000fe20000300000 */
.L_x_571:
[----:B------:R-:W-:Y:S01]  /*f1f0*/  IMAD R43, R17, 0x8, R16 ;  /* 0x00000008112b7824 */ /* 0x000fe200078e0210 */
[----:B------:R-:W-:Y:S01]  /*f200*/  SHF.L.U32 R100, R221, 0x1f, RZ ;  /* 0x0000001fdd647819 */ /* 0x000fe200000006ff */
[----:B------:R-:W-:Y:S01]  /*f210*/  IMAD R42, R24, -0xa0, R2 ;  /* 0xffffff60182a7824 */ /* 0x000fe200078e0202 */
[----:B------:R-:W-:Y:S02]  /*f220*/  BSSY B1, `(.L_x_572) ;  /* 0x0000004000017945 */ /* 0x000fe40003800000 */
[----:B------:R-:W0:Y:S02]  /*f230*/  SYNCS.PHASECHK.TRANS64.TRYWAIT P3, [R43+URZ+0x33490], R100 ;  /* 0x033490642b0075a7 */ /* 0x000e24000806017f */
[----:B------:R-:W-:Y:S01]  /*f240*/  VIMNMX R42, R42, 0xa0, PT ;  /* 0x000000a02a2a7848 */ /* 0x000fe20003fe0100 */
[----:B0-----:R-:W-:Y:S06]  /*f250*/  @!P3 BRA `(.L_x_573) ;  /* 0x000001b40068b947 */ /* 0x001fec0003800000 */
.L_x_810:
[----:B------:R-:W-:Y:S05]  /*f260*/  BSYNC B1 ;  /* 0x0000000000017941 */ /* 0x000fea0003800000 */
.L_x_572:
[----:B------:R-:W-:Y:S01]  /*f270*/  ISETP.GE.AND P3, PT, R220, R42, PT ;  /* 0x0000002adc00720c */ /* 0x000fe20003f66270 */
[----:B------:R-:W-:-:S12]  /*f280*/  BSSY B1, `(.L_x_574) ;  /* 0x0000014000017945 */ /* 0x000fd80003800000 */
[----:B------:R-:W-:Y:S05]  /*f290*/  @P3 BRA `(.L_x_575) ;  /* 0x0000000000483947 */ /* 0x000fea0003800000 */
[----:B------:R-:W-:-:S13]  /*f2a0*/  ISETP.NE.AND P3, PT, R34, RZ, PT ;  /* 0x000000ff2200720c */ /* 0x000fda0003f65270 */
[----:B------:R-:W1:Y:S04]  /*f2b0*/  @P3 LDS.128 R44, [R40+0x24200] ;  /* 0x02420000282c3984 */ /* 0x000e680000000c00 */
[----:B-1----:R-:W-:Y:S01]  /*f2c0*/  @P3 STG.E.128 desc[UR54][R50.64], R44 ;  /* 0x0000002c32003986 */ /* 0x002fe2000c101d36 */
        /* <DEDUP_REMOVED lines=14> */
[----:B-1----:R1:W-:Y:S02]  /*f3b0*/  @P3 STG.E.128 desc[UR54][R50.64+0xa0], R44 ;  /* 0x0000a02c32003986 */ /* 0x0023e4000c101d36 */
.L_x_575:
[----:B------:R-:W-:Y:S05]  /*f3c0*/  BSYNC B1 ;  /* 0x0000000000017941 */ /* 0x000fea0003800000 */
.L_x_574:
[----:B-1----:R-:W-:-:S05]  /*f3d0*/  VIADD R44, R220, 0x80 ;  /* 0x00000080dc2c7836 */ /* 0x002fca0000000000 */
[----:B------:R-:W-:-:S13]  /*f3e0*/  ISETP.GE.AND P3, PT, R44, R42, PT ;  /* 0x0000002a2c00720c */ /* 0x000fda0003f66270 */
        /* <DEDUP_REMOVED lines=19> */
.L_x_519:
[----:B------:R-:W-:Y:S05]  /*f520*/  BSYNC B0 ;  /* 0x0000000000007941 */ /* 0x000fea0003800000 */
.L_x_485:
[----:B01234-:R-:W0:Y:S01]  /*f530*/  S2R R44, SR_TID.X ;  /* 0x00000000002c7919 */ /* 0x01fe220000002100 */
[----:B------:R-:W-:Y:S01]  /*f540*/  @!PT LDS RZ, [RZ] ;  /* 0x00000000fffff984 */ /* 0x000fe20000000800 */
[----:B------:R-:W-:Y:S01]  /*f550*/  @!PT LDS RZ, [RZ] ;  /* 0x00000000fffff984 */ /* 0x000fe20000000800 */
[----:B------:R-:W-:Y:S01]  /*f560*/  @!PT LDS RZ, [RZ] ;  /* 0x00000000fffff984 */ /* 0x000fe20000000800 */
[----:B------:R-:W-:Y:S01]  /*f570*/  @!PT LDS RZ, [RZ] ;  /* 0x00000000fffff984 */ /* 0x000fe20000000800 */
[----:B------:R1:W-:Y:S06]  /*f580*/  MEMBAR.ALL.CTA ;  /* 0x0000000000007992 */ /* 0x0003ec0000008000 */
[----:B-1----:R-:W1:Y:S01]  /*f590*/  FENCE.VIEW.ASYNC.S ;  /* 0x00000000000073c6 */ /* 0x002e620000000000 */
[----:B------:R-:W-:Y:S05]  /*f5a0*/  WARPSYNC.ALL ;  /* 0x0000000000007948 */ /* 0x000fea0003800000 */
[----:B------:R-:W-:Y:S01]  /*f5b0*/  BSSY B0, `(.L_x_576) ;  /* 0x0000009000007945 */ /* 0x000fe20003800000 */
[----:B0-----:R-:W-:Y:S01]  /*f5c0*/  LOP3.LUT R44, R44, 0x7f, RZ, 0xc0, !PT ;  /* 0x0000007f2c2c7812 */ /* 0x001fe200078ec0ff */
[----:B-1----:R0:W-:Y:S03]  /*f5d0*/  BAR.SYNC.DEFER_BLOCKING R160, 0x80 ;  /* 0x000200a00000751d */ /* 0x0021e60000010000 */
[----:B------:R-:W-:-:S13]  /*f5e0*/  ISETP.NE.AND P3, PT, R44, RZ, PT ;  /* 0x000000ff2c00720c */ /* 0x000fda0003f65270 */
[----:B------:R-:W-:-:S05]  /*f5f0*/  @!P3 VIADD R44, R43, 0x334a0 ;  /* 0x000334a02b2cb836 */ /* 0x000fca0000000000 */
[----:B------:R-:W-:-:S04]  /*f600*/  @!P3 PRMT R44, RZ, 0x654, R44 ;  /* 0x00000654ff2cb816 */ /* 0x000fc8000000002c */
[----:B------:R0:W-:Y:S01]  /*f610*/  @!P3 SYNCS.ARRIVE.TRANS64.RED.A1T0 RZ, [R44+URZ], RZ ;  /* 0x000000ff2cffb9a7 */ /* 0x0001e2000810043f */
[----:B------:R-:W-:Y:S05]  /*f620*/  @!P2 BRA `(.L_x_577) ;  /* 0x000000000004a947 */ /* 0x000fea0003800000 */
[----:B------:R-:W-:Y:S01]  /*f630*/  BPT.TRAP 0x1 ;  /* 0x000000040000795c */ /* 0x000fe20000300000 */
.L_x_577:
[----:B------:R-:W-:Y:S05]  /*f640*/  BSYNC B0 ;  /* 0x0000000000007941 */ /* 0x000fea0003800000 */
.L_x_576:
[----:B------:R-:W1:Y:S01]  /*f650*/  SYNCS.PHASECHK.TRANS64.TRYWAIT P2, [R43+URZ+0x334b0], R100 ;  /* 0x0334b0642b0075a7 */ /* 0x000e62000804017f */
[----:B------:R-:W-:Y:S01]  /*f660*/  ULDC UR37, c[0x0][0x2f4] ;  /* 0x0000bd0000257ab9 */ /* 0x000fe20000000800 */
[----:B------:R-:W-:Y:S01]  /*f670*/  ULDC.64 UR40, c[0x0][0x328] ;  /* 0x0000ca0000287ab9 */ /* 0x000fe20000000a00 */
[----:B------:R-:W-:Y:S01]  /*f680*/  ULDC.64 UR38, c[0x0][0x318] ;  /* 0x0000c60000267ab9 */ /* 0x000fe20000000a00 */
[----:B------:R-:W-:Y:S01]  /*f690*/  BSSY B0, `(.L_x_578) ;  /* 0x0000003000007945 */ /* 0x000fe20003800000 */
[----:B------:R-:W-:-:S03]  /*f6a0*/  IMAD.WIDE R48, R24, 0xa0, R122 ;  /* 0x000000a018307825 */ /* 0x000fc600078e027a */
[----:B-1----:R-:W-:Y:S05]  /*f6b0*/  @!P2 BRA `(.L_x_579) ;  /* 0x000001b00064a947 */ /* 0x002fea0003800000 */
.L_x_811:
[----:B------:R-:W-:Y:S05]  /*f6c0*/  BSYNC B0 ;  /* 0x0000000000007941 */ /* 0x000fea0003800000 */
.L_x_578:
[----:B------:R-:W-:Y:S01]  /*f6d0*/  ISETP.GE.AND P2, PT, R220, R42, PT ;  /* 0x0000002adc00720c */ /* 0x000fe20003f46270 */
[----:B------:R-:W-:-:S12]  /*f6e0*/  BSSY B0, `(.L_x_580) ;  /* 0x000001b000007945 */ /* 0x000fd80003800000 */
[----:B------:R-:W-:Y:S05]  /*f6f0*/  @P2 BRA `(.L_x_581) ;  /* 0x0000000000642947 */ /* 0x000fea0003800000 */
[----:B------:R-:W-:Y:S01]  /*f700*/  MOV R45, R33 ;  /* 0x00000021002d7202 */ /* 0x000fe20000000f00 */
[----:B0-----:R-:W-:Y:S02]  /*f710*/  IMAD.MOV.U32 R44, RZ, RZ, R116 ;  /* 0x000000ffff2c7224 */ /* 0x001fe400078e0074 */
[----:B------:R-:W-:Y:S02]  /*f720*/  IMAD R47, R49, UR40, RZ ;  /* 0x00000028312f7c24 */ /* 0x000fe4000f8e02ff */
[----:B------:R-:W-:-:S04]  /*f730*/  IMAD.WIDE.U32 R44, R48, UR40, R44 ;  /* 0x00000028302c7c25 */ /* 0x000fc8000f8e002c */
[----:B------:R-:W-:Y:S01]  /*f740*/  IMAD R47, R48, UR41, R47 ;  /* 0x00000029302f7c24 */ /* 0x000fe2000f8e022f */
[----:B------:R-:W-:-:S04]  /*f750*/  IADD3 R50, P2, R44, UR38, RZ ;  /* 0x000000262c327c10 */ /* 0x000fc8000ff5e0ff */
[----:B------:R-:W-:Y:S02]  /*f760*/  IADD3.X R51, R45, UR39, R47, P2, !PT ;  /* 0x000000272d337c10 */ /* 0x000fe400097fe42f */
[----:B------:R-:W-:-:S13]  /*f770*/  ISETP.GE.AND P2, PT, R18, UR37, PT ;  /* 0x0000002512007c0c */ /* 0x000fda000bf46270 */
[----:B------:R-:W0:Y:S04]  /*f780*/  @!P2 LDS.128 R44, [R40+0xf200] ;  /* 0x00f20000282ca984 */ /* 0x000e280000000c00 */
[----:B0-----:R-:W-:Y:S01]  /*f790*/  @!P2 STG.E.128 desc[UR54][R50.64], R44 ;  /* 0x0000002c3200a986 */ /* 0x001fe2000c101d36 */
        /* <DEDUP_REMOVED lines=14> */
[----:B0-----:R2:W-:Y:S02]  /*f880*/  @!P2 STG.E.128 desc[UR54][R50.64+0xa0], R44 ;  /* 0x0000a02c3200a986 */ /* 0x0015e4000c101d36 */
.L_x_581:
[----:B------:R-:W-:Y:S05]  /*f890*/  BSYNC B0 ;  /* 0x0000000000007941 */ /* 0x000fea0003800000 */
.L_x_580:
[----:B0-2---:R-:W-:Y:S01]  /*f8a0*/  VIADD R44, R220, 0x80 ;  /* 0x00000080dc2c7836 */ /* 0x005fe20000000000 */
[----:B------:R-:W-:Y:S04]  /*f8b0*/  BSSY B0, `(.L_x_582) ;  /* 0x000001e000007945 */ /* 0x000fe80003800000 */
[----:B------:R-:W-:-:S13]  /*f8c0*/  ISETP.GE.AND P2, PT, R44, R42, PT ;  /* 0x0000002a2c00720c */ /* 0x000fda0003f46270 */
[----:B------:R-:W-:Y:S05]  /*f8d0*/  @P2 BRA `(.L_x_583) ;  /* 0x00000000006c2947 */ /* 0x000fea0003800000 */
[----:B------:R-:W-:Y:S01]  /*f8e0*/  IADD3 R47, P2, R48, 0x80, RZ ;  /* 0x00000080302f7810 */ /* 0x000fe20007f5e0ff */
[----:B------:R-:W-:Y:S02]  /*f8f0*/  IMAD.MOV.U32 R44, RZ, RZ, R116 ;  /* 0x000000ffff2c7224 */ /* 0x000fe400078e0074 */
[----:B------:R-:W-:Y:S02]  /*f900*/  IMAD.MOV.U32 R45, RZ, RZ, R33 ;  /* 0x000000ffff2d7224 */ /* 0x000fe400078e0021 */
[----:B------:R-:W-:Y:S02]  /*f910*/  IMAD.X R48, RZ, RZ, R49, P2 ;  /* 0x000000ffff307224 */ /* 0x000fe400010e0631 */
[----:B------:R-:W-:-:S04]  /*f920*/  IMAD.WIDE.U32 R44, R47, UR40, R44 ;  /* 0x000000282f2c7c25 */ /* 0x000fc8000f8e002c */
[----:B------:R-:W-:-:S04]  /*f930*/  IMAD R48, R48, UR40, RZ ;  /* 0x0000002830307c24 */ /* 0x000fc8000f8e02ff */
        /* <DEDUP_REMOVED lines=21> */
.L_x_583:
[----:B------:R-:W-:Y:S05]  /*fa90*/  BSYNC B0 ;  /* 0x0000000000007941 */ /* 0x000fea0003800000 */
.L_x_582:
[----:B------:R-:W2:Y:S01]  /*faa0*/  LDL R40, [R1+0x8] ;  /* 0x0000080001287983 */ /* 0x000ea20000100800 */
[----:B------:R-:W-:Y:S01]  /*fab0*/  VIADD R17, R17, 0x1 ;  /* 0x0000000111117836 */ /* 0x000fe20000000000 */
[----:B-1----:R-:W-:Y:S01]  /*fac0*/  @!P3 IADD3 R43, R43, 0x334c0, RZ ;  /* 0x000334c02b2bb810 */ /* 0x002fe20007ffe0ff */
[----:B------:R-:W-:Y:S01]  /*fad0*/  @!PT LDS RZ, [RZ] ;  /* 0x00000000fffff984 */ /* 0x000fe20000000800 */
[----:B------:R-:W-:Y:S01]  /*fae0*/  @!PT LDS RZ, [RZ] ;  /* 0x00000000fffff984 */ /* 0x000fe20000000800 */
[----:B------:R-:W-:Y:S01]  /*faf0*/  @!PT LDS RZ, [RZ] ;  /* 0x00000000fffff984 */ /* 0x000fe20000000800 */
[----:B------:R-:W-:Y:S01]  /*fb00*/  @!PT LDS RZ, [RZ] ;  /* 0x00000000fffff984 */ /* 0x000fe20000000800 */
[----:B------:R1:W-:Y:S06]  /*fb10*/  MEMBAR.ALL.CTA ;  /* 0x0000000000007992 */ /* 0x0003ec0000008000 */
[----:B-1----:R-:W1:Y:S02]  /*fb20*/  FENCE.VIEW.ASYNC.S ;  /* 0x00000000000073c6 */ /* 0x002e640000000000 */
[----:B-1----:R1:W-:Y:S01]  /*fb30*/  BAR.SYNC.DEFER_BLOCKING R160, 0x80 ;  /* 0x000200a00000751d */ /* 0x0023e20000010000 */
[----:B------:R-:W-:-:S02]  /*fb40*/  ISETP.NE.AND P2, PT, R17, 0x2, PT ;  /* 0x000000021100780c */ /* 0x000fc40003f45270 */
[----:B------:R-:W-:Y:S02]  /*fb50*/  @!P3 PRMT R43, RZ, 0x654, R43 ;  /* 0x00000654ff2bb816 */ /* 0x000fe4000000002b */
[----:B------:R-:W-:Y:S02]  /*fb60*/  SEL R17, R17, RZ, P2 ;  /* 0x000000ff11117207 */ /* 0x000fe40001000000 */
[----:B------:R1:W-:Y:S01]  /*fb70*/  @!P3 SYNCS.ARRIVE.TRANS64.RED.A1T0 RZ, [R43+URZ], RZ ;  /* 0x000000ff2bffb9a7 */ /* 0x0003e2000810043f */
[----:B--2---:R-:W-:Y:S02]  /*fb80*/  LOP3.LUT P4, RZ, R40, 0x2, RZ, 0xc0, !PT ;  /* 0x0000000228ff7812 */ /* 0x004fe4000788c0ff */
[----:B------:R-:W-:-:S04]  /*fb90*/  SEL R40, RZ, 0x1, P2 ;  /* 0x00000001ff287807 */ /* 0x000fc80001000000 */
[----:B------:R-:W-:-:S07]  /*fba0*/  LOP3.LUT R221, R221, R40, RZ, 0x3c, !PT ;  /* 0x00000028dddd7212 */ /* 0x000fce00078e3cff */
[----:B-1----:R-:W-:Y:S05]  /*fbb0*/  @P4 BRA `(.L_x_584) ;  /* 0xffffff2c008c4947 */ /* 0x002fea000383ffff */
[----:B------:R-:W1:Y:S01]  /*fbc0*/  S2R R41, SR_TID.X ;  /* 0x0000000000297919 */ /* 0x000e620000002100 */
[----:B------:R-:W-:Y:S02]  /*fbd0*/  PLOP3.LUT P0, PT, PT, PT, PT, 0x8, 0x0 ;  /* 0x000000000000781c */ /* 0x000fe40003f0e170 */
[----:B-1----:R-:W-:-:S04]  /*fbe0*/  SHF.R.U32.HI R41, RZ, 0x7, R41 ;  /* 0x00000007ff297819 */ /* 0x002fc80000011629 */
[----:B------:R-:W-:-:S13]  /*fbf0*/  ISETP.NE.AND P4, PT, R41, 0x1, PT ;  /* 0x000000012900780c */ /* 0x000fda0003f85270 */
[----:B------:R-:W-:Y:S06]  /*fc00*/  @!P4 BAR.ARV 0x9, 0x100 ;  /* 0x024400000000cb1d */ /* 0x000fec0000002000 */
.L_x_480:
[----:B------:R-:W-:Y:S02]  /*fc10*/  ISETP.GE.AND P2, PT, R159, 0x1, PT ;  /* 0x000000019f00780c */ /* 0x000fe40003f46270 */
[----:B------:R-:W-:Y:S02]  /*fc20*/  CS2R R122, SRZ ;  /* 0x00000000007a7805 */ /* 0x000fe4000001ff00 */
[----:B------:R-:W-:Y:S02]  /*fc30*/  PLOP3.LUT P1, PT, PT, PT, PT, 0x80, 0x0 ;  /* 0x000000000000781c */ /* 0x000fe40003f2f070 */
[----:B------:R-:W-:Y:S02]  /*fc40*/  CS2R R92, SRZ ;  /* 0x00000000005c7805 */ /* 0x000fe4000001ff00 */
[----:B------:R-:W-:Y:S02]  /*fc50*/  CS2R R26, SRZ ;  /* 0x00000000001a7805 */ /* 0x000fe4000001ff00 */
[----:B------:R-:W-:-:S02]  /*fc60*/  CS2R R80, SRZ ;  /* 0x0000000000507805 */ /* 0x000fc4000001ff00 */
[----:B0-----:R-:W-:Y:S02]  /*fc70*/  CS2R R44, SRZ ;  /* 0x00000000002c7805 */ /* 0x001fe4000001ff00 */
        /* <DEDUP_REMOVED lines=8> */
[----:B------:R-:W-:Y:S01]  /*fd00*/  CS2R R58, SRZ ;  /* 0x00000000003a7805 */ /* 0x000fe2000001ff00 */
[----:B------:R-:W-:Y:S01]  /*fd10*/  IMAD.MOV.U32 R63, RZ, RZ, RZ ;  /* 0x000000ffff3f7224 */ /* 0x000fe200078e00ff */
[----:B------:R-:W-:-:S02]  /*fd20*/  CS2R R68, SRZ ;  /* 0x0000000000447805 */ /* 0x000fc4000001ff00 */
[----:B------:R-:W-:Y:S02]  /*fd30*/  CS2R R38, SRZ ;  /* 0x0000000000267805 */ /* 0x000fe4000001ff00 */
[----:B------:R-:W-:Y:S02]  /*fd40*/  MOV R71, RZ ;  /* 0x000000ff00477202 */ /* 0x000fe40000000f00 */
[----:B------:R-:W-:Y:S02]  /*fd50*/  CS2R R64, SRZ ;  /* 0x0000000000407805 */ /* 0x000fe4000001ff00 */
[----:B------:R-:W-:Y:S01]  /*fd60*/  CS2R R36, SRZ ;  /* 0x0000000000247805 */ /* 0x000fe2000001ff00 */
[----:B------:R-:W-:Y:S01]  /*fd70*/  IMAD.MOV.U32 R86, RZ, RZ, RZ ;  /* 0x000000ffff567224 */ /* 0x000fe200078e00ff */
        /* <DEDUP_REMOVED lines=8> */
[----:B------:R-:W-:Y:S01]  /*fe00*/  IMAD.MOV.U32 R34, RZ, RZ, RZ ;  /* 0x000000ffff227224 */ /* 0x000fe200078e00ff */
        /* <DEDUP_REMOVED lines=8> */
[----:B------:R-:W-:Y:S01]  /*fe90*/  CS2R R10, SRZ ;  /* 0x00000000000a7805 */ /* 0x000fe2000001ff00 */
[----:B------:R-:W-:Y:S01]  /*fea0*/  IMAD.MOV.U32 R42, RZ, RZ, RZ ;  /* 0x000000ffff2a7224 */ /* 0x000fe200078e00ff */
        /* <DEDUP_REMOVED lines=11> */
[----:B------:R-:W-:Y:S01]  /*ff60*/  MOV R4, RZ ;  /* 0x000000ff00047202 */ /* 0x000fe20000000f00 */
[----:B------:R-:W-:Y:S01]  /*ff70*/  IMAD.MOV.U32 R131, RZ, RZ, RZ ;  /* 0x000000ffff837224 */ /* 0x000fe200078e00ff */
[----:B------:R-:W-:Y:S06]  /*ff80*/  @P0 BRA `(.L_x_585) ;  /* 0x00000000000c0947 */ /* 0x000fec0003800000 */
[----:B------:R-:W0:Y:S01]  /*ff90*/  FENCE.VIEW.ASYNC.G ;  /* 0x00000000000073c6 */ /* 0x000e220000000100 */
[----:B------:R-:W-:Y:S05]  /*ffa0*/  WARPSYNC.ALL ;  /* 0x0000000000007948 */ /* 0x000fea0003800000 */
[----:B0-----:R-:W-:Y:S06]  /*ffb0*/  BAR.ARV 0xc, 0x180 ;  /* 0x0306000000007b1d */ /* 0x001fec0000002000 */
.L_x_585:
[----:B------:R-:W-:Y:S02]  /*ffc0*/  IMAD.MOV.U32 R120, RZ, RZ, RZ ;  /* 0x000000ffff787224 */ /* 0x000fe400078e00ff */
[----:B------:R-:W-:Y:S01]  /*ffd0*/  IMAD.MOV.U32 R5, RZ, RZ, RZ ;  /* 0x000000ffff057224 */ /* 0x000fe200078e00ff */
[----:B------:R-:W-:Y:S06]  /*ffe0*/  @!P2 BRA `(.L_x_586) ;  /* 0x000001000080a947 */ /* 0x000fec0003800000 */
[----:B------:R-:W-:-:S03]  /*fff0*/  UMOV UR4, 0xffffffff ;  /* 0xffffffff00047882 */ /* 0x000fc60000000000 */
[----:B------:R-:W-:Y:S05]  /*10000*/  BRA.DIV UR4, `(.L_x_587) ;  /* 0x000001aa04247947 */ /* 0x000fea000b800000 */
[----:B------:R-:W0:Y:S02]  /*10010*/  S2R R0, SR_TID.X ;  /* 0x0000000000007919 */ /* 0x000e240000002100 */
[----:B0-----:R-:W-:-:S05]  /*10020*/  VIADD R2, R0, 0xffffff80 ;  /* 0xffffff8000027836 */ /* 0x001fca0000000000 */
[----:B------:R-:W-:-:S04]  /*10030*/  SHF.R.S32.HI R0, RZ, 0x1f, R2 ;  /* 0x0000001fff007819 */ /* 0x000fc80000011402 */
[----:B------:R-:W-:-:S04]  /*10040*/  LEA.HI R0, R0, R2, RZ, 0x7 ;  /* 0x0000000200007211 */ /* 0x000fc800078f38ff */
[----:B------:R-:W-:-:S05]  /*10050*/  SHF.R.S32.HI R0, RZ, 0x7, R0 ;  /* 0x00000007ff007819 */ /* 0x000fca0000011400 */
[----:B------:R0:W1:Y:S02]  /*10060*/  SHFL.IDX PT, R233, R0, RZ, 0x1f ;  /* 0x00001fff00e97589 */ /* 0x00006400000e0000 */
.L_x_814:
[----:B------:R-:W-:Y:S01]  /*10070*/  ULOP3.LUT UP0, URZ, UR52, 0x9f, URZ, 0xc0, !UPT ;  /* 0x0000009f343f7892 */ /* 0x000fe2000f80c03f */
[----:B01----:R-:W-:-:S04]  /*10080*/  LEA.HI R0, R233, R233, RZ, 0x1 ;  /* 0x000000e9e9007211 */ /* 0x003fc800078f08ff */
[----:B------:R-:W-:Y:S02]  /*10090*/  LOP3.LUT R0, R0, 0x3e, RZ, 0xc0, !PT ;  /* 0x0000003e00007812 */ /* 0x000fe400078ec0ff */
[----:B------:R-:W-:Y:S02]  /*100a0*/  PLOP3.LUT P0, PT, PT, PT, UP0, 0x80, 0x0 ;  /* 0x000000000000781c */ /* 0x000fe40003f0f008 */
[----:B------:R-:W-:-:S04]  /*100b0*/  IADD3 R0, R233, -R0, RZ ;  /* 0x80000000e9007210 */ /* 0x000fc80007ffe0ff */
[----:B------:R-:W-:-:S04]  /*100c0*/  LEA R0, R0, UR52, 0xc ;  /* 0x0000003400007c11 */ /* 0x000fc8000f8e60ff */
[----:B------:R-:W-:-:S04]  /*100d0*/  SHF.R.U32.HI R0, RZ, 0x4, R0 ;  /* 0x00000004ff007819 */ /* 0x000fc80000011600 */
[----:B------:R-:W-:Y:S01]  /*100e0*/  LOP3.LUT R44, R0, 0x3fff, RZ, 0xc0, !PT ;  /* 0x00003fff002c7812 */ /* 0x000fe200078ec0ff */
[----:B------:R-:W-:Y:S06]  /*100f0*/  @!P0 BRA `(.L_x_588) ;  /* 0x0000000000408947 */ /* 0x000fec0003800000 */
[----:B------:R-:W-:Y:S01]  /*10100*/  MOV R0, 0x0 ;  /* 0x0000000000007802 */ /* 0x000fe20000000f00 */
[----:B------:R-:W-:Y:S01]  /*10110*/  ULDC.64 UR4, c[0x4][0xc0] ;  /* 0x0100300000047ab9 */ /* 0x000fe20000000a00 */
[----:B------:R-:W-:Y:S01]  /*10120*/  ULDC.64 UR6, c[0x4][0xc8] ;  /* 0x0100320000067ab9 */ /* 0x000fe20000000a00 */
[----:B------:R-:W-:Y:S01]  /*10130*/  IMAD.U32 R4, RZ, RZ, UR4 ;  /* 0x00000004ff047e24 */ /* 0x000fe2000f8e00ff */
        /* <DEDUP_REMOVED lines=12> */
.L_x_588:
[----:B------:R-:W2:Y:S01]  /*10200*/  LDL R2, [R1+0x2c] ;  /* 0x00002c0001027983 */ /* 0x000ea20000100800 */
[----:B------:R-:W-:Y:S01]  /*10210*/  ULDC.64 UR4, c[0x0][0x990] ;  /* 0x0002640000047ab9 */ /* 0x000fe20000000a00 */
[----:B------:R-:W-:Y:S02]  /*10220*/  ULDC.64 UR6, c[0x0][0x998] ;  /* 0x0002660000067ab9 */ /* 0x000fe40000000a00 */
[----:B------:R-:W3:Y:S04]  /*10230*/  LDL R21, [R1] ;  /* 0x0000000001157983 */ /* 0x000ee80000100800 */
[----:B------:R-:W4:Y:S01]  /*10240*/  LDL R20, [R1+0x18] ;  /* 0x0000180001147983 */ /* 0x000f220000100800 */
[----:B------:R-:W-:Y:S02]  /*10250*/  ISETP.NE.U32.AND P0, PT, RZ, UR4, PT ;  /* 0x00000004ff007c0c */ /* 0x000fe4000bf05070 */
[----:B------:R-:W-:-:S02]  /*10260*/  ISETP.NE.U32.AND P1, PT, RZ, UR6, PT ;  /* 0x00000006ff007c0c */ /* 0x000fc4000bf25070 */
[----:B------:R-:W-:Y:S02]  /*10270*/  ISETP.NE.AND.EX P0, PT, RZ, UR5, PT, P0 ;  /* 0x00000005ff007c0c */ /* 0x000fe4000bf05300 */
[----:B------:R-:W-:-:S11]  /*10280*/  ISETP.NE.AND.EX P1, PT, RZ, UR7, PT, P1 ;  /* 0x00000007ff007c0c */ /* 0x000fd6000bf25310 */
[----:B------:R-:W2:Y:S08]  /*10290*/  @P0 LDC.64 R6, c[0x0][0x9a8] ;  /* 0x00026a00ff060b82 */ /* 0x000eb00000000a00 */
[----:B------:R-:W0:Y:S08]  /*102a0*/  @P1 LDC.64 R8, c[0x0][0x9b8] ;  /* 0x00026e00ff081b82 */ /* 0x000e300000000a00 */
[----:B------:R-:W1:Y:S08]  /*102b0*/  @P0 LDC.64 R10, c[0x0][0x9b0] ;  /* 0x00026c00ff0a0b82 */ /* 0x000e700000000a00 */
[----:B------:R-:W1:Y:S01]  /*102c0*/  @P1 LDC.64 R12, c[0x0][0x9c0] ;  /* 0x00027000ff0c1b82 */ /* 0x000e620000000a00 */
[----:B--2---:R-:W-:-:S02]  /*102d0*/  @P0 IMAD R0, R2, R6, RZ ;  /* 0x0000000602000224 */ /* 0x004fc400078e02ff */
[----:B0-----:R-:W-:Y:S02]  /*102e0*/  @P1 IMAD R4, R2, R8, RZ ;  /* 0x0000000802041224 */ /* 0x001fe400078e02ff */
[C---:B---3--:R-:W-:Y:S02]  /*102f0*/  @P0 IMAD R7, R21.reuse, R7, R0 ;  /* 0x0000000715070224 */ /* 0x048fe400078e0200 */
[----:B------:R-:W-:Y:S01]  /*10300*/  @P0 IMAD.WIDE.U32 R2, R21, R6, RZ ;  /* 0x0000000615020225 */ /* 0x000fe200078e00ff */
[----:B----4-:R-:W-:-:S03]  /*10310*/  @P0 SHF.R.S32.HI R15, RZ, 0x1f, R20 ;  /* 0x0000001fff0f0819 */ /* 0x010fc60000011414 */
[----:B------:R-:W-:Y:S01]  /*10320*/  @P1 IMAD R9, R21, R9, R4 ;  /* 0x0000000915091224 */ /* 0x000fe200078e0204 */
[----:B------:R-:W-:Y:S01]  /*10330*/  @P0 IADD3 R3, R3, R7, RZ ;  /* 0x0000000703030210 */ /* 0x000fe20007ffe0ff */
[----:B------:R-:W-:Y:S01]  /*10340*/  @P1 IMAD.WIDE.U32 R4, R21, R8, RZ ;  /* 0x0000000815041225 */ /* 0x000fe200078e00ff */
[----:B------:R-:W-:-:S03]  /*10350*/  @P1 SHF.R.S32.HI R7, RZ, 0x1f, R20 ;  /* 0x0000001fff071819 */ /* 0x000fc60000011414 */
[----:B-1----:R-:W-:Y:S02]  /*10360*/  @P0 IMAD R0, R15, R10, RZ ;  /* 0x0000000a0f000224 */ /* 0x002fe400078e02ff */
[----:B------:R-:W-:Y:S02]  /*10370*/  @P1 IMAD R6, R7, R12, RZ ;  /* 0x0000000c07061224 */ /* 0x000fe400078e02ff */
[----:B------:R-:W-:Y:S02]  /*10380*/  @P1 IMAD.IADD R5, R5, 0x1, R9 ;  /* 0x0000000105051824 */ /* 0x000fe400078e0209 */
[C---:B------:R-:W-:Y:S01]  /*10390*/  @P0 IMAD R9, R20.reuse, R11, R0 ;  /* 0x0000000b14090224 */ /* 0x040fe200078e0200 */
[----:B------:R-:W-:Y:S01]  /*103a0*/  MOV R0, 0x3f800000 ;  /* 0x3f80000000007802 */ /* 0x000fe20000000f00 */
[----:B------:R-:W-:-:S04]  /*103b0*/  @P0 IMAD.WIDE.U32 R2, R20, R10, R2 ;  /* 0x0000000a14020225 */ /* 0x000fc800078e0002 */
[C---:B------:R-:W-:Y:S02]  /*103c0*/  @P1 IMAD R11, R20.reuse, R13, R6 ;  /* 0x0000000d140b1224 */ /* 0x040fe400078e0206 */
[----:B------:R-:W-:Y:S01]  /*103d0*/  @P1 IMAD.WIDE.U32 R6, R20, R12, R4 ;  /* 0x0000000c14061225 */ /* 0x000fe200078e0004 */
[----:B------:R-:W-:Y:S01]  /*103e0*/  @P0 LEA R4, P2, R2, UR4, 0x2 ;  /* 0x0000000402040c11 */ /* 0x000fe2000f8410ff */
[----:B------:R-:W-:Y:S02]  /*103f0*/  ULDC UR4, c[0x0][0x3f4] ;  /* 0x0000fd0000047ab9 */ /* 0x000fe40000000800 */
[----:B------:R-:W-:Y:S01]  /*10400*/  @P0 IMAD.IADD R5, R3, 0x1, R9 ;  /* 0x0000000103050824 */ /* 0x000fe200078e0209 */
[----:B------:R-:W-:Y:S01]  /*10410*/  @P1 LEA R8, P3, R6, UR6, 0x2 ;  /* 0x0000000606081c11 */ /* 0x000fe2000f8610ff */
[----:B------:R-:W-:-:S03]  /*10420*/  @P1 IMAD.IADD R3, R7, 0x1, R11 ;  /* 0x0000000107031824 */ /* 0x000fc600078e020b */
[----:B------:R-:W-:Y:S02]  /*10430*/  @P0 LEA.HI.X R5, R2, UR5, R5, 0x2, P2 ;  /* 0x0000000502050c11 */ /* 0x000fe400090f1405 */
[----:B------:R-:W-:Y:S01]  /*10440*/  @P1 LEA.HI.X R9, R6, UR7, R3, 0x2, P3 ;  /* 0x0000000706091c11 */ /* 0x000fe200098f1403 */
[----:B------:R-:W-:-:S04]  /*10450*/  IMAD.MOV.U32 R3, RZ, RZ, 0x3f800000 ;  /* 0x3f800000ff037424 */ /* 0x000fc800078e00ff */
[----:B------:R-:W2:Y:S04]  /*10460*/  @P1 LDG.E R0, desc[UR54][R8.64] ;  /* 0x0000003608001981 */ /* 0x000ea8000c1e1900 */
[----:B------:R-:W2:Y:S01]  /*10470*/  @P0 LDG.E R3, desc[UR54][R4.64] ;  /* 0x0000003604030981 */ /* 0x000ea2000c1e1900 */
[----:B------:R-:W-:Y:S01]  /*10480*/  ISETP.LT.AND P0, PT, RZ, UR4, PT ;  /* 0x00000004ff007c0c */ /* 0x000fe2000bf01270 */
[----:B------:R-:W-:Y:S01]  /*10490*/  ULDC UR4, c[0x0][0x9d8] ;  /* 0x0002760000047ab9 */ /* 0x000fe20000000800 */
[----:B--2---:R-:W-:-:S04]  /*104a0*/  FMUL.FTZ R0, R3, R0 ;  /* 0x0000000003007220 */ /* 0x004fc80000410000 */
[----:B------:R-:W-:-:S07]  /*104b0*/  FMUL.FTZ R2, R0, UR4 ;  /* 0x0000000400027c20 */ /* 0x000fce0008410000 */
[----:B------:R-:W-:Y:S05]  /*104c0*/  @P0 BRA `(.L_x_589) ;  /* 0x0000000000400947 */ /* 0x000fea0003800000 */
[----:B------:R-:W-:-:S04]  /*104d0*/  ULEA.HI UR4, UR43, UR43, URZ, 0x1 ;  /* 0x0000002b2b047291 */ /* 0x000fc8000f8f083f */
[----:B------:R-:W-:-:S04]  /*104e0*/  ULOP3.LUT UR4, UR4, 0xfffffffe, URZ, 0xc0, !UPT ;  /* 0xfffffffe04047892 */ /* 0x000fc8000f8ec03f */
[----:B------:R-:W-:-:S06]  /*104f0*/  UIADD3 UR4, UR43, -UR4, URZ ;  /* 0x800000042b047290 */ /* 0x000fcc000fffe03f */
[----:B------:R-:W-:-:S05]  /*10500*/  IMAD.U32 R3, RZ, RZ, UR4 ;  /* 0x00000004ff037e24 */ /* 0x000fca000f8e00ff */
[----:B------:R-:W-:-:S04]  /*10510*/  SHF.L.U32 R3, R3, 0x1f, RZ ;  /* 0x0000001f03037819 */ /* 0x000fc800000006ff */
[----:B------:R0:W1:Y:S03]  /*10520*/  SYNCS.PHASECHK.TRANS64.TRYWAIT P0, [R16+URZ+0x33400], R3 ;  /* 0x03340003100075a7 */ /* 0x000066000800017f */
[----:B-1----:R-:W-:Y:S05]  /*10530*/  @!P0 NANOSLEEP.SYNCS 0x989680 ;  /* 0x009896800000895d */ /* 0x002fea0003900000 */
[----:B------:R-:W1:Y:S01]  /*10540*/  @!P0 SYNCS.PHASECHK.TRANS64 P0, [R16+URZ+0x33400], R3 ;  /* 0x03340003100085a7 */ /* 0x000e62000800007f */
[----:B------:R-:W-:Y:S04]  /*10550*/  BSSY B0, `(.L_x_590) ;  /* 0x0000006000007945 */ /* 0x000fe80003800000 */
[----:B-1----:R-:W-:Y:S05]  /*10560*/  @P0 BRA `(.L_x_591) ;  /* 0x0000000000100947 */ /* 0x002fea0003800000 */
.L_x_592:
[----:B-1----:R1:W2:Y:S02]  /*10570*/  SYNCS.PHASECHK.TRANS64.TRYWAIT P0, [R16+URZ+0x33400], R3 ;  /* 0x03340003100075a7 */ /* 0x0022a4000800017f */
[----:B--2---:R-:W-:Y:S05]  /*10580*/  @!P0 NANOSLEEP.SYNCS 0x989680 ;  /* 0x009896800000895d */ /* 0x004fea0003900000 */
[----:B------:R-:W2:Y:S02]  /*10590*/  @!P0 SYNCS.PHASECHK.TRANS64 P0, [R16+URZ+0x33400], R3 ;  /* 0x03340003100085a7 */ /* 0x000ea4000800007f */
[----:B--2---:R-:W-:Y:S05]  /*105a0*/  @!P0 BRA `(.L_x_592) ;  /* 0xfffffffc00f08947 */ /* 0x004fea000383ffff */
.L_x_591:
[----:B------:R-:W-:Y:S05]  /*105b0*/  BSYNC B0 ;  /* 0x0000000000007941 */ /* 0x000fea0003800000 */
.L_x_590:
[----:B------:R-:W-:Y:S05]  /*105c0*/  BRA `(.L_x_593) ;  /* 0x0000006c003c7947 */ /* 0x000fea0003800000 */
.L_x_589:
[----:B------:R-:W0:Y:S01]  /*105d0*/  LDC.64 R24, c[0x0][0x3e8] ;  /* 0x0000fa00ff187b82 */ /* 0x000e220000000a00 */
[----:B------:R-:W-:Y:S01]  /*105e0*/  ULOP3.LUT UP0, URZ, UR52, 0x1bf, URZ, 0xc0, !UPT ;  /* 0x000001bf343f7892 */ /* 0x000fe2000f80c03f */
[----:B-----5:R-:W-:Y:S01]  /*105f0*/  SHF.R.S32.HI R0, RZ, 0x1f, R145 ;  /* 0x0000001fff007819 */ /* 0x020fe20000011491 */
[----:B------:R-:W-:Y:S01]  /*10600*/  ULDC.64 UR4, c[0x0][0x3f8] ;  /* 0x0000fe0000047ab9 */ /* 0x000fe20000000a00 */
[----:B------:R-:W-:-:S03]  /*10610*/  ULDC.64 UR6, c[0x0][0x408] ;  /* 0x0001020000067ab9 */ /* 0x000fc60000000a00 */
[----:B------:R-:W-:Y:S01]  /*10620*/  PLOP3.LUT P0, PT, PT, PT, UP0, 0x80, 0x0 ;  /* 0x000000000000781c */ /* 0x000fe20003f0f008 */
[----:B------:R-:W1:Y:S01]  /*10630*/  LDC.64 R28, c[0x0][0x400] ;  /* 0x00010000ff1c7b82 */ /* 0x000e620000000a00 */
[C---:B------:R-:W-:Y:S02]  /*10640*/  IMAD R4, R0.reuse, UR4, RZ ;  /* 0x0000000400047c24 */ /* 0x040fe4000f8e02ff */
[----:B------:R-:W-:Y:S02]  /*10650*/  IMAD R0, R0, UR6, RZ ;  /* 0x0000000600007c24 */ /* 0x000fe4000f8e02ff */
[C---:B------:R-:W-:Y:S02]  /*10660*/  IMAD R3, R145.reuse, UR5, R4 ;  /* 0x0000000591037c24 */ /* 0x040fe4000f8e0204 */
[C---:B------:R-:W-:Y:S02]  /*10670*/  IMAD R27, R145.reuse, UR7, R0 ;  /* 0x00000007911b7c24 */ /* 0x040fe4000f8e0200 */
[----:B0-----:R-:W-:-:S04]  /*10680*/  IMAD.WIDE.U32 R24, R145, UR4, R24 ;  /* 0x0000000491187c25 */ /* 0x001fc8000f8e0018 */
[----:B------:R-:W-:Y:S02]  /*10690*/  IMAD.IADD R26, R3, 0x1, R25 ;  /* 0x00000001031a7824 */ /* 0x000fe400078e0219 */
[----:B-1----:R-:W-:-:S04]  /*106a0*/  IMAD.WIDE.U32 R28, R145, UR6, R28 ;  /* 0x00000006911c7c25 */ /* 0x002fc8000f8e001c */
[----:B------:R-:W-:Y:S01]  /*106b0*/  IMAD.IADD R27, R27, 0x1, R29 ;  /* 0x000000011b1b7824 */ /* 0x000fe200078e021d */
[----:B------:R-:W-:Y:S06]  /*106c0*/  @!P0 BRA `(.L_x_594) ;  /* 0x0000000000408947 */ /* 0x000fec0003800000 */
[----:B------:R-:W-:Y:S01]  /*106d0*/  MOV R0, 0x0 ;  /* 0x0000000000007802 */ /* 0x000fe20000000f00 */
[----:B------:R-:W-:Y:S01]  /*106e0*/  ULDC.64 UR4, c[0x4][0xc0] ;  /* 0x0100300000047ab9 */ /* 0x000fe20000000a00 */
[----:B------:R-:W-:Y:S01]  /*106f0*/  ULDC.64 UR6, c[0x4][0xc8] ;  /* 0x0100320000067ab9 */ /* 0x000fe20000000a00 */
[----:B------:R-:W-:Y:S01]  /*10700*/  IMAD.U32 R4, RZ, RZ, UR4 ;  /* 0x00000004ff047e24 */ /* 0x000fe2000f8e00ff */
[----:B------:R0:W1:Y:S01]  /*10710*/  LDC.64 R14, c[0x4][R0] ;  /* 0x01000000000e7b82 */ /* 0x0000620000000a00 */
[----:B------:R-:W-:Y:S01]  /*10720*/  MOV R5, UR5 ;  /* 0x0000000500057c02 */ /* 0x000fe20008000f00 */
[----:B------:R-:W-:Y:S01]  /*10730*/  ULDC.64 UR4, c[0x4][0x28] ;  /* 0x01000a0000047ab9 */ /* 0x000fe20000000a00 */
[----:B------:R-:W-:Y:S01]  /*10740*/  IMAD.U32 R6, RZ, RZ, UR6 ;  /* 0x00000006ff067e24 */ /* 0x000fe2000f8e00ff */
[----:B------:R-:W-:Y:S01]  /*10750*/  MOV R8, 0x70 ;  /* 0x0000007000087802 */ /* 0x000fe20000000f00 */
[----:B------:R-:W-:Y:S02]  /*10760*/  IMAD.U32 R7, RZ, RZ, UR7 ;  /* 0x00000007ff077e24 */ /* 0x000fe4000f8e00ff */
[----:B------:R-:W-:-:S02]  /*10770*/  IMAD.U32 R10, RZ, RZ, UR4 ;  /* 0x00000004ff0a7e24 */ /* 0x000fc4000f8e00ff */
[----:B------:R-:W-:Y:S02]  /*10780*/  IMAD.U32 R11, RZ, RZ, UR5 ;  /* 0x00000005ff0b7e24 */ /* 0x000fe4000f8e00ff */
[----:B------:R-:W-:Y:S02]  /*10790*/  IMAD.MOV.U32 R12, RZ, RZ, 0x1 ;  /* 0x00000001ff0c7424 */ /* 0x000fe400078e00ff */
[----:B0-----:R-:W-:-:S07]  /*107a0*/  IMAD.MOV.U32 R13, RZ, RZ, RZ ;  /* 0x000000ffff0d7224 */ /* 0x001fce00078e00ff */
[----:B------:R-:W-:-:S07]  /*107b0*/  LEPC R20, `(.L_x_594) ;  /* 0x000000001014794e */ /* 0x000fce0000000000 */
[----:B-1----:R-:W-:Y:S05]  /*107c0*/  CALL.ABS.NOINC R14 ;  /* 0x000000000e007343 */ /* 0x002fea0003c00000 */
.L_x_594:
[----:B------:R-:W2:Y:S01]  /*107d0*/  LDL R45, [R1+0x14] ;  /* 0x00001400012d7983 */ /* 0x000ea20000100800 */
[----:B------:R-:W-:Y:S01]  /*107e0*/  ULDC.U8 UR4, c[0x0][0x410] ;  /* 0x0001040000047ab9 */ /* 0x000fe20000000000 */
[----:B------:R-:W-:Y:S01]  /*107f0*/  BSSY B0, `(.L_x_595) ;  /* 0x00006a4000007945 */ /* 0x000fe20003800000 */
[----:B------:R-:W-:Y:S01]  /*10800*/  ISETP.NE.AND P0, PT, RZ, UR4, PT ;  /* 0x00000004ff007c0c */ /* 0x000fe2000bf05270 */
[----:B--2---:R-:W-:-:S12]  /*10810*/  IMAD R10, R45, 0x80, R220 ;  /* 0x000000802d0a7824 */ /* 0x004fd800078e02dc */
[----:B------:R-:W-:Y:S05]  /*10820*/  @!P0 BRA `(.L_x_596) ;  /* 0x0000003400388947 */ /* 0x000fea0003800000 */
[----:B------:R-:W-:-:S03]  /*10830*/  UMOV UR4, 0xffffffff ;  /* 0xffffffff00047882 */ /* 0x000fc60000000000 */
[----:B------:R-:W-:Y:S05]  /*10840*/  BRA.DIV UR4, `(.L_x_597) ;  /* 0x000001a204547947 */ /* 0x000fea000b800000 */
[----:B------:R0:W1:Y:S04]  /*10850*/  SHFL.IDX PT, R3, R24, RZ, 0x1e1f ;  /* 0x001e1fff18037589 */ /* 0x00006800000e0000 */
[----:B------:R0:W2:Y:S04]  /*10860*/  SHFL.IDX PT, R14, R28, RZ, 0x1e1f ;  /* 0x001e1fff1c0e7589 */ /* 0x0000a800000e0000 */
[----:B------:R0:W3:Y:S04]  /*10870*/  SHFL.IDX PT, R0, R26, RZ, 0x1e1f ;  /* 0x001e1fff1a007589 */ /* 0x0000e800000e0000 */
[----:B------:R0:W4:Y:S02]  /*10880*/  SHFL.IDX PT, R4, R27, RZ, 0x1e1f ;  /* 0x001e1fff1b047589 */ /* 0x00012400000e0000 */
.L_x_820:
[----:B------:R-:W-:Y:S01]  /*10890*/  ULDC UR4, c[0x0][0x448] ;  /* 0x0001120000047ab9 */ /* 0x000fe20000000800 */
[----:B------:R-:W-:Y:S01]  /*108a0*/  BSSY B1, `(.L_x_598) ;  /* 0x000004d000017945 */ /* 0x000fe20003800000 */
[----:B------:R-:W-:Y:S01]  /*108b0*/  IMAD R153, R153, UR4, RZ ;  /* 0x0000000499997c24 */ /* 0x000fe2000f8e02ff */
[----:B------:R-:W-:Y:S02]  /*108c0*/  CS2R R8, SRZ ;  /* 0x0000000000087805 */ /* 0x000fe4000001ff00 */
[----:B------:R-:W-:Y:S02]  /*108d0*/  CS2R R12, SRZ ;  /* 0x00000000000c7805 */ /* 0x000fe4000001ff00 */
[----:B0-----:R-:W-:Y:S02]  /*108e0*/  CS2R R24, SRZ ;  /* 0x0000000000187805 */ /* 0x001fe4000001ff00 */
[----:B------:R-:W-:Y:S02]  /*108f0*/  CS2R R28, SRZ ;  /* 0x00000000001c7805 */ /* 0x000fe4000001ff00 */
[----:B------:R-:W-:-:S02]  /*10900*/  ISETP.GE.AND P0, PT, R10, R153, PT ;  /* 0x000000990a00720c */ /* 0x000fc40003f06270 */
        /* <DEDUP_REMOVED lines=8> */
[----:B------:R-:W-:Y:S06]  /*10990*/  @P0 BRA `(.L_x_599) ;  /* 0x0000000000f40947 */ /* 0x000fec0003800000 */
[----:B------:R-:W4:Y:S01]  /*109a0*/  LDL R42, [R1+0x5c] ;  /* 0x00005c00012a7983 */ /* 0x000f220000100800 */
[----:B------:R-:W-:-:S03]  /*109b0*/  ULDC UR4, c[0x0][0x3f4] ;  /* 0x0000fd0000047ab9 */ /* 0x000fc60000000800 */
[----:B------:R-:W4:Y:S04]  /*109c0*/  LDL R15, [R1+0x58] ;  /* 0x00005800010f7983 */ /* 0x000f280000100800 */
[----:B------:R-:W4:Y:S04]  /*109d0*/  LDL R51, [R1+0x54] ;  /* 0x0000540001337983 */ /* 0x000f280000100800 */
[----:B------:R-:W4:Y:S01]  /*109e0*/  LDL R50, [R1+0x50] ;  /* 0x0000500001327983 */ /* 0x000f220000100800 */
[----:B------:R-:W-:Y:S02]  /*109f0*/  ISETP.GE.AND P5, PT, R222, UR4, PT ;  /* 0x00000004de007c0c */ /* 0x000fe4000bfa6270 */
[----:B------:R-:W-:-:S02]  /*10a00*/  CS2R R32, SRZ ;  /* 0x0000000000207805 */ /* 0x000fc4000001ff00 */
[----:B------:R-:W-:Y:S02]  /*10a10*/  ISETP.GE.AND P2, PT, R22, UR4, PT ;  /* 0x0000000416007c0c */ /* 0x000fe4000bf46270 */
[----:B------:R-:W-:Y:S02]  /*10a20*/  CS2R R34, SRZ ;  /* 0x0000000000227805 */ /* 0x000fe4000001ff00 */
[----:B------:R-:W-:Y:S02]  /*10a30*/  ISETP.GE.AND P3, PT, R223, UR4, PT ;  /* 0x00000004df007c0c */ /* 0x000fe4000bf66270 */
[----:B------:R-:W-:Y:S02]  /*10a40*/  CS2R R36, SRZ ;  /* 0x0000000000247805 */ /* 0x000fe4000001ff00 */
[----:B------:R-:W-:Y:S02]  /*10a50*/  SHF.R.S32.HI R7, RZ, 0x1f, R222 ;  /* 0x0000001fff077819 */ /* 0x000fe400000114de */
[----:B-1----:R-:W-:-:S02]  /*10a60*/  @!P5 IADD3 R10, P1, R222, R3, RZ ;  /* 0x00000003de0ad210 */ /* 0x002fc40007f3e0ff */
[-C--:B--2---:R-:W-:Y:S02]  /*10a70*/  @!P5 IADD3 R12, P4, R222, R14.reuse, RZ ;  /* 0x0000000ede0cd210 */ /* 0x084fe40007f9e0ff */
[----:B------:R-:W-:Y:S01]  /*10a80*/  @!P2 SHF.R.S32.HI R5, RZ, 0x1f, R22 ;  /* 0x0000001fff05a819 */ /* 0x000fe20000011416 */
[----:B---3--:R-:W-:Y:S01]  /*10a90*/  @!P5 IMAD.X R11, R0, 0x1, R7, P1 ;  /* 0x00000001000bd824 */ /* 0x008fe200008e0607 */
[----:B------:R-:W-:Y:S02]  /*10aa0*/  @!P2 IADD3 R6, P0, R22, R3, RZ ;  /* 0x000000031606a210 */ /* 0x000fe40007f1e0ff */
[----:B----4-:R-:W-:Y:S02]  /*10ab0*/  @!P5 IADD3.X R13, R4, R7, RZ, P4, !PT ;  /* 0x00000007040dd210 */ /* 0x010fe400027fe4ff */
[----:B------:R-:W-:Y:S01]  /*10ac0*/  ISETP.GE.AND P1, PT, R225, UR4, PT ;  /* 0x00000004e1007c0c */ /* 0x000fe2000bf26270 */
[----:B------:R-:W-:Y:S01]  /*10ad0*/  @!P2 IMAD.X R7, R0, 0x1, R5, P0 ;  /* 0x000000010007a824 */ /* 0x000fe200000e0605 */
[----:B------:R-:W-:Y:S01]  /*10ae0*/  @!P2 IADD3 R8, P0, R22, R14, RZ ;  /* 0x0000000e1608a210 */ /* 0x000fe20007f1e0ff */
[----:B------:R-:W5:Y:S01]  /*10af0*/  @!P5 LD.E.64 R32, desc[UR54][R10.64] ;  /* 0x000000360a20d980 */ /* 0x000f62000c101b00 */
[----:B------:R-:W-:-:S02]  /*10b00*/  @!P3 IADD3 R20, P4, R223, R3, RZ ;  /* 0x00000003df14b210 */ /* 0x000fc40007f9e0ff */
[----:B------:R-:W-:Y:S01]  /*10b10*/  CS2R R38, SRZ ;  /* 0x0000000000267805 */ /* 0x000fe2000001ff00 */
[----:B------:R0:W5:Y:S01]  /*10b20*/  @!P5 LD.E.64 R34, desc[UR54][R12.64] ;  /* 0x000000360c22d980 */ /* 0x000162000c101b00 */
[----:B------:R-:W-:Y:S01]  /*10b30*/  @!P3 IADD3 R40, P5, R223, R14, RZ ;  /* 0x0000000edf28b210 */ /* 0x000fe20007fbe0ff */
[----:B------:R-:W-:Y:S01]  /*10b40*/  @!P2 IMAD.X R9, R4, 0x1, R5, P0 ;  /* 0x000000010409a824 */ /* 0x000fe200000e0605 */
[----:B------:R-:W-:Y:S02]  /*10b50*/  CS2R R28, SRZ ;  /* 0x00000000001c7805 */ /* 0x000fe4000001ff00 */
[----:B------:R-:W-:Y:S01]  /*10b60*/  CS2R R30, SRZ ;  /* 0x00000000001e7805 */ /* 0x000fe2000001ff00 */
[----:B------:R-:W5:Y:S01]  /*10b70*/  @!P2 LD.E.64 R36, desc[UR54][R6.64] ;  /* 0x000000360624a980 */ /* 0x000f62000c101b00 */
[----:B------:R-:W-:-:S03]  /*10b80*/  ISETP.GE.AND P0, PT, R224, UR4, PT ;  /* 0x00000004e0007c0c */ /* 0x000fc6000bf06270 */
[----:B------:R1:W5:Y:S01]  /*10b90*/  @!P2 LD.E.64 R38, desc[UR54][R8.64] ;  /* 0x000000360826a980 */ /* 0x000362000c101b00 */
[----:B------:R-:W-:Y:S02]  /*10ba0*/  ISETP.GE.AND P2, PT, R226, UR4, PT ;  /* 0x00000004e2007c0c */ /* 0x000fe4000bf46270 */
[----:B------:R-:W-:Y:S02]  /*10bb0*/  CS2R R24, SRZ ;  /* 0x0000000000187805 */ /* 0x000fe4000001ff00 */
[----:B------:R-:W-:Y:S02]  /*10bc0*/  CS2R R26, SRZ ;  /* 0x00000000001a7805 */ /* 0x000fe4000001ff00 */
[----:B0-----:R-:W-:Y:S02]  /*10bd0*/  CS2R R12, SRZ ;  /* 0x00000000000c7805 */ /* 0x001fe4000001ff00 */
[----:B------:R-:W-:Y:S02]  /*10be0*/  CS2R R10, SRZ ;  /* 0x00000000000a7805 */ /* 0x000fe4000001ff00 */
[----:B-1----:R-:W-:Y:S01]  /*10bf0*/  CS2R R8, SRZ ;  /* 0x0000000000087805 */ /* 0x002fe2000001ff00 */
[----:B------:R-:W-:-:S02]  /*10c00*/  @!P3 IMAD.X R21, R0, 0x1, R42, P4 ;  /* 0x000000010015b824 */ /* 0x000fc400020e062a */
[C---:B------:R-:W-:Y:S01]  /*10c10*/  @!P3 IMAD.X R41, R4.reuse, 0x1, R42, P5 ;  /* 0x000000010429b824 */ /* 0x040fe200028e062a */
[C---:B------:R-:W-:Y:S02]  /*10c20*/  @!P1 IADD3 R42, P4, R225.reuse, R14, RZ ;  /* 0x0000000ee12a9210 */ /* 0x040fe40007f9e0ff */
[----:B------:R-:W5:Y:S04]  /*10c30*/  @!P3 LD.E.64 R28, desc[UR54][R20.64] ;  /* 0x00000036141cb980 */ /* 0x000f68000c101b00 */
[----:B------:R0:W5:Y:S01]  /*10c40*/  @!P3 LD.E.64 R30, desc[UR54][R40.64] ;  /* 0x00000036281eb980 */ /* 0x000162000c101b00 */
[----:B------:R-:W-:Y:S01]  /*10c50*/  @!P1 IADD3 R6, P3, R225, R3, RZ ;  /* 0x00000003e1069210 */ /* 0x000fe20007f7e0ff */
[----:B------:R-:W-:-:S03]  /*10c60*/  @!P1 IMAD.X R43, R4, 0x1, R15, P4 ;  /* 0x00000001042b9824 */ /* 0x000fc600020e060f */
[----:B------:R-:W-:Y:S02]  /*10c70*/  @!P1 IADD3.X R7, R0, R15, RZ, P3, !PT ;  /* 0x0000000f00079210 */ /* 0x000fe40001ffe4ff */
[----:B------:R1:W5:Y:S01]  /*10c80*/  @!P1 LD.E.64 R26, desc[UR54][R42.64] ;  /* 0x000000362a1a9980 */ /* 0x000362000c101b00 */
[-C--:B------:R-:W-:Y:S02]  /*10c90*/  @!P0 IADD3 R46, P5, R224, R3.reuse, RZ ;  /* 0x00000003e02e8210 */ /* 0x080fe40007fbe0ff */
[----:B------:R-:W-:Y:S01]  /*10ca0*/  @!P2 IADD3 R48, P3, R226, R3, RZ ;  /* 0x00000003e230a210 */ /* 0x000fe20007f7e0ff */
[----:B------:R1:W5:Y:S01]  /*10cb0*/  @!P1 LD.E.64 R24, desc[UR54][R6.64] ;  /* 0x0000003606189980 */ /* 0x000362000c101b00 */
[-C--:B0-----:R-:W-:Y:S02]  /*10cc0*/  @!P0 IADD3 R40, P1, R224, R14.reuse, RZ ;  /* 0x0000000ee0288210 */ /* 0x081fe40007f3e0ff */
[----:B------:R-:W-:Y:S02]  /*10cd0*/  @!P2 IADD3 R14, P4, R226, R14, RZ ;  /* 0x0000000ee20ea210 */ /* 0x000fe40007f9e0ff */
[----:B------:R-:W-:Y:S01]  /*10ce0*/  CS2R R20, SRZ ;  /* 0x0000000000147805 */ /* 0x000fe2000001ff00 */
[----:B------:R-:W-:-:S02]  /*10cf0*/  @!P0 IMAD.X R47, R0, 0x1, R51, P5 ;  /* 0x00000001002f8824 */ /* 0x000fc400028e0633 */
[C---:B------:R-:W-:Y:S01]  /*10d00*/  @!P0 IMAD.X R41, R4.reuse, 0x1, R51, P1 ;  /* 0x0000000104298824 */ /* 0x040fe200008e0633 */
[----:B------:R-:W-:Y:S01]  /*10d10*/  @!P2 IADD3.X R15, R4, R50, RZ, P4, !PT ;  /* 0x00000032040fa210 */ /* 0x000fe200027fe4ff */
[----:B------:R-:W-:Y:S01]  /*10d20*/  @!P2 IMAD.X R49, R0, 0x1, R50, P3 ;  /* 0x000000010031a824 */ /* 0x000fe200018e0632 */
[----:B------:R1:W5:Y:S04]  /*10d30*/  @!P0 LD.E.64 R12, desc[UR54][R46.64] ;  /* 0x000000362e0c8980 */ /* 0x000368000c101b00 */
[----:B------:R1:W5:Y:S04]  /*10d40*/  @!P0 LD.E.64 R20, desc[UR54][R40.64] ;  /* 0x0000003628148980 */ /* 0x000368000c101b00 */
[----:B------:R1:W5:Y:S04]  /*10d50*/  @!P2 LD.E.64 R8, desc[UR54][R48.64] ;  /* 0x000000363008a980 */ /* 0x000368000c101b00 */
[----:B------:R1:W5:Y:S02]  /*10d60*/  @!P2 LD.E.64 R10, desc[UR54][R14.64] ;  /* 0x000000360e0aa980 */ /* 0x000364000c101b00 */
.L_x_599:
[----:B------:R-:W-:Y:S05]  /*10d70*/  BSYNC B1 ;  /* 0x0000000000017941 */ /* 0x000fea0003800000 */
.L_x_598:
[----:B------:R-:W-:Y:S01]  /*10d80*/  ULEA.HI UR4, UR43, UR43, URZ, 0x1 ;  /* 0x0000002b2b047291 */ /* 0x000fe2000f8f083f */
[----:B---3--:R-:W-:Y:S01]  /*10d90*/  IMAD R0, R45, -0x80, R153 ;  /* 0xffffff802d007824 */ /* 0x008fe200078e0299 */
[----:B------:R-:W-:Y:S02]  /*10da0*/  BSSY B1, `(.L_x_600) ;  /* 0x0000009000017945 */ /* 0x000fe40003800000 */
[----:B------:R-:W-:Y:S02]  /*10db0*/  ULOP3.LUT UR4, UR4, 0xfffffffe, URZ, 0xc0, !UPT ;  /* 0xfffffffe04047892 */ /* 0x000fe4000f8ec03f */
[----:B-1----:R-:W-:Y:S02]  /*10dc0*/  VIMNMX R3, R0, 0x80, PT ;  /* 0x0000008000037848 */ /* 0x002fe40003fe0100 */
[----:B------:R-:W-:Y:S02]  /*10dd0*/  UIADD3 UR4, UR43, -UR4, URZ ;  /* 0x800000042b047290 */ /* 0x000fe4000fffe03f */
[----:B------:R-:W-:-:S04]  /*10de0*/  ISETP.GE.AND P1, PT, R220, R3, PT ;  /* 0x00000003dc00720c */ /* 0x000fc80003f26270 */
[----:B------:R-:W-:-:S05]  /*10df0*/  IMAD.U32 R5, RZ, RZ, UR4 ;  /* 0x00000004ff057e24 */ /* 0x000fca000f8e00ff */
[----:B------:R-:W-:-:S04]  /*10e00*/  SHF.L.U32 R5, R5, 0x1f, RZ ;  /* 0x0000001f05057819 */ /* 0x000fc800000006ff */
[----:B------:R-:W0:Y:S02]  /*10e10*/  SYNCS.PHASECHK.TRANS64.TRYWAIT P0, [R16+URZ+0x33400], R5 ;  /* 0x03340005100075a7 */ /* 0x000e24000800017f */
[----:B0-----:R-:W-:Y:S05]  /*10e20*/  @!P0 BRA `(.L_x_601) ;  /* 0x0000019c004c8947 */ /* 0x001fea0003800000 */
.L_x_821:
[----:B------:R-:W-:Y:S05]  /*10e30*/  BSYNC B1 ;  /* 0x0000000000017941 */ /* 0x000fea0003800000 */
.L_x_600:
[----:B------:R-:W-:Y:S05]  /*10e40*/  @P1 BRA `(.L_x_602) ;  /* 0x0000006000f81947 */ /* 0x000fea0003800000 */
[----:B0-----:R-:W0:Y:S01]  /*10e50*/  LDC R5, c[0x0][0x3f4] ;  /* 0x0000fd00ff057b82 */ /* 0x001e220000000800 */
[----:B------:R-:W-:Y:S01]  /*10e60*/  IMAD.IADD R3, R16, 0x1, R235 ;  /* 0x0000000110037824 */ /* 0x000fe200078e02eb */
[----:B------:R-:W-:Y:S01]  /*10e70*/  BSSY B1, `(.L_x_603) ;  /* 0x0000080000017945 */ /* 0x000fe20003800000 */
[----:B------:R-:W-:Y:S02]  /*10e80*/  LOP3.LUT P5, RZ, R236, 0x2, RZ, 0xc0, !PT ;  /* 0x00000002ecff7812 */ /* 0x000fe400078ac0ff */
[----:B------:R-:W-:Y:S01]  /*10e90*/  VIADD R0, R3, 0x20 ;  /* 0x0000002003007836 */ /* 0x000fe20000000000 */
[-C--:B0-----:R-:W-:Y:S02]  /*10ea0*/  ISETP.GE.AND P6, PT, R22, R5.reuse, PT ;  /* 0x000000051600720c */ /* 0x081fe40003fc6270 */
[-C--:B------:R-:W-:Y:S02]  /*10eb0*/  ISETP.GE.AND P0, PT, R222, R5.reuse, PT ;  /* 0x00000005de00720c */ /* 0x080fe40003f06270 */
[----:B------:R-:W-:-:S02]  /*10ec0*/  ISETP.GE.AND P1, PT, R223, R5, PT ;  /* 0x00000005df00720c */ /* 0x000fc40003f26270 */
[-C--:B------:R-:W-:Y:S02]  /*10ed0*/  ISETP.GE.AND P2, PT, R225, R5.reuse, PT ;  /* 0x00000005e100720c */ /* 0x080fe40003f46270 */
[-C--:B------:R-:W-:Y:S02]  /*10ee0*/  ISETP.GE.AND P3, PT, R224, R5.reuse, PT ;  /* 0x00000005e000720c */ /* 0x080fe40003f66270 */
[----:B------:R-:W-:-:S03]  /*10ef0*/  ISETP.GE.AND P4, PT, R226, R5, PT ;  /* 0x00000005e200720c */ /* 0x000fc60003f86270 */
[----:B------:R-:W-:Y:S10]  /*10f00*/  @P6 BRA `(.L_x_604) ;  /* 0x0000000400d86947 */ /* 0x000ff40003800000 */
[----:B----4-:R-:W0:Y:S01]  /*10f10*/  LDS.128 R4, [R3+0x1e200] ;  /* 0x01e2000003047984 */ /* 0x010e220000000c00 */
[----:B-----5:R-:W-:Y:S02]  /*10f20*/  SHF.R.U32.HI R41, RZ, 0x8, R37 ;  /* 0x00000008ff297819 */ /* 0x020fe40000011625 */
[----:B------:R-:W-:Y:S02]  /*10f30*/  LOP3.LUT R40, R37, 0xff, RZ, 0xc0, !PT ;  /* 0x000000ff25287812 */ /* 0x000fe400078ec0ff */
[----:B------:R-:W-:Y:S02]  /*10f40*/  LOP3.LUT R41, R41, 0xff, RZ, 0xc0, !PT ;  /* 0x000000ff29297812 */ /* 0x000fe400078ec0ff */
[----:B------:R-:W-:Y:S02]  /*10f50*/  SHF.R.U32.HI R45, RZ, 0x8, R39 ;  /* 0x00000008ff2d7819 */ /* 0x000fe40000011627 */
[----:B------:R-:W-:Y:S02]  /*10f60*/  PRMT R40, R41, 0x7604, R40 ;  /* 0x0000760429287816 */ /* 0x000fe40000000028 */
[----:B------:R-:W-:-:S02]  /*10f70*/  SHF.R.U32.HI R47, RZ, 0x10, R37 ;  /* 0x00000010ff2f7819 */ /* 0x000fc40000011625 */
[----:B------:R-:W-:Y:S02]  /*10f80*/  SHF.R.U32.HI R41, RZ, 0x8, R38 ;  /* 0x00000008ff297819 */ /* 0x000fe40000011626 */
[----:B------:R-:W-:Y:S02]  /*10f90*/  LOP3.LUT R42, R39, 0xff, RZ, 0xc0, !PT ;  /* 0x000000ff272a7812 */ /* 0x000fe400078ec0ff */
[----:B------:R-:W-:Y:S02]  /*10fa0*/  LOP3.LUT R45, R45, 0xff, RZ, 0xc0, !PT ;  /* 0x000000ff2d2d7812 */ /* 0x000fe400078ec0ff */
[----:B------:R-:W-:Y:S02]  /*10fb0*/  SHF.R.U32.HI R46, RZ, 0x10, R39 ;  /* 0x00000010ff2e7819 */ /* 0x000fe40000011627 */
[----:B------:R-:W-:Y:S02]  /*10fc0*/  SHF.R.U32.HI R15, RZ, 0x8, R36 ;  /* 0x00000008ff0f7819 */ /* 0x000fe40000011624 */
[----:B------:R-:W-:Y:S01]  /*10fd0*/  LOP3.LUT R43, R41, 0xff, RZ, 0xc0, !PT ;  /* 0x000000ff292b7812 */ /* 0x000fe200078ec0ff */
[----:B------:R-:W-:Y:S01]  /*10fe0*/  IMAD.U32 R41, R47, 0x10000, RZ ;  /* 0x000100002f297824 */ /* 0x000fe200078e00ff */
[----:B------:R-:W-:-:S02]  /*10ff0*/  PRMT R42, R45, 0x7604, R42 ;  /* 0x000076042d2a7816 */ /* 0x000fc4000000002a */
[----:B------:R-:W-:Y:S02]  /*11000*/  SHF.L.U32 R45, R46, 0x10, RZ ;  /* 0x000000102e2d7819 */ /* 0x000fe400000006ff */
[----:B--2---:R-:W-:Y:S02]  /*11010*/  LOP3.LUT R14, R36, 0xff, RZ, 0xc0, !PT ;  /* 0x000000ff240e7812 */ /* 0x004fe400078ec0ff */
[----:B------:R-:W-:Y:S02]  /*11020*/  LOP3.LUT R15, R15, 0xff, RZ, 0xc0, !PT ;  /* 0x000000ff0f0f7812 */ /* 0x000fe400078ec0ff */
[----:B------:R-:W-:Y:S02]  /*11030*/  LOP3.LUT R41, R40, 0xff0000, R41, 0xf8, !PT ;  /* 0x00ff000028297812 */ /* 0x000fe400078ef829 */
[----:B------:R-:W-:Y:S02]  /*11040*/  LOP3.LUT R45, R42, 0xff0000, R45, 0xf8, !PT ;  /* 0x00ff00002a2d7812 */ /* 0x000fe400078ef82d */
[----:B------:R-:W-:-:S02]  /*11050*/  PRMT R15, R15, 0x7604, R14 ;  /* 0x000076040f0f7816 */ /* 0x000fc4000000000e */
[----:B------:R-:W-:Y:S02]  /*11060*/  LOP3.LUT R14, R38, 0xff, RZ, 0xc0, !PT ;  /* 0x000000ff260e7812 */ /* 0x000fe400078ec0ff */
[----:B------:R-:W-:Y:S02]  /*11070*/  LOP3.LUT R45, R45, 0xff000000, R39, 0xf8, !PT ;  /* 0xff0000002d2d7812 */ /* 0x000fe400078ef827 */
[----:B------:R-:W-:Y:S02]  /*11080*/  LOP3.LUT R41, R41, 0xff000000, R37, 0xf8, !PT ;  /* 0xff00000029297812 */ /* 0x000fe400078ef825 */
[----:B------:R-:W-:Y:S02]  /*11090*/  PRMT R43, R43, 0x7604, R14 ;  /* 0x000076042b2b7816 */ /* 0x000fe4000000000e */
[----:B0-----:R-:W-:Y:S02]  /*110a0*/  F2FP.F16.E4M3.UNPACK_B R14, R6.H1 ;  /* 0x00000006ff0e723e */ /* 0x001fe400030006ff */
[----:B------:R-:W-:-:S02]  /*110b0*/  F2FP.F16.E4M3.UNPACK_B R46, R45 ;  /* 0x0000002dff2e723e */ /* 0x000fc400020006ff */
[----:B------:R-:W-:Y:S01]  /*110c0*/  F2FP.F16.E4M3.UNPACK_B R39, R41 ;  /* 0x00000029ff27723e */ /* 0x000fe200020006ff */
[--C-:B------:R-:W-:Y:S01]  /*110d0*/  HADD2.F32 R37, -RZ, R14.reuse.H0_H0 ;  /* 0x2000000eff257230 */ /* 0x100fe20000004100 */
[----:B------:R-:W-:Y:S01]  /*110e0*/  LOP3.LUT R15, R15, 0xff0000, R36, 0xf8, !PT ;  /* 0x00ff00000f0f7812 */ /* 0x000fe200078ef824 */
[----:B------:R-:W-:Y:S01]  /*110f0*/  HADD2.F32 R14, -RZ, R14.H1_H1 ;  /* 0x3000000eff0e7230 */ /* 0x000fe20000004100 */
[----:B------:R-:W-:Y:S01]  /*11100*/  LOP3.LUT R43, R43, 0xff0000, R38, 0xf8, !PT ;  /* 0x00ff00002b2b7812 */ /* 0x000fe200078ef826 */
[--C-:B------:R-:W-:Y:S01]  /*11110*/  HADD2.F32 R47, -RZ, R46.reuse.H1_H1 ;  /* 0x3000002eff2f7230 */ /* 0x100fe20000004100 */
[----:B------:R-:W-:Y:S01]  /*11120*/  LOP3.LUT R40, R15, 0xff000000, R36, 0xf8, !PT ;  /* 0xff0000000f287812 */ /* 0x000fe200078ef824 */
[--C-:B------:R-:W-:Y:S01]  /*11130*/  HADD2.F32 R42, -RZ, R39.reuse.H1_H1 ;  /* 0x30000027ff2a7230 */ /* 0x100fe20000004100 */
[----:B------:R-:W-:Y:S01]  /*11140*/  F2FP.F16.E4M3.UNPACK_B R36, R6 ;  /* 0x00000006ff24723e */ /* 0x000fe200020006ff */
[----:B------:R-:W-:Y:S02]  /*11150*/  HADD2.F32 R46, -RZ, R46.H0_H0 ;  /* 0x2000002eff2e7230 */ /* 0x000fe40000004100 */
[C---:B------:R-:W-:Y:S01]  /*11160*/  FMUL.FTZ R48, R14.reuse, R47 ;  /* 0x0000002f0e307220 */ /* 0x040fe20000410000 */
[-C--:B------:R-:W-:Y:S01]  /*11170*/  F2FP.F16.E4M3.UNPACK_B R15, R5.reuse.H1 ;  /* 0x00000005ff0f723e */ /* 0x080fe200030006ff */
[-C--:B------:R-:W-:Y:S01]  /*11180*/  FMUL.FTZ R52, R14, R42.reuse ;  /* 0x0000002a0e347220 */ /* 0x080fe20000410000 */
[----:B------:R-:W-:Y:S01]  /*11190*/  F2FP.F16.E4M3.UNPACK_B R14, R5 ;  /* 0x00000005ff0e723e */ /* 0x000fe200020006ff */
[--C-:B------:R-:W-:Y:S01]  /*111a0*/  HADD2.F32 R5, -RZ, R36.reuse.H1_H1 ;  /* 0x30000024ff057230 */ /* 0x100fe20000004100 */
[----:B------:R-:W-:Y:S01]  /*111b0*/  LOP3.LUT R43, R43, 0xff000000, R38, 0xf8, !PT ;  /* 0xff0000002b2b7812 */ /* 0x000fe200078ef826 */
[C---:B------:R-:W-:Y:S01]  /*111c0*/  FFMA.FTZ R50, R37.reuse, R42, -R48 ;  /* 0x0000002a25327223 */ /* 0x040fe20000010830 */
[----:B------:R-:W-:Y:S01]  /*111d0*/  FFMA.FTZ R51, R37, R47, R52 ;  /* 0x0000002f25337223 */ /* 0x000fe20000010034 */
[----:B------:R-:W-:Y:S01]  /*111e0*/  HADD2.F32 R39, -RZ, R39.H0_H0 ;  /* 0x20000027ff277230 */ /* 0x000fe20000004100 */
[----:B------:R-:W-:Y:S01]  /*111f0*/  F2FP.F16.E4M3.UNPACK_B R38, R7 ;  /* 0x00000007ff26723e */ /* 0x000fe200020006ff */
[----:B------:R-:W-:Y:S01]  /*11200*/  HADD2.F32 R36, -RZ, R36.H0_H0 ;  /* 0x20000024ff247230 */ /* 0x000fe20000004100 */
[----:B------:R-:W-:Y:S01]  /*11210*/  F2FP.F16.E4M3.UNPACK_B R45, R45.H1 ;  /* 0x0000002dff2d723e */ /* 0x000fe200030006ff */
[C---:B------:R-:W-:Y:S01]  /*11220*/  FMUL.FTZ R37, R5.reuse, R46 ;  /* 0x0000002e05257220 */ /* 0x040fe20000410000 */
[----:B------:R-:W-:Y:S01]  /*11230*/  F2FP.F16.E4M3.UNPACK_B R41, R41.H1 ;  /* 0x00000029ff29723e */ /* 0x000fe200030006ff */
[----:B------:R-:W-:Y:S01]  /*11240*/  FMUL.FTZ R49, R5, R39 ;  /* 0x0000002705317220 */ /* 0x000fe20000410000 */
[----:B------:R-:W-:Y:S01]  /*11250*/  F2FP.F16.E4M3.UNPACK_B R7, R7.H1 ;  /* 0x00000007ff07723e */ /* 0x000fe200030006ff */
[----:B------:R-:W-:Y:S01]  /*11260*/  FFMA.FTZ R47, R36, R39, -R37 ;  /* 0x00000027242f7223 */ /* 0x000fe20000010825 */
[----:B------:R-:W-:-:S02]  /*11270*/  HADD2.F32 R5, -RZ, R38.H1_H1 ;  /* 0x30000026ff057230 */ /* 0x000fc40000004100 */
[----:B------:R-:W-:Y:S01]  /*11280*/  FFMA.FTZ R48, R36, R46, R49 ;  /* 0x0000002e24307223 */ /* 0x000fe20000010031 */
[----:B------:R-:W-:Y:S01]  /*11290*/  HADD2.F32 R42, -RZ, R45.H0_H0 ;  /* 0x2000002dff2a7230 */ /* 0x000fe20000004100 */
[-C--:B------:R-:W-:Y:S01]  /*112a0*/  F2FP.F16.E4M3.UNPACK_B R6, R4.reuse ;  /* 0x00000004ff06723e */ /* 0x080fe200020006ff */
[----:B------:R-:W-:Y:S01]  /*112b0*/  HADD2.F32 R37, -RZ, R41.H0_H0 ;  /* 0x20000029ff257230 */ /* 0x000fe20000004100 */
[----:B------:R-:W-:Y:S01]  /*112c0*/  F2FP.F16.E4M3.UNPACK_B R4, R4.H1 ;  /* 0x00000004ff04723e */ /* 0x000fe200030006ff */
[----:B------:R-:W-:Y:S02]  /*112d0*/  HADD2.F32 R38, -RZ, R38.H0_H0 ;  /* 0x20000026ff267230 */ /* 0x000fe40000004100 */
[C---:B------:R-:W-:Y:S01]  /*112e0*/  FMUL.FTZ R39, R5.reuse, R42 ;  /* 0x0000002a05277220 */ /* 0x040fe20000410000 */
[----:B------:R-:W-:Y:S02]  /*112f0*/  HADD2.F32 R45, -RZ, R45.H1_H1 ;  /* 0x3000002dff2d7230 */ /* 0x000fe40000004100 */
[----:B------:R-:W-:Y:S01]  /*11300*/  FMUL.FTZ R53, R5, R37 ;  /* 0x0000002505357220 */ /* 0x000fe20000410000 */
[----:B------:R-:W-:-:S02]  /*11310*/  HADD2.F32 R36, -RZ, R7.H1_H1 ;  /* 0x30000007ff247230 */ /* 0x000fc40000004100 */
[C---:B------:R-:W-:Y:S01]  /*11320*/  FFMA.FTZ R49, R38.reuse, R37, -R39 ;  /* 0x0000002526317223 */ /* 0x040fe20000010827 */
[----:B------:R-:W-:Y:S02]  /*11330*/  HADD2.F32 R41, -RZ, R41.H1_H1 ;  /* 0x30000029ff297230 */ /* 0x000fe40000004100 */
[----:B------:R-:W-:Y:S01]  /*11340*/  FFMA.FTZ R52, R38, R42, R53 ;  /* 0x0000002a26347223 */ /* 0x000fe20000010035 */
[----:B------:R-:W-:Y:S02]  /*11350*/  HADD2.F32 R5, -RZ, R7.H0_H0 ;  /* 0x20000007ff057230 */ /* 0x000fe40000004100 */
[C---:B------:R-:W-:Y:S01]  /*11360*/  FMUL.FTZ R46, R36.reuse, R45 ;  /* 0x0000002d242e7220 */ /* 0x040fe20000410000 */
[----:B------:R-:W-:Y:S01]  /*11370*/  F2FP.F16.E4M3.UNPACK_B R37, R43 ;  /* 0x0000002bff25723e */ /* 0x000fe200020006ff */
[-C--:B------:R-:W-:Y:S01]  /*11380*/  FMUL.FTZ R38, R36, R41.reuse ;  /* 0x0000002924267220 */ /* 0x080fe20000410000 */
[----:B------:R-:W-:Y:S01]  /*11390*/  F2FP.F16.E4M3.UNPACK_B R36, R40 ;  /* 0x00000028ff24723e */ /* 0x000fe200020006ff */
[----:B------:R-:W-:Y:S01]  /*113a0*/  FFMA.FTZ R53, R5, R41, -R46 ;  /* 0x0000002905357223 */ /* 0x000fe2000001082e */
[----:B------:R-:W-:-:S02]  /*113b0*/  HADD2.F32 R7, -RZ, R4.H1_H1 ;  /* 0x30000004ff077230 */ /* 0x000fc40000004100 */
[----:B------:R-:W-:Y:S01]  /*113c0*/  FFMA.FTZ R54, R5, R45, R38 ;  /* 0x0000002d05367223 */ /* 0x000fe20000010026 */
[--C-:B------:R-:W-:Y:S01]  /*113d0*/  HADD2.F32 R42, -RZ, R37.reuse.H1_H1 ;  /* 0x30000025ff2a7230 */ /* 0x100fe20000004100 */
[----:B------:R-:W-:Y:S01]  /*113e0*/  F2FP.F16.E4M3.UNPACK_B R40, R40.H1 ;  /* 0x00000028ff28723e */ /* 0x000fe200030006ff */
[----:B------:R-:W-:Y:S01]  /*113f0*/  HADD2.F32 R38, -RZ, R36.H1_H1 ;  /* 0x30000024ff267230 */ /* 0x000fe20000004100 */
[----:B------:R-:W-:Y:S01]  /*11400*/  F2FP.F16.E4M3.UNPACK_B R43, R43.H1 ;  /* 0x0000002bff2b723e */ /* 0x000fe200030006ff */
[----:B------:R-:W-:Y:S02]  /*11410*/  HADD2.F32 R5, -RZ, R4.H0_H0 ;  /* 0x20000004ff057230 */ /* 0x000fe40000004100 */
[----:B------:R-:W-:Y:S01]  /*11420*/  FMUL.FTZ R46, R7, R42 ;  /* 0x0000002a072e7220 */ /* 0x000fe20000410000 */
[----:B------:R-:W-:Y:S02]  /*11430*/  HADD2.F32 R39, -RZ, R37.H0_H0 ;  /* 0x20000025ff277230 */ /* 0x000fe40000004100 */
[----:B------:R-:W-:-:S02]  /*11440*/  HADD2.F32 R4, -RZ, R6.H1_H1 ;  /* 0x30000006ff047230 */ /* 0x000fc40000004100 */
[-C--:B------:R-:W-:Y:S01]  /*11450*/  FFMA.FTZ R46, R5, R38.reuse, -R46 ;  /* 0x00000026052e7223 */ /* 0x080fe2000001082e */
[----:B------:R-:W-:Y:S02]  /*11460*/  HADD2.F32 R37, -RZ, R36.H0_H0 ;  /* 0x20000024ff257230 */ /* 0x000fe40000004100 */
[----:B------:R-:W-:Y:S01]  /*11470*/  FMUL.FTZ R36, R7, R38 ;  /* 0x0000002607247220 */ /* 0x000fe20000410000 */
[----:B------:R-:W-:Y:S02]  /*11480*/  HADD2.F32 R6, -RZ, R6.H0_H0 ;  /* 0x20000006ff067230 */ /* 0x000fe40000004100 */
[C---:B------:R-:W-:Y:S01]  /*11490*/  FMUL.FTZ R7, R4.reuse, R39 ;  /* 0x0000002704077220 */ /* 0x040fe20000410000 */
[-C--:B------:R-:W-:Y:S01]  /*114a0*/  FMUL.FTZ R4, R4, R37.reuse ;  /* 0x0000002504047220 */ /* 0x080fe20000410000 */
[----:B------:R-:W-:Y:S02]  /*114b0*/  FFMA.FTZ R41, R5, R42, R36 ;  /* 0x0000002a05297223 */ /* 0x000fe40000010024 */
[----:B------:R-:W-:Y:S01]  /*114c0*/  FFMA.FTZ R37, R6, R37, -R7 ;  /* 0x0000002506257223 */ /* 0x000fe20000010807 */
[----:B------:R-:W-:-:S02]  /*114d0*/  HADD2.F32 R5, -RZ, R15.H1_H1 ;  /* 0x3000000fff057230 */ /* 0x000fc40000004100 */
[----:B------:R-:W-:Y:S01]  /*114e0*/  FFMA.FTZ R38, R6, R39, R4 ;  /* 0x0000002706267223 */ /* 0x000fe20000010004 */
[----:B------:R-:W-:Y:S02]  /*114f0*/  HADD2.F32 R6, -RZ, R40.H1_H1 ;  /* 0x30000028ff067230 */ /* 0x000fe40000004100 */
[--C-:B------:R-:W-:Y:S02]  /*11500*/  HADD2.F32 R36, -RZ, R43.reuse.H1_H1 ;  /* 0x3000002bff247230 */ /* 0x100fe40000004100 */
[----:B------:R-:W-:Y:S02]  /*11510*/  HADD2.F32 R43, -RZ, R43.H0_H0 ;  /* 0x2000002bff2b7230 */ /* 0x000fe40000004100 */
[----:B------:R-:W-:Y:S01]  /*11520*/  FMUL.FTZ R39, R5, R6 ;  /* 0x0000000605277220 */ /* 0x000fe20000410000 */
[----:B------:R-:W-:Y:S02]  /*11530*/  HADD2.F32 R4, -RZ, R14.H1_H1 ;  /* 0x3000000eff047230 */ /* 0x000fe40000004100 */
[----:B------:R-:W-:-:S02]  /*11540*/  HADD2.F32 R7, -RZ, R40.H0_H0 ;  /* 0x20000028ff077230 */ /* 0x000fc40000004100 */
[----:B------:R-:W-:Y:S01]  /*11550*/  FMUL.FTZ R40, R5, R36 ;  /* 0x0000002405287220 */ /* 0x000fe20000410000 */
[----:B------:R-:W-:Y:S02]  /*11560*/  HADD2.F32 R15, -RZ, R15.H0_H0 ;  /* 0x2000000fff0f7230 */ /* 0x000fe40000004100 */
[C---:B------:R-:W-:Y:S01]  /*11570*/  FMUL.FTZ R5, R4.reuse, R43 ;  /* 0x0000002b04057220 */ /* 0x040fe20000410000 */
[----:B------:R-:W-:Y:S02]  /*11580*/  HADD2.F32 R14, -RZ, R14.H0_H0 ;  /* 0x2000000eff0e7230 */ /* 0x000fe40000004100 */
[-C--:B------:R-:W-:Y:S01]  /*11590*/  FMUL.FTZ R4, R4, R7.reuse ;  /* 0x0000000704047220 */ /* 0x080fe20000410000 */
[C---:B------:R-:W-:Y:S01]  /*115a0*/  FFMA.FTZ R40, R15.reuse, R6, -R40 ;  /* 0x000000060f287223 */ /* 0x040fe20000010828 */
[----:B------:R-:W-:Y:S01]  /*115b0*/  FFMA.FTZ R39, R15, R36, R39 ;  /* 0x000000240f277223 */ /* 0x000fe20000010027 */
[C---:B------:R-:W-:Y:S01]  /*115c0*/  FFMA.FTZ R5, R14.reuse, R7, -R5 ;  /* 0x000000070e057223 */ /* 0x040fe20000010805 */
[----:B------:R-:W-:Y:S01]  /*115d0*/  FFMA.FTZ R14, R14, R43, R4 ;  /* 0x0000002b0e0e7223 */ /* 0x000fe20000010004 */
[----:B------:R-:W-:-:S02]  /*115e0*/  F2FP.SATFINITE.E4M3.F32.PACK_AB_MERGE_C R6, R51, R50, RZ ;  /* 0x000000323306723e */ /* 0x000fc400048070ff */
[----:B------:R-:W-:Y:S02]  /*115f0*/  F2FP.SATFINITE.E4M3.F32.PACK_AB_MERGE_C R7, R54, R53, RZ ;  /* 0x000000353607723e */ /* 0x000fe400048070ff */
[----:B------:R-:W-:Y:S02]  /*11600*/  F2FP.SATFINITE.E4M3.F32.PACK_AB_MERGE_C R4, R41, R46, RZ ;  /* 0x0000002e2904723e */ /* 0x000fe400048070ff */
[----:B------:R-:W-:Y:S02]  /*11610*/  F2FP.SATFINITE.E4M3.F32.PACK_AB_MERGE_C R39, R39, R40, RZ ;  /* 0x000000282727723e */ /* 0x000fe400048070ff */
[----:B------:R-:W-:Y:S02]  /*11620*/  F2FP.SATFINITE.E4M3.F32.PACK_AB_MERGE_C R6, R48, R47, R6 ;  /* 0x0000002f3006723e */ /* 0x000fe40004807006 */
[----:B------:R-:W-:Y:S02]  /*11630*/  F2FP.SATFINITE.E4M3.F32.PACK_AB_MERGE_C R7, R52, R49, R7 ;  /* 0x000000313407723e */ /* 0x000fe40004807007 */
[----:B------:R-:W-:-:S02]  /*11640*/  F2FP.SATFINITE.E4M3.F32.PACK_AB_MERGE_C R4, R38, R37, R4 ;  /* 0x000000252604723e */ /* 0x000fc40004807004 */
[----:B------:R-:W-:-:S05]  /*11650*/  F2FP.SATFINITE.E4M3.F32.PACK_AB_MERGE_C R5, R14, R5, R39 ;  /* 0x000000050e05723e */ /* 0x000fca0004807027 */
[----:B------:R0:W-:Y:S02]  /*11660*/  STS.128 [R3+0x1e200], R4 ;  /* 0x01e2000403007388 */ /* 0x0001e40000000c00 */
.L_x_604:
[----:B------:R-:W-:Y:S05]  /*11670*/  BSYNC B1 ;  /* 0x0000000000017941 */ /* 0x000fea0003800000 */
.L_x_603:
[----:B------:R-:W-:Y:S01]  /*11680*/  BSSY B1, `(.L_x_605) ;  /* 0x000007d000017945 */ /* 0x000fe20003800000 */
[----:B------:R-:W-:-:S03]  /*11690*/  @P5 VIADD R0, R3, 0xffffffe0 ;  /* 0xffffffe003005836 */ /* 0x000fc60000000000 */
[----:B------:R-:W-:Y:S05]  /*116a0*/  @P0 BRA `(.L_x_606) ;  /* 0x0000000400e80947 */ /* 0x000fea0003800000 */
[----:B0---4-:R-:W0:Y:S01]  /*116b0*/  LDS.128 R4, [R0+0x1e200] ;  /* 0x01e2000000047984 */ /* 0x011e220000000c00 */
[----:B-----5:R-:W-:Y:S02]  /*116c0*/  SHF.R.U32.HI R36, RZ, 0x8, R33 ;  /* 0x00000008ff247819 */ /* 0x020fe40000011621 */
[----:B------:R-:W-:Y:S02]  /*116d0*/  SHF.R.U32.HI R40, RZ, 0x8, R35 ;  /* 0x00000008ff287819 */ /* 0x000fe40000011623 */
[----:B------:R-:W-:Y:S02]  /*116e0*/  LOP3.LUT R37, R33, 0xff, RZ, 0xc0, !PT ;  /* 0x000000ff21257812 */ /* 0x000fe400078ec0ff */
[----:B------:R-:W-:Y:S02]  /*116f0*/  LOP3.LUT R41, R35, 0xff, RZ, 0xc0, !PT ;  /* 0x000000ff23297812 */ /* 0x000fe400078ec0ff */
[----:B------:R-:W-:Y:S02]  /*11700*/  LOP3.LUT R36, R36, 0xff, RZ, 0xc0, !PT ;  /* 0x000000ff24247812 */ /* 0x000fe400078ec0ff */
[----:B------:R-:W-:-:S02]  /*11710*/  LOP3.LUT R40, R40, 0xff, RZ, 0xc0, !PT ;  /* 0x000000ff28287812 */ /* 0x000fc400078ec0ff */
[----:B--2---:R-:W-:Y:S02]  /*11720*/  SHF.R.U32.HI R14, RZ, 0x8, R32 ;  /* 0x00000008ff0e7819 */ /* 0x004fe40000011620 */
[----:B------:R-:W-:Y:S02]  /*11730*/  PRMT R37, R36, 0x7604, R37 ;  /* 0x0000760424257816 */ /* 0x000fe40000000025 */
[----:B------:R-:W-:Y:S02]  /*11740*/  PRMT R41, R40, 0x7604, R41 ;  /* 0x0000760428297816 */ /* 0x000fe40000000029 */
[----:B------:R-:W-:Y:S02]  /*11750*/  SHF.R.U32.HI R36, RZ, 0x10, R33 ;  /* 0x00000010ff247819 */ /* 0x000fe40000011621 */
[----:B------:R-:W-:Y:S02]  /*11760*/  SHF.R.U32.HI R40, RZ, 0x10, R35 ;  /* 0x00000010ff287819 */ /* 0x000fe40000011623 */
[----:B------:R-:W-:-:S02]  /*11770*/  LOP3.LUT R15, R32, 0xff, RZ, 0xc0, !PT ;  /* 0x000000ff200f7812 */ /* 0x000fc400078ec0ff */
[----:B------:R-:W-:Y:S02]  /*11780*/  LOP3.LUT R14, R14, 0xff, RZ, 0xc0, !PT ;  /* 0x000000ff0e0e7812 */ /* 0x000fe400078ec0ff */
[----:B------:R-:W-:Y:S02]  /*11790*/  SHF.R.U32.HI R38, RZ, 0x8, R34 ;  /* 0x00000008ff267819 */ /* 0x000fe40000011622 */
[----:B------:R-:W-:Y:S02]  /*117a0*/  LOP3.LUT R36, R36, 0xff, RZ, 0xc0, !PT ;  /* 0x000000ff24247812 */ /* 0x000fe400078ec0ff */
[----:B------:R-:W-:Y:S02]  /*117b0*/  LOP3.LUT R40, R40, 0xff, RZ, 0xc0, !PT ;  /* 0x000000ff28287812 */ /* 0x000fe400078ec0ff */
[----:B------:R-:W-:Y:S02]  /*117c0*/  PRMT R15, R14, 0x7604, R15 ;  /* 0x000076040e0f7816 */ /* 0x000fe4000000000f */
[----:B------:R-:W-:-:S02]  /*117d0*/  SHF.R.U32.HI R14, RZ, 0x10, R32 ;  /* 0x00000010ff0e7819 */ /* 0x000fc40000011620 */
[----:B------:R-:W-:Y:S02]  /*117e0*/  LOP3.LUT R39, R34, 0xff, RZ, 0xc0, !PT ;  /* 0x000000ff22277812 */ /* 0x000fe400078ec0ff */
[----:B------:R-:W-:Y:S02]  /*117f0*/  LOP3.LUT R38, R38, 0xff, RZ, 0xc0, !PT ;  /* 0x000000ff26267812 */ /* 0x000fe400078ec0ff */
[----:B------:R-:W-:Y:S02]  /*11800*/  PRMT R37, R36, 0x7054, R37 ;  /* 0x0000705424257816 */ /* 0x000fe40000000025 */
[----:B------:R-:W-:Y:S02]  /*11810*/  PRMT R41, R40, 0x7054, R41 ;  /* 0x0000705428297816 */ /* 0x000fe40000000029 */
[----:B------:R-:W-:Y:S02]  /*11820*/  LOP3.LUT R14, R14, 0xff, RZ, 0xc0, !PT ;  /* 0x000000ff0e0e7812 */ /* 0x000fe400078ec0ff */
[----:B------:R-:W-:-:S02]  /*11830*/  PRMT R39, R38, 0x7604, R39 ;  /* 0x0000760426277816 */ /* 0x000fc40000000027 */
[----:B------:R-:W-:Y:S02]  /*11840*/  SHF.R.U32.HI R38, RZ, 0x10, R34 ;  /* 0x00000010ff267819 */ /* 0x000fe40000011622 */
[----:B------:R-:W-:Y:S02]  /*11850*/  LOP3.LUT R41, R41, 0xff000000, R35, 0xf8, !PT ;  /* 0xff00000029297812 */ /* 0x000fe400078ef823 */
[----:B------:R-:W-:Y:S02]  /*11860*/  LOP3.LUT R37, R37, 0xff000000, R33, 0xf8, !PT ;  /* 0xff00000025257812 */ /* 0x000fe400078ef821 */
[----:B------:R-:W-:Y:S02]  /*11870*/  PRMT R15, R14, 0x7054, R15 ;  /* 0x000070540e0f7816 */ /* 0x000fe4000000000f */
[----:B0-----:R-:W-:Y:S02]  /*11880*/  F2FP.F16.E4M3.UNPACK_B R14, R6.H1 ;  /* 0x00000006ff0e723e */ /* 0x001fe400030006ff */
[----:B------:R-:W-:-:S02]  /*11890*/  LOP3.LUT R38, R38, 0xff, RZ, 0xc0, !PT ;  /* 0x000000ff26267812 */ /* 0x000fc400078ec0ff */
[----:B------:R-:W-:Y:S01]  /*118a0*/  F2FP.F16.E4M3.UNPACK_B R40, R41 ;  /* 0x00000029ff28723e */ /* 0x000fe200020006ff */
[--C-:B------:R-:W-:Y:S01]  /*118b0*/  HADD2.F32 R33, -RZ, R14.reuse.H0_H0 ;  /* 0x2000000eff217230 */ /* 0x100fe20000004100 */
[----:B------:R-:W-:Y:S01]  /*118c0*/  F2FP.F16.E4M3.UNPACK_B R35, R37 ;  /* 0x00000025ff23723e */ /* 0x000fe200020006ff */
[----:B------:R-:W-:Y:S01]  /*118d0*/  HADD2.F32 R14, -RZ, R14.H1_H1 ;  /* 0x3000000eff0e7230 */ /* 0x000fe20000004100 */
[----:B------:R-:W-:Y:S01]  /*118e0*/  PRMT R39, R38, 0x7054, R39 ;  /* 0x0000705426277816 */ /* 0x000fe20000000027 */
        /* <DEDUP_REMOVED lines=86> */
.L_x_606:
[----:B------:R-:W-:Y:S05]  /*11e50*/  BSYNC B1 ;  /* 0x0000000000017941 */ /* 0x000fea0003800000 */
.L_x_605:
[----:B------:R-:W-:Y:S04]  /*11e60*/  BSSY B1, `(.L_x_607) ;  /* 0x0000078000017945 */ /* 0x000fe80003800000 */
[----:B------:R-:W-:Y:S05]  /*11e70*/  @P1 BRA `(.L_x_608) ;  /* 0x0000000400d81947 */ /* 0x000fea0003800000 */
[----:B01--4-:R-:W0:Y:S01]  /*11e80*/  LDS.128 R4, [R3+0x20200] ;  /* 0x0202000003047984 */ /* 0x013e220000000c00 */
        /* <DEDUP_REMOVED lines=13> */
[----:B------:R-:W-:Y:S01]  /*11f60*/  PRMT R34, R37, 0x7604, R34 ;  /* 0x0000760425227816 */ /* 0x000fe20000000022 */
[----:B------:R-:W-:Y:S01]  /*11f70*/  IMAD.U32 R37, R36, 0x10000, RZ ;  /* 0x0001000024257824 */ /* 0x000fe200078e00ff */
[----:B--2---:R-:W-:-:S02]  /*11f80*/  LOP3.LUT R14, R28, 0xff, RZ, 0xc0, !PT ;  /* 0x000000ff1c0e7812 */ /* 0x004fc400078ec0ff */
[----:B------:R-:W-:Y:S02]  /*11f90*/  LOP3.LUT R15, R15, 0xff, RZ, 0xc0, !PT ;  /* 0x000000ff0f0f7812 */ /* 0x000fe400078ec0ff */
[----:B------:R-:W-:Y:S02]  /*11fa0*/  LOP3.LUT R33, R32, 0xff0000, R33, 0xf8, !PT ;  /* 0x00ff000020217812 */ /* 0x000fe400078ef821 */
[----:B------:R-:W-:Y:S02]  /*11fb0*/  LOP3.LUT R37, R34, 0xff0000, R37, 0xf8, !PT ;  /* 0x00ff000022257812 */ /* 0x000fe400078ef825 */
[----:B------:R-:W-:Y:S02]  /*11fc0*/  PRMT R15, R15, 0x7604, R14 ;  /* 0x000076040f0f7816 */ /* 0x000fe4000000000e */
[----:B------:R-:W-:Y:S02]  /*11fd0*/  LOP3.LUT R14, R30, 0xff, RZ, 0xc0, !PT ;  /* 0x000000ff1e0e7812 */ /* 0x000fe400078ec0ff */
[----:B------:R-:W-:-:S02]  /*11fe0*/  LOP3.LUT R37, R37, 0xff000000, R31, 0xf8, !PT ;  /* 0xff00000025257812 */ /* 0x000fc400078ef81f */
[----:B------:R-:W-:Y:S02]  /*11ff0*/  LOP3.LUT R33, R33, 0xff000000, R29, 0xf8, !PT ;  /* 0xff00000021217812 */ /* 0x000fe400078ef81d */
[----:B------:R-:W-:Y:S02]  /*12000*/  PRMT R35, R35, 0x7604, R14 ;  /* 0x0000760423237816 */ /* 0x000fe4000000000e */
[-C--:B0-----:R-:W-:Y:S02]  /*12010*/  F2FP.F16.E4M3.UNPACK_B R14, R6.reuse.H1 ;  /* 0x00000006ff0e723e */ /* 0x081fe400030006ff */
[----:B------:R-:W-:Y:S02]  /*12020*/  F2FP.F16.E4M3.UNPACK_B R36, R37 ;  /* 0x00000025ff24723e */ /* 0x000fe400020006ff */
[----:B------:R-:W-:Y:S01]  /*12030*/  F2FP.F16.E4M3.UNPACK_B R31, R33 ;  /* 0x00000021ff1f723e */ /* 0x000fe200020006ff */
[--C-:B------:R-:W-:Y:S01]  /*12040*/  HADD2.F32 R29, -RZ, R14.reuse.H0_H0 ;  /* 0x2000000eff1d7230 */ /* 0x100fe20000004100 */
[----:B------:R-:W-:Y:S01]  /*12050*/  LOP3.LUT R15, R15, 0xff0000, R28, 0xf8, !PT ;  /* 0x00ff00000f0f7812 */ /* 0x000fe200078ef81c */
[----:B------:R-:W-:Y:S01]  /*12060*/  HADD2.F32 R14, -RZ, R14.H1_H1 ;  /* 0x3000000eff0e7230 */ /* 0x000fe20000004100 */
[----:B------:R-:W-:Y:S01]  /*12070*/  LOP3.LUT R35, R35, 0xff0000, R30, 0xf8, !PT ;  /* 0x00ff000023237812 */ /* 0x000fe200078ef81e */
[--C-:B------:R-:W-:Y:S01]  /*12080*/  HADD2.F32 R38, -RZ, R36.reuse.H1_H1 ;  /* 0x30000024ff267230 */ /* 0x100fe20000004100 */
[----:B------:R-:W-:Y:S01]  /*12090*/  LOP3.LUT R32, R15, 0xff000000, R28, 0xf8, !PT ;  /* 0xff0000000f207812 */ /* 0x000fe200078ef81c */
[----:B------:R-:W-:Y:S01]  /*120a0*/  HADD2.F32 R34, -RZ, R31.H1_H1 ;  /* 0x3000001fff227230 */ /* 0x000fe20000004100 */
[----:B------:R-:W-:Y:S01]  /*120b0*/  F2FP.F16.E4M3.UNPACK_B R28, R6 ;  /* 0x00000006ff1c723e */ /* 0x000fe200020006ff */
[----:B------:R-:W-:-:S02]  /*120c0*/  HADD2.F32 R36, -RZ, R36.H0_H0 ;  /* 0x20000024ff247230 */ /* 0x000fc40000004100 */
        /* <DEDUP_REMOVED lines=81> */
.L_x_608:
[----:B------:R-:W-:Y:S05]  /*125e0*/  BSYNC B1 ;  /* 0x0000000000017941 */ /* 0x000fea0003800000 */
.L_x_607:
[----:B------:R-:W-:Y:S04]  /*125f0*/  BSSY B1, `(.L_x_609) ;  /* 0x000007c000017945 */ /* 0x000fe80003800000 */
[----:B------:R-:W-:Y:S05]  /*12600*/  @P2 BRA `(.L_x_610) ;  /* 0x0000000400e82947 */ /* 0x000fea0003800000 */
[----:B01-34-:R-:W0:Y:S01]  /*12610*/  LDS.128 R4, [R0+0x20200] ;  /* 0x0202000000047984 */ /* 0x01be220000000c00 */
        /* <DEDUP_REMOVED lines=121> */
.L_x_610:
[----:B------:R-:W-:Y:S05]  /*12db0*/  BSYNC B1 ;  /* 0x0000000000017941 */ /* 0x000fea0003800000 */
.L_x_609:
[----:B------:R-:W-:Y:S04]  /*12dc0*/  BSSY B1, `(.L_x_611) ;  /* 0x0000078000017945 */ /* 0x000fe80003800000 */
[----:B------:R-:W-:Y:S05]  /*12dd0*/  @P3 BRA `(.L_x_612) ;  /* 0x0000000400d83947 */ /* 0x000fea0003800000 */
[----:B01-34-:R-:W0:Y:S01]  /*12de0*/  LDS.128 R4, [R3+0x22200] ;  /* 0x0222000003047984 */ /* 0x01be220000000c00 */
        /* <DEDUP_REMOVED lines=24> */
[----:B------:R-:W-:Y:S02]  /*12f70*/  LOP3.LUT R15, R15, 0xff0000, R12, 0xf8, !PT ;  /* 0x00ff00000f0f7812 */ /* 0x000fe400078ef80c */
[----:B0-----:R-:W-:-:S02]  /*12f80*/  F2FP.F16.E4M3.UNPACK_B R14, R6.H1 ;  /* 0x00000006ff0e723e */ /* 0x001fc400030006ff */
[----:B------:R-:W-:Y:S02]  /*12f90*/  F2FP.F16.E4M3.UNPACK_B R28, R29 ;  /* 0x0000001dff1c723e */ /* 0x000fe400020006ff */
[----:B------:R-:W-:Y:S02]  /*12fa0*/  F2FP.F16.E4M3.UNPACK_B R21, R25 ;  /* 0x00000019ff15723e */ /* 0x000fe400020006ff */
[----:B------:R-:W-:Y:S01]  /*12fb0*/  LOP3.LUT R24, R15, 0xff000000, R12, 0xf8, !PT ;  /* 0xff0000000f187812 */ /* 0x000fe200078ef80c */
[----:B------:R-:W-:Y:S01]  /*12fc0*/  HADD2.F32 R12, -RZ, R14.H1_H1 ;  /* 0x3000000eff0c7230 */ /* 0x000fe20000004100 */
[----:B------:R-:W-:Y:S01]  /*12fd0*/  F2FP.F16.E4M3.UNPACK_B R13, R5.H1 ;  /* 0x00000005ff0d723e */ /* 0x000fe200030006ff */
[----:B------:R-:W-:Y:S01]  /*12fe0*/  HADD2.F32 R30, -RZ, R28.H1_H1 ;  /* 0x3000001cff1e7230 */ /* 0x000fe20000004100 */
[--C-:B------:R-:W-:Y:S01]  /*12ff0*/  LOP3.LUT R27, R27, 0xff0000, R20.reuse, 0xf8, !PT ;  /* 0x00ff00001b1b7812 */ /* 0x100fe200078ef814 */
[----:B------:R-:W-:Y:S01]  /*13000*/  HADD2.F32 R26, -RZ, R21.H1_H1 ;  /* 0x30000015ff1a7230 */ /* 0x000fe20000004100 */
[----:B------:R-:W-:Y:S01]  /*13010*/  F2FP.F16.E4M3.UNPACK_B R29, R29.H1 ;  /* 0x0000001dff1d723e */ /* 0x000fe200030006ff */
[----:B------:R-:W-:Y:S01]  /*13020*/  HADD2.F32 R15, -RZ, R14.H0_H0 ;  /* 0x2000000eff0f7230 */ /* 0x000fe20000004100 */
[----:B------:R-:W-:Y:S01]  /*13030*/  F2FP.F16.E4M3.UNPACK_B R14, R6 ;  /* 0x00000006ff0e723e */ /* 0x000fe200020006ff */
[C---:B------:R-:W-:Y:S01]  /*13040*/  FMUL.FTZ R32, R12.reuse, R30 ;  /* 0x0000001e0c207220 */ /* 0x040fe20000410000 */
[----:B------:R-:W-:Y:S01]  /*13050*/  FMUL.FTZ R31, R12, R26 ;  /* 0x0000001a0c1f7220 */ /* 0x000fe20000410000 */
[----:B------:R-:W-:Y:S01]  /*13060*/  F2FP.F16.E4M3.UNPACK_B R12, R5 ;  /* 0x00000005ff0c723e */ /* 0x000fe200020006ff */
[----:B------:R-:W-:Y:S01]  /*13070*/  HADD2.F32 R28, -RZ, R28.H0_H0 ;  /* 0x2000001cff1c7230 */ /* 0x000fe20000004100 */
[----:B------:R-:W-:Y:S01]  /*13080*/  LOP3.LUT R27, R27, 0xff000000, R20, 0xf8, !PT ;  /* 0xff0000001b1b7812 */ /* 0x000fe200078ef814 */
[----:B------:R-:W-:-:S02]  /*13090*/  HADD2.F32 R5, -RZ, R14.H1_H1 ;  /* 0x3000000eff057230 */ /* 0x000fc40000004100 */
[C---:B------:R-:W-:Y:S01]  /*130a0*/  FFMA.FTZ R32, R15.reuse, R26, -R32 ;  /* 0x0000001a0f207223 */ /* 0x040fe20000010820 */
[----:B------:R-:W-:Y:S01]  /*130b0*/  FFMA.FTZ R33, R15, R30, R31 ;  /* 0x0000001e0f217223 */ /* 0x000fe2000001001f */
[----:B------:R-:W-:Y:S01]  /*130c0*/  HADD2.F32 R21, -RZ, R21.H0_H0 ;  /* 0x20000015ff157230 */ /* 0x000fe20000004100 */
[----:B------:R-:W-:Y:S01]  /*130d0*/  F2FP.F16.E4M3.UNPACK_B R20, R7 ;  /* 0x00000007ff14723e */ /* 0x000fe200020006ff */
[----:B------:R-:W-:Y:S01]  /*130e0*/  HADD2.F32 R14, -RZ, R14.H0_H0 ;  /* 0x2000000eff0e7230 */ /* 0x000fe20000004100 */
[----:B------:R-:W-:Y:S01]  /*130f0*/  F2FP.F16.E4M3.UNPACK_B R25, R25.H1 ;  /* 0x00000019ff19723e */ /* 0x000fe200030006ff */
[C---:B------:R-:W-:Y:S01]  /*13100*/  FMUL.FTZ R15, R5.reuse, R28 ;  /* 0x0000001c050f7220 */ /* 0x040fe20000410000 */
[----:B------:R-:W-:Y:S01]  /*13110*/  FMUL.FTZ R31, R5, R21 ;  /* 0x00000015051f7220 */ /* 0x000fe20000410000 */
[----:B------:R-:W-:Y:S01]  /*13120*/  F2FP.F16.E4M3.UNPACK_B R7, R7.H1 ;  /* 0x00000007ff07723e */ /* 0x000fe200030006ff */
[----:B------:R-:W-:Y:S02]  /*13130*/  HADD2.F32 R5, -RZ, R20.H1_H1 ;  /* 0x30000014ff057230 */ /* 0x000fe40000004100 */
[----:B------:R-:W-:Y:S01]  /*13140*/  FFMA.FTZ R30, R14, R21, -R15 ;  /* 0x000000150e1e7223 */ /* 0x000fe2000001080f */
[----:B------:R-:W-:-:S02]  /*13150*/  HADD2.F32 R26, -RZ, R29.H0_H0 ;  /* 0x2000001dff1a7230 */ /* 0x000fc40000004100 */
[----:B------:R-:W-:Y:S01]  /*13160*/  FFMA.FTZ R31, R14, R28, R31 ;  /* 0x0000001c0e1f7223 */ /* 0x000fe2000001001f */
[----:B------:R-:W-:Y:S01]  /*13170*/  HADD2.F32 R15, -RZ, R25.H0_H0 ;  /* 0x20000019ff0f7230 */ /* 0x000fe20000004100 */
[----:B------:R-:W-:Y:S01]  /*13180*/  F2FP.F16.E4M3.UNPACK_B R6, R4 ;  /* 0x00000004ff06723e */ /* 0x000fe200020006ff */
[----:B------:R-:W-:Y:S02]  /*13190*/  HADD2.F32 R20, -RZ, R20.H0_H0 ;  /* 0x20000014ff147230 */ /* 0x000fe40000004100 */
[C---:B------:R-:W-:Y:S01]  /*131a0*/  FMUL.FTZ R21, R5.reuse, R26 ;  /* 0x0000001a05157220 */ /* 0x040fe20000410000 */
[----:B------:R-:W-:Y:S02]  /*131b0*/  HADD2.F32 R29, -RZ, R29.H1_H1 ;  /* 0x3000001dff1d7230 */ /* 0x000fe40000004100 */
[-C--:B------:R-:W-:Y:S01]  /*131c0*/  FMUL.FTZ R35, R5, R15.reuse ;  /* 0x0000000f05237220 */ /* 0x080fe20000410000 */
[----:B------:R-:W-:Y:S02]  /*131d0*/  HADD2.F32 R14, -RZ, R7.H1_H1 ;  /* 0x30000007ff0e7230 */ /* 0x000fe40000004100 */
[----:B------:R-:W-:Y:S01]  /*131e0*/  FFMA.FTZ R34, R20, R15, -R21 ;  /* 0x0000000f14227223 */ /* 0x000fe20000010815 */
[----:B------:R-:W-:-:S02]  /*131f0*/  HADD2.F32 R25, -RZ, R25.H1_H1 ;  /* 0x30000019ff197230 */ /* 0x000fc40000004100 */
[----:B------:R-:W-:Y:S01]  /*13200*/  FFMA.FTZ R35, R20, R26, R35 ;  /* 0x0000001a14237223 */ /* 0x000fe20000010023 */
[----:B------:R-:W-:Y:S02]  /*13210*/  HADD2.F32 R5, -RZ, R7.H0_H0 ;  /* 0x20000007ff057230 */ /* 0x000fe40000004100 */
[C---:B------:R-:W-:Y:S01]  /*13220*/  FMUL.FTZ R28, R14.reuse, R29 ;  /* 0x0000001d0e1c7220 */ /* 0x040fe20000410000 */
[----:B------:R-:W-:Y:S01]  /*13230*/  F2FP.F16.E4M3.UNPACK_B R4, R4.H1 ;  /* 0x00000004ff04723e */ /* 0x000fe200030006ff */
[----:B------:R-:W-:Y:S01]  /*13240*/  FMUL.FTZ R20, R14, R25 ;  /* 0x000000190e147220 */ /* 0x000fe20000410000 */
[----:B------:R-:W-:Y:S01]  /*13250*/  F2FP.F16.E4M3.UNPACK_B R15, R27 ;  /* 0x0000001bff0f723e */ /* 0x000fe200020006ff */
[C---:B------:R-:W-:Y:S01]  /*13260*/  FFMA.FTZ R36, R5.reuse, R25, -R28 ;  /* 0x0000001905247223 */ /* 0x040fe2000001081c */
[-C--:B------:R-:W-:Y:S01]  /*13270*/  F2FP.F16.E4M3.UNPACK_B R14, R24.reuse ;  /* 0x00000018ff0e723e */ /* 0x080fe200020006ff */
[----:B------:R-:W-:Y:S01]  /*13280*/  FFMA.FTZ R29, R5, R29, R20 ;  /* 0x0000001d051d7223 */ /* 0x000fe20000010014 */
[----:B------:R-:W-:Y:S01]  /*13290*/  HADD2.F32 R7, -RZ, R4.H1_H1 ;  /* 0x30000004ff077230 */ /* 0x000fe20000004100 */
[----:B------:R-:W-:Y:S01]  /*132a0*/  F2FP.F16.E4M3.UNPACK_B R24, R24.H1 ;  /* 0x00000018ff18723e */ /* 0x000fe200030006ff */
[----:B------:R-:W-:Y:S01]  /*132b0*/  HADD2.F32 R26, -RZ, R15.H1_H1 ;  /* 0x3000000fff1a7230 */ /* 0x000fe20000004100 */
[----:B------:R-:W-:Y:S01]  /*132c0*/  F2FP.F16.E4M3.UNPACK_B R27, R27.H1 ;  /* 0x0000001bff1b723e */ /* 0x000fe200030006ff */
[----:B------:R-:W-:-:S02]  /*132d0*/  HADD2.F32 R20, -RZ, R14.H1_H1 ;  /* 0x3000000eff147230 */ /* 0x000fc40000004100 */
[----:B------:R-:W-:Y:S02]  /*132e0*/  HADD2.F32 R5, -RZ, R4.H0_H0 ;  /* 0x20000004ff057230 */ /* 0x000fe40000004100 */
[----:B------:R-:W-:Y:S01]  /*132f0*/  FMUL.FTZ R28, R7, R26 ;  /* 0x0000001a071c7220 */ /* 0x000fe20000410000 */
[----:B------:R-:W-:Y:S02]  /*13300*/  HADD2.F32 R21, -RZ, R15.H0_H0 ;  /* 0x2000000fff157230 */ /* 0x000fe40000004100 */
[----:B------:R-:W-:Y:S02]  /*13310*/  HADD2.F32 R4, -RZ, R6.H1_H1 ;  /* 0x30000006ff047230 */ /* 0x000fe40000004100 */
[-C--:B------:R-:W-:Y:S01]  /*13320*/  FFMA.FTZ R28, R5, R20.reuse, -R28 ;  /* 0x00000014051c7223 */ /* 0x080fe2000001081c */
[----:B------:R-:W-:Y:S02]  /*13330*/  HADD2.F32 R15, -RZ, R14.H0_H0 ;  /* 0x2000000eff0f7230 */ /* 0x000fe40000004100 */
[----:B------:R-:W-:Y:S01]  /*13340*/  FMUL.FTZ R14, R7, R20 ;  /* 0x00000014070e7220 */ /* 0x000fe20000410000 */
[----:B------:R-:W-:-:S02]  /*13350*/  HADD2.F32 R6, -RZ, R6.H0_H0 ;  /* 0x20000006ff067230 */ /* 0x000fc40000004100 */
[C---:B------:R-:W-:Y:S01]  /*13360*/  FMUL.FTZ R7, R4.reuse, R21 ;  /* 0x0000001504077220 */ /* 0x040fe20000410000 */
[-C--:B------:R-:W-:Y:S01]  /*13370*/  FMUL.FTZ R4, R4, R15.reuse ;  /* 0x0000000f04047220 */ /* 0x080fe20000410000 */
[----:B------:R-:W-:Y:S02]  /*13380*/  FFMA.FTZ R25, R5, R26, R14 ;  /* 0x0000001a05197223 */ /* 0x000fe4000001000e */
[C---:B------:R-:W-:Y:S01]  /*13390*/  FFMA.FTZ R15, R6.reuse, R15, -R7 ;  /* 0x0000000f060f7223 */ /* 0x040fe20000010807 */
[----:B------:R-:W-:Y:S02]  /*133a0*/  HADD2.F32 R5, -RZ, R13.H1_H1 ;  /* 0x3000000dff057230 */ /* 0x000fe40000004100 */
[----:B------:R-:W-:Y:S01]  /*133b0*/  FFMA.FTZ R20, R6, R21, R4 ;  /* 0x0000001506147223 */ /* 0x000fe20000010004 */
[----:B------:R-:W-:Y:S02]  /*133c0*/  HADD2.F32 R6, -RZ, R24.H1_H1 ;  /* 0x30000018ff067230 */ /* 0x000fe40000004100 */
[----:B------:R-:W-:-:S02]  /*133d0*/  HADD2.F32 R14, -RZ, R27.H1_H1 ;  /* 0x3000001bff0e7230 */ /* 0x000fc40000004100 */
[----:B------:R-:W-:Y:S02]  /*133e0*/  HADD2.F32 R27, -RZ, R27.H0_H0 ;  /* 0x2000001bff1b7230 */ /* 0x000fe40000004100 */
[C---:B------:R-:W-:Y:S01]  /*133f0*/  FMUL.FTZ R21, R5.reuse, R6 ;  /* 0x0000000605157220 */ /* 0x040fe20000410000 */
[----:B------:R-:W-:Y:S02]  /*13400*/  HADD2.F32 R4, -RZ, R12.H1_H1 ;  /* 0x3000000cff047230 */ /* 0x000fe40000004100 */
[----:B------:R-:W-:Y:S02]  /*13410*/  HADD2.F32 R7, -RZ, R24.H0_H0 ;  /* 0x20000018ff077230 */ /* 0x000fe40000004100 */
[----:B------:R-:W-:Y:S01]  /*13420*/  FMUL.FTZ R24, R5, R14 ;  /* 0x0000000e05187220 */ /* 0x000fe20000410000 */
[----:B------:R-:W-:Y:S02]  /*13430*/  HADD2.F32 R13, -RZ, R13.H0_H0 ;  /* 0x2000000dff0d7230 */ /* 0x000fe40000004100 */
[----:B------:R-:W-:Y:S01]  /*13440*/  FMUL.FTZ R5, R4, R27 ;  /* 0x0000001b04057220 */ /* 0x000fe20000410000 */
[----:B------:R-:W-:-:S02]  /*13450*/  HADD2.F32 R12, -RZ, R12.H0_H0 ;  /* 0x2000000cff0c7230 */ /* 0x000fc40000004100 */
[-C--:B------:R-:W-:Y:S01]  /*13460*/  FMUL.FTZ R4, R4, R7.reuse ;  /* 0x0000000704047220 */ /* 0x080fe20000410000 */
[C---:B------:R-:W-:Y:S01]  /*13470*/  FFMA.FTZ R24, R13.reuse, R6, -R24 ;  /* 0x000000060d187223 */ /* 0x040fe20000010818 */
[----:B------:R-:W-:Y:S01]  /*13480*/  FFMA.FTZ R21, R13, R14, R21 ;  /* 0x0000000e0d157223 */ /* 0x000fe20000010015 */
[C---:B------:R-:W-:Y:S01]  /*13490*/  FFMA.FTZ R5, R12.reuse, R7, -R5 ;  /* 0x000000070c057223 */ /* 0x040fe20000010805 */
[----:B------:R-:W-:Y:S01]  /*134a0*/  FFMA.FTZ R12, R12, R27, R4 ;  /* 0x0000001b0c0c7223 */ /* 0x000fe20000010004 */
[----:B------:R-:W-:Y:S02]  /*134b0*/  F2FP.SATFINITE.E4M3.F32.PACK_AB_MERGE_C R6, R33, R32, RZ ;  /* 0x000000202106723e */ /* 0x000fe400048070ff */
[----:B------:R-:W-:Y:S02]  /*134c0*/  F2FP.SATFINITE.E4M3.F32.PACK_AB_MERGE_C R7, R29, R36, RZ ;  /* 0x000000241d07723e */ /* 0x000fe400048070ff */
[----:B------:R-:W-:Y:S02]  /*134d0*/  F2FP.SATFINITE.E4M3.F32.PACK_AB_MERGE_C R4, R25, R28, RZ ;  /* 0x0000001c1904723e */ /* 0x000fe400048070ff */
[----:B------:R-:W-:-:S02]  /*134e0*/  F2FP.SATFINITE.E4M3.F32.PACK_AB_MERGE_C R21, R21, R24, RZ ;  /* 0x000000181515723e */ /* 0x000fc400048070ff */
[----:B------:R-:W-:Y:S02]  /*134f0*/  F2FP.SATFINITE.E4M3.F32.PACK_AB_MERGE_C R6, R31, R30, R6 ;  /* 0x0000001e1f06723e */ /* 0x000fe40004807006 */
[----:B------:R-:W-:Y:S02]  /*13500*/  F2FP.SATFINITE.E4M3.F32.PACK_AB_MERGE_C R7, R35, R34, R7 ;  /* 0x000000222307723e */ /* 0x000fe40004807007 */
[----:B------:R-:W-:Y:S02]  /*13510*/  F2FP.SATFINITE.E4M3.F32.PACK_AB_MERGE_C R4, R20, R15, R4 ;  /* 0x0000000f1404723e */ /* 0x000fe40004807004 */
[----:B------:R-:W-:-:S05]  /*13520*/  F2FP.SATFINITE.E4M3.F32.PACK_AB_MERGE_C R5, R12, R5, R21 ;  /* 0x000000050c05723e */ /* 0x000fca0004807015 */
[----:B------:R0:W-:Y:S02]  /*13530*/  STS.128 [R3+0x22200], R4 ;  /* 0x0222000403007388 */ /* 0x0001e40000000c00 */
.L_x_612:
[----:B------:R-:W-:Y:S05]  /*13540*/  BSYNC B1 ;  /* 0x0000000000017941 */ /* 0x000fea0003800000 */
.L_x_611:
[----:B------:R-:W-:Y:S05]  /*13550*/  @P4 BRA `(.L_x_602) ;  /* 0x0000003c00344947 */ /* 0x000fea0003800000 */
[----:B01-34-:R-:W0:Y:S01]  /*13560*/  LDS.128 R4, [R0+0x22200] ;  /* 0x0222000000047984 */ /* 0x01be220000000c00 */
[----:B-----5:R-:W-:Y:S02]  /*13570*/  SHF.R.U32.HI R13, RZ, 0x8, R9 ;  /* 0x00000008ff0d7819 */ /* 0x020fe40000011609 */
[----:B------:R-:W-:Y:S02]  /*13580*/  SHF.R.U32.HI R24, RZ, 0x8, R11 ;  /* 0x00000008ff187819 */ /* 0x000fe4000001160b */
[----:B------:R-:W-:Y:S02]  /*13590*/  SHF.R.U32.HI R15, RZ, 0x8, R10 ;  /* 0x00000008ff0f7819 */ /* 0x000fe4000001160a */
[----:B--2---:R-:W-:Y:S02]  /*135a0*/  LOP3.LUT R14, R9, 0xff, RZ, 0xc0, !PT ;  /* 0x000000ff090e7812 */ /* 0x004fe400078ec0ff */
[----:B------:R-:W-:Y:S02]  /*135b0*/  LOP3.LUT R25, R11, 0xff, RZ, 0xc0, !PT ;  /* 0x000000ff0b197812 */ /* 0x000fe400078ec0ff */
[----:B------:R-:W-:-:S02]  /*135c0*/  LOP3.LUT R13, R13, 0xff, RZ, 0xc0, !PT ;  /* 0x000000ff0d0d7812 */ /* 0x000fc400078ec0ff */
[----:B------:R-:W-:Y:S02]  /*135d0*/  LOP3.LUT R24, R24, 0xff, RZ, 0xc0, !PT ;  /* 0x000000ff18187812 */ /* 0x000fe400078ec0ff */
[----:B------:R-:W-:Y:S02]  /*135e0*/  SHF.R.U32.HI R3, RZ, 0x8, R8 ;  /* 0x00000008ff037819 */ /* 0x000fe40000011608 */
[----:B------:R-:W-:Y:S02]  /*135f0*/  LOP3.LUT R20, R15, 0xff, RZ, 0xc0, !PT ;  /* 0x000000ff0f147812 */ /* 0x000fe400078ec0ff */
[----:B------:R-:W-:Y:S02]  /*13600*/  PRMT R15, R13, 0x7604, R14 ;  /* 0x000076040d0f7816 */ /* 0x000fe4000000000e */
[----:B------:R-:W-:Y:S02]  /*13610*/  PRMT R25, R24, 0x7604, R25 ;  /* 0x0000760418197816 */ /* 0x000fe40000000019 */
[----:B------:R-:W-:-:S02]  /*13620*/  SHF.R.U32.HI R14, RZ, 0x10, R9 ;  /* 0x00000010ff0e7819 */ /* 0x000fc40000011609 */
[----:B------:R-:W-:Y:S02]  /*13630*/  SHF.R.U32.HI R24, RZ, 0x10, R11 ;  /* 0x00000010ff187819 */ /* 0x000fe4000001160b */
[----:B------:R-:W-:Y:S02]  /*13640*/  LOP3.LUT R12, R8, 0xff, RZ, 0xc0, !PT ;  /* 0x000000ff080c7812 */ /* 0x000fe400078ec0ff */
[----:B------:R-:W-:Y:S02]  /*13650*/  LOP3.LUT R3, R3, 0xff, RZ, 0xc0, !PT ;  /* 0x000000ff03037812 */ /* 0x000fe400078ec0ff */
[----:B------:R-:W-:Y:S02]  /*13660*/  LOP3.LUT R14, R14, 0xff, RZ, 0xc0, !PT ;  /* 0x000000ff0e0e7812 */ /* 0x000fe400078ec0ff */
[----:B------:R-:W-:Y:S02]  /*13670*/  LOP3.LUT R24, R24, 0xff, RZ, 0xc0, !PT ;  /* 0x000000ff18187812 */ /* 0x000fe400078ec0ff */
[----:B------:R-:W-:-:S02]  /*13680*/  LOP3.LUT R21, R10, 0xff, RZ, 0xc0, !PT ;  /* 0x000000ff0a157812 */ /* 0x000fc400078ec0ff */
[----:B------:R-:W-:Y:S02]  /*13690*/  PRMT R12, R3, 0x7604, R12 ;  /* 0x00007604030c7816 */ /* 0x000fe4000000000c */
[----:B------:R-:W-:Y:S02]  /*136a0*/  SHF.R.U32.HI R3, RZ, 0x10, R8 ;  /* 0x00000010ff037819 */ /* 0x000fe40000011608 */
[----:B------:R-:W-:Y:S02]  /*136b0*/  SHF.R.U32.HI R13, RZ, 0x10, R10 ;  /* 0x00000010ff0d7819 */ /* 0x000fe4000001160a */
[----:B------:R-:W-:Y:S02]  /*136c0*/  PRMT R15, R14, 0x7054, R15 ;  /* 0x000070540e0f7816 */ /* 0x000fe4000000000f */
[----:B------:R-:W-:Y:S02]  /*136d0*/  PRMT R25, R24, 0x7054, R25 ;  /* 0x0000705418197816 */ /* 0x000fe40000000019 */
[----:B------:R-:W-:-:S02]  /*136e0*/  PRMT R21, R20, 0x7604, R21 ;  /* 0x0000760414157816 */ /* 0x000fc40000000015 */
[----:B------:R-:W-:Y:S02]  /*136f0*/  LOP3.LUT R3, R3, 0xff, RZ, 0xc0, !PT ;  /* 0x000000ff03037812 */ /* 0x000fe400078ec0ff */
[----:B------:R-:W-:Y:S02]  /*13700*/  LOP3.LUT R20, R13, 0xff, RZ, 0xc0, !PT ;  /* 0x000000ff0d147812 */ /* 0x000fe400078ec0ff */
[----:B------:R-:W-:Y:S02]  /*13710*/  LOP3.LUT R25, R25, 0xff000000, R11, 0xf8, !PT ;  /* 0xff00000019197812 */ /* 0x000fe400078ef80b */
[----:B------:R-:W-:Y:S02]  /*13720*/  LOP3.LUT R15, R15, 0xff000000, R9, 0xf8, !PT ;  /* 0xff0000000f0f7812 */ /* 0x000fe400078ef809 */
[----:B------:R-:W-:Y:S02]  /*13730*/  PRMT R13, R3, 0x7054, R12 ;  /* 0x00007054030d7816 */ /* 0x000fe4000000000c */
[----:B------:R-:W-:-:S02]  /*13740*/  PRMT R21, R20, 0x7054, R21 ;  /* 0x0000705414157816 */ /* 0x000fc40000000015 */
[-C--:B0-----:R-:W-:Y:S02]  /*13750*/  F2FP.F16.E4M3.UNPACK_B R3, R6.reuse.H1 ;  /* 0x00000006ff03723e */ /* 0x081fe400030006ff */
[----:B------:R-:W-:Y:S02]  /*13760*/  F2FP.F16.E4M3.UNPACK_B R20, R25 ;  /* 0x00000019ff14723e */ /* 0x000fe400020006ff */
[----:B------:R-:W-:Y:S01]  /*13770*/  F2FP.F16.E4M3.UNPACK_B R12, R15 ;  /* 0x0000000fff0c723e */ /* 0x000fe200020006ff */
[--C-:B------:R-:W-:Y:S01]  /*13780*/  HADD2.F32 R9, -RZ, R3.reuse.H0_H0 ;  /* 0x20000003ff097230 */ /* 0x100fe20000004100 */
[----:B------:R-:W-:Y:S01]  /*13790*/  LOP3.LUT R13, R13, 0xff000000, R8, 0xf8, !PT ;  /* 0xff0000000d0d7812 */ /* 0x000fe200078ef808 */
[----:B------:R-:W-:Y:S01]  /*137a0*/  HADD2.F32 R8, -RZ, R3.H1_H1 ;  /* 0x30000003ff087230 */ /* 0x000fe20000004100 */
[----:B------:R-:W-:Y:S01]  /*137b0*/  F2FP.F16.E4M3.UNPACK_B R6, R6 ;  /* 0x00000006ff06723e */ /* 0x000fe200020006ff */
[----:B------:R-:W-:Y:S01]  /*137c0*/  HADD2.F32 R24, -RZ, R20.H1_H1 ;  /* 0x30000014ff187230 */ /* 0x000fe20000004100 */
[----:B------:R-:W-:Y:S01]  /*137d0*/  LOP3.LUT R21, R21, 0xff000000, R10, 0xf8, !PT ;  /* 0xff00000015157812 */ /* 0x000fe200078ef80a */
[----:B------:R-:W-:Y:S01]  /*137e0*/  HADD2.F32 R14, -RZ, R12.H1_H1 ;  /* 0x3000000cff0e7230 */ /* 0x000fe20000004100 */
[-C--:B------:R-:W-:Y:S01]  /*137f0*/  F2FP.F16.E4M3.UNPACK_B R10, R7.reuse ;  /* 0x00000007ff0a723e */ /* 0x080fe200020006ff */
[----:B------:R-:W-:Y:S01]  /*13800*/  HADD2.F32 R20, -RZ, R20.H0_H0 ;  /* 0x20000014ff147230 */ /* 0x000fe20000004100 */
[----:B------:R-:W-:Y:S01]  /*13810*/  F2FP.F16.E4M3.UNPACK_B R11, R7.H1 ;  /* 0x00000007ff0b723e */ /* 0x000fe200030006ff */
[C---:B------:R-:W-:Y:S01]  /*13820*/  FMUL.FTZ R26, R8.reuse, R24 ;  /* 0x00000018081a7220 */ /* 0x040fe20000410000 */
[----:B------:R-:W-:Y:S01]  /*13830*/  FMUL.FTZ R27, R8, R14 ;  /* 0x0000000e081b7220 */ /* 0x000fe20000410000 */
[-C--:B------:R-:W-:Y:S01]  /*13840*/  F2FP.F16.E4M3.UNPACK_B R7, R5.reuse ;  /* 0x00000005ff07723e */ /* 0x080fe200020006ff */
[----:B------:R-:W-:Y:S01]  /*13850*/  HADD2.F32 R12, -RZ, R12.H0_H0 ;  /* 0x2000000cff0c7230 */ /* 0x000fe20000004100 */
[----:B------:R-:W-:Y:S01]  /*13860*/  F2FP.F16.E4M3.UNPACK_B R8, R5.H1 ;  /* 0x00000005ff08723e */ /* 0x000fe200030006ff */
[----:B------:R-:W-:-:S02]  /*13870*/  HADD2.F32 R5, -RZ, R6.H1_H1 ;  /* 0x30000006ff057230 */ /* 0x000fc40000004100 */
[C---:B------:R-:W-:Y:S01]  /*13880*/  FFMA.FTZ R26, R9.reuse, R14, -R26 ;  /* 0x0000000e091a7223 */ /* 0x040fe2000001081a */
[----:B------:R-:W-:Y:S01]  /*13890*/  FFMA.FTZ R29, R9, R24, R27 ;  /* 0x00000018091d7223 */ /* 0x000fe2000001001b */
[----:B------:R-:W-:Y:S01]  /*138a0*/  HADD2.F32 R6, -RZ, R6.H0_H0 ;  /* 0x20000006ff067230 */ /* 0x000fe20000004100 */
[----:B------:R-:W-:Y:S01]  /*138b0*/  F2FP.F16.E4M3.UNPACK_B R25, R25.H1 ;  /* 0x00000019ff19723e */ /* 0x000fe200030006ff */
[C---:B------:R-:W-:Y:S01]  /*138c0*/  FMUL.FTZ R9, R5.reuse, R20 ;  /* 0x0000001405097220 */ /* 0x040fe20000410000 */
[----:B------:R-:W-:Y:S01]  /*138d0*/  F2FP.F16.E4M3.UNPACK_B R15, R15.H1 ;  /* 0x0000000fff0f723e */ /* 0x000fe200030006ff */
[-C--:B------:R-:W-:Y:S01]  /*138e0*/  FMUL.FTZ R27, R5, R12.reuse ;  /* 0x0000000c051b7220 */ /* 0x080fe20000410000 */
        /* <DEDUP_REMOVED lines=16> */
[----:B------:R-:W-:Y:S01]  /*139f0*/  F2FP.F16.E4M3.UNPACK_B R5, R21 ;  /* 0x00000015ff05723e */ /* 0x000fe200020006ff */
[-C--:B------:R-:W-:Y:S01]  /*13a00*/  FMUL.FTZ R10, R6, R15.reuse ;  /* 0x0000000f060a7220 */ /* 0x080fe20000410000 */
[----:B------:R-:W-:Y:S01]  /*13a10*/  F2FP.F16.E4M3.UNPACK_B R4, R4.H1 ;  /* 0x00000004ff04723e */ /* 0x000fe200030006ff */
[C---:B------:R-:W-:Y:S01]  /*13a20*/  FFMA.FTZ R30, R11.reuse, R15, -R12 ;  /* 0x0000000f0b1e7223 */ /* 0x040fe2000001080c */
[----:B------:R-:W-:Y:S01]  /*13a30*/  F2FP.F16.E4M3.UNPACK_B R9, R13 ;  /* 0x0000000dff09723e */ /* 0x000fe200020006ff */
[----:B------:R-:W-:Y:S01]  /*13a40*/  FFMA.FTZ R25, R11, R25, R10 ;  /* 0x000000190b197223 */ /* 0x000fe2000001000a */
[--C-:B------:R-:W-:Y:S01]  /*13a50*/  HADD2.F32 R12, -RZ, R5.reuse.H1_H1 ;  /* 0x30000005ff0c7230 */ /* 0x100fe20000004100 */
[----:B------:R-:W-:Y:S01]  /*13a60*/  F2FP.F16.E4M3.UNPACK_B R13, R13.H1 ;  /* 0x0000000dff0d723e */ /* 0x000fe200030006ff */
[----:B------:R-:W-:Y:S01]  /*13a70*/  HADD2.F32 R11, -RZ, R5.H0_H0 ;  /* 0x20000005ff0b7230 */ /* 0x000fe20000004100 */
[----:B------:R-:W-:Y:S01]  /*13a80*/  F2FP.F16.E4M3.UNPACK_B R21, R21.H1 ;  /* 0x00000015ff15723e */ /* 0x000fe200030006ff */
[----:B------:R-:W-:-:S02]  /*13a90*/  HADD2.F32 R6, -RZ, R4.H1_H1 ;  /* 0x30000004ff067230 */ /* 0x000fc40000004100 */
[----:B------:R-:W-:Y:S02]  /*13aa0*/  HADD2.F32 R10, -RZ, R9.H1_H1 ;  /* 0x30000009ff0a7230 */ /* 0x000fe40000004100 */
[----:B------:R-:W-:Y:S02]  /*13ab0*/  HADD2.F32 R5, -RZ, R4.H0_H0 ;  /* 0x20000004ff057230 */ /* 0x000fe40000004100 */
[C---:B------:R-:W-:Y:S01]  /*13ac0*/  FMUL.FTZ R14, R6.reuse, R12 ;  /* 0x0000000c060e7220 */ /* 0x040fe20000410000 */
[----:B------:R-:W-:Y:S02]  /*13ad0*/  HADD2.F32 R4, -RZ, R3.H1_H1 ;  /* 0x30000003ff047230 */ /* 0x000fe40000004100 */
[-C--:B------:R-:W-:Y:S01]  /*13ae0*/  FMUL.FTZ R20, R6, R10.reuse ;  /* 0x0000000a06147220 */ /* 0x080fe20000410000 */
[----:B------:R-:W-:Y:S02]  /*13af0*/  HADD2.F32 R9, -RZ, R9.H0_H0 ;  /* 0x20000009ff097230 */ /* 0x000fe40000004100 */
[----:B------:R-:W-:Y:S01]  /*13b00*/  FFMA.FTZ R14, R5, R10, -R14 ;  /* 0x0000000a050e7223 */ /* 0x000fe2000001080e */
[----:B------:R-:W-:-:S02]  /*13b10*/  HADD2.F32 R3, -RZ, R3.H0_H0 ;  /* 0x20000003ff037230 */ /* 0x000fc40000004100 */
[C---:B------:R-:W-:Y:S01]  /*13b20*/  FMUL.FTZ R6, R4.reuse, R11 ;  /* 0x0000000b04067220 */ /* 0x040fe20000410000 */
[----:B------:R-:W-:Y:S01]  /*13b30*/  FFMA.FTZ R15, R5, R12, R20 ;  /* 0x0000000c050f7223 */ /* 0x000fe20000010014 */
[-C--:B------:R-:W-:Y:S01]  /*13b40*/  FMUL.FTZ R4, R4, R9.reuse ;  /* 0x0000000904047220 */ /* 0x080fe20000410000 */
[----:B------:R-:W-:Y:S02]  /*13b50*/  HADD2.F32 R5, -RZ, R13.H1_H1 ;  /* 0x3000000dff057230 */ /* 0x000fe40000004100 */
[C---:B------:R-:W-:Y:S01]  /*13b60*/  FFMA.FTZ R12, R3.reuse, R9, -R6 ;  /* 0x00000009030c7223 */ /* 0x040fe20000010806 */
[--C-:B------:R-:W-:Y:S02]  /*13b70*/  HADD2.F32 R9, -RZ, R21.reuse.H1_H1 ;  /* 0x30000015ff097230 */ /* 0x100fe40000004100 */
[----:B------:R-:W-:Y:S01]  /*13b80*/  FFMA.FTZ R11, R3, R11, R4 ;  /* 0x0000000b030b7223 */ /* 0x000fe20000010004 */
[----:B------:R-:W-:Y:S02]  /*13b90*/  HADD2.F32 R4, -RZ, R8.H1_H1 ;  /* 0x30000008ff047230 */ /* 0x000fe40000004100 */
[----:B------:R-:W-:-:S02]  /*13ba0*/  HADD2.F32 R10, -RZ, R21.H0_H0 ;  /* 0x20000015ff0a7230 */ /* 0x000fc40000004100 */
[----:B------:R-:W-:Y:S02]  /*13bb0*/  HADD2.F32 R3, -RZ, R7.H1_H1 ;  /* 0x30000007ff037230 */ /* 0x000fe40000004100 */
[C---:B------:R-:W-:Y:S01]  /*13bc0*/  FMUL.FTZ R20, R4.reuse, R5 ;  /* 0x0000000504147220 */ /* 0x040fe20000410000 */
[----:B------:R-:W-:Y:S02]  /*13bd0*/  HADD2.F32 R6, -RZ, R13.H0_H0 ;  /* 0x2000000dff067230 */ /* 0x000fe40000004100 */
        /* <DEDUP_REMOVED lines=17> */
[----:B------:R0:W-:Y:S01]  /*13cf0*/  STS.128 [R0+0x22200], R4 ;  /* 0x0222000400007388 */ /* 0x0001e20000000c00 */
[----:B------:R-:W-:Y:S05]  /*13d00*/  BRA `(.L_x_602) ;  /* 0x0000003400487947 */ /* 0x000fea0003800000 */
.L_x_596:
[----:B------:R-:W-:-:S03]  /*13d10*/  UMOV UR4, 0xffffffff ;  /* 0xffffffff00047882 */ /* 0x000fc60000000000 */
[----:B------:R-:W-:Y:S05]  /*13d20*/  BRA.DIV UR4, `(.L_x_613) ;  /* 0x0000016e04a07947 */ /* 0x000fea000b800000 */
[----:B------:R0:W1:Y:S04]  /*13d30*/  SHFL.IDX PT, R3, R24, RZ, 0x1e1f ;  /* 0x001e1fff18037589 */ /* 0x00006800000e0000 */
[----:B------:R0:W2:Y:S04]  /*13d40*/  SHFL.IDX PT, R21, R28, RZ, 0x1e1f ;  /* 0x001e1fff1c157589 */ /* 0x0000a800000e0000 */
[----:B------:R0:W3:Y:S04]  /*13d50*/  SHFL.IDX PT, R0, R26, RZ, 0x1e1f ;  /* 0x001e1fff1a007589 */ /* 0x0000e800000e0000 */
[----:B------:R0:W4:Y:S02]  /*13d60*/  SHFL.IDX PT, R20, R27, RZ, 0x1e1f ;  /* 0x001e1fff1b147589 */ /* 0x00012400000e0000 */
.L_x_827:
[----:B------:R-:W-:Y:S01]  /*13d70*/  ULDC UR4, c[0x0][0x448] ;  /* 0x0001120000047ab9 */ /* 0x000fe20000000800 */
[----:B------:R-:W-:Y:S01]  /*13d80*/  BSSY B1, `(.L_x_614) ;  /* 0x000003b000017945 */ /* 0x000fe20003800000 */
[----:B------:R-:W-:Y:S01]  /*13d90*/  IMAD R153, R153, UR4, RZ ;  /* 0x0000000499997c24 */ /* 0x000fe2000f8e02ff */
[----:B------:R-:W-:Y:S02]  /*13da0*/  CS2R R4, SRZ ;  /* 0x0000000000047805 */ /* 0x000fe4000001ff00 */
[----:B------:R-:W-:Y:S02]  /*13db0*/  CS2R R6, SRZ ;  /* 0x0000000000067805 */ /* 0x000fe4000001ff00 */
[----:B------:R-:W-:Y:S02]  /*13dc0*/  CS2R R8, SRZ ;  /* 0x0000000000087805 */ /* 0x000fe4000001ff00 */
[----:B------:R-:W-:Y:S02]  /*13dd0*/  CS2R R12, SRZ ;  /* 0x00000000000c7805 */ /* 0x000fe4000001ff00 */
[----:B------:R-:W-:-:S02]  /*13de0*/  ISETP.GE.AND P0, PT, R10, R153, PT ;  /* 0x000000990a00720c */ /* 0x000fc40003f06270 */
[----:B------:R-:W-:Y:S02]  /*13df0*/  CS2R R10, SRZ ;  /* 0x00000000000a7805 */ /* 0x000fe4000001ff00 */
[----:B------:R-:W-:Y:S02]  /*13e00*/  CS2R R14, SRZ ;  /* 0x00000000000e7805 */ /* 0x000fe4000001ff00 */
[----:B0-----:R-:W-:Y:S02]  /*13e10*/  CS2R R24, SRZ ;  /* 0x0000000000187805 */ /* 0x001fe4000001ff00 */
[----:B------:R-:W-:Y:S02]  /*13e20*/  CS2R R26, SRZ ;  /* 0x00000000001a7805 */ /* 0x000fe4000001ff00 */
[----:B------:R-:W-:Y:S02]  /*13e30*/  CS2R R28, SRZ ;  /* 0x00000000001c7805 */ /* 0x000fe4000001ff00 */
[----:B------:R-:W-:-:S02]  /*13e40*/  CS2R R30, SRZ ;  /* 0x00000000001e7805 */ /* 0x000fc4000001ff00 */
[----:B------:R-:W-:Y:S02]  /*13e50*/  CS2R R32, SRZ ;  /* 0x0000000000207805 */ /* 0x000fe4000001ff00 */
[----:B------:R-:W-:Y:S01]  /*13e60*/  CS2R R34, SRZ ;  /* 0x0000000000227805 */ /* 0x000fe2000001ff00 */
[----:B------:R-:W-:Y:S06]  /*13e70*/  @P0 BRA `(.L_x_615) ;  /* 0x0000000000ac0947 */ /* 0x000fec0003800000 */
[----:B------:R-:W3:Y:S04]  /*13e80*/  LDL R41, [R1+0x40] ;  /* 0x0000400001297983 */ /* 0x000ee80000100800 */
[----:B------:R-:W3:Y:S01]  /*13e90*/  LDL R40, [R1+0x48] ;  /* 0x0000480001287983 */ /* 0x000ee20000100800 */
[C---:B------:R-:W-:Y:S01]  /*13ea0*/  VIADD R4, R18.reuse, 0x20 ;  /* 0x0000002012047836 */ /* 0x040fe20000000000 */
[----:B------:R-:W-:Y:S01]  /*13eb0*/  ULDC UR4, c[0x0][0x3f4] ;  /* 0x0000fd0000047ab9 */ /* 0x000fe20000000800 */
[C---:B------:R-:W-:Y:S01]  /*13ec0*/  VIADD R5, R18.reuse, 0x40 ;  /* 0x0000004012057836 */ /* 0x040fe20000000000 */
[----:B------:R-:W-:Y:S02]  /*13ed0*/  ISETP.GE.AND P2, PT, R18, UR4, PT ;  /* 0x0000000412007c0c */ /* 0x000fe4000bf46270 */
[----:B------:R-:W-:-:S02]  /*13ee0*/  CS2R R24, SRZ ;  /* 0x0000000000187805 */ /* 0x000fc4000001ff00 */
[----:B------:R-:W-:Y:S02]  /*13ef0*/  ISETP.GE.AND P1, PT, R4, UR4, PT ;  /* 0x0000000404007c0c */ /* 0x000fe4000bf26270 */
[----:B------:R-:W-:Y:S02]  /*13f00*/  CS2R R26, SRZ ;  /* 0x00000000001a7805 */ /* 0x000fe4000001ff00 */
[----:B------:R-:W-:Y:S02]  /*13f10*/  ISETP.GE.AND P0, PT, R5, UR4, PT ;  /* 0x0000000405007c0c */ /* 0x000fe4000bf06270 */
[----:B------:R-:W-:Y:S02]  /*13f20*/  CS2R R6, SRZ ;  /* 0x0000000000067805 */ /* 0x000fe4000001ff00 */
[----:B------:R-:W-:Y:S02]  /*13f30*/  CS2R R28, SRZ ;  /* 0x00000000001c7805 */ /* 0x000fe4000001ff00 */
[----:B------:R-:W-:-:S02]  /*13f40*/  CS2R R30, SRZ ;  /* 0x00000000001e7805 */ /* 0x000fc4000001ff00 */
[----:B------:R-:W-:Y:S02]  /*13f50*/  @!P2 SHF.R.S32.HI R5, RZ, 0x1f, R18 ;  /* 0x0000001fff05a819 */ /* 0x000fe40000011412 */
[C---:B--2---:R-:W-:Y:S02]  /*13f60*/  @!P2 IADD3 R38, P4, R18.reuse, R21, RZ ;  /* 0x000000151226a210 */ /* 0x044fe40007f9e0ff */
[----:B-1----:R-:W-:-:S03]  /*13f70*/  @!P2 IADD3 R36, P3, R18, R3, RZ ;  /* 0x000000031224a210 */ /* 0x002fc60007f7e0ff */
[----:B----4-:R-:W-:Y:S01]  /*13f80*/  @!P2 IMAD.X R39, R20, 0x1, R5, P4 ;  /* 0x000000011427a824 */ /* 0x010fe200020e0605 */
[----:B---3--:R-:W-:Y:S02]  /*13f90*/  @!P2 IADD3.X R37, R0, R5, RZ, P3, !PT ;  /* 0x000000050025a210 */ /* 0x008fe40001ffe4ff */
[----:B------:R-:W-:Y:S02]  /*13fa0*/  CS2R R8, SRZ ;  /* 0x0000000000087805 */ /* 0x000fe4000001ff00 */
[----:B------:R-:W-:Y:S02]  /*13fb0*/  CS2R R10, SRZ ;  /* 0x00000000000a7805 */ /* 0x000fe4000001ff00 */
[----:B------:R-:W-:Y:S02]  /*13fc0*/  CS2R R32, SRZ ;  /* 0x0000000000207805 */ /* 0x000fe4000001ff00 */
[----:B------:R-:W-:Y:S02]  /*13fd0*/  CS2R R34, SRZ ;  /* 0x0000000000227805 */ /* 0x000fe4000001ff00 */
[----:B------:R-:W-:-:S02]  /*13fe0*/  CS2R R12, SRZ ;  /* 0x00000000000c7805 */ /* 0x000fc4000001ff00 */
[----:B------:R-:W-:Y:S01]  /*13ff0*/  CS2R R14, SRZ ;  /* 0x00000000000e7805 */ /* 0x000fe2000001ff00 */
[----:B------:R0:W5:Y:S01]  /*14000*/  @!P2 LD.E.128 R24, desc[UR54][R36.64] ;  /* 0x000000362418a980 */ /* 0x000162000c101d00 */
[----:B------:R-:W-:Y:S02]  /*14010*/  @!P1 IMAD.SHL.U32 R42, R41, 0x10, RZ ;  /* 0x00000010292a9824 */ /* 0x000fe400078e00ff */
[----:B------:R-:W-:-:S03]  /*14020*/  @!P0 IMAD.SHL.U32 R48, R40, 0x10, RZ ;  /* 0x0000001028308824 */ /* 0x000fc600078e00ff */
[----:B------:R-:W-:Y:S02]  /*14030*/  @!P1 SHF.R.S32.HI R5, RZ, 0x1f, R42 ;  /* 0x0000001fff059819 */ /* 0x000fe4000001142a */
[-C--:B------:R-:W-:Y:S02]  /*14040*/  @!P1 IADD3 R40, P5, R3, R42.reuse, RZ ;  /* 0x0000002a03289210 */ /* 0x080fe40007fbe0ff */
[----:B------:R-:W-:Y:S02]  /*14050*/  @!P1 IADD3 R42, P4, R21, R42, RZ ;  /* 0x0000002a152a9210 */ /* 0x000fe40007f9e0ff */
[-C--:B------:R-:W-:Y:S01]  /*14060*/  @!P0 IADD3 R46, P3, R3, R48.reuse, RZ ;  /* 0x00000030032e8210 */ /* 0x080fe20007f7e0ff */
[--C-:B------:R-:W-:Y:S01]  /*14070*/  @!P1 IMAD.X R41, R0, 0x1, R5.reuse, P5 ;  /* 0x0000000100299824 */ /* 0x100fe200028e0605 */
[----:B------:R-:W-:Y:S01]  /*14080*/  @!P0 SHF.R.S32.HI R3, RZ, 0x1f, R48 ;  /* 0x0000001fff038819 */ /* 0x000fe20000011430 */
[----:B------:R-:W-:Y:S01]  /*14090*/  @!P1 IMAD.X R43, R20, 0x1, R5, P4 ;  /* 0x00000001142b9824 */ /* 0x000fe200020e0605 */
[----:B------:R-:W-:-:S02]  /*140a0*/  @!P0 IADD3 R48, P5, R21, R48, RZ ;  /* 0x0000003015308210 */ /* 0x000fc40007fbe0ff */
[----:B------:R-:W-:Y:S01]  /*140b0*/  CS2R R4, SRZ ;  /* 0x0000000000047805 */ /* 0x000fe2000001ff00 */
[----:B------:R0:W5:Y:S01]  /*140c0*/  @!P1 LD.E.128 R28, desc[UR54][R40.64] ;  /* 0x00000036281c9980 */ /* 0x000162000c101d00 */
[----:B------:R-:W-:Y:S01]  /*140d0*/  @!P0 IMAD.X R47, R0, 0x1, R3, P3 ;  /* 0x00000001002f8824 */ /* 0x000fe200018e0603 */
[----:B------:R-:W-:Y:S02]  /*140e0*/  @!P0 IADD3.X R49, R20, R3, RZ, P5, !PT ;  /* 0x0000000314318210 */ /* 0x000fe40002ffe4ff */
[----:B------:R0:W5:Y:S04]  /*140f0*/  @!P1 LD.E.128 R8, desc[UR54][R42.64] ;  /* 0x000000362a089980 */ /* 0x000168000c101d00 */
[----:B------:R0:W5:Y:S04]  /*14100*/  @!P2 LD.E.128 R4, desc[UR54][R38.64] ;  /* 0x000000362604a980 */ /* 0x000168000c101d00 */
[----:B------:R0:W5:Y:S04]  /*14110*/  @!P0 LD.E.128 R32, desc[UR54][R46.64] ;  /* 0x000000362e208980 */ /* 0x000168000c101d00 */
[----:B------:R0:W5:Y:S02]  /*14120*/  @!P0 LD.E.128 R12, desc[UR54][R48.64] ;  /* 0x00000036300c8980 */ /* 0x000164000c101d00 */
.L_x_615:
[----:B------:R-:W-:Y:S05]  /*14130*/  BSYNC B1 ;  /* 0x0000000000017941 */ /* 0x000fea0003800000 */
.L_x_614:
[----:B---3--:R-:W3:Y:S01]  /*14140*/  LDL.LU R0, [R1+0x14] ;  /* 0x0000140001007983 */ /* 0x008ee20000300800 */
[----:B------:R-:W-:Y:S01]  /*14150*/  ULEA.HI UR4, UR43, UR43, URZ, 0x1 ;  /* 0x0000002b2b047291 */ /* 0x000fe2000f8f083f */
[----:B------:R-:W-:Y:S03]  /*14160*/  BSSY B1, `(.L_x_616) ;  /* 0x000000a000017945 */ /* 0x000fe60003800000 */
[----:B------:R-:W-:-:S04]  /*14170*/  ULOP3.LUT UR4, UR4, 0xfffffffe, URZ, 0xc0, !UPT ;  /* 0xfffffffe04047892 */ /* 0x000fc8000f8ec03f */
[----:B------:R-:W-:-:S06]  /*14180*/  UIADD3 UR4, UR43, -UR4, URZ ;  /* 0x800000042b047290 */ /* 0x000fcc000fffe03f */
[----:B--2---:R-:W-:-:S05]  /*14190*/  IMAD.U32 R21, RZ, RZ, UR4 ;  /* 0x00000004ff157e24 */ /* 0x004fca000f8e00ff */
[----:B------:R-:W-:-:S04]  /*141a0*/  SHF.L.U32 R21, R21, 0x1f, RZ ;  /* 0x0000001f15157819 */ /* 0x000fc800000006ff */
[----:B------:R-:W2:Y:S01]  /*141b0*/  SYNCS.PHASECHK.TRANS64.TRYWAIT P0, [R16+URZ+0x33400], R21 ;  /* 0x03340015100075a7 */ /* 0x000ea2000800017f */
[----:B---3--:R-:W-:-:S05]  /*141c0*/  IMAD R0, R0, -0x80, R153 ;  /* 0xffffff8000007824 */ /* 0x008fca00078e0299 */
[----:B-1----:R-:W-:-:S04]  /*141d0*/  VIMNMX R3, R0, 0x80, PT ;  /* 0x0000008000037848 */ /* 0x002fc80003fe0100 */
[----:B------:R-:W-:Y:S01]  /*141e0*/  ISETP.GE.AND P1, PT, R220, R3, PT ;  /* 0x00000003dc00720c */ /* 0x000fe20003f26270 */
[----:B--2---:R-:W-:-:S12]  /*141f0*/  @!P0 BRA `(.L_x_617) ;  /* 0x0000016800e08947 */ /* 0x004fd80003800000 */
.L_x_828:
[----:B------:R-:W-:Y:S05]  /*14200*/  BSYNC B1 ;  /* 0x0000000000017941 */ /* 0x000fea0003800000 */
.L_x_616:
[----:B------:R-:W-:Y:S05]  /*14210*/  @P1 BRA `(.L_x_602) ;  /* 0x0000003000041947 */ /* 0x000fea0003800000 */
[----:B------:R-:W2:Y:S01]  /*14220*/  LDC R3, c[0x0][0x3f4] ;  /* 0x0000fd00ff037b82 */ /* 0x000ea20000000800 */
[C---:B------:R-:W-:Y:S01]  /*14230*/  VIADD R0, R18.reuse, 0x20 ;  /* 0x0000002012007836 */ /* 0x040fe20000000000 */
[----:B------:R-:W-:Y:S01]  /*14240*/  BSSY B1, `(.L_x_618) ;  /* 0x0000102000017945 */ /* 0x000fe20003800000 */
[C---:B----4-:R-:W-:Y:S01]  /*14250*/  VIADD R20, R18.reuse, 0x40 ;  /* 0x0000004012147836 */ /* 0x050fe20000000000 */
[-C--:B--2---:R-:W-:Y:S02]  /*14260*/  ISETP.GE.AND P0, PT, R18, R3.reuse, PT ;  /* 0x000000031200720c */ /* 0x084fe40003f06270 */
[-C--:B------:R-:W-:Y:S02]  /*14270*/  ISETP.GE.AND P1, PT, R0, R3.reuse, PT ;  /* 0x000000030000720c */ /* 0x080fe40003f26270 */
[----:B------:R-:W-:-:S09]  /*14280*/  ISETP.GE.AND P2, PT, R20, R3, PT ;  /* 0x000000031400720c */ /* 0x000fd20003f46270 */
[----:B------:R-:W-:Y:S05]  /*14290*/  @P0 BRA `(.L_x_619) ;  /* 0x0000000c00f00947 */ /* 0x000fea0003800000 */
[----:B------:R-:W2:Y:S01]  /*142a0*/  LDL R68, [R1+0x68] ;  /* 0x0000680001447983 */ /* 0x000ea20000100800 */
[----:B0-----:R-:W0:Y:S01]  /*142b0*/  S2R R36, SR_TID.X ;  /* 0x0000000000247919 */ /* 0x001e220000002100 */
[----:B-----5:R-:W-:Y:S02]  /*142c0*/  SHF.R.U32.HI R0, RZ, 0x8, R24 ;  /* 0x00000008ff007819 */ /* 0x020fe40000011618 */
[----:B------:R-:W-:Y:S02]  /*142d0*/  LOP3.LUT R20, R24, 0xff, RZ, 0xc0, !PT ;  /* 0x000000ff18147812 */ /* 0x000fe400078ec0ff */
[----:B-1----:R-:W-:-:S04]  /*142e0*/  LOP3.LUT R21, R0, 0xff, RZ, 0xc0, !PT ;  /* 0x000000ff00157812 */ /* 0x002fc800078ec0ff */
[----:B------:R-:W-:Y:S01]  /*142f0*/  PRMT R45, R21, 0x7604, R20 ;  /* 0x00007604152d7816 */ /* 0x000fe20000000014 */
[----:B0-----:R-:W-:-:S05]  /*14300*/  VIADD R38, R36, 0xffffff80 ;  /* 0xffffff8024267836 */ /* 0x001fca0000000000 */
[----:B------:R-:W-:-:S04]  /*14310*/  LEA.HI R40, R38, R38, RZ, 0x1 ;  /* 0x0000002626287211 */ /* 0x000fc800078f08ff */
[----:B------:R-:W-:-:S04]  /*14320*/  LOP3.LUT R40, R40, 0xfffffffe, RZ, 0xc0, !PT ;  /* 0xfffffffe28287812 */ /* 0x000fc800078ec0ff */
[----:B------:R-:W-:-:S04]  /*14330*/  IADD3 R40, R38, -R40, RZ ;  /* 0x8000002826287210 */ /* 0x000fc80007ffe0ff */
[----:B------:R-:W-:-:S04]  /*14340*/  LEA.HI R0, R3, R40, RZ, 0x1c ;  /* 0x0000002803007211 */ /* 0x000fc800078fe0ff */
[----:B------:R-:W-:-:S04]  /*14350*/  SHF.R.S32.HI R21, RZ, 0x1f, R0 ;  /* 0x0000001fff157819 */ /* 0x000fc80000011400 */
[----:B------:R-:W-:Y:S01]  /*14360*/  LEA.HI R20, R21, R0, RZ, 0x2 ;  /* 0x0000000015147211 */ /* 0x000fe200078f10ff */
[----:B------:R-:W-:-:S04]  /*14370*/  IMAD.SHL.U32 R0, R0, 0x10, RZ ;  /* 0x0000001000007824 */ /* 0x000fc800078e00ff */
[----:B------:R-:W-:Y:S01]  /*14380*/  IMAD.SHL.U32 R20, R20, 0x800, RZ ;  /* 0x0000080014147824 */ /* 0x000fe200078e00ff */
[----:B------:R-:W-:Y:S02]  /*14390*/  LOP3.LUT R21, R227, 0x30, R0, 0xf8, !PT ;  /* 0x00000030e3157812 */ /* 0x000fe400078ef800 */
[----:B------:R-:W-:Y:S02]  /*143a0*/  SHF.R.U32.HI R37, RZ, 0x8, R25 ;  /* 0x00000008ff257819 */ /* 0x000fe40000011619 */
[----:B------:R-:W-:Y:S02]  /*143b0*/  SHF.R.U32.HI R39, RZ, 0x8, R26 ;  /* 0x00000008ff277819 */ /* 0x000fe4000001161a */
[----:B------:R-:W-:Y:S02]  /*143c0*/  LOP3.LUT R21, R21, R228, RZ, 0x3c, !PT ;  /* 0x000000e415157212 */ /* 0x000fe400078e3cff */
[----:B------:R-:W-:Y:S02]  /*143d0*/  LOP3.LUT R20, R20, 0xffffe000, RZ, 0xc0, !PT ;  /* 0xffffe00014147812 */ /* 0x000fe400078ec0ff */
[----:B------:R-:W-:-:S02]  /*143e0*/  LOP3.LUT R36, R25, 0xff, RZ, 0xc0, !PT ;  /* 0x000000ff19247812 */ /* 0x000fc400078ec0ff */
[----:B------:R-:W-:Y:S02]  /*143f0*/  LOP3.LUT R38, R26, 0xff, RZ, 0xc0, !PT ;  /* 0x000000ff1a267812 */ /* 0x000fe400078ec0ff */
[----:B------:R-:W-:Y:S02]  /*14400*/  LOP3.LUT R37, R37, 0xff, RZ, 0xc0, !PT ;  /* 0x000000ff25257812 */ /* 0x000fe400078ec0ff */
[----:B------:R-:W-:Y:S02]  /*14410*/  LOP3.LUT R39, R39, 0xff, RZ, 0xc0, !PT ;  /* 0x000000ff27277812 */ /* 0x000fe400078ec0ff */
[----:B------:R-:W-:Y:S02]  /*14420*/  IADD3 R21, R21, R229, R20 ;  /* 0x000000e515157210 */ /* 0x000fe40007ffe014 */
[----:B------:R-:W-:Y:S02]  /*14430*/  PRMT R46, R37, 0x7604, R36 ;  /* 0x00007604252e7816 */ /* 0x000fe40000000024 */
[----:B------:R-:W-:Y:S01]  /*14440*/  PRMT R47, R39, 0x7604, R38 ;  /* 0x00007604272f7816 */ /* 0x000fe20000000026 */
[----:B------:R-:W-:Y:S01]  /*14450*/  IMAD.IADD R0, R16, 0x1, R21 ;  /* 0x0000000110007824 */ /* 0x000fe200078e0215 */
[----:B------:R-:W-:-:S02]  /*14460*/  SHF.R.U32.HI R37, RZ, 0x8, R27 ;  /* 0x00000008ff257819 */ /* 0x000fc4000001161b */
[----:B------:R-:W-:Y:S02]  /*14470*/  SHF.R.U32.HI R39, RZ, 0x8, R4 ;  /* 0x00000008ff277819 */ /* 0x000fe40000011604 */
[----:B------:R-:W-:Y:S02]  /*14480*/  SHF.R.U32.HI R40, RZ, 0x8, R5 ;  /* 0x00000008ff287819 */ /* 0x000fe40000011605 */
[----:B------:R-:W-:Y:S02]  /*14490*/  LOP3.LUT R36, R27, 0xff, RZ, 0xc0, !PT ;  /* 0x000000ff1b247812 */ /* 0x000fe400078ec0ff */
[----:B------:R-:W-:Y:S02]  /*144a0*/  LOP3.LUT R38, R4, 0xff, RZ, 0xc0, !PT ;  /* 0x000000ff04267812 */ /* 0x000fe400078ec0ff */
[----:B------:R-:W-:Y:S02]  /*144b0*/  LOP3.LUT R37, R37, 0xff, RZ, 0xc0, !PT ;  /* 0x000000ff25257812 */ /* 0x000fe400078ec0ff */
[----:B------:R-:W-:-:S02]  /*144c0*/  LOP3.LUT R39, R39, 0xff, RZ, 0xc0, !PT ;  /* 0x000000ff27277812 */ /* 0x000fc400078ec0ff */
[----:B------:R-:W-:Y:S02]  /*144d0*/  LOP3.LUT R21, R40, 0xff, RZ, 0xc0, !PT ;  /* 0x000000ff28157812 */ /* 0x000fe400078ec0ff */
[----:B------:R-:W0:Y:S01]  /*144e0*/  LDS.128 R40, [R0+0x1e200] ;  /* 0x01e2000000287984 */ /* 0x000e220000000c00 */
[----:B------:R-:W-:Y:S02]  /*144f0*/  PRMT R48, R37, 0x7604, R36 ;  /* 0x0000760425307816 */ /* 0x000fe40000000024 */
[----:B------:R-:W-:Y:S02]  /*14500*/  PRMT R53, R39, 0x7604, R38 ;  /* 0x0000760427357816 */ /* 0x000fe40000000026 */
[----:B------:R-:W-:Y:S02]  /*14510*/  LOP3.LUT R20, R5, 0xff, RZ, 0xc0, !PT ;  /* 0x000000ff05147812 */ /* 0x000fe400078ec0ff */
[----:B------:R-:W-:Y:S02]  /*14520*/  SHF.R.U32.HI R50, RZ, 0x8, R6 ;  /* 0x00000008ff327819 */ /* 0x000fe40000011606 */
[----:B------:R-:W-:-:S02]  /*14530*/  LOP3.LUT R49, R6, 0xff, RZ, 0xc0, !PT ;  /* 0x000000ff06317812 */ /* 0x000fc400078ec0ff */
[----:B------:R-:W-:Y:S02]  /*14540*/  LOP3.LUT R50, R50, 0xff, RZ, 0xc0, !PT ;  /* 0x000000ff32327812 */ /* 0x000fe400078ec0ff */
[----:B------:R-:W-:Y:S02]  /*14550*/  PRMT R20, R21, 0x7604, R20 ;  /* 0x0000760415147816 */ /* 0x000fe40000000014 */
[----:B------:R-:W-:Y:S02]  /*14560*/  SHF.R.U32.HI R55, RZ, 0x10, R5 ;  /* 0x00000010ff377819 */ /* 0x000fe40000011605 */
[----:B------:R-:W-:Y:S02]  /*14570*/  SHF.R.U32.HI R21, RZ, 0x10, R25 ;  /* 0x00000010ff157819 */ /* 0x000fe40000011619 */
[----:B------:R-:W-:Y:S01]  /*14580*/  SHF.R.U32.HI R52, RZ, 0x8, R7 ;  /* 0x00000008ff347819 */ /* 0x000fe20000011607 */
[----:B------:R-:W-:Y:S01]  /*14590*/  IMAD.U32 R55, R55, 0x10000, RZ ;  /* 0x0001000037377824 */ /* 0x000fe200078e00ff */
[----:B------:R-:W-:Y:S01]  /*145a0*/  PRMT R57, R50, 0x7604, R49 ;  /* 0x0000760432397816 */ /* 0x000fe20000000031 */
[----:B------:R-:W-:Y:S01]  /*145b0*/  IMAD.U32 R21, R21, 0x10000, RZ ;  /* 0x0001000015157824 */ /* 0x000fe200078e00ff */
[----:B------:R-:W-:-:S02]  /*145c0*/  SHF.R.U32.HI R49, RZ, 0x10, R27 ;  /* 0x00000010ff317819 */ /* 0x000fc4000001161b */
[----:B------:R-:W-:Y:S02]  /*145d0*/  LOP3.LUT R51, R7, 0xff, RZ, 0xc0, !PT ;  /* 0x000000ff07337812 */ /* 0x000fe400078ec0ff */
[----:B------:R-:W-:Y:S02]  /*145e0*/  LOP3.LUT R52, R52, 0xff, RZ, 0xc0, !PT ;  /* 0x000000ff34347812 */ /* 0x000fe400078ec0ff */
[----:B------:R-:W-:Y:S02]  /*145f0*/  SHF.L.U32 R49, R49, 0x10, RZ ;  /* 0x0000001031317819 */ /* 0x000fe400000006ff */
[----:B------:R-:W-:Y:S02]  /*14600*/  LOP3.LUT R55, R20, 0xff0000, R55, 0xf8, !PT ;  /* 0x00ff000014377812 */ /* 0x000fe400078ef837 */
[----:B------:R-:W-:Y:S02]  /*14610*/  LOP3.LUT R21, R46, 0xff0000, R21, 0xf8, !PT ;  /* 0x00ff00002e157812 */ /* 0x000fe400078ef815 */
[----:B------:R-:W-:-:S02]  /*14620*/  PRMT R52, R52, 0x7604, R51 ;  /* 0x0000760434347816 */ /* 0x000fc40000000033 */
[----:B------:R-:W-:Y:S02]  /*14630*/  SHF.R.U32.HI R59, RZ, 0x10, R7 ;  /* 0x00000010ff3b7819 */ /* 0x000fe40000011607 */
[----:B------:R-:W-:Y:S02]  /*14640*/  LOP3.LUT R51, R48, 0xff0000, R49, 0xf8, !PT ;  /* 0x00ff000030337812 */ /* 0x000fe400078ef831 */
[----:B------:R-:W-:Y:S02]  /*14650*/  LOP3.LUT R47, R47, 0xff0000, R26, 0xf8, !PT ;  /* 0x00ff00002f2f7812 */ /* 0x000fe400078ef81a */
[----:B------:R-:W-:Y:S02]  /*14660*/  LOP3.LUT R55, R55, 0xff000000, R5, 0xf8, !PT ;  /* 0xff00000037377812 */ /* 0x000fe400078ef805 */
[----:B------:R-:W-:Y:S02]  /*14670*/  LOP3.LUT R50, R21, 0xff000000, R25, 0xf8, !PT ;  /* 0xff00000015327812 */ /* 0x000fe400078ef819 */
[----:B------:R-:W-:Y:S01]  /*14680*/  LOP3.LUT R21, R53, 0xff0000, R4, 0xf8, !PT ;  /* 0x00ff000035157812 */ /* 0x000fe200078ef804 */
[----:B------:R-:W-:Y:S01]  /*14690*/  IMAD.U32 R59, R59, 0x10000, RZ ;  /* 0x000100003b3b7824 */ /* 0x000fe200078e00ff */
[----:B------:R-:W-:-:S02]  /*146a0*/  LOP3.LUT R45, R45, 0xff0000, R24, 0xf8, !PT ;  /* 0x00ff00002d2d7812 */ /* 0x000fc400078ef818 */
[----:B------:R-:W-:Y:S02]  /*146b0*/  LOP3.LUT R53, R51, 0xff000000, R27, 0xf8, !PT ;  /* 0xff00000033357812 */ /* 0x000fe400078ef81b */
[----:B------:R-:W-:Y:S02]  /*146c0*/  LOP3.LUT R20, R47, 0xff000000, R26, 0xf8, !PT ;  /* 0xff0000002f147812 */ /* 0x000fe400078ef81a */
[----:B------:R-:W-:Y:S02]  /*146d0*/  F2FP.F16.E4M3.UNPACK_B R56, R55 ;  /* 0x00000037ff38723e */ /* 0x000fe400020006ff */
[----:B0-----:R-:W-:Y:S02]  /*146e0*/  F2FP.F16.E4M3.UNPACK_B R27, R41 ;  /* 0x00000029ff1b723e */ /* 0x001fe400020006ff */
[----:B------:R-:W-:Y:S02]  /*146f0*/  F2FP.F16.E4M3.UNPACK_B R26, R50 ;  /* 0x00000032ff1a723e */ /* 0x000fe400020006ff */
[----:B------:R-:W-:Y:S01]  /*14700*/  LOP3.LUT R49, R45, 0xff000000, R24, 0xf8, !PT ;  /* 0xff0000002d317812 */ /* 0x000fe200078ef818 */
[----:B------:R-:W-:Y:S01]  /*14710*/  HADD2.F32 R58, -RZ, R56.H0_H0 ;  /* 0x20000038ff3a7230 */ /* 0x000fe20000004100 */
[----:B------:R-:W-:Y:S01]  /*14720*/  LOP3.LUT R59, R52, 0xff0000, R59, 0xf8, !PT ;  /* 0x00ff0000343b7812 */ /* 0x000fe200078ef83b */
[----:B------:R-:W-:-:S02]  /*14730*/  HADD2.F32 R5, -RZ, R27.H0_H0 ;  /* 0x2000001bff057230 */ /* 0x000fc40000004100 */
[----:B------:R-:W-:Y:S01]  /*14740*/  HADD2.F32 R52, -RZ, R26.H0_H0 ;  /* 0x2000001aff347230 */ /* 0x000fe20000004100 */
[----:B------:R-:W-:Y:S02]  /*14750*/  F2FP.F16.E4M3.UNPACK_B R46, R41.H1 ;  /* 0x00000029ff2e723e */ /* 0x000fe400030006ff */
[C---:B------:R-:W-:Y:S01]  /*14760*/  FMUL.FTZ R60, R5.reuse, R58 ;  /* 0x0000003a053c7220 */ /* 0x040fe20000410000 */
[----:B------:R-:W-:Y:S01]  /*14770*/  F2FP.F16.E4M3.UNPACK_B R50, R50.H1 ;  /* 0x00000032ff32723e */ /* 0x000fe200030006ff */
[----:B------:R-:W-:Y:S01]  /*14780*/  FMUL.FTZ R51, R5, R52 ;  /* 0x0000003405337220 */ /* 0x000fe20000410000 */
[----:B------:R-:W-:Y:S02]  /*14790*/  LOP3.LUT R57, R57, 0xff0000, R6, 0xf8, !PT ;  /* 0x00ff000039397812 */ /* 0x000fe400078ef806 */
[----:B------:R-:W-:Y:S02]  /*147a0*/  LOP3.LUT R59, R59, 0xff000000, R7, 0xf8, !PT ;  /* 0xff0000003b3b7812 */ /* 0x000fe400078ef807 */
[----:B------:R-:W-:-:S02]  /*147b0*/  F2FP.F16.E4M3.UNPACK_B R47, R43 ;  /* 0x0000002bff2f723e */ /* 0x000fc400020006ff */
[----:B------:R-:W-:Y:S02]  /*147c0*/  F2FP.F16.E4M3.UNPACK_B R48, R43.H1 ;  /* 0x0000002bff30723e */ /* 0x000fe400030006ff */
[-C--:B------:R-:W-:Y:S02]  /*147d0*/  F2FP.F16.E4M3.UNPACK_B R7, R42.reuse ;  /* 0x0000002aff07723e */ /* 0x080fe400020006ff */
[----:B------:R-:W-:Y:S01]  /*147e0*/  F2FP.F16.E4M3.UNPACK_B R43, R42.H1 ;  /* 0x0000002aff2b723e */ /* 0x000fe200030006ff */
[----:B------:R-:W-:Y:S01]  /*147f0*/  HADD2.F32 R42, -RZ, R46.H0_H0 ;  /* 0x2000002eff2a7230 */ /* 0x000fe20000004100 */
[----:B------:R-:W-:Y:S02]  /*14800*/  F2FP.F16.E4M3.UNPACK_B R55, R55.H1 ;  /* 0x00000037ff37723e */ /* 0x000fe400030006ff */
[----:B------:R-:W-:Y:S01]  /*14810*/  LOP3.LUT R6, R57, 0xff000000, R6, 0xf8, !PT ;  /* 0xff00000039067812 */ /* 0x000fe200078ef806 */
[----:B------:R-:W-:Y:S02]  /*14820*/  HADD2.F32 R57, -RZ, R56.H1_H1 ;  /* 0x30000038ff397230 */ /* 0x000fe40000004100 */
[----:B------:R-:W-:-:S02]  /*14830*/  HADD2.F32 R56, -RZ, R55.H0_H0 ;  /* 0x20000037ff387230 */ /* 0x000fc40000004100 */
[----:B------:R-:W-:Y:S02]  /*14840*/  HADD2.F32 R55, -RZ, R55.H1_H1 ;  /* 0x30000037ff377230 */ /* 0x000fe40000004100 */
[----:B------:R-:W-:Y:S01]  /*14850*/  HADD2.F32 R46, -RZ, R46.H1_H1 ;  /* 0x3000002eff2e7230 */ /* 0x000fe20000004100 */
[----:B------:R-:W-:Y:S02]  /*14860*/  LOP3.LUT R54, R21, 0xff000000, R4, 0xf8, !PT ;  /* 0xff00000015367812 */ /* 0x000fe400078ef804 */
[-C--:B------:R-:W-:Y:S02]  /*14870*/  F2FP.F16.E4M3.UNPACK_B R41, R40.reuse ;  /* 0x00000028ff29723e */ /* 0x080fe400020006ff */
[----:B------:R-:W-:Y:S01]  /*14880*/  F2FP.F16.E4M3.UNPACK_B R40, R40.H1 ;  /* 0x00000028ff28723e */ /* 0x000fe200030006ff */
[----:B--2---:R-:W0:Y:S02]  /*14890*/  LDS.128 R36, [R68+0x1e200] ;  /* 0x01e2000044247984 */ /* 0x004e240000000c00 */
[----:B0-----:R-:W-:-:S05]  /*148a0*/  F2FP.F16.E4M3.UNPACK_B R24, R37 ;  /* 0x00000025ff18723e */ /* 0x001fca00020006ff */
[----:B------:R-:W-:Y:S01]  /*148b0*/  HADD2.F32 R25, -RZ, R24.H0_H0 ;  /* 0x20000018ff197230 */ /* 0x000fe20000004100 */
[----:B------:R-:W-:-:S04]  /*148c0*/  F2FP.F16.E4M3.UNPACK_B R37, R37.H1 ;  /* 0x00000025ff25723e */ /* 0x000fc800030006ff */
[C---:B------:R-:W-:Y:S01]  /*148d0*/  FFMA.FTZ R5, R25.reuse, R52, -R60 ;  /* 0x0000003419057223 */ /* 0x040fe2000001083c */
[----:B------:R-:W-:Y:S01]  /*148e0*/  FFMA.FTZ R25, R25, R58, R51 ;  /* 0x0000003a19197223 */ /* 0x000fe20000010033 */
[----:B------:R-:W-:Y:S02]  /*148f0*/  HADD2.F32 R51, -RZ, R26.H1_H1 ;  /* 0x3000001aff337230 */ /* 0x000fe40000004100 */
[----:B------:R-:W-:Y:S02]  /*14900*/  HADD2.F32 R26, -RZ, R24.H1_H1 ;  /* 0x30000018ff1a7230 */ /* 0x000fe40000004100 */
[----:B------:R-:W-:Y:S02]  /*14910*/  HADD2.F32 R52, -RZ, R50.H0_H0 ;  /* 0x20000032ff347230 */ /* 0x000fe40000004100 */
[----:B------:R-:W-:Y:S02]  /*14920*/  HADD2.F32 R24, -RZ, R27.H1_H1 ;  /* 0x3000001bff187230 */ /* 0x000fe40000004100 */
[----:B------:R-:W-:-:S02]  /*14930*/  HADD2.F32 R27, -RZ, R37.H0_H0 ;  /* 0x20000025ff1b7230 */ /* 0x000fc40000004100 */
[----:B------:R-:W-:Y:S01]  /*14940*/  FMUL.FTZ R63, R42, R52 ;  /* 0x000000342a3f7220 */ /* 0x000fe20000410000 */
[C---:B------:R-:W-:Y:S01]  /*14950*/  FMUL.FTZ R61, R24.reuse, R57 ;  /* 0x00000039183d7220 */ /* 0x040fe20000410000 */
[-C--:B------:R-:W-:Y:S01]  /*14960*/  FMUL.FTZ R58, R24, R51.reuse ;  /* 0x00000033183a7220 */ /* 0x080fe20000410000 */
[-C--:B------:R-:W-:Y:S01]  /*14970*/  FMUL.FTZ R60, R42, R56.reuse ;  /* 0x000000382a3c7220 */ /* 0x080fe20000410000 */
[C---:B------:R-:W-:Y:S01]  /*14980*/  FFMA.FTZ R63, R27.reuse, R56, R63 ;  /* 0x000000381b3f7223 */ /* 0x040fe2000001003f */
[C---:B------:R-:W-:Y:S01]  /*14990*/  FFMA.FTZ R24, R26.reuse, R51, -R61 ;  /* 0x000000331a187223 */ /* 0x040fe2000001083d */
[----:B------:R-:W-:Y:S02]  /*149a0*/  F2FP.F16.E4M3.UNPACK_B R56, R59 ;  /* 0x0000003bff38723e */ /* 0x000fe400020006ff */
[----:B------:R-:W-:Y:S01]  /*149b0*/  F2FP.F16.E4M3.UNPACK_B R51, R53 ;  /* 0x00000035ff33723e */ /* 0x000fe200020006ff */
[----:B------:R-:W-:Y:S01]  /*149c0*/  FFMA.FTZ R26, R26, R57, R58 ;  /* 0x000000391a1a7223 */ /* 0x000fe2000001003a */
[----:B------:R-:W-:Y:S01]  /*149d0*/  F2FP.F16.E4M3.UNPACK_B R45, R39 ;  /* 0x00000027ff2d723e */ /* 0x000fe200020006ff */
[----:B------:R-:W-:Y:S01]  /*149e0*/  FFMA.FTZ R60, R27, R52, -R60 ;  /* 0x000000341b3c7223 */ /* 0x000fe2000001083c */
[----:B------:R-:W-:-:S02]  /*149f0*/  HADD2.F32 R57, -RZ, R56.H0_H0 ;  /* 0x20000038ff397230 */ /* 0x000fc40000004100 */
[----:B------:R-:W-:Y:S02]  /*14a00*/  HADD2.F32 R42, -RZ, R47.H0_H0 ;  /* 0x2000002fff2a7230 */ /* 0x000fe40000004100 */
[----:B------:R-:W-:Y:S02]  /*14a10*/  HADD2.F32 R52, -RZ, R51.H0_H0 ;  /* 0x20000033ff347230 */ /* 0x000fe40000004100 */
[----:B------:R-:W-:Y:S02]  /*14a20*/  HADD2.F32 R50, -RZ, R50.H1_H1 ;  /* 0x30000032ff327230 */ /* 0x000fe40000004100 */
[C---:B------:R-:W-:Y:S01]  /*14a30*/  FMUL.FTZ R62, R42.reuse, R57 ;  /* 0x000000392a3e7220 */ /* 0x040fe20000410000 */
[----:B------:R-:W-:Y:S02]  /*14a40*/  HADD2.F32 R27, -RZ, R45.H0_H0 ;  /* 0x2000002dff1b7230 */ /* 0x000fe40000004100 */
[----:B------:R-:W-:Y:S01]  /*14a50*/  FMUL.FTZ R42, R42, R52 ;  /* 0x000000342a2a7220 */ /* 0x000fe20000410000 */
[----:B------:R-:W-:-:S02]  /*14a60*/  HADD2.F32 R37, -RZ, R37.H1_H1 ;  /* 0x30000025ff257230 */ /* 0x000fc40000004100 */
[C---:B------:R-:W-:Y:S01]  /*14a70*/  FMUL.FTZ R58, R46.reuse, R55 ;  /* 0x000000372e3a7220 */ /* 0x040fe20000410000 */
[-C--:B------:R-:W-:Y:S01]  /*14a80*/  FMUL.FTZ R46, R46, R50.reuse ;  /* 0x000000322e2e7220 */ /* 0x080fe20000410000 */
[----:B------:R-:W-:Y:S01]  /*14a90*/  FFMA.FTZ R57, R27, R57, R42 ;  /* 0x000000391b397223 */ /* 0x000fe2000001002a */
[----:B------:R-:W-:Y:S01]  /*14aa0*/  F2FP.F16.E4M3.UNPACK_B R59, R59.H1 ;  /* 0x0000003bff3b723e */ /* 0x000fe200030006ff */
[----:B------:R-:W-:Y:S01]  /*14ab0*/  HADD2.F32 R56, -RZ, R56.H1_H1 ;  /* 0x30000038ff387230 */ /* 0x000fe20000004100 */
[----:B------:R-:W-:Y:S01]  /*14ac0*/  F2FP.F16.E4M3.UNPACK_B R53, R53.H1 ;  /* 0x00000035ff35723e */ /* 0x000fe200030006ff */
[----:B------:R-:W-:Y:S02]  /*14ad0*/  HADD2.F32 R47, -RZ, R47.H1_H1 ;  /* 0x3000002fff2f7230 */ /* 0x000fe40000004100 */
[----:B------:R-:W-:Y:S02]  /*14ae0*/  HADD2.F32 R42, -RZ, R51.H1_H1 ;  /* 0x30000033ff2a7230 */ /* 0x000fe40000004100 */
[C---:B------:R-:W-:Y:S01]  /*14af0*/  FFMA.FTZ R61, R37.reuse, R50, -R58 ;  /* 0x00000032253d7223 */ /* 0x040fe2000001083a */
[----:B------:R-:W-:Y:S01]  /*14b00*/  FFMA.FTZ R58, R37, R55, R46 ;  /* 0x00000037253a7223 */ /* 0x000fe2000001002e */
[----:B------:R-:W-:Y:S01]  /*14b10*/  FFMA.FTZ R62, R27, R52, -R62 ;  /* 0x000000341b3e7223 */ /* 0x000fe2000001083e */
[----:B------:R-:W-:Y:S01]  /*14b20*/  F2FP.F16.E4M3.UNPACK_B R39, R39.H1 ;  /* 0x00000027ff27723e */ /* 0x000fe200030006ff */
[----:B------:R-:W-:-:S02]  /*14b30*/  HADD2.F32 R45, -RZ, R45.H1_H1 ;  /* 0x3000002dff2d7230 */ /* 0x000fc40000004100 */
[C---:B------:R-:W-:Y:S01]  /*14b40*/  FMUL.FTZ R52, R47.reuse, R56 ;  /* 0x000000382f347220 */ /* 0x040fe20000410000 */
[----:B------:R-:W-:Y:S02]  /*14b50*/  HADD2.F32 R50, -RZ, R59.H0_H0 ;  /* 0x2000003bff327230 */ /* 0x000fe40000004100 */
[-C--:B------:R-:W-:Y:S01]  /*14b60*/  FMUL.FTZ R47, R47, R42.reuse ;  /* 0x0000002a2f2f7220 */ /* 0x080fe20000410000 */
[----:B------:R-:W-:Y:S02]  /*14b70*/  HADD2.F32 R37, -RZ, R48.H0_H0 ;  /* 0x20000030ff257230 */ /* 0x000fe40000004100 */
[----:B------:R-:W-:Y:S02]  /*14b80*/  HADD2.F32 R46, -RZ, R53.H0_H0 ;  /* 0x20000035ff2e7230 */ /* 0x000fe40000004100 */
[----:B------:R-:W-:Y:S01]  /*14b90*/  FFMA.FTZ R55, R45, R42, -R52 ;  /* 0x0000002a2d377223 */ /* 0x000fe20000010834 */
[----:B------:R-:W-:Y:S02]  /*14ba0*/  HADD2.F32 R27, -RZ, R39.H0_H0 ;  /* 0x20000027ff1b7230 */ /* 0x000fe40000004100 */
[----:B------:R-:W-:Y:S01]  /*14bb0*/  FMUL.FTZ R64, R37, R50 ;  /* 0x0000003225407220 */ /* 0x000fe20000410000 */
[----:B------:R-:W-:Y:S01]  /*14bc0*/  FFMA.FTZ R56, R45, R56, R47 ;  /* 0x000000382d387223 */ /* 0x000fe2000001002f */
[----:B------:R-:W-:Y:S01]  /*14bd0*/  FMUL.FTZ R37, R37, R46 ;  /* 0x0000002e25257220 */ /* 0x000fe20000410000 */
[----:B------:R-:W-:-:S02]  /*14be0*/  F2FP.F16.E4M3.UNPACK_B R45, R54.H1 ;  /* 0x00000036ff2d723e */ /* 0x000fc400030006ff */
[----:B------:R-:W-:Y:S01]  /*14bf0*/  F2FP.F16.E4M3.UNPACK_B R42, R49.H1 ;  /* 0x00000031ff2a723e */ /* 0x000fe200030006ff */
[C---:B------:R-:W-:Y:S01]  /*14c00*/  FFMA.FTZ R65, R27.reuse, R50, R37 ;  /* 0x000000321b417223 */ /* 0x040fe20000010025 */
[-C--:B------:R-:W-:Y:S01]  /*14c10*/  F2FP.F16.E4M3.UNPACK_B R21, R36.reuse ;  /* 0x00000024ff15723e */ /* 0x080fe200020006ff */
[----:B------:R-:W-:Y:S01]  /*14c20*/  HADD2.F32 R53, -RZ, R53.H1_H1 ;  /* 0x30000035ff357230 */ /* 0x000fe20000004100 */
[----:B------:R-:W-:Y:S01]  /*14c30*/  F2FP.F16.E4M3.UNPACK_B R36, R36.H1 ;  /* 0x00000024ff24723e */ /* 0x000fe200030006ff */
[----:B------:R-:W-:Y:S02]  /*14c40*/  HADD2.F32 R59, -RZ, R59.H1_H1 ;  /* 0x3000003bff3b7230 */ /* 0x000fe40000004100 */
[----:B------:R-:W-:Y:S01]  /*14c50*/  FFMA.FTZ R64, R27, R46, -R64 ;  /* 0x0000002e1b407223 */ /* 0x000fe20000010840 */
[----:B------:R-:W-:Y:S02]  /*14c60*/  HADD2.F32 R48, -RZ, R48.H1_H1 ;  /* 0x30000030ff307230 */ /* 0x000fe40000004100 */
[----:B------:R-:W-:-:S02]  /*14c70*/  HADD2.F32 R50, -RZ, R45.H0_H0 ;  /* 0x2000002dff327230 */ /* 0x000fc40000004100 */
[----:B------:R-:W-:Y:S02]  /*14c80*/  HADD2.F32 R37, -RZ, R40.H0_H0 ;  /* 0x20000028ff257230 */ /* 0x000fe40000004100 */
[----:B------:R-:W-:Y:S02]  /*14c90*/  HADD2.F32 R46, -RZ, R42.H0_H0 ;  /* 0x2000002aff2e7230 */ /* 0x000fe40000004100 */
[C---:B------:R-:W-:Y:S01]  /*14ca0*/  FMUL.FTZ R52, R48.reuse, R59 ;  /* 0x0000003b30347220 */ /* 0x040fe20000410000 */
[----:B------:R-:W-:Y:S01]  /*14cb0*/  FMUL.FTZ R66, R48, R53 ;  /* 0x0000003530427220 */ /* 0x000fe20000410000 */
[----:B------:R-:W-:Y:S02]  /*14cc0*/  HADD2.F32 R27, -RZ, R36.H0_H0 ;  /* 0x20000024ff1b7230 */ /* 0x000fe40000004100 */
[C---:B------:R-:W-:Y:S01]  /*14cd0*/  FMUL.FTZ R48, R37.reuse, R50 ;  /* 0x0000003225307220 */ /* 0x040fe20000410000 */
[----:B------:R-:W-:Y:S01]  /*14ce0*/  FMUL.FTZ R37, R37, R46 ;  /* 0x0000002e25257220 */ /* 0x000fe20000410000 */
[----:B------:R-:W-:-:S02]  /*14cf0*/  HADD2.F32 R39, -RZ, R39.H1_H1 ;  /* 0x30000027ff277230 */ /* 0x000fc40000004100 */
[C---:B------:R-:W-:Y:S01]  /*14d00*/  FFMA.FTZ R47, R27.reuse, R46, -R48 ;  /* 0x0000002e1b2f7223 */ /* 0x040fe20000010830 */
[----:B------:R-:W-:Y:S01]  /*14d10*/  FFMA.FTZ R50, R27, R50, R37 ;  /* 0x000000321b327223 */ /* 0x000fe20000010025 */
[----:B------:R-:W-:Y:S01]  /*14d20*/  HADD2.F32 R45, -RZ, R45.H1_H1 ;  /* 0x3000002dff2d7230 */ /* 0x000fe20000004100 */
[----:B------:R-:W-:Y:S01]  /*14d30*/  F2FP.F16.E4M3.UNPACK_B R54, R54 ;  /* 0x00000036ff36723e */ /* 0x000fe200020006ff */
[----:B------:R-:W-:Y:S02]  /*14d40*/  HADD2.F32 R40, -RZ, R40.H1_H1 ;  /* 0x30000028ff287230 */ /* 0x000fe40000004100 */
[----:B------:R-:W-:Y:S02]  /*14d50*/  HADD2.F32 R27, -RZ, R42.H1_H1 ;  /* 0x3000002aff1b7230 */ /* 0x000fe40000004100 */
[C---:B------:R-:W-:Y:S01]  /*14d60*/  FFMA.FTZ R67, R39.reuse, R53, -R52 ;  /* 0x0000003527437223 */ /* 0x040fe20000010834 */
[----:B------:R-:W-:Y:S01]  /*14d70*/  FFMA.FTZ R66, R39, R59, R66 ;  /* 0x0000003b27427223 */ /* 0x000fe20000010042 */
[----:B------:R-:W-:Y:S01]  /*14d80*/  HADD2.F32 R36, -RZ, R36.H1_H1 ;  /* 0x30000024ff247230 */ /* 0x000fe20000004100 */
[----:B------:R-:W-:Y:S01]  /*14d90*/  F2FP.F16.E4M3.UNPACK_B R49, R49 ;  /* 0x00000031ff31723e */ /* 0x000fe200020006ff */
[C---:B------:R-:W-:Y:S01]  /*14da0*/  FMUL.FTZ R39, R40.reuse, R45 ;  /* 0x0000002d28277220 */ /* 0x040fe20000410000 */
[----:B------:R-:W-:Y:S01]  /*14db0*/  FMUL.FTZ R42, R40, R27 ;  /* 0x0000001b282a7220 */ /* 0x000fe20000410000 */
[----:B------:R-:W-:-:S02]  /*14dc0*/  HADD2.F32 R40, -RZ, R54.H0_H0 ;  /* 0x20000036ff287230 */ /* 0x000fc40000004100 */
[----:B------:R-:W-:Y:S02]  /*14dd0*/  HADD2.F32 R37, -RZ, R41.H0_H0 ;  /* 0x20000029ff257230 */ /* 0x000fe40000004100 */
[C---:B------:R-:W-:Y:S01]  /*14de0*/  FFMA.FTZ R52, R36.reuse, R27, -R39 ;  /* 0x0000001b24347223 */ /* 0x040fe20000010827 */
[----:B------:R-:W-:Y:S01]  /*14df0*/  FFMA.FTZ R51, R36, R45, R42 ;  /* 0x0000002d24337223 */ /* 0x000fe2000001002a */
[----:B------:R-:W-:Y:S02]  /*14e00*/  HADD2.F32 R36, -RZ, R49.H0_H0 ;  /* 0x20000031ff247230 */ /* 0x000fe40000004100 */
[----:B------:R-:W-:Y:S02]  /*14e10*/  HADD2.F32 R27, -RZ, R21.H0_H0 ;  /* 0x20000015ff1b7230 */ /* 0x000fe40000004100 */
[C---:B------:R-:W-:Y:S01]  /*14e20*/  FMUL.FTZ R42, R37.reuse, R40 ;  /* 0x00000028252a7220 */ /* 0x040fe20000410000 */
[----:B------:R-:W-:Y:S02]  /*14e30*/  HADD2.F32 R54, -RZ, R54.H1_H1 ;  /* 0x30000036ff367230 */ /* 0x000fe40000004100 */
[----:B------:R-:W-:Y:S01]  /*14e40*/  FMUL.FTZ R46, R37, R36 ;  /* 0x00000024252e7220 */ /* 0x000fe20000410000 */
[----:B------:R-:W-:-:S02]  /*14e50*/  HADD2.F32 R41, -RZ, R41.H1_H1 ;  /* 0x30000029ff297230 */ /* 0x000fc40000004100 */
[----:B------:R-:W-:Y:S01]  /*14e60*/  FFMA.FTZ R42, R27, R36, -R42 ;  /* 0x000000241b2a7223 */ /* 0x000fe2000001082a */
[----:B------:R-:W-:Y:S01]  /*14e70*/  HADD2.F32 R36, -RZ, R49.H1_H1 ;  /* 0x30000031ff247230 */ /* 0x000fe20000004100 */
[----:B------:R-:W-:Y:S01]  /*14e80*/  F2FP.F16.E4M3.UNPACK_B R39, R6.H1 ;  /* 0x00000006ff27723e */ /* 0x000fe200030006ff */
[----:B------:R-:W-:Y:S02]  /*14e90*/  HADD2.F32 R21, -RZ, R21.H1_H1 ;  /* 0x30000015ff157230 */ /* 0x000fe40000004100 */
[----:B------:R-:W-:Y:S01]  /*14ea0*/  FMUL.FTZ R48, R41, R54 ;  /* 0x0000003629307220 */ /* 0x000fe20000410000 */
[----:B------:R-:W-:Y:S01]  /*14eb0*/  F2FP.F16.E4M3.UNPACK_B R37, R20.H1 ;  /* 0x00000014ff25723e */ /* 0x000fe200030006ff */
[----:B------:R-:W-:Y:S01]  /*14ec0*/  FFMA.FTZ R46, R27, R40, R46 ;  /* 0x000000281b2e7223 */ /* 0x000fe2000001002e */
[----:B------:R-:W-:Y:S01]  /*14ed0*/  F2FP.F16.E4M3.UNPACK_B R4, R38 ;  /* 0x00000026ff04723e */ /* 0x000fe200020006ff */
[----:B------:R-:W-:Y:S01]  /*14ee0*/  FMUL.FTZ R45, R41, R36 ;  /* 0x00000024292d7220 */ /* 0x000fe20000410000 */
[----:B------:R-:W-:Y:S01]  /*14ef0*/  F2FP.F16.E4M3.UNPACK_B R38, R38.H1 ;  /* 0x00000026ff26723e */ /* 0x000fe200030006ff */
[----:B------:R-:W-:-:S02]  /*14f00*/  HADD2.F32 R40, -RZ, R39.H0_H0 ;  /* 0x20000027ff287230 */ /* 0x000fc40000004100 */
[C---:B------:R-:W-:Y:S01]  /*14f10*/  FFMA.FTZ R41, R21.reuse, R36, -R48 ;  /* 0x0000002415297223 */ /* 0x040fe20000010830 */
[----:B------:R-:W-:Y:S02]  /*14f20*/  HADD2.F32 R27, -RZ, R43.H0_H0 ;  /* 0x2000002bff1b7230 */ /* 0x000fe40000004100 */
[----:B------:R-:W-:Y:S01]  /*14f30*/  FFMA.FTZ R45, R21, R54, R45 ;  /* 0x00000036152d7223 */ /* 0x000fe2000001002d */
[----:B------:R-:W-:Y:S02]  /*14f40*/  HADD2.F32 R36, -RZ, R37.H0_H0 ;  /* 0x20000025ff247230 */ /* 0x000fe40000004100 */
[----:B------:R-:W-:Y:S02]  /*14f50*/  HADD2.F32 R39, -RZ, R39.H1_H1 ;  /* 0x30000027ff277230 */ /* 0x000fe40000004100 */
[----:B------:R-:W-:Y:S02]  /*14f60*/  HADD2.F32 R43, -RZ, R43.H1_H1 ;  /* 0x3000002bff2b7230 */ /* 0x000fe40000004100 */
[----:B------:R-:W-:Y:S01]  /*14f70*/  FMUL.FTZ R48, R27, R40 ;  /* 0x000000281b307220 */ /* 0x000fe20000410000 */
[----:B------:R-:W-:-:S02]  /*14f80*/  HADD2.F32 R21, -RZ, R38.H0_H0 ;  /* 0x20000026ff157230 */ /* 0x000fc40000004100 */
[----:B------:R-:W-:Y:S02]  /*14f90*/  HADD2.F32 R37, -RZ, R37.H1_H1 ;  /* 0x30000025ff257230 */ /* 0x000fe40000004100 */
[----:B------:R-:W-:Y:S01]  /*14fa0*/  FMUL.FTZ R54, R27, R36 ;  /* 0x000000241b367220 */ /* 0x000fe20000410000 */
[----:B------:R-:W-:Y:S01]  /*14fb0*/  HADD2.F32 R38, -RZ, R38.H1_H1 ;  /* 0x30000026ff267230 */ /* 0x000fe20000004100 */
[----:B------:R-:W-:Y:S01]  /*14fc0*/  F2FP.F16.E4M3.UNPACK_B R20, R20 ;  /* 0x00000014ff14723e */ /* 0x000fe200020006ff */
[----:B------:R-:W-:Y:S01]  /*14fd0*/  FMUL.FTZ R27, R43, R39 ;  /* 0x000000272b1b7220 */ /* 0x000fe20000410000 */
[----:B------:R-:W-:Y:S01]  /*14fe0*/  FFMA.FTZ R48, R21, R36, -R48 ;  /* 0x0000002415307223 */ /* 0x000fe20000010830 */
[----:B------:R-:W-:Y:S01]  /*14ff0*/  F2FP.F16.E4M3.UNPACK_B R6, R6 ;  /* 0x00000006ff06723e */ /* 0x000fe200020006ff */
[-C--:B------:R-:W-:Y:S01]  /*15000*/  FMUL.FTZ R36, R43, R37.reuse ;  /* 0x000000252b247220 */ /* 0x080fe20000410000 */
[----:B------:R-:W-:Y:S01]  /*15010*/  FFMA.FTZ R54, R21, R40, R54 ;  /* 0x0000002815367223 */ /* 0x000fe20000010036 */
[----:B------:R-:W-:Y:S01]  /*15020*/  FFMA.FTZ R49, R38, R37, -R27 ;  /* 0x0000002526317223 */ /* 0x000fe2000001081b */
[----:B------:R-:W-:-:S02]  /*15030*/  HADD2.F32 R21, -RZ, R20.H0_H0 ;  /* 0x20000014ff157230 */ /* 0x000fc40000004100 */
[----:B------:R-:W-:Y:S01]  /*15040*/  FFMA.FTZ R53, R38, R39, R36 ;  /* 0x0000002726357223 */ /* 0x000fe20000010024 */
[----:B------:R-:W-:Y:S02]  /*15050*/  HADD2.F32 R27, -RZ, R20.H1_H1 ;  /* 0x30000014ff1b7230 */ /* 0x000fe40000004100 */
[--C-:B------:R-:W-:Y:S02]  /*15060*/  HADD2.F32 R37, -RZ, R6.reuse.H0_H0 ;  /* 0x20000006ff257230 */ /* 0x100fe40000004100 */
[--C-:B------:R-:W-:Y:S02]  /*15070*/  HADD2.F32 R20, -RZ, R7.reuse.H0_H0 ;  /* 0x20000007ff147230 */ /* 0x100fe40000004100 */
[----:B------:R-:W-:Y:S02]  /*15080*/  HADD2.F32 R36, -RZ, R6.H1_H1 ;  /* 0x30000006ff247230 */ /* 0x000fe40000004100 */
[----:B------:R-:W-:Y:S02]  /*15090*/  HADD2.F32 R7, -RZ, R7.H1_H1 ;  /* 0x30000007ff077230 */ /* 0x000fe40000004100 */
[----:B------:R-:W-:Y:S01]  /*150a0*/  FMUL.FTZ R39, R20, R37 ;  /* 0x0000002514277220 */ /* 0x000fe20000410000 */
[----:B------:R-:W-:-:S02]  /*150b0*/  HADD2.F32 R6, -RZ, R4.H0_H0 ;  /* 0x20000004ff067230 */ /* 0x000fc40000004100 */
[----:B------:R-:W-:Y:S01]  /*150c0*/  FMUL.FTZ R20, R20, R21 ;  /* 0x0000001514147220 */ /* 0x000fe20000410000 */
[----:B------:R-:W-:Y:S02]  /*150d0*/  HADD2.F32 R4, -RZ, R4.H1_H1 ;  /* 0x30000004ff047230 */ /* 0x000fe40000004100 */
[CC--:B------:R-:W-:Y:S01]  /*150e0*/  FMUL.FTZ R43, R7.reuse, R36.reuse ;  /* 0x00000024072b7220 */ /* 0x0c0fe20000410000 */
[----:B------:R-:W-:Y:S01]  /*150f0*/  FMUL.FTZ R7, R7, R27 ;  /* 0x0000001b07077220 */ /* 0x000fe20000410000 */
[C---:B------:R-:W-:Y:S01]  /*15100*/  FFMA.FTZ R39, R6.reuse, R21, -R39 ;  /* 0x0000001506277223 */ /* 0x040fe20000010827 */
[----:B------:R-:W-:Y:S01]  /*15110*/  FFMA.FTZ R20, R6, R37, R20 ;  /* 0x0000002506147223 */ /* 0x000fe20000010014 */
[C---:B------:R-:W-:Y:S01]  /*15120*/  FFMA.FTZ R6, R4.reuse, R27, -R43 ;  /* 0x0000001b04067223 */ /* 0x040fe2000001082b */
[----:B------:R-:W-:Y:S01]  /*15130*/  FFMA.FTZ R21, R4, R36, R7 ;  /* 0x0000002404157223 */ /* 0x000fe20000010007 */
[----:B------:R-:W-:Y:S02]  /*15140*/  F2FP.SATFINITE.E4M3.F32.PACK_AB_MERGE_C R60, R61, R60, RZ ;  /* 0x0000003c3d3c723e */ /* 0x000fe400048070ff */
[----:B------:R-:W-:-:S02]  /*15150*/  F2FP.SATFINITE.E4M3.F32.PACK_AB_MERGE_C R7, R67, R64, RZ ;  /* 0x000000404307723e */ /* 0x000fc400048070ff */
[----:B------:R-:W-:Y:S02]  /*15160*/  F2FP.SATFINITE.E4M3.F32.PACK_AB_MERGE_C R58, R58, R63, RZ ;  /* 0x0000003f3a3a723e */ /* 0x000fe400048070ff */
[----:B------:R-:W-:Y:S02]  /*15170*/  F2FP.SATFINITE.E4M3.F32.PACK_AB_MERGE_C R4, R52, R47, RZ ;  /* 0x0000002f3404723e */ /* 0x000fe400048070ff */
[----:B------:R-:W-:Y:S02]  /*15180*/  F2FP.SATFINITE.E4M3.F32.PACK_AB_MERGE_C R48, R49, R48, RZ ;  /* 0x000000303130723e */ /* 0x000fe400048070ff */
[----:B------:R-:W-:Y:S02]  /*15190*/  F2FP.SATFINITE.E4M3.F32.PACK_AB_MERGE_C R27, R66, R65, RZ ;  /* 0x00000041421b723e */ /* 0x000fe400048070ff */
[----:B------:R-:W-:Y:S02]  /*151a0*/  F2FP.SATFINITE.E4M3.F32.PACK_AB_MERGE_C R50, R51, R50, RZ ;  /* 0x000000323332723e */ /* 0x000fe400048070ff */
[----:B------:R-:W-:-:S02]  /*151b0*/  F2FP.SATFINITE.E4M3.F32.PACK_AB_MERGE_C R53, R53, R54, RZ ;  /* 0x000000363535723e */ /* 0x000fc400048070ff */
[----:B------:R-:W-:Y:S02]  /*151c0*/  F2FP.SATFINITE.E4M3.F32.PACK_AB_MERGE_C R5, R24, R5, R60 ;  /* 0x000000051805723e */ /* 0x000fe4000480703c */
[----:B------:R-:W-:Y:S02]  /*151d0*/  F2FP.SATFINITE.E4M3.F32.PACK_AB_MERGE_C R7, R55, R62, R7 ;  /* 0x0000003e3707723e */ /* 0x000fe40004807007 */
[----:B------:R-:W-:Y:S02]  /*151e0*/  F2FP.SATFINITE.E4M3.F32.PACK_AB_MERGE_C R25, R26, R25, R58 ;  /* 0x000000191a19723e */ /* 0x000fe4000480703a */
[----:B------:R-:W-:Y:S02]  /*151f0*/  F2FP.SATFINITE.E4M3.F32.PACK_AB_MERGE_C R4, R41, R42, R4 ;  /* 0x0000002a2904723e */ /* 0x000fe40004807004 */
[----:B------:R-:W-:Y:S02]  /*15200*/  F2FP.SATFINITE.E4M3.F32.PACK_AB_MERGE_C R6, R6, R39, R48 ;  /* 0x000000270606723e */ /* 0x000fe40004807030 */
[----:B------:R-:W-:-:S02]  /*15210*/  F2FP.SATFINITE.E4M3.F32.PACK_AB_MERGE_C R27, R56, R57, R27 ;  /* 0x00000039381b723e */ /* 0x000fc4000480701b */
[----:B------:R-:W-:Y:S02]  /*15220*/  F2FP.SATFINITE.E4M3.F32.PACK_AB_MERGE_C R24, R45, R46, R50 ;  /* 0x0000002e2d18723e */ /* 0x000fe40004807032 */
[----:B------:R-:W-:Y:S01]  /*15230*/  F2FP.SATFINITE.E4M3.F32.PACK_AB_MERGE_C R26, R21, R20, R53 ;  /* 0x00000014151a723e */ /* 0x000fe20004807035 */
[----:B------:R2:W-:Y:S04]  /*15240*/  STS.128 [R68+0x1e200], R4 ;  /* 0x01e2000444007388 */ /* 0x0005e80000000c00 */
[----:B------:R2:W-:Y:S02]  /*15250*/  STS.128 [R0+0x1e200], R24 ;  /* 0x01e2001800007388 */ /* 0x0005e40000000c00 */
.L_x_619:
[----:B------:R-:W-:Y:S05]  /*15260*/  BSYNC B1 ;  /* 0x0000000000017941 */ /* 0x000fea0003800000 */
.L_x_618:
[----:B------:R-:W-:Y:S04]  /*15270*/  BSSY B1, `(.L_x_620) ;  /* 0x0000102000017945 */ /* 0x000fe80003800000 */
[----:B------:R-:W-:Y:S05]  /*15280*/  @P1 BRA `(.L_x_621) ;  /* 0x0000001000001947 */ /* 0x000fea0003800000 */
[----:B------:R-:W3:Y:S04]  /*15290*/  LDL R20, [R1+0x40] ;  /* 0x0000400001147983 */ /* 0x000ee80000100800 */
[----:B------:R-:W4:Y:S01]  /*152a0*/  LDL R60, [R1+0x64] ;  /* 0x00006400013c7983 */ /* 0x000f220000100800 */
[----:B--2--5:R-:W-:Y:S02]  /*152b0*/  SHF.R.U32.HI R0, RZ, 0x8, R28 ;  /* 0x00000008ff007819 */ /* 0x024fe4000001161c */
[----:B------:R-:W-:Y:S02]  /*152c0*/  LOP3.LUT R5, R28, 0xff, RZ, 0xc0, !PT ;  /* 0x000000ff1c057812 */ /* 0x000fe400078ec0ff */
[----:B------:R-:W-:Y:S02]  /*152d0*/  LOP3.LUT R4, R0, 0xff, RZ, 0xc0, !PT ;  /* 0x000000ff00047812 */ /* 0x000fe400078ec0ff */
[----:B------:R-:W-:-:S02]  /*152e0*/  SHF.R.U32.HI R24, RZ, 0x8, R31 ;  /* 0x00000008ff187819 */ /* 0x000fc4000001161f */
[----:B0-----:R-:W-:Y:S02]  /*152f0*/  PRMT R37, R4, 0x7604, R5 ;  /* 0x0000760404257816 */ /* 0x001fe40000000005 */
[----:B------:R-:W-:Y:S02]  /*15300*/  SHF.R.U32.HI R6, RZ, 0x8, R29 ;  /* 0x00000008ff067819 */ /* 0x000fe4000001161d */
[----:B-1----:R-:W-:Y:S02]  /*15310*/  LOP3.LUT R21, R31, 0xff, RZ, 0xc0, !PT ;  /* 0x000000ff1f157812 */ /* 0x002fe400078ec0ff */
[----:B------:R-:W-:Y:S02]  /*15320*/  LOP3.LUT R7, R29, 0xff, RZ, 0xc0, !PT ;  /* 0x000000ff1d077812 */ /* 0x000fe400078ec0ff */
[----:B------:R-:W-:Y:S02]  /*15330*/  LOP3.LUT R6, R6, 0xff, RZ, 0xc0, !PT ;  /* 0x000000ff06067812 */ /* 0x000fe400078ec0ff */
[----:B------:R-:W-:-:S02]  /*15340*/  LOP3.LUT R25, R8, 0xff, RZ, 0xc0, !PT ;  /* 0x000000ff08197812 */ /* 0x000fc400078ec0ff */
[----:B------:R-:W-:Y:S02]  /*15350*/  PRMT R36, R6, 0x7604, R7 ;  /* 0x0000760406247816 */ /* 0x000fe40000000007 */
[----:B------:R-:W-:Y:S02]  /*15360*/  SHF.R.U32.HI R6, RZ, 0x8, R30 ;  /* 0x00000008ff067819 */ /* 0x000fe4000001161e */
[----:B------:R-:W-:Y:S02]  /*15370*/  LOP3.LUT R7, R30, 0xff, RZ, 0xc0, !PT ;  /* 0x000000ff1e077812 */ /* 0x000fe400078ec0ff */
[----:B------:R-:W-:Y:S02]  /*15380*/  LOP3.LUT R6, R6, 0xff, RZ, 0xc0, !PT ;  /* 0x000000ff06067812 */ /* 0x000fe400078ec0ff */
[----:B------:R-:W-:Y:S02]  /*15390*/  LOP3.LUT R27, R10, 0xff, RZ, 0xc0, !PT ;  /* 0x000000ff0a1b7812 */ /* 0x000fe400078ec0ff */
[----:B------:R-:W-:-:S02]  /*153a0*/  LOP3.LUT R41, R11, 0xff, RZ, 0xc0, !PT ;  /* 0x000000ff0b297812 */ /* 0x000fc400078ec0ff */
[----:B------:R-:W-:Y:S02]  /*153b0*/  PRMT R39, R6, 0x7604, R7 ;  /* 0x0000760406277816 */ /* 0x000fe40000000007 */
[----:B------:R-:W-:Y:S02]  /*153c0*/  SHF.R.U32.HI R38, RZ, 0x10, R30 ;  /* 0x00000010ff267819 */ /* 0x000fe4000001161e */
[----:B------:R-:W-:Y:S02]  /*153d0*/  SHF.R.U32.HI R40, RZ, 0x10, R31 ;  /* 0x00000010ff287819 */ /* 0x000fe4000001161f */
[----:B------:R-:W-:Y:S02]  /*153e0*/  LOP3.LUT R38, R38, 0xff, RZ, 0xc0, !PT ;  /* 0x000000ff26267812 */ /* 0x000fe400078ec0ff */
[----:B------:R-:W-:Y:S02]  /*153f0*/  LOP3.LUT R40, R40, 0xff, RZ, 0xc0, !PT ;  /* 0x000000ff28287812 */ /* 0x000fe400078ec0ff */
[----:B---3--:R-:W-:-:S02]  /*15400*/  LEA.HI R0, R3, R20, RZ, 0x1c ;  /* 0x0000001403007211 */ /* 0x008fc400078fe0ff */
[----:B------:R-:W-:Y:S02]  /*15410*/  SHF.R.U32.HI R20, RZ, 0x8, R8 ;  /* 0x00000008ff147819 */ /* 0x000fe40000011608 */
[----:B------:R-:W-:Y:S02]  /*15420*/  SHF.R.S32.HI R5, RZ, 0x1f, R0 ;  /* 0x0000001fff057819 */ /* 0x000fe40000011400 */
[----:B------:R-:W-:Y:S02]  /*15430*/  LOP3.LUT R20, R20, 0xff, RZ, 0xc0, !PT ;  /* 0x000000ff14147812 */ /* 0x000fe400078ec0ff */
[----:B------:R-:W-:Y:S01]  /*15440*/  LEA.HI R4, R5, R0, RZ, 0x2 ;  /* 0x0000000005047211 */ /* 0x000fe200078f10ff */
[----:B------:R-:W-:Y:S01]  /*15450*/  IMAD.SHL.U32 R0, R0, 0x10, RZ ;  /* 0x0000001000007824 */ /* 0x000fe200078e00ff */
[----:B------:R-:W-:Y:S02]  /*15460*/  PRMT R45, R20, 0x7604, R25 ;  /* 0x00007604142d7816 */ /* 0x000fe40000000019 */
[----:B------:R-:W-:Y:S01]  /*15470*/  LOP3.LUT R25, R9, 0xff, RZ, 0xc0, !PT ;  /* 0x000000ff09197812 */ /* 0x000fe200078ec0ff */
[----:B------:R-:W-:Y:S01]  /*15480*/  IMAD.SHL.U32 R4, R4, 0x800, RZ ;  /* 0x0000080004047824 */ /* 0x000fe200078e00ff */
[----:B------:R-:W-:-:S02]  /*15490*/  LOP3.LUT R5, R227, 0x30, R0, 0xf8, !PT ;  /* 0x00000030e3057812 */ /* 0x000fc400078ef800 */
[----:B------:R-:W-:Y:S02]  /*154a0*/  LOP3.LUT R0, R24, 0xff, RZ, 0xc0, !PT ;  /* 0x000000ff18007812 */ /* 0x000fe400078ec0ff */
[----:B------:R-:W-:Y:S02]  /*154b0*/  LOP3.LUT R5, R5, R228, RZ, 0x3c, !PT ;  /* 0x000000e405057212 */ /* 0x000fe400078e3cff */
[----:B------:R-:W-:Y:S02]  /*154c0*/  PRMT R43, R0, 0x7604, R21 ;  /* 0x00007604002b7816 */ /* 0x000fe40000000015 */
[----:B------:R-:W-:Y:S02]  /*154d0*/  SHF.R.U32.HI R0, RZ, 0x8, R9 ;  /* 0x00000008ff007819 */ /* 0x000fe40000011609 */
[----:B------:R-:W-:Y:S02]  /*154e0*/  LOP3.LUT R4, R4, 0xffffe000, RZ, 0xc0, !PT ;  /* 0xffffe00004047812 */ /* 0x000fe400078ec0ff */
[----:B------:R-:W-:-:S02]  /*154f0*/  SHF.R.U32.HI R24, RZ, 0x8, R11 ;  /* 0x00000008ff187819 */ /* 0x000fc4000001160b */
[----:B------:R-:W-:Y:S02]  /*15500*/  LOP3.LUT R0, R0, 0xff, RZ, 0xc0, !PT ;  /* 0x000000ff00007812 */ /* 0x000fe400078ec0ff */
[----:B------:R-:W-:Y:S02]  /*15510*/  IADD3 R21, R5, R229, R4 ;  /* 0x000000e505157210 */ /* 0x000fe40007ffe004 */
[----:B------:R-:W-:Y:S01]  /*15520*/  SHF.R.U32.HI R20, RZ, 0x8, R10 ;  /* 0x00000008ff147819 */ /* 0x000fe2000001160a */
[----:B----4-:R-:W0:Y:S01]  /*15530*/  LDS.128 R4, [R60+0x1e200] ;  /* 0x01e200003c047984 */ /* 0x010e220000000c00 */
[----:B------:R-:W-:Y:S02]  /*15540*/  LOP3.LUT R24, R24, 0xff, RZ, 0xc0, !PT ;  /* 0x000000ff18187812 */ /* 0x000fe400078ec0ff */
[----:B------:R-:W-:Y:S02]  /*15550*/  PRMT R47, R0, 0x7604, R25 ;  /* 0x00007604002f7816 */ /* 0x000fe40000000019 */
[----:B------:R-:W-:-:S02]  /*15560*/  LOP3.LUT R20, R20, 0xff, RZ, 0xc0, !PT ;  /* 0x000000ff14147812 */ /* 0x000fc400078ec0ff */
[----:B------:R-:W-:Y:S02]  /*15570*/  IADD3 R0, R16, R21, RZ ;  /* 0x0000001510007210 */ /* 0x000fe40007ffe0ff */
[----:B------:R-:W-:Y:S02]  /*15580*/  PRMT R49, R20, 0x7604, R27 ;  /* 0x0000760414317816 */ /* 0x000fe4000000001b */
[----:B------:R-:W-:Y:S02]  /*15590*/  PRMT R42, R24, 0x7604, R41 ;  /* 0x00007604182a7816 */ /* 0x000fe40000000029 */
[----:B------:R-:W1:Y:S01]  /*155a0*/  LDS.128 R24, [R0+0x1e200] ;  /* 0x01e2000000187984 */ /* 0x000e620000000c00 */
[----:B------:R-:W-:Y:S02]  /*155b0*/  SHF.R.U32.HI R21, RZ, 0x10, R29 ;  /* 0x00000010ff157819 */ /* 0x000fe4000001161d */
[----:B------:R-:W-:Y:S02]  /*155c0*/  SHF.R.U32.HI R20, RZ, 0x10, R28 ;  /* 0x00000010ff147819 */ /* 0x000fe4000001161c */
[----:B------:R-:W-:-:S02]  /*155d0*/  LOP3.LUT R21, R21, 0xff, RZ, 0xc0, !PT ;  /* 0x000000ff15157812 */ /* 0x000fc400078ec0ff */
[----:B------:R-:W-:Y:S02]  /*155e0*/  LOP3.LUT R20, R20, 0xff, RZ, 0xc0, !PT ;  /* 0x000000ff14147812 */ /* 0x000fe400078ec0ff */
[----:B------:R-:W-:Y:S02]  /*155f0*/  PRMT R21, R21, 0x7054, R36 ;  /* 0x0000705415157816 */ /* 0x000fe40000000024 */
[----:B------:R-:W-:Y:S02]  /*15600*/  PRMT R37, R20, 0x7054, R37 ;  /* 0x0000705414257816 */ /* 0x000fe40000000025 */
[----:B------:R-:W-:Y:S02]  /*15610*/  SHF.R.U32.HI R36, RZ, 0x10, R9 ;  /* 0x00000010ff247819 */ /* 0x000fe40000011609 */
[----:B------:R-:W-:Y:S02]  /*15620*/  SHF.R.U32.HI R20, RZ, 0x10, R8 ;  /* 0x00000010ff147819 */ /* 0x000fe40000011608 */
[----:B------:R-:W-:-:S02]  /*15630*/  PRMT R41, R38, 0x7054, R39 ;  /* 0x0000705426297816 */ /* 0x000fc40000000027 */
[----:B------:R-:W-:Y:S02]  /*15640*/  SHF.R.U32.HI R39, RZ, 0x10, R11 ;  /* 0x00000010ff277819 */ /* 0x000fe4000001160b */
[----:B------:R-:W-:Y:S02]  /*15650*/  LOP3.LUT R36, R36, 0xff, RZ, 0xc0, !PT ;  /* 0x000000ff24247812 */ /* 0x000fe400078ec0ff */
[----:B------:R-:W-:Y:S02]  /*15660*/  LOP3.LUT R20, R20, 0xff, RZ, 0xc0, !PT ;  /* 0x000000ff14147812 */ /* 0x000fe400078ec0ff */
[----:B------:R-:W-:Y:S02]  /*15670*/  SHF.R.U32.HI R38, RZ, 0x10, R10 ;  /* 0x00000010ff267819 */ /* 0x000fe4000001160a */
[----:B------:R-:W-:Y:S02]  /*15680*/  LOP3.LUT R39, R39, 0xff, RZ, 0xc0, !PT ;  /* 0x000000ff27277812 */ /* 0x000fe400078ec0ff */
[----:B------:R-:W-:-:S02]  /*15690*/  PRMT R47, R36, 0x7054, R47 ;  /* 0x00007054242f7816 */ /* 0x000fc4000000002f */
[----:B------:R-:W-:Y:S02]  /*156a0*/  PRMT R45, R20, 0x7054, R45 ;  /* 0x00007054142d7816 */ /* 0x000fe4000000002d */
[----:B------:R-:W-:Y:S02]  /*156b0*/  PRMT R43, R40, 0x7054, R43 ;  /* 0x00007054282b7816 */ /* 0x000fe4000000002b */
[----:B------:R-:W-:Y:S02]  /*156c0*/  LOP3.LUT R38, R38, 0xff, RZ, 0xc0, !PT ;  /* 0x000000ff26267812 */ /* 0x000fe400078ec0ff */
[----:B------:R-:W-:Y:S02]  /*156d0*/  PRMT R51, R39, 0x7054, R42 ;  /* 0x0000705427337816 */ /* 0x000fe4000000002a */
[----:B------:R-:W-:Y:S02]  /*156e0*/  LOP3.LUT R39, R37, 0xff000000, R28, 0xf8, !PT ;  /* 0xff00000025277812 */ /* 0x000fe400078ef81c */
[----:B------:R-:W-:-:S02]  /*156f0*/  LOP3.LUT R40, R21, 0xff000000, R29, 0xf8, !PT ;  /* 0xff00000015287812 */ /* 0x000fc400078ef81d */
[----:B------:R-:W-:Y:S02]  /*15700*/  LOP3.LUT R47, R47, 0xff000000, R9, 0xf8, !PT ;  /* 0xff0000002f2f7812 */ /* 0x000fe400078ef809 */
[----:B------:R-:W-:Y:S02]  /*15710*/  LOP3.LUT R45, R45, 0xff000000, R8, 0xf8, !PT ;  /* 0xff0000002d2d7812 */ /* 0x000fe400078ef808 */
[-C--:B0-----:R-:W-:Y:S02]  /*15720*/  F2FP.F16.E4M3.UNPACK_B R28, R7.reuse ;  /* 0x00000007ff1c723e */ /* 0x081fe400020006ff */
[----:B------:R-:W-:Y:S02]  /*15730*/  F2FP.F16.E4M3.UNPACK_B R29, R7.H1 ;  /* 0x00000007ff1d723e */ /* 0x000fe400030006ff */
[-C--:B------:R-:W-:Y:S02]  /*15740*/  F2FP.F16.E4M3.UNPACK_B R7, R4.reuse ;  /* 0x00000004ff07723e */ /* 0x080fe400020006ff */
[----:B------:R-:W-:-:S02]  /*15750*/  F2FP.F16.E4M3.UNPACK_B R8, R4.H1 ;  /* 0x00000004ff08723e */ /* 0x000fc400030006ff */
[----:B------:R-:W-:Y:S02]  /*15760*/  PRMT R49, R38, 0x7054, R49 ;  /* 0x0000705426317816 */ /* 0x000fe40000000031 */
[-C--:B------:R-:W-:Y:S02]  /*15770*/  F2FP.F16.E4M3.UNPACK_B R4, R6.reuse ;  /* 0x00000006ff04723e */ /* 0x080fe400020006ff */
[----:B------:R-:W-:Y:S02]  /*15780*/  F2FP.F16.E4M3.UNPACK_B R21, R6.H1 ;  /* 0x00000006ff15723e */ /* 0x000fe400030006ff */
[----:B------:R-:W-:Y:S02]  /*15790*/  LOP3.LUT R20, R41, 0xff000000, R30, 0xf8, !PT ;  /* 0xff00000029147812 */ /* 0x000fe400078ef81e */
[----:B------:R-:W-:Y:S02]  /*157a0*/  F2FP.F16.E4M3.UNPACK_B R46, R47 ;  /* 0x0000002fff2e723e */ /* 0x000fe400020006ff */
[----:B-1----:R-:W-:-:S02]  /*157b0*/  F2FP.F16.E4M3.UNPACK_B R6, R25 ;  /* 0x00000019ff06723e */ /* 0x002fc400020006ff */
[----:B------:R-:W-:Y:S01]  /*157c0*/  F2FP.F16.E4M3.UNPACK_B R41, R40 ;  /* 0x00000028ff29723e */ /* 0x000fe200020006ff */
[--C-:B------:R-:W-:Y:S01]  /*157d0*/  HADD2.F32 R48, -RZ, R46.reuse.H0_H0 ;  /* 0x2000002eff307230 */ /* 0x100fe20000004100 */
[----:B------:R-:W-:Y:S01]  /*157e0*/  LOP3.LUT R50, R49, 0xff000000, R10, 0xf8, !PT ;  /* 0xff00000031327812 */ /* 0x000fe200078ef80a */
[----:B------:R-:W-:Y:S01]  /*157f0*/  HADD2.F32 R49, -RZ, R46.H1_H1 ;  /* 0x3000002eff317230 */ /* 0x000fe20000004100 */
[----:B------:R-:W-:Y:S01]  /*15800*/  LOP3.LUT R51, R51, 0xff000000, R11, 0xf8, !PT ;  /* 0xff00000033337812 */ /* 0x000fe200078ef80b */
[--C-:B------:R-:W-:Y:S01]  /*15810*/  HADD2.F32 R42, -RZ, R41.reuse.H0_H0 ;  /* 0x20000029ff2a7230 */ /* 0x100fe20000004100 */
[-C--:B------:R-:W-:Y:S01]  /*15820*/  F2FP.F16.E4M3.UNPACK_B R10, R5.reuse ;  /* 0x00000005ff0a723e */ /* 0x080fe200020006ff */
[----:B------:R-:W-:Y:S01]  /*15830*/  HADD2.F32 R41, -RZ, R41.H1_H1 ;  /* 0x30000029ff297230 */ /* 0x000fe20000004100 */
[----:B------:R-:W-:Y:S01]  /*15840*/  F2FP.F16.E4M3.UNPACK_B R11, R5.H1 ;  /* 0x00000005ff0b723e */ /* 0x000fe200030006ff */
[----:B------:R-:W-:Y:S01]  /*15850*/  HADD2.F32 R5, -RZ, R6.H0_H0 ;  /* 0x20000006ff057230 */ /* 0x000fe20000004100 */
[----:B------:R-:W-:Y:S01]  /*15860*/  LOP3.LUT R43, R43, 0xff000000, R31, 0xf8, !PT ;  /* 0xff0000002b2b7812 */ /* 0x000fe200078ef81f */
[--C-:B------:R-:W-:Y:S01]  /*15870*/  HADD2.F32 R9, -RZ, R10.reuse.H0_H0 ;  /* 0x2000000aff097230 */ /* 0x100fe20000004100 */
[-C--:B------:R-:W-:Y:S01]  /*15880*/  F2FP.F16.E4M3.UNPACK_B R37, R27.reuse ;  /* 0x0000001bff25723e */ /* 0x080fe200020006ff */
[----:B------:R-:W-:Y:S01]  /*15890*/  HADD2.F32 R10, -RZ, R10.H1_H1 ;  /* 0x3000000aff0a7230 */ /* 0x000fe20000004100 */
[----:B------:R-:W-:Y:S01]  /*158a0*/  F2FP.F16.E4M3.UNPACK_B R38, R27.H1 ;  /* 0x0000001bff26723e */ /* 0x000fe200030006ff */
[C---:B------:R-:W-:Y:S01]  /*158b0*/  FMUL.FTZ R52, R5.reuse, R48 ;  /* 0x0000003005347220 */ /* 0x040fe20000410000 */
[----:B------:R-:W-:Y:S01]  /*158c0*/  F2FP.F16.E4M3.UNPACK_B R31, R26 ;  /* 0x0000001aff1f723e */ /* 0x000fe200020006ff */
[----:B------:R-:W-:Y:S01]  /*158d0*/  FMUL.FTZ R27, R5, R42 ;  /* 0x0000002a051b7220 */ /* 0x000fe20000410000 */
[----:B------:R-:W-:Y:S01]  /*158e0*/  F2FP.F16.E4M3.UNPACK_B R36, R26.H1 ;  /* 0x0000001aff24723e */ /* 0x000fe200030006ff */
[----:B------:R-:W-:Y:S01]  /*158f0*/  HADD2.F32 R26, -RZ, R6.H1_H1 ;  /* 0x30000006ff1a7230 */ /* 0x000fe20000004100 */
[----:B------:R-:W-:Y:S01]  /*15900*/  F2FP.F16.E4M3.UNPACK_B R30, R25.H1 ;  /* 0x00000019ff1e723e */ /* 0x000fe200030006ff */
[C---:B------:R-:W-:Y:S01]  /*15910*/  FFMA.FTZ R5, R9.reuse, R42, -R52 ;  /* 0x0000002a09057223 */ /* 0x040fe20000010834 */
[----:B------:R-:W-:Y:S01]  /*15920*/  F2FP.F16.E4M3.UNPACK_B R47, R47.H1 ;  /* 0x0000002fff2f723e */ /* 0x000fe200030006ff */
[----:B------:R-:W-:Y:S01]  /*15930*/  FFMA.FTZ R9, R9, R48, R27 ;  /* 0x0000003009097223 */ /* 0x000fe2000001001b */
[----:B------:R-:W-:Y:S01]  /*15940*/  F2FP.F16.E4M3.UNPACK_B R40, R40.H1 ;  /* 0x00000028ff28723e */ /* 0x000fe200030006ff */
[----:B------:R-:W-:-:S02]  /*15950*/  HADD2.F32 R27, -RZ, R30.H0_H0 ;  /* 0x2000001eff1b7230 */ /* 0x000fc40000004100 */
[C---:B------:R-:W-:Y:S01]  /*15960*/  FMUL.FTZ R53, R26.reuse, R49 ;  /* 0x000000311a357220 */ /* 0x040fe20000410000 */
[----:B------:R-:W-:Y:S02]  /*15970*/  HADD2.F32 R46, -RZ, R47.H0_H0 ;  /* 0x2000002fff2e7230 */ /* 0x000fe40000004100 */
[-C--:B------:R-:W-:Y:S01]  /*15980*/  FMUL.FTZ R26, R26, R41.reuse ;  /* 0x000000291a1a7220 */ /* 0x080fe20000410000 */
[----:B------:R-:W-:Y:S02]  /*15990*/  HADD2.F32 R42, -RZ, R40.H0_H0 ;  /* 0x20000028ff2a7230 */ /* 0x000fe40000004100 */
[C---:B------:R-:W-:Y:S01]  /*159a0*/  FFMA.FTZ R48, R10.reuse, R41, -R53 ;  /* 0x000000290a307223 */ /* 0x040fe20000010835 */
[----:B------:R-:W-:Y:S02]  /*159b0*/  HADD2.F32 R6, -RZ, R11.H0_H0 ;  /* 0x2000000bff067230 */ /* 0x000fe40000004100 */
[C---:B------:R-:W-:Y:S01]  /*159c0*/  FMUL.FTZ R55, R27.reuse, R46 ;  /* 0x0000002e1b377220 */ /* 0x040fe20000410000 */
[----:B------:R-:W-:Y:S01]  /*159d0*/  FFMA.FTZ R52, R10, R49, R26 ;  /* 0x000000310a347223 */ /* 0x000fe2000001001a */
[----:B------:R-:W-:Y:S01]  /*159e0*/  F2FP.F16.E4M3.UNPACK_B R41, R51 ;  /* 0x00000033ff29723e */ /* 0x000fe200020006ff */
[----:B------:R-:W-:Y:S01]  /*159f0*/  FMUL.FTZ R27, R27, R42 ;  /* 0x0000002a1b1b7220 */ /* 0x000fe20000410000 */
[----:B------:R-:W-:Y:S01]  /*15a00*/  F2FP.F16.E4M3.UNPACK_B R26, R43 ;  /* 0x0000002bff1a723e */ /* 0x000fe200020006ff */
[----:B------:R-:W-:-:S02]  /*15a10*/  HADD2.F32 R10, -RZ, R37.H0_H0 ;  /* 0x20000025ff0a7230 */ /* 0x000fc40000004100 */
[C---:B------:R-:W-:Y:S01]  /*15a20*/  FFMA.FTZ R55, R6.reuse, R42, -R55 ;  /* 0x0000002a06377223 */ /* 0x040fe20000010837 */
[----:B------:R-:W-:Y:S01]  /*15a30*/  FFMA.FTZ R46, R6, R46, R27 ;  /* 0x0000002e062e7223 */ /* 0x000fe2000001001b */
[----:B------:R-:W-:Y:S01]  /*15a40*/  HADD2.F32 R49, -RZ, R41.H0_H0 ;  /* 0x20000029ff317230 */ /* 0x000fe20000004100 */
[----:B------:R-:W-:Y:S01]  /*15a50*/  F2FP.F16.E4M3.UNPACK_B R51, R51.H1 ;  /* 0x00000033ff33723e */ /* 0x000fe200030006ff */
[----:B------:R-:W-:Y:S01]  /*15a60*/  HADD2.F32 R27, -RZ, R26.H0_H0 ;  /* 0x2000001aff1b7230 */ /* 0x000fe20000004100 */
[----:B------:R-:W-:Y:S01]  /*15a70*/  F2FP.F16.E4M3.UNPACK_B R43, R43.H1 ;  /* 0x0000002bff2b723e */ /* 0x000fe200030006ff */
[----:B------:R-:W-:Y:S02]  /*15a80*/  HADD2.F32 R47, -RZ, R47.H1_H1 ;  /* 0x3000002fff2f7230 */ /* 0x000fe40000004100 */
[C---:B------:R-:W-:Y:S01]  /*15a90*/  FMUL.FTZ R53, R10.reuse, R49 ;  /* 0x000000310a357220 */ /* 0x040fe20000410000 */
[----:B------:R-:W-:Y:S02]  /*15aa0*/  HADD2.F32 R30, -RZ, R30.H1_H1 ;  /* 0x3000001eff1e7230 */ /* 0x000fe40000004100 */
[----:B------:R-:W-:Y:S01]  /*15ab0*/  FMUL.FTZ R10, R10, R27 ;  /* 0x0000001b0a0a7220 */ /* 0x000fe20000410000 */
[----:B------:R-:W-:Y:S01]  /*15ac0*/  HADD2.F32 R40, -RZ, R40.H1_H1 ;  /* 0x30000028ff287230 */ /* 0x000fe20000004100 */
[----:B------:R-:W-:Y:S01]  /*15ad0*/  F2FP.F16.E4M3.UNPACK_B R25, R24 ;  /* 0x00000018ff19723e */ /* 0x000fe200020006ff */
[----:B------:R-:W-:-:S02]  /*15ae0*/  HADD2.F32 R6, -RZ, R28.H0_H0 ;  /* 0x2000001cff067230 */ /* 0x000fc40000004100 */
[C---:B------:R-:W-:Y:S01]  /*15af0*/  FMUL.FTZ R42, R30.reuse, R47 ;  /* 0x0000002f1e2a7220 */ /* 0x040fe20000410000 */
[----:B------:R-:W-:Y:S02]  /*15b00*/  HADD2.F32 R11, -RZ, R11.H1_H1 ;  /* 0x3000000bff0b7230 */ /* 0x000fe40000004100 */
[-C--:B------:R-:W-:Y:S01]  /*15b10*/  FMUL.FTZ R30, R30, R40.reuse ;  /* 0x000000281e1e7220 */ /* 0x080fe20000410000 */
[----:B------:R-:W-:Y:S02]  /*15b20*/  HADD2.F32 R26, -RZ, R26.H1_H1 ;  /* 0x3000001aff1a7230 */ /* 0x000fe40000004100 */
[C---:B------:R-:W-:Y:S01]  /*15b30*/  FFMA.FTZ R53, R6.reuse, R27, -R53 ;  /* 0x0000001b06357223 */ /* 0x040fe20000010835 */
[----:B------:R-:W-:Y:S01]  /*15b40*/  FFMA.FTZ R49, R6, R49, R10 ;  /* 0x0000003106317223 */ /* 0x000fe2000001000a */
[----:B------:R-:W-:Y:S02]  /*15b50*/  HADD2.F32 R41, -RZ, R41.H1_H1 ;  /* 0x30000029ff297230 */ /* 0x000fe40000004100 */
[----:B------:R-:W-:Y:S01]  /*15b60*/  FFMA.FTZ R42, R11, R40, -R42 ;  /* 0x000000280b2a7223 */ /* 0x000fe2000001082a */
[----:B------:R-:W-:-:S02]  /*15b70*/  HADD2.F32 R37, -RZ, R37.H1_H1 ;  /* 0x30000025ff257230 */ /* 0x000fc40000004100 */
[----:B------:R-:W-:Y:S01]  /*15b80*/  FFMA.FTZ R47, R11, R47, R30 ;  /* 0x0000002f0b2f7223 */ /* 0x000fe2000001001e */
[----:B------:R-:W-:Y:S01]  /*15b90*/  HADD2.F32 R27, -RZ, R51.H0_H0 ;  /* 0x20000033ff1b7230 */ /* 0x000fe20000004100 */
[----:B------:R-:W-:Y:S01]  /*15ba0*/  F2FP.F16.E4M3.UNPACK_B R24, R24.H1 ;  /* 0x00000018ff18723e */ /* 0x000fe200030006ff */
[----:B------:R-:W-:Y:S02]  /*15bb0*/  HADD2.F32 R10, -RZ, R38.H0_H0 ;  /* 0x20000026ff0a7230 */ /* 0x000fe40000004100 */
[C---:B------:R-:W-:Y:S01]  /*15bc0*/  FMUL.FTZ R57, R37.reuse, R41 ;  /* 0x0000002925397220 */ /* 0x040fe20000410000 */
[----:B------:R-:W-:Y:S02]  /*15bd0*/  HADD2.F32 R28, -RZ, R28.H1_H1 ;  /* 0x3000001cff1c7230 */ /* 0x000fe40000004100 */
[----:B------:R-:W-:Y:S01]  /*15be0*/  FMUL.FTZ R30, R37, R26 ;  /* 0x0000001a251e7220 */ /* 0x000fe20000410000 */
[----:B------:R-:W-:Y:S02]  /*15bf0*/  HADD2.F32 R11, -RZ, R43.H0_H0 ;  /* 0x2000002bff0b7230 */ /* 0x000fe40000004100 */
[----:B------:R-:W-:Y:S01]  /*15c00*/  FMUL.FTZ R37, R10, R27 ;  /* 0x0000001b0a257220 */ /* 0x000fe20000410000 */
[----:B------:R-:W-:-:S02]  /*15c10*/  HADD2.F32 R6, -RZ, R29.H0_H0 ;  /* 0x2000001dff067230 */ /* 0x000fc40000004100 */
[----:B------:R-:W-:Y:S01]  /*15c20*/  FFMA.FTZ R40, R28, R26, -R57 ;  /* 0x0000001a1c287223 */ /* 0x000fe20000010839 */
[----:B------:R-:W-:Y:S01]  /*15c30*/  F2FP.F16.E4M3.UNPACK_B R26, R45.H1 ;  /* 0x0000002dff1a723e */ /* 0x000fe200030006ff */
[-C--:B------:R-:W-:Y:S01]  /*15c40*/  FMUL.FTZ R10, R10, R11.reuse ;  /* 0x0000000b0a0a7220 */ /* 0x080fe20000410000 */
[----:B------:R-:W-:Y:S02]  /*15c50*/  HADD2.F32 R51, -RZ, R51.H1_H1 ;  /* 0x30000033ff337230 */ /* 0x000fe40000004100 */
[----:B------:R-:W-:Y:S01]  /*15c60*/  FFMA.FTZ R56, R6, R11, -R37 ;  /* 0x0000000b06387223 */ /* 0x000fe20000010825 */
[----:B------:R-:W-:Y:S01]  /*15c70*/  HADD2.F32 R38, -RZ, R38.H1_H1 ;  /* 0x30000026ff267230 */ /* 0x000fe20000004100 */
[----:B------:R-:W-:Y:S01]  /*15c80*/  F2FP.F16.E4M3.UNPACK_B R11, R39.H1 ;  /* 0x00000027ff0b723e */ /* 0x000fe200030006ff */
[----:B------:R-:W-:Y:S02]  /*15c90*/  HADD2.F32 R43, -RZ, R43.H1_H1 ;  /* 0x3000002bff2b7230 */ /* 0x000fe40000004100 */
[----:B------:R-:W-:Y:S01]  /*15ca0*/  FFMA.FTZ R54, R28, R41, R30 ;  /* 0x000000291c367223 */ /* 0x000fe2000001001e */
[----:B------:R-:W-:Y:S01]  /*15cb0*/  FFMA.FTZ R57, R6, R27, R10 ;  /* 0x0000001b06397223 */ /* 0x000fe2000001000a */
[----:B------:R-:W-:-:S02]  /*15cc0*/  HADD2.F32 R29, -RZ, R29.H1_H1 ;  /* 0x3000001dff1d7230 */ /* 0x000fc40000004100 */
[C---:B------:R-:W-:Y:S01]  /*15cd0*/  FMUL.FTZ R28, R38.reuse, R51 ;  /* 0x00000033261c7220 */ /* 0x040fe20000410000 */
[----:B------:R-:W-:Y:S02]  /*15ce0*/  HADD2.F32 R37, -RZ, R26.H0_H0 ;  /* 0x2000001aff257230 */ /* 0x000fe40000004100 */
[-C--:B------:R-:W-:Y:S01]  /*15cf0*/  FMUL.FTZ R38, R38, R43.reuse ;  /* 0x0000002b26267220 */ /* 0x080fe20000410000 */
[----:B------:R-:W-:Y:S02]  /*15d00*/  HADD2.F32 R10, -RZ, R24.H0_H0 ;  /* 0x20000018ff0a7230 */ /* 0x000fe40000004100 */
[C---:B------:R-:W-:Y:S01]  /*15d10*/  FFMA.FTZ R59, R29.reuse, R43, -R28 ;  /* 0x0000002b1d3b7223 */ /* 0x040fe2000001081c */
[----:B------:R-:W-:Y:S02]  /*15d20*/  HADD2.F32 R27, -RZ, R11.H0_H0 ;  /* 0x2000000bff1b7230 */ /* 0x000fe40000004100 */
[----:B------:R-:W-:Y:S01]  /*15d30*/  FFMA.FTZ R58, R29, R51, R38 ;  /* 0x000000331d3a7223 */ /* 0x000fe20000010026 */
[----:B------:R-:W-:-:S02]  /*15d40*/  HADD2.F32 R6, -RZ, R8.H0_H0 ;  /* 0x20000008ff067230 */ /* 0x000fc40000004100 */
[C---:B------:R-:W-:Y:S01]  /*15d50*/  FMUL.FTZ R41, R10.reuse, R37 ;  /* 0x000000250a297220 */ /* 0x040fe20000410000 */
[----:B------:R-:W-:Y:S02]  /*15d60*/  HADD2.F32 R29, -RZ, R26.H1_H1 ;  /* 0x3000001aff1d7230 */ /* 0x000fe40000004100 */
[----:B------:R-:W-:Y:S01]  /*15d70*/  FMUL.FTZ R10, R10, R27 ;  /* 0x0000001b0a0a7220 */ /* 0x000fe20000410000 */
[----:B------:R-:W-:Y:S01]  /*15d80*/  HADD2.F32 R24, -RZ, R24.H1_H1 ;  /* 0x30000018ff187230 */ /* 0x000fe20000004100 */
[----:B------:R-:W-:Y:S01]  /*15d90*/  F2FP.F16.E4M3.UNPACK_B R45, R45 ;  /* 0x0000002dff2d723e */ /* 0x000fe200020006ff */
[----:B------:R-:W-:Y:S02]  /*15da0*/  HADD2.F32 R11, -RZ, R11.H1_H1 ;  /* 0x3000000bff0b7230 */ /* 0x000fe40000004100 */
[----:B------:R-:W-:Y:S01]  /*15db0*/  FFMA.FTZ R28, R6, R37, R10 ;  /* 0x00000025061c7223 */ /* 0x000fe2000001000a */
[----:B------:R-:W-:Y:S01]  /*15dc0*/  HADD2.F32 R8, -RZ, R8.H1_H1 ;  /* 0x30000008ff087230 */ /* 0x000fe20000004100 */
[----:B------:R-:W-:Y:S01]  /*15dd0*/  F2FP.F16.E4M3.UNPACK_B R39, R39 ;  /* 0x00000027ff27723e */ /* 0x000fe200020006ff */
[----:B------:R-:W-:Y:S01]  /*15de0*/  FMUL.FTZ R37, R24, R29 ;  /* 0x0000001d18257220 */ /* 0x000fe20000410000 */
[----:B------:R-:W-:Y:S01]  /*15df0*/  FFMA.FTZ R41, R6, R27, -R41 ;  /* 0x0000001b06297223 */ /* 0x000fe20000010829 */
[----:B------:R-:W-:Y:S01]  /*15e00*/  FMUL.FTZ R24, R24, R11 ;  /* 0x0000000b18187220 */ /* 0x000fe20000410000 */
[----:B------:R-:W-:-:S02]  /*15e10*/  HADD2.F32 R27, -RZ, R45.H0_H0 ;  /* 0x2000002dff1b7230 */ /* 0x000fc40000004100 */
[C---:B------:R-:W-:Y:S01]  /*15e20*/  FFMA.FTZ R30, R8.reuse, R11, -R37 ;  /* 0x0000000b081e7223 */ /* 0x040fe20000010825 */
[----:B------:R-:W-:Y:S02]  /*15e30*/  HADD2.F32 R10, -RZ, R25.H0_H0 ;  /* 0x20000019ff0a7230 */ /* 0x000fe40000004100 */
[----:B------:R-:W-:Y:S01]  /*15e40*/  FFMA.FTZ R43, R8, R29, R24 ;  /* 0x0000001d082b7223 */ /* 0x000fe20000010018 */
[----:B------:R-:W-:Y:S01]  /*15e50*/  HADD2.F32 R11, -RZ, R39.H0_H0 ;  /* 0x20000027ff0b7230 */ /* 0x000fe20000004100 */
[----:B------:R-:W-:Y:S01]  /*15e60*/  F2FP.SATFINITE.E4M3.F32.PACK_AB_MERGE_C R42, R42, R55, RZ ;  /* 0x000000372a2a723e */ /* 0x000fe200048070ff */
        /* <DEDUP_REMOVED lines=8> */
[----:B------:R-:W-:Y:S01]  /*15ef0*/  HADD2.F32 R7, -RZ, R7.H1_H1 ;  /* 0x30000007ff077230 */ /* 0x000fe20000004100 */
[----:B------:R-:W-:Y:S01]  /*15f00*/  F2FP.F16.E4M3.UNPACK_B R11, R50.H1 ;  /* 0x00000032ff0b723e */ /* 0x000fe200030006ff */
[C---:B------:R-:W-:Y:S01]  /*15f10*/  FMUL.FTZ R10, R25.reuse, R24 ;  /* 0x00000018190a7220 */ /* 0x040fe20000410000 */
[----:B------:R-:W-:Y:S01]  /*15f20*/  F2FP.F16.E4M3.UNPACK_B R6, R20.H1 ;  /* 0x00000014ff06723e */ /* 0x000fe200030006ff */
[----:B------:R-:W-:Y:S01]  /*15f30*/  FMUL.FTZ R27, R25, R8 ;  /* 0x00000008191b7220 */ /* 0x000fe20000410000 */
[----:B------:R-:W-:Y:S01]  /*15f40*/  F2FP.F16.E4M3.UNPACK_B R50, R50 ;  /* 0x00000032ff32723e */ /* 0x000fe200020006ff */
[----:B------:R-:W-:Y:S01]  /*15f50*/  FFMA.FTZ R26, R7, R8, -R10 ;  /* 0x00000008071a7223 */ /* 0x000fe2000001080a */
[----:B------:R-:W-:-:S02]  /*15f60*/  HADD2.F32 R25, -RZ, R11.H0_H0 ;  /* 0x2000000bff197230 */ /* 0x000fc40000004100 */
[----:B------:R-:W-:Y:S01]  /*15f70*/  FFMA.FTZ R24, R7, R24, R27 ;  /* 0x0000001807187223 */ /* 0x000fe2000001001b */
[----:B------:R-:W-:Y:S01]  /*15f80*/  HADD2.F32 R8, -RZ, R36.H0_H0 ;  /* 0x20000024ff087230 */ /* 0x000fe20000004100 */
[----:B------:R-:W-:Y:S01]  /*15f90*/  F2FP.F16.E4M3.UNPACK_B R20, R20 ;  /* 0x00000014ff14723e */ /* 0x000fe200020006ff */
[----:B------:R-:W-:Y:S01]  /*15fa0*/  HADD2.F32 R7, -RZ, R6.H0_H0 ;  /* 0x20000006ff077230 */ /* 0x000fe20000004100 */
[----:B------:R-:W-:Y:S01]  /*15fb0*/  F2FP.SATFINITE.E4M3.F32.PACK_AB_MERGE_C R46, R47, R46, RZ ;  /* 0x0000002e2f2e723e */ /* 0x000fe200048070ff */
[----:B------:R-:W-:Y:S02]  /*15fc0*/  HADD2.F32 R11, -RZ, R11.H1_H1 ;  /* 0x3000000bff0b7230 */ /* 0x000fe40000004100 */
[C---:B------:R-:W-:Y:S01]  /*15fd0*/  FMUL.FTZ R27, R8.reuse, R25 ;  /* 0x00000019081b7220 */ /* 0x040fe20000410000 */
[----:B------:R-:W-:Y:S02]  /*15fe0*/  HADD2.F32 R36, -RZ, R36.H1_H1 ;  /* 0x30000024ff247230 */ /* 0x000fe40000004100 */
[----:B------:R-:W-:Y:S01]  /*15ff0*/  FMUL.FTZ R39, R8, R7 ;  /* 0x0000000708277220 */ /* 0x000fe20000410000 */
[----:B------:R-:W-:Y:S01]  /*16000*/  HADD2.F32 R10, -RZ, R6.H1_H1 ;  /* 0x30000006ff0a7230 */ /* 0x000fe20000004100 */
[----:B------:R-:W-:Y:S01]  /*16010*/  F2FP.SATFINITE.E4M3.F32.PACK_AB_MERGE_C R5, R48, R5, R42 ;  /* 0x000000053005723e */ /* 0x000fe2000480702a */
[----:B------:R-:W-:-:S02]  /*16020*/  HADD2.F32 R6, -RZ, R21.H0_H0 ;  /* 0x20000015ff067230 */ /* 0x000fc40000004100 */
[C---:B------:R-:W-:Y:S01]  /*16030*/  FMUL.FTZ R8, R36.reuse, R11 ;  /* 0x0000000b24087220 */ /* 0x040fe20000410000 */
[----:B------:R-:W-:Y:S02]  /*16040*/  HADD2.F32 R21, -RZ, R21.H1_H1 ;  /* 0x30000015ff157230 */ /* 0x000fe40000004100 */
[-C--:B------:R-:W-:Y:S01]  /*16050*/  FMUL.FTZ R38, R36, R10.reuse ;  /* 0x0000000a24267220 */ /* 0x080fe20000410000 */
[----:B------:R-:W-:Y:S01]  /*16060*/  F2FP.SATFINITE.E4M3.F32.PACK_AB_MERGE_C R9, R52, R9, R46 ;  /* 0x000000093409723e */ /* 0x000fe2000480702e */
[C---:B------:R-:W-:Y:S01]  /*16070*/  FFMA.FTZ R27, R6.reuse, R7, -R27 ;  /* 0x00000007061b7223 */ /* 0x040fe2000001081b */
[----:B------:R-:W-:Y:S02]  /*16080*/  HADD2.F32 R7, -RZ, R31.H0_H0 ;  /* 0x2000001fff077230 */ /* 0x000fe40000004100 */
[----:B------:R-:W-:Y:S01]  /*16090*/  FFMA.FTZ R36, R21, R10, -R8 ;  /* 0x0000000a15247223 */ /* 0x000fe20000010808 */
[----:B------:R-:W-:Y:S02]  /*160a0*/  HADD2.F32 R10, -RZ, R50.H0_H0 ;  /* 0x20000032ff0a7230 */ /* 0x000fe40000004100 */
[----:B------:R-:W-:Y:S01]  /*160b0*/  FFMA.FTZ R39, R6, R25, R39 ;  /* 0x0000001906277223 */ /* 0x000fe20000010027 */
[----:B------:R-:W-:-:S02]  /*160c0*/  HADD2.F32 R8, -RZ, R20.H0_H0 ;  /* 0x20000014ff087230 */ /* 0x000fc40000004100 */
[----:B------:R-:W-:Y:S01]  /*160d0*/  FFMA.FTZ R38, R21, R11, R38 ;  /* 0x0000000b15267223 */ /* 0x000fe20000010026 */
[----:B------:R-:W-:Y:S02]  /*160e0*/  HADD2.F32 R50, -RZ, R50.H1_H1 ;  /* 0x30000032ff327230 */ /* 0x000fe40000004100 */
[C---:B------:R-:W-:Y:S01]  /*160f0*/  FMUL.FTZ R11, R7.reuse, R10 ;  /* 0x0000000a070b7220 */ /* 0x040fe20000410000 */
[----:B------:R-:W-:Y:S02]  /*16100*/  HADD2.F32 R31, -RZ, R31.H1_H1 ;  /* 0x3000001fff1f7230 */ /* 0x000fe40000004100 */
[----:B------:R-:W-:Y:S01]  /*16110*/  FMUL.FTZ R7, R7, R8 ;  /* 0x0000000807077220 */ /* 0x000fe20000410000 */
[----:B------:R-:W-:Y:S01]  /*16120*/  HADD2.F32 R20, -RZ, R20.H1_H1 ;  /* 0x30000014ff147230 */ /* 0x000fe20000004100 */
[----:B------:R-:W-:Y:S01]  /*16130*/  F2FP.SATFINITE.E4M3.F32.PACK_AB_MERGE_C R27, R36, R27, RZ ;  /* 0x0000001b241b723e */ /* 0x000fe200048070ff */
[--C-:B------:R-:W-:Y:S02]  /*16140*/  HADD2.F32 R6, -RZ, R4.reuse.H0_H0 ;  /* 0x20000004ff067230 */ /* 0x100fe40000004100 */
[----:B------:R-:W-:Y:S01]  /*16150*/  FMUL.FTZ R25, R31, R50 ;  /* 0x000000321f197220 */ /* 0x000fe20000410000 */
[----:B------:R-:W-:-:S02]  /*16160*/  HADD2.F32 R4, -RZ, R4.H1_H1 ;  /* 0x30000004ff047230 */ /* 0x000fc40000004100 */
[----:B------:R-:W-:Y:S01]  /*16170*/  FMUL.FTZ R31, R31, R20 ;  /* 0x000000141f1f7220 */ /* 0x000fe20000410000 */
[----:B------:R-:W-:Y:S01]  /*16180*/  F2FP.SATFINITE.E4M3.F32.PACK_AB_MERGE_C R38, R38, R39, RZ ;  /* 0x000000272626723e */ /* 0x000fe200048070ff */
[C---:B------:R-:W-:Y:S01]  /*16190*/  FFMA.FTZ R21, R6.reuse, R8, -R11 ;  /* 0x0000000806157223 */ /* 0x040fe2000001080b */
[----:B------:R-:W-:Y:S01]  /*161a0*/  FFMA.FTZ R10, R6, R10, R7 ;  /* 0x0000000a060a7223 */ /* 0x000fe20000010007 */
[C---:B------:R-:W-:Y:S01]  /*161b0*/  FFMA.FTZ R6, R4.reuse, R20, -R25 ;  /* 0x0000001404067223 */ /* 0x040fe20000010819 */
[----:B------:R-:W-:Y:S01]  /*161c0*/  FFMA.FTZ R31, R4, R50, R31 ;  /* 0x00000032041f7223 */ /* 0x000fe2000001001f */
[----:B------:R-:W-:Y:S02]  /*161d0*/  F2FP.SATFINITE.E4M3.F32.PACK_AB_MERGE_C R7, R59, R56, RZ ;  /* 0x000000383b07723e */ /* 0x000fe400048070ff */
[----:B------:R-:W-:Y:S02]  /*161e0*/  F2FP.SATFINITE.E4M3.F32.PACK_AB_MERGE_C R4, R30, R41, RZ ;  /* 0x000000291e04723e */ /* 0x000fe400048070ff */
[----:B------:R-:W-:-:S02]  /*161f0*/  F2FP.SATFINITE.E4M3.F32.PACK_AB_MERGE_C R11, R58, R57, RZ ;  /* 0x000000393a0b723e */ /* 0x000fc400048070ff */
[----:B------:R-:W-:Y:S02]  /*16200*/  F2FP.SATFINITE.E4M3.F32.PACK_AB_MERGE_C R8, R43, R28, RZ ;  /* 0x0000001c2b08723e */ /* 0x000fe400048070ff */
[----:B------:R-:W-:Y:S02]  /*16210*/  F2FP.SATFINITE.E4M3.F32.PACK_AB_MERGE_C R7, R40, R53, R7 ;  /* 0x000000352807723e */ /* 0x000fe40004807007 */
[----:B------:R-:W-:Y:S02]  /*16220*/  F2FP.SATFINITE.E4M3.F32.PACK_AB_MERGE_C R4, R26, R29, R4 ;  /* 0x0000001d1a04723e */ /* 0x000fe40004807004 */
[----:B------:R-:W-:Y:S02]  /*16230*/  F2FP.SATFINITE.E4M3.F32.PACK_AB_MERGE_C R6, R6, R21, R27 ;  /* 0x000000150606723e */ /* 0x000fe4000480701b */
[----:B------:R-:W-:Y:S02]  /*16240*/  F2FP.SATFINITE.E4M3.F32.PACK_AB_MERGE_C R11, R54, R49, R11 ;  /* 0x00000031360b723e */ /* 0x000fe4000480700b */
[----:B------:R-:W-:Y:S01]  /*16250*/  F2FP.SATFINITE.E4M3.F32.PACK_AB_MERGE_C R8, R24, R37, R8 ;  /* 0x000000251808723e */ /* 0x000fe20004807008 */
[----:B------:R3:W-:Y:S01]  /*16260*/  STS.128 [R60+0x1e200], R4 ;  /* 0x01e200043c007388 */ /* 0x0007e20000000c00 */
[----:B------:R-:W-:-:S05]  /*16270*/  F2FP.SATFINITE.E4M3.F32.PACK_AB_MERGE_C R10, R31, R10, R38 ;  /* 0x0000000a1f0a723e */ /* 0x000fca0004807026 */
[----:B------:R3:W-:Y:S02]  /*16280*/  STS.128 [R0+0x1e200], R8 ;  /* 0x01e2000800007388 */ /* 0x0007e40000000c00 */
.L_x_621:
[----:B------:R-:W-:Y:S05]  /*16290*/  BSYNC B1 ;  /* 0x0000000000017941 */ /* 0x000fea0003800000 */
.L_x_620:
[----:B------:R-:W-:Y:S05]  /*162a0*/  @P2 BRA `(.L_x_602) ;  /* 0x0000000c00e02947 */ /* 0x000fea0003800000 */
[----:B--23--:R-:W2:Y:S04]  /*162b0*/  LDL R0, [R1+0x48] ;  /* 0x0000480001007983 */ /* 0x00cea80000100800 */
[----:B------:R-:W3:Y:S01]  /*162c0*/  LDL R51, [R1+0x60] ;  /* 0x0000600001337983 */ /* 0x000ee20000100800 */
[----:B-----5:R-:W-:Y:S02]  /*162d0*/  SHF.R.U32.HI R4, RZ, 0x8, R32 ;  /* 0x00000008ff047819 */ /* 0x020fe40000011620 */
[----:B------:R-:W-:Y:S02]  /*162e0*/  SHF.R.U32.HI R8, RZ, 0x8, R34 ;  /* 0x00000008ff087819 */ /* 0x000fe40000011622 */
[----:B------:R-:W-:Y:S02]  /*162f0*/  LOP3.LUT R5, R4, 0xff, RZ, 0xc0, !PT ;  /* 0x000000ff04057812 */ /* 0x000fe400078ec0ff */
[----:B------:R-:W-:-:S02]  /*16300*/  LOP3.LUT R4, R34, 0xff, RZ, 0xc0, !PT ;  /* 0x000000ff22047812 */ /* 0x000fc400078ec0ff */
[----:B------:R-:W-:Y:S02]  /*16310*/  LOP3.LUT R9, R8, 0xff, RZ, 0xc0, !PT ;  /* 0x000000ff08097812 */ /* 0x000fe400078ec0ff */
[----:B------:R-:W-:Y:S02]  /*16320*/  SHF.R.U32.HI R7, RZ, 0x8, R33 ;  /* 0x00000008ff077819 */ /* 0x000fe40000011621 */
[----:B------:R-:W-:Y:S02]  /*16330*/  PRMT R25, R9, 0x7604, R4 ;  /* 0x0000760409197816 */ /* 0x000fe40000000004 */
[----:B------:R-:W-:Y:S02]  /*16340*/  LOP3.LUT R6, R33, 0xff, RZ, 0xc0, !PT ;  /* 0x000000ff21067812 */ /* 0x000fe400078ec0ff */
[----:B------:R-:W-:Y:S02]  /*16350*/  LOP3.LUT R7, R7, 0xff, RZ, 0xc0, !PT ;  /* 0x000000ff07077812 */ /* 0x000fe400078ec0ff */
[----:B------:R-:W-:-:S02]  /*16360*/  SHF.R.U32.HI R8, RZ, 0x8, R12 ;  /* 0x00000008ff087819 */ /* 0x000fc4000001160c */
[----:B------:R-:W-:Y:S02]  /*16370*/  PRMT R20, R7, 0x7604, R6 ;  /* 0x0000760407147816 */ /* 0x000fe40000000006 */
[----:B------:R-:W-:Y:S02]  /*16380*/  LOP3.LUT R7, R12, 0xff, RZ, 0xc0, !PT ;  /* 0x000000ff0c077812 */ /* 0x000fe400078ec0ff */
[----:B------:R-:W-:Y:S02]  /*16390*/  LOP3.LUT R8, R8, 0xff, RZ, 0xc0, !PT ;  /* 0x000000ff08087812 */ /* 0x000fe400078ec0ff */
[----:B------:R-:W-:Y:S02]  /*163a0*/  SHF.R.U32.HI R6, RZ, 0x8, R35 ;  /* 0x00000008ff067819 */ /* 0x000fe40000011623 */
[----:B------:R-:W-:Y:S02]  /*163b0*/  PRMT R31, R8, 0x7604, R7 ;  /* 0x00007604081f7816 */ /* 0x000fe40000000007 */
[----:B------:R-:W-:-:S02]  /*163c0*/  SHF.R.U32.HI R8, RZ, 0x8, R13 ;  /* 0x00000008ff087819 */ /* 0x000fc4000001160d */
[----:B------:R-:W-:Y:S02]  /*163d0*/  LOP3.LUT R6, R6, 0xff, RZ, 0xc0, !PT ;  /* 0x000000ff06067812 */ /* 0x000fe400078ec0ff */
[----:B------:R-:W-:Y:S02]  /*163e0*/  SHF.R.U32.HI R30, RZ, 0x8, R15 ;  /* 0x00000008ff1e7819 */ /* 0x000fe4000001160f */
[----:B------:R-:W-:Y:S02]  /*163f0*/  LOP3.LUT R29, R15, 0xff, RZ, 0xc0, !PT ;  /* 0x000000ff0f1d7812 */ /* 0x000fe400078ec0ff */
[----:B------:R-:W-:Y:S02]  /*16400*/  LOP3.LUT R30, R30, 0xff, RZ, 0xc0, !PT ;  /* 0x000000ff1e1e7812 */ /* 0x000fe400078ec0ff */
[----:B------:R-:W-:Y:S02]  /*16410*/  LOP3.LUT R26, R13, 0xff, RZ, 0xc0, !PT ;  /* 0x000000ff0d1a7812 */ /* 0x000fe400078ec0ff */
[----:B------:R-:W-:-:S02]  /*16420*/  SHF.R.U32.HI R28, RZ, 0x8, R14 ;  /* 0x00000008ff1c7819 */ /* 0x000fc4000001160e */
[----:B------:R-:W-:Y:S02]  /*16430*/  PRMT R30, R30, 0x7604, R29 ;  /* 0x000076041e1e7816 */ /* 0x000fe4000000001d */
[----:B------:R-:W-:Y:S02]  /*16440*/  SHF.R.U32.HI R29, RZ, 0x10, R13 ;  /* 0x00000010ff1d7819 */ /* 0x000fe4000001160d */
[----:B------:R-:W-:Y:S02]  /*16450*/  LOP3.LUT R27, R14, 0xff, RZ, 0xc0, !PT ;  /* 0x000000ff0e1b7812 */ /* 0x000fe400078ec0ff */
[----:B------:R-:W-:Y:S01]  /*16460*/  LOP3.LUT R28, R28, 0xff, RZ, 0xc0, !PT ;  /* 0x000000ff1c1c7812 */ /* 0x000fe200078ec0ff */
[----:B------:R-:W-:Y:S01]  /*16470*/  IMAD.U32 R29, R29, 0x10000, RZ ;  /* 0x000100001d1d7824 */ /* 0x000fe200078e00ff */
[----:B0-----:R-:W-:Y:S02]  /*16480*/  SHF.R.U32.HI R41, RZ, 0x10, R15 ;  /* 0x00000010ff297819 */ /* 0x001fe4000001160f */
[----:B------:R-:W-:-:S02]  /*16490*/  PRMT R39, R28, 0x7604, R27 ;  /* 0x000076041c277816 */ /* 0x000fc4000000001b */
[----:B------:R-:W-:Y:S01]  /*164a0*/  SHF.R.U32.HI R27, RZ, 0x10, R35 ;  /* 0x00000010ff1b7819 */ /* 0x000fe20000011623 */
[----:B------:R-:W-:Y:S01]  /*164b0*/  IMAD.U32 R41, R41, 0x10000, RZ ;  /* 0x0001000029297824 */ /* 0x000fe200078e00ff */
[----:B------:R-:W-:Y:S02]  /*164c0*/  LOP3.LUT R25, R25, 0xff0000, R34, 0xf8, !PT ;  /* 0x00ff000019197812 */ /* 0x000fe400078ef822 */
[----:B------:R-:W-:Y:S02]  /*164d0*/  SHF.L.U32 R27, R27, 0x10, RZ ;  /* 0x000000101b1b7819 */ /* 0x000fe400000006ff */
[----:B------:R-:W-:Y:S02]  /*164e0*/  LOP3.LUT R31, R31, 0xff0000, R12, 0xf8, !PT ;  /* 0x00ff00001f1f7812 */ /* 0x000fe400078ef80c */
[----:B------:R-:W-:Y:S02]  /*164f0*/  LOP3.LUT R41, R30, 0xff0000, R41, 0xf8, !PT ;  /* 0x00ff00001e297812 */ /* 0x000fe400078ef829 */
[----:B------:R-:W-:-:S02]  /*16500*/  LOP3.LUT R39, R39, 0xff0000, R14, 0xf8, !PT ;  /* 0x00ff000027277812 */ /* 0x000fc400078ef80e */
[----:B------:R-:W-:Y:S02]  /*16510*/  LOP3.LUT R41, R41, 0xff000000, R15, 0xf8, !PT ;  /* 0xff00000029297812 */ /* 0x000fe400078ef80f */
[----:B------:R-:W-:Y:S02]  /*16520*/  LOP3.LUT R40, R39, 0xff000000, R14, 0xf8, !PT ;  /* 0xff00000027287812 */ /* 0x000fe400078ef80e */
[----:B--2---:R-:W-:Y:S02]  /*16530*/  LEA.HI R3, R3, R0, RZ, 0x1c ;  /* 0x0000000003037211 */ /* 0x004fe400078fe0ff */
[----:B------:R-:W-:-:S04]  /*16540*/  LOP3.LUT R0, R32, 0xff, RZ, 0xc0, !PT ;  /* 0x000000ff20007812 */ /* 0x000fc800078ec0ff */
[----:B-1----:R-:W-:Y:S02]  /*16550*/  PRMT R21, R5, 0x7604, R0 ;  /* 0x0000760405157816 */ /* 0x002fe40000000000 */
[----:B------:R-:W-:Y:S02]  /*16560*/  SHF.R.S32.HI R0, RZ, 0x1f, R3 ;  /* 0x0000001fff007819 */ /* 0x000fe40000011403 */
[----:B------:R-:W-:Y:S02]  /*16570*/  LOP3.LUT R5, R35, 0xff, RZ, 0xc0, !PT ;  /* 0x000000ff23057812 */ /* 0x000fe400078ec0ff */
[----:B------:R-:W-:Y:S01]  /*16580*/  LEA.HI R4, R0, R3, RZ, 0x2 ;  /* 0x0000000300047211 */ /* 0x000fe200078f10ff */
[----:B------:R-:W-:Y:S01]  /*16590*/  IMAD.SHL.U32 R0, R3, 0x10, RZ ;  /* 0x0000001003007824 */ /* 0x000fe200078e00ff */
[----:B------:R-:W-:Y:S02]  /*165a0*/  PRMT R24, R6, 0x7604, R5 ;  /* 0x0000760406187816 */ /* 0x000fe40000000005 */
[----:B------:R-:W-:Y:S01]  /*165b0*/  LOP3.LUT R21, R21, 0xff0000, R32, 0xf8, !PT ;  /* 0x00ff000015157812 */ /* 0x000fe200078ef820 */
[----:B------:R-:W-:Y:S01]  /*165c0*/  IMAD.SHL.U32 R4, R4, 0x800, RZ ;  /* 0x0000080004047824 */ /* 0x000fe200078e00ff */
[----:B------:R-:W-:-:S02]  /*165d0*/  LOP3.LUT R3, R227, 0x30, R0, 0xf8, !PT ;  /* 0x00000030e3037812 */ /* 0x000fc400078ef800 */
[----:B------:R-:W-:Y:S02]  /*165e0*/  LOP3.LUT R27, R24, 0xff0000, R27, 0xf8, !PT ;  /* 0x00ff0000181b7812 */ /* 0x000fe400078ef81b */
[----:B------:R-:W-:Y:S02]  /*165f0*/  LOP3.LUT R3, R3, R228, RZ, 0x3c, !PT ;  /* 0x000000e403037212 */ /* 0x000fe400078e3cff */
[----:B------:R-:W-:Y:S02]  /*16600*/  LOP3.LUT R0, R4, 0xffffe000, RZ, 0xc0, !PT ;  /* 0xffffe00004007812 */ /* 0x000fe400078ec0ff */
[----:B---3--:R-:W0:Y:S02]  /*16610*/  LDS.128 R4, [R51+0x1e200] ;  /* 0x01e2000033047984 */ /* 0x008e240000000c00 */
[----:B------:R-:W-:-:S05]  /*16620*/  IADD3 R3, R3, R229, R0 ;  /* 0x000000e503037210 */ /* 0x000fca0007ffe000 */
[----:B------:R-:W-:Y:S01]  /*16630*/  IMAD.IADD R0, R16, 0x1, R3 ;  /* 0x0000000110007824 */ /* 0x000fe200078e0203 */
[----:B------:R-:W-:-:S04]  /*16640*/  LOP3.LUT R3, R8, 0xff, RZ, 0xc0, !PT ;  /* 0x000000ff08037812 */ /* 0x000fc800078ec0ff */
[----:B------:R-:W1:Y:S01]  /*16650*/  LDS.128 R8, [R0+0x1e200] ;  /* 0x01e2000000087984 */ /* 0x000e620000000c00 */
[----:B------:R-:W-:Y:S02]  /*16660*/  PRMT R26, R3, 0x7604, R26 ;  /* 0x00007604031a7816 */ /* 0x000fe4000000001a */
[----:B------:R-:W-:Y:S02]  /*16670*/  SHF.R.U32.HI R3, RZ, 0x10, R33 ;  /* 0x00000010ff037819 */ /* 0x000fe40000011621 */
[----:B------:R-:W-:Y:S02]  /*16680*/  LOP3.LUT R37, R26, 0xff0000, R29, 0xf8, !PT ;  /* 0x00ff00001a257812 */ /* 0x000fe400078ef81d */
[----:B------:R-:W-:Y:S01]  /*16690*/  LOP3.LUT R29, R21, 0xff000000, R32, 0xf8, !PT ;  /* 0xff000000151d7812 */ /* 0x000fe200078ef820 */
[----:B------:R-:W-:Y:S01]  /*166a0*/  IMAD.U32 R3, R3, 0x10000, RZ ;  /* 0x0001000003037824 */ /* 0x000fe200078e00ff */
[----:B------:R-:W-:-:S04]  /*166b0*/  LOP3.LUT R37, R37, 0xff000000, R13, 0xf8, !PT ;  /* 0xff00000025257812 */ /* 0x000fc800078ef80d */
[----:B------:R-:W-:Y:S02]  /*166c0*/  LOP3.LUT R3, R20, 0xff0000, R3, 0xf8, !PT ;  /* 0x00ff000014037812 */ /* 0x000fe400078ef803 */
[----:B------:R-:W-:Y:S02]  /*166d0*/  F2FP.F16.E4M3.UNPACK_B R36, R37 ;  /* 0x00000025ff24723e */ /* 0x000fe400020006ff */
[----:B------:R-:W-:Y:S02]  /*166e0*/  LOP3.LUT R32, R3, 0xff000000, R33, 0xf8, !PT ;  /* 0xff00000003207812 */ /* 0x000fe400078ef821 */
[----:B------:R-:W-:Y:S01]  /*166f0*/  LOP3.LUT R33, R25, 0xff000000, R34, 0xf8, !PT ;  /* 0xff00000019217812 */ /* 0x000fe200078ef822 */
[--C-:B------:R-:W-:Y:S01]  /*16700*/  HADD2.F32 R38, -RZ, R36.reuse.H0_H0 ;  /* 0x20000024ff267230 */ /* 0x100fe20000004100 */
[----:B------:R-:W-:Y:S01]  /*16710*/  F2FP.F16.E4M3.UNPACK_B R30, R32 ;  /* 0x00000020ff1e723e */ /* 0x000fe200020006ff */
[----:B------:R-:W-:Y:S01]  /*16720*/  HADD2.F32 R36, -RZ, R36.H1_H1 ;  /* 0x30000024ff247230 */ /* 0x000fe20000004100 */
[----:B------:R-:W-:-:S02]  /*16730*/  LOP3.LUT R34, R27, 0xff000000, R35, 0xf8, !PT ;  /* 0xff0000001b227812 */ /* 0x000fc400078ef823 */
[----:B------:R-:W-:Y:S01]  /*16740*/  LOP3.LUT R35, R31, 0xff000000, R12, 0xf8, !PT ;  /* 0xff0000001f237812 */ /* 0x000fe200078ef80c */
[--C-:B------:R-:W-:Y:S01]  /*16750*/  HADD2.F32 R31, -RZ, R30.reuse.H0_H0 ;  /* 0x2000001eff1f7230 */ /* 0x100fe20000004100 */
[----:B------:R-:W-:Y:S01]  /*16760*/  F2FP.F16.E4M3.UNPACK_B R37, R37.H1 ;  /* 0x00000025ff25723e */ /* 0x000fe200030006ff */
[----:B------:R-:W-:Y:S01]  /*16770*/  HADD2.F32 R30, -RZ, R30.H1_H1 ;  /* 0x3000001eff1e7230 */ /* 0x000fe20000004100 */
[-C--:B0-----:R-:W-:Y:S02]  /*16780*/  F2FP.F16.E4M3.UNPACK_B R12, R5.reuse ;  /* 0x00000005ff0c723e */ /* 0x081fe400020006ff */
[----:B------:R-:W-:Y:S02]  /*16790*/  F2FP.F16.E4M3.UNPACK_B R13, R5.H1 ;  /* 0x00000005ff0d723e */ /* 0x000fe400030006ff */
[-C--:B------:R-:W-:Y:S02]  /*167a0*/  F2FP.F16.E4M3.UNPACK_B R15, R7.reuse ;  /* 0x00000007ff0f723e */ /* 0x080fe400020006ff */
[----:B------:R-:W-:-:S02]  /*167b0*/  F2FP.F16.E4M3.UNPACK_B R20, R7.H1 ;  /* 0x00000007ff14723e */ /* 0x000fc400030006ff */
[-C--:B------:R-:W-:Y:S02]  /*167c0*/  F2FP.F16.E4M3.UNPACK_B R7, R6.reuse ;  /* 0x00000006ff07723e */ /* 0x080fe400020006ff */
[----:B------:R-:W-:Y:S01]  /*167d0*/  F2FP.F16.E4M3.UNPACK_B R14, R6.H1 ;  /* 0x00000006ff0e723e */ /* 0x000fe200030006ff */
[--C-:B------:R-:W-:Y:S01]  /*167e0*/  HADD2.F32 R6, -RZ, R12.reuse.H0_H0 ;  /* 0x2000000cff067230 */ /* 0x100fe20000004100 */
[-C--:B-1----:R-:W-:Y:S01]  /*167f0*/  F2FP.F16.E4M3.UNPACK_B R21, R9.reuse ;  /* 0x00000009ff15723e */ /* 0x082fe200020006ff */
[----:B------:R-:W-:Y:S01]  /*16800*/  HADD2.F32 R12, -RZ, R12.H1_H1 ;  /* 0x3000000cff0c7230 */ /* 0x000fe20000004100 */
[----:B------:R-:W-:Y:S02]  /*16810*/  F2FP.F16.E4M3.UNPACK_B R24, R9.H1 ;  /* 0x00000009ff18723e */ /* 0x000fe400030006ff */
[----:B------:R-:W-:Y:S01]  /*16820*/  F2FP.F16.E4M3.UNPACK_B R32, R32.H1 ;  /* 0x00000020ff20723e */ /* 0x000fe200030006ff */
[--C-:B------:R-:W-:Y:S01]  /*16830*/  HADD2.F32 R5, -RZ, R21.reuse.H0_H0 ;  /* 0x20000015ff057230 */ /* 0x100fe20000004100 */
[-C--:B------:R-:W-:Y:S01]  /*16840*/  F2FP.F16.E4M3.UNPACK_B R25, R10.reuse ;  /* 0x0000000aff19723e */ /* 0x080fe200020006ff */
[----:B------:R-:W-:Y:S01]  /*16850*/  HADD2.F32 R21, -RZ, R21.H1_H1 ;  /* 0x30000015ff157230 */ /* 0x000fe20000004100 */
[----:B------:R-:W-:Y:S01]  /*16860*/  F2FP.F16.E4M3.UNPACK_B R26, R10.H1 ;  /* 0x0000000aff1a723e */ /* 0x000fe200030006ff */
[----:B------:R-:W-:-:S02]  /*16870*/  HADD2.F32 R10, -RZ, R24.H0_H0 ;  /* 0x20000018ff0a7230 */ /* 0x000fc40000004100 */
[C---:B------:R-:W-:Y:S01]  /*16880*/  FMUL.FTZ R9, R5.reuse, R38 ;  /* 0x0000002605097220 */ /* 0x040fe20000410000 */
[-C--:B------:R-:W-:Y:S01]  /*16890*/  FMUL.FTZ R39, R5, R31.reuse ;  /* 0x0000001f05277220 */ /* 0x080fe20000410000 */
[C---:B------:R-:W-:Y:S01]  /*168a0*/  FMUL.FTZ R43, R21.reuse, R36 ;  /* 0x00000024152b7220 */ /* 0x040fe20000410000 */
[----:B------:R-:W-:Y:S01]  /*168b0*/  FMUL.FTZ R21, R21, R30 ;  /* 0x0000001e15157220 */ /* 0x000fe20000410000 */
[C---:B------:R-:W-:Y:S01]  /*168c0*/  FFMA.FTZ R5, R6.reuse, R31, -R9 ;  /* 0x0000001f06057223 */ /* 0x040fe20000010809 */
[----:B------:R-:W-:Y:S01]  /*168d0*/  FFMA.FTZ R9, R6, R38, R39 ;  /* 0x0000002606097223 */ /* 0x000fe20000010027 */
[----:B------:R-:W-:Y:S02]  /*168e0*/  HADD2.F32 R39, -RZ, R37.H0_H0 ;  /* 0x20000025ff277230 */ /* 0x000fe40000004100 */
[----:B------:R-:W-:Y:S01]  /*168f0*/  FFMA.FTZ R38, R12, R30, -R43 ;  /* 0x0000001e0c267223 */ /* 0x000fe2000001082b */
[----:B------:R-:W-:Y:S01]  /*16900*/  HADD2.F32 R31, -RZ, R32.H0_H0 ;  /* 0x20000020ff1f7230 */ /* 0x000fe20000004100 */
[----:B------:R-:W-:Y:S01]  /*16910*/  F2FP.F16.E4M3.UNPACK_B R27, R11 ;  /* 0x0000000bff1b723e */ /* 0x000fe200020006ff */
[----:B------:R-:W-:-:S02]  /*16920*/  HADD2.F32 R6, -RZ, R13.H0_H0 ;  /* 0x2000000dff067230 */ /* 0x000fc40000004100 */
[----:B------:R-:W-:Y:S01]  /*16930*/  FMUL.FTZ R45, R10, R39 ;  /* 0x000000270a2d7220 */ /* 0x000fe20000410000 */
[----:B------:R-:W-:Y:S01]  /*16940*/  FFMA.FTZ R36, R12, R36, R21 ;  /* 0x000000240c247223 */ /* 0x000fe20000010015 */
[----:B------:R-:W-:Y:S01]  /*16950*/  FMUL.FTZ R10, R10, R31 ;  /* 0x0000001f0a0a7220 */ /* 0x000fe20000410000 */
[----:B------:R-:W-:Y:S01]  /*16960*/  F2FP.F16.E4M3.UNPACK_B R30, R41 ;  /* 0x00000029ff1e723e */ /* 0x000fe200020006ff */
[C---:B------:R-:W-:Y:S01]  /*16970*/  FFMA.FTZ R45, R6.reuse, R31, -R45 ;  /* 0x0000001f062d7223 */ /* 0x040fe2000001082d */
[-C--:B------:R-:W-:Y:S01]  /*16980*/  F2FP.F16.E4M3.UNPACK_B R12, R34.reuse ;  /* 0x00000022ff0c723e */ /* 0x080fe200020006ff */
[----:B------:R-:W-:Y:S01]  /*16990*/  FFMA.FTZ R39, R6, R39, R10 ;  /* 0x0000002706277223 */ /* 0x000fe2000001000a */
[----:B------:R-:W-:Y:S01]  /*169a0*/  HADD2.F32 R10, -RZ, R27.H0_H0 ;  /* 0x2000001bff0a7230 */ /* 0x000fe20000004100 */
[----:B------:R-:W-:Y:S01]  /*169b0*/  F2FP.F16.E4M3.UNPACK_B R28, R11.H1 ;  /* 0x0000000bff1c723e */ /* 0x000fe200030006ff */
[----:B------:R-:W-:Y:S01]  /*169c0*/  HADD2.F32 R31, -RZ, R30.H0_H0 ;  /* 0x2000001eff1f7230 */ /* 0x000fe20000004100 */
[----:B------:R-:W-:Y:S01]  /*169d0*/  F2FP.F16.E4M3.UNPACK_B R41, R41.H1 ;  /* 0x00000029ff29723e */ /* 0x000fe200030006ff */
[----:B------:R-:W-:Y:S01]  /*169e0*/  HADD2.F32 R37, -RZ, R37.H1_H1 ;  /* 0x30000025ff257230 */ /* 0x000fe20000004100 */
[----:B------:R-:W-:Y:S01]  /*169f0*/  F2FP.F16.E4M3.UNPACK_B R34, R34.H1 ;  /* 0x00000022ff22723e */ /* 0x000fe200030006ff */
[----:B------:R-:W-:-:S02]  /*16a00*/  HADD2.F32 R24, -RZ, R24.H1_H1 ;  /* 0x30000018ff187230 */ /* 0x000fc40000004100 */
[----:B------:R-:W-:Y:S01]  /*16a10*/  FMUL.FTZ R43, R10, R31 ;  /* 0x0000001f0a2b7220 */ /* 0x000fe20000410000 */
[----:B------:R-:W-:Y:S01]  /*16a20*/  HADD2.F32 R21, -RZ, R12.H0_H0 ;  /* 0x2000000cff157230 */ /* 0x000fe20000004100 */
[----:B------:R-:W-:Y:S01]  /*16a30*/  F2FP.F16.E4M3.UNPACK_B R11, R8 ;  /* 0x00000008ff0b723e */ /* 0x000fe200020006ff */
[----:B------:R-:W-:Y:S02]  /*16a40*/  HADD2.F32 R32, -RZ, R32.H1_H1 ;  /* 0x30000020ff207230 */ /* 0x000fe40000004100 */
[----:B------:R-:W-:Y:S01]  /*16a50*/  FMUL.FTZ R42, R24, R37 ;  /* 0x00000025182a7220 */ /* 0x000fe20000410000 */
[----:B------:R-:W-:Y:S02]  /*16a60*/  HADD2.F32 R13, -RZ, R13.H1_H1 ;  /* 0x3000000dff0d7230 */ /* 0x000fe40000004100 */
[----:B------:R-:W-:Y:S01]  /*16a70*/  FMUL.FTZ R10, R10, R21 ;  /* 0x000000150a0a7220 */ /* 0x000fe20000410000 */
[----:B------:R-:W-:Y:S02]  /*16a80*/  HADD2.F32 R6, -RZ, R15.H0_H0 ;  /* 0x2000000fff067230 */ /* 0x000fe40000004100 */
[----:B------:R-:W-:Y:S01]  /*16a90*/  FMUL.FTZ R24, R24, R32 ;  /* 0x0000002018187220 */ /* 0x000fe20000410000 */
[----:B------:R-:W-:-:S02]  /*16aa0*/  HADD2.F32 R30, -RZ, R30.H1_H1 ;  /* 0x3000001eff1e7230 */ /* 0x000fc40000004100 */
[C---:B------:R-:W-:Y:S01]  /*16ab0*/  FFMA.FTZ R42, R13.reuse, R32, -R42 ;  /* 0x000000200d2a7223 */ /* 0x040fe2000001082a */
[----:B------:R-:W-:Y:S02]  /*16ac0*/  HADD2.F32 R27, -RZ, R27.H1_H1 ;  /* 0x3000001bff1b7230 */ /* 0x000fe40000004100 */
[C---:B------:R-:W-:Y:S01]  /*16ad0*/  FFMA.FTZ R43, R6.reuse, R21, -R43 ;  /* 0x00000015062b7223 */ /* 0x040fe2000001082b */
[----:B------:R-:W-:Y:S01]  /*16ae0*/  FFMA.FTZ R46, R6, R31, R10 ;  /* 0x0000001f062e7223 */ /* 0x000fe2000001000a */
[----:B------:R-:W-:Y:S01]  /*16af0*/  FFMA.FTZ R32, R13, R37, R24 ;  /* 0x000000250d207223 */ /* 0x000fe20000010018 */
[----:B------:R-:W-:Y:S02]  /*16b00*/  HADD2.F32 R21, -RZ, R41.H0_H0 ;  /* 0x20000029ff157230 */ /* 0x000fe40000004100 */
[----:B------:R-:W-:Y:S01]  /*16b10*/  FMUL.FTZ R24, R27, R30 ;  /* 0x0000001e1b187220 */ /* 0x000fe20000410000 */
[----:B------:R-:W-:Y:S01]  /*16b20*/  HADD2.F32 R10, -RZ, R28.H0_H0 ;  /* 0x2000001cff0a7230 */ /* 0x000fe20000004100 */
[----:B------:R-:W-:Y:S01]  /*16b30*/  F2FP.F16.E4M3.UNPACK_B R8, R8.H1 ;  /* 0x00000008ff08723e */ /* 0x000fe200030006ff */
[----:B------:R-:W-:Y:S01]  /*16b40*/  HADD2.F32 R13, -RZ, R34.H0_H0 ;  /* 0x20000022ff0d7230 */ /* 0x000fe20000004100 */
[----:B------:R-:W-:Y:S01]  /*16b50*/  F2FP.F16.E4M3.UNPACK_B R3, R4 ;  /* 0x00000004ff03723e */ /* 0x000fe200020006ff */
[----:B------:R-:W-:-:S02]  /*16b60*/  HADD2.F32 R6, -RZ, R20.H0_H0 ;  /* 0x20000014ff067230 */ /* 0x000fc40000004100 */
[C---:B------:R-:W-:Y:S01]  /*16b70*/  FMUL.FTZ R31, R10.reuse, R21 ;  /* 0x000000150a1f7220 */ /* 0x040fe20000410000 */
[----:B------:R-:W-:Y:S02]  /*16b80*/  HADD2.F32 R12, -RZ, R12.H1_H1 ;  /* 0x3000000cff0c7230 */ /* 0x000fe40000004100 */
[----:B------:R-:W-:Y:S01]  /*16b90*/  FMUL.FTZ R10, R10, R13 ;  /* 0x0000000d0a0a7220 */ /* 0x000fe20000410000 */
[----:B------:R-:W-:Y:S01]  /*16ba0*/  HADD2.F32 R15, -RZ, R15.H1_H1 ;  /* 0x3000000fff0f7230 */ /* 0x000fe20000004100 */
[----:B------:R-:W-:Y:S01]  /*16bb0*/  F2FP.F16.E4M3.UNPACK_B R4, R4.H1 ;  /* 0x00000004ff04723e */ /* 0x000fe200030006ff */
[----:B------:R-:W-:Y:S02]  /*16bc0*/  HADD2.F32 R41, -RZ, R41.H1_H1 ;  /* 0x30000029ff297230 */ /* 0x000fe40000004100 */
[C---:B------:R-:W-:Y:S01]  /*16bd0*/  FFMA.FTZ R50, R6.reuse, R21, R10 ;  /* 0x0000001506327223 */ /* 0x040fe2000001000a */
[-C--:B------:R-:W-:Y:S01]  /*16be0*/  FMUL.FTZ R27, R27, R12.reuse ;  /* 0x0000000c1b1b7220 */ /* 0x080fe20000410000 */
[C---:B------:R-:W-:Y:S01]  /*16bf0*/  FFMA.FTZ R48, R15.reuse, R12, -R24 ;  /* 0x0000000c0f307223 */ /* 0x040fe20000010818 */
[----:B------:R-:W-:Y:S01]  /*16c00*/  F2FP.F16.E4M3.UNPACK_B R21, R35.H1 ;  /* 0x00000023ff15723e */ /* 0x000fe200030006ff */
[----:B------:R-:W-:Y:S01]  /*16c10*/  HADD2.F32 R28, -RZ, R28.H1_H1 ;  /* 0x3000001cff1c7230 */ /* 0x000fe20000004100 */
[----:B------:R-:W-:Y:S01]  /*16c20*/  F2FP.F16.E4M3.UNPACK_B R12, R29.H1 ;  /* 0x0000001dff0c723e */ /* 0x000fe200030006ff */
[----:B------:R-:W-:Y:S01]  /*16c30*/  FFMA.FTZ R47, R15, R30, R27 ;  /* 0x0000001e0f2f7223 */ /* 0x000fe2000001001b */
[----:B------:R-:W-:Y:S01]  /*16c40*/  FFMA.FTZ R49, R6, R13, -R31 ;  /* 0x0000000d06317223 */ /* 0x000fe2000001081f */
[----:B------:R-:W-:-:S02]  /*16c50*/  HADD2.F32 R15, -RZ, R34.H1_H1 ;  /* 0x30000022ff0f7230 */ /* 0x000fc40000004100 */
[C---:B------:R-:W-:Y:S01]  /*16c60*/  FMUL.FTZ R37, R28.reuse, R41 ;  /* 0x000000291c257220 */ /* 0x040fe20000410000 */
[----:B------:R-:W-:Y:S01]  /*16c70*/  HADD2.F32 R27, -RZ, R21.H0_H0 ;  /* 0x20000015ff1b7230 */ /* 0x000fe20000004100 */
[----:B------:R-:W-:Y:S01]  /*16c80*/  F2FP.F16.E4M3.UNPACK_B R35, R35 ;  /* 0x00000023ff23723e */ /* 0x000fe200020006ff */
[----:B------:R-:W-:Y:S02]  /*16c90*/  HADD2.F32 R10, -RZ, R8.H0_H0 ;  /* 0x20000008ff0a7230 */ /* 0x000fe40000004100 */
[----:B------:R-:W-:Y:S01]  /*16ca0*/  FMUL.FTZ R28, R28, R15 ;  /* 0x0000000f1c1c7220 */ /* 0x000fe20000410000 */
[----:B------:R-:W-:Y:S01]  /*16cb0*/  HADD2.F32 R13, -RZ, R12.H0_H0 ;  /* 0x2000000cff0d7230 */ /* 0x000fe20000004100 */
[----:B------:R-:W-:Y:S01]  /*16cc0*/  F2FP.F16.E4M3.UNPACK_B R29, R29 ;  /* 0x0000001dff1d723e */ /* 0x000fe200020006ff */
[----:B------:R-:W-:Y:S02]  /*16cd0*/  HADD2.F32 R20, -RZ, R20.H1_H1 ;  /* 0x30000014ff147230 */ /* 0x000fe40000004100 */
[----:B------:R-:W-:Y:S01]  /*16ce0*/  FMUL.FTZ R31, R10, R27 ;  /* 0x0000001b0a1f7220 */ /* 0x000fe20000410000 */
[----:B------:R-:W-:-:S02]  /*16cf0*/  HADD2.F32 R6, -RZ, R4.H0_H0 ;  /* 0x20000004ff067230 */ /* 0x000fc40000004100 */
[----:B------:R-:W-:Y:S01]  /*16d00*/  FMUL.FTZ R10, R10, R13 ;  /* 0x0000000d0a0a7220 */ /* 0x000fe20000410000 */
[----:B------:R-:W-:Y:S02]  /*16d10*/  HADD2.F32 R21, -RZ, R21.H1_H1 ;  /* 0x30000015ff157230 */ /* 0x000fe40000004100 */
[----:B------:R-:W-:Y:S01]  /*16d20*/  FFMA.FTZ R41, R20, R41, R28 ;  /* 0x0000002914297223 */ /* 0x000fe2000001001c */
[----:B------:R-:W-:Y:S02]  /*16d30*/  HADD2.F32 R8, -RZ, R8.H1_H1 ;  /* 0x30000008ff087230 */ /* 0x000fe40000004100 */
[C---:B------:R-:W-:Y:S01]  /*16d40*/  FFMA.FTZ R31, R6.reuse, R13, -R31 ;  /* 0x0000000d061f7223 */ /* 0x040fe2000001081f */
[----:B------:R-:W-:Y:S01]  /*16d50*/  FFMA.FTZ R28, R6, R27, R10 ;  /* 0x0000001b061c7223 */ /* 0x000fe2000001000a */
[----:B------:R-:W-:Y:S02]  /*16d60*/  HADD2.F32 R13, -RZ, R12.H1_H1 ;  /* 0x3000000cff0d7230 */ /* 0x000fe40000004100 */
[----:B------:R-:W-:Y:S01]  /*16d70*/  FFMA.FTZ R34, R20, R15, -R37 ;  /* 0x0000000f14227223 */ /* 0x000fe20000010825 */
        /* <DEDUP_REMOVED lines=8> */
[----:B------:R-:W-:-:S02]  /*16e00*/  HADD2.F32 R10, -RZ, R35.H1_H1 ;  /* 0x30000023ff0a7230 */ /* 0x000fc40000004100 */
[C---:B------:R-:W-:Y:S01]  /*16e10*/  FMUL.FTZ R21, R6.reuse, R15 ;  /* 0x0000000f06157220 */ /* 0x040fe20000410000 */
[----:B------:R-:W-:Y:S02]  /*16e20*/  HADD2.F32 R11, -RZ, R11.H1_H1 ;  /* 0x3000000bff0b7230 */ /* 0x000fe40000004100 */
[-C--:B------:R-:W-:Y:S01]  /*16e30*/  FMUL.FTZ R27, R6, R13.reuse ;  /* 0x0000000d061b7220 */ /* 0x080fe20000410000 */
[----:B------:R-:W-:Y:S01]  /*16e40*/  HADD2.F32 R4, -RZ, R3.H0_H0 ;  /* 0x20000003ff047230 */ /* 0x000fe20000004100 */
[----:B------:R-:W-:Y:S01]  /*16e50*/  F2FP.F16.E4M3.UNPACK_B R12, R40.H1 ;  /* 0x00000028ff0c723e */ /* 0x000fe200030006ff */
[----:B------:R-:W-:Y:S02]  /*16e60*/  HADD2.F32 R6, -RZ, R29.H1_H1 ;  /* 0x3000001dff067230 */ /* 0x000fe40000004100 */
[C---:B------:R-:W-:Y:S01]  /*16e70*/  FMUL.FTZ R20, R11.reuse, R10 ;  /* 0x0000000a0b147220 */ /* 0x040fe20000410000 */
[----:B------:R-:W-:Y:S02]  /*16e80*/  HADD2.F32 R3, -RZ, R3.H1_H1 ;  /* 0x30000003ff037230 */ /* 0x000fe40000004100 */
[C---:B------:R-:W-:Y:S01]  /*16e90*/  FFMA.FTZ R21, R4.reuse, R13, -R21 ;  /* 0x0000000d04157223 */ /* 0x040fe20000010815 */
[----:B------:R-:W-:Y:S01]  /*16ea0*/  FFMA.FTZ R27, R4, R15, R27 ;  /* 0x0000000f041b7223 */ /* 0x000fe2000001001b */
[----:B------:R-:W-:Y:S01]  /*16eb0*/  F2FP.F16.E4M3.UNPACK_B R8, R33.H1 ;  /* 0x00000021ff08723e */ /* 0x000fe200030006ff */
[----:B------:R-:W-:Y:S01]  /*16ec0*/  FMUL.FTZ R11, R11, R6 ;  /* 0x000000060b0b7220 */ /* 0x000fe20000410000 */
[----:B------:R-:W-:-:S02]  /*16ed0*/  HADD2.F32 R13, -RZ, R12.H0_H0 ;  /* 0x2000000cff0d7230 */ /* 0x000fc40000004100 */
[C---:B------:R-:W-:Y:S01]  /*16ee0*/  FFMA.FTZ R20, R3.reuse, R6, -R20 ;  /* 0x0000000603147223 */ /* 0x040fe20000010814 */
[----:B------:R-:W-:Y:S02]  /*16ef0*/  HADD2.F32 R4, -RZ, R26.H0_H0 ;  /* 0x2000001aff047230 */ /* 0x000fe40000004100 */
[----:B------:R-:W-:Y:S01]  /*16f00*/  FFMA.FTZ R24, R3, R10, R11 ;  /* 0x0000000a03187223 */ /* 0x000fe2000001000b */
[--C-:B------:R-:W-:Y:S01]  /*16f10*/  HADD2.F32 R6, -RZ, R8.reuse.H0_H0 ;  /* 0x20000008ff067230 */ /* 0x100fe20000004100 */
[----:B------:R-:W-:Y:S01]  /*16f20*/  F2FP.F16.E4M3.UNPACK_B R33, R33 ;  /* 0x00000021ff21723e */ /* 0x000fe200020006ff */
[----:B------:R-:W-:Y:S02]  /*16f30*/  HADD2.F32 R11, -RZ, R8.H1_H1 ;  /* 0x30000008ff0b7230 */ /* 0x000fe40000004100 */
[C---:B------:R-:W-:Y:S01]  /*16f40*/  FMUL.FTZ R8, R4.reuse, R13 ;  /* 0x0000000d04087220 */ /* 0x040fe20000410000 */
[----:B------:R-:W-:Y:S02]  /*16f50*/  HADD2.F32 R3, -RZ, R14.H0_H0 ;  /* 0x2000000eff037230 */ /* 0x000fe40000004100 */
[----:B------:R-:W-:Y:S01]  /*16f60*/  FMUL.FTZ R4, R4, R6 ;  /* 0x0000000604047220 */ /* 0x000fe20000410000 */
[----:B------:R-:W-:Y:S01]  /*16f70*/  HADD2.F32 R15, -RZ, R12.H1_H1 ;  /* 0x3000000cff0f7230 */ /* 0x000fe20000004100 */
[----:B------:R-:W-:Y:S01]  /*16f80*/  F2FP.F16.E4M3.UNPACK_B R40, R40 ;  /* 0x00000028ff28723e */ /* 0x000fe200020006ff */
[----:B------:R-:W-:-:S02]  /*16f90*/  HADD2.F32 R26, -RZ, R26.H1_H1 ;  /* 0x3000001aff1a7230 */ /* 0x000fc40000004100 */
[C---:B------:R-:W-:Y:S01]  /*16fa0*/  FFMA.FTZ R29, R3.reuse, R6, -R8 ;  /* 0x00000006031d7223 */ /* 0x040fe20000010808 */
[----:B------:R-:W-:Y:S02]  /*16fb0*/  HADD2.F32 R14, -RZ, R14.H1_H1 ;  /* 0x3000000eff0e7230 */ /* 0x000fe40000004100 */
[----:B------:R-:W-:Y:S01]  /*16fc0*/  FFMA.FTZ R13, R3, R13, R4 ;  /* 0x0000000d030d7223 */ /* 0x000fe20000010004 */
[----:B------:R-:W-:Y:S02]  /*16fd0*/  HADD2.F32 R10, -RZ, R40.H0_H0 ;  /* 0x20000028ff0a7230 */ /* 0x000fe40000004100 */
[C---:B------:R-:W-:Y:S01]  /*16fe0*/  FMUL.FTZ R35, R26.reuse, R15 ;  /* 0x0000000f1a237220 */ /* 0x040fe20000410000 */
[----:B------:R-:W-:Y:S01]  /*16ff0*/  FMUL.FTZ R6, R26, R11 ;  /* 0x0000000b1a067220 */ /* 0x000fe20000410000 */
[----:B------:R-:W-:Y:S01]  /*17000*/  HADD2.F32 R4, -RZ, R25.H0_H0 ;  /* 0x20000019ff047230 */ /* 0x000fe20000004100 */
[----:B------:R-:W-:Y:S01]  /*17010*/  F2FP.SATFINITE.E4M3.F32.PACK_AB_MERGE_C R42, R42, R45, RZ ;  /* 0x0000002d2a2a723e */ /* 0x000fe200048070ff */
[C---:B------:R-:W-:Y:S01]  /*17020*/  FFMA.FTZ R26, R14.reuse, R11, -R35 ;  /* 0x0000000b0e1a7223 */ /* 0x040fe20000010823 */
[----:B------:R-:W-:Y:S01]  /*17030*/  FFMA.FTZ R14, R14, R15, R6 ;  /* 0x0000000f0e0e7223 */ /* 0x000fe20000010006 */
[----:B------:R-:W-:-:S02]  /*17040*/  HADD2.F32 R6, -RZ, R33.H0_H0 ;  /* 0x20000021ff067230 */ /* 0x000fc40000004100 */
[----:B------:R-:W-:Y:S01]  /*17050*/  FMUL.FTZ R12, R4, R10 ;  /* 0x0000000a040c7220 */ /* 0x000fe20000410000 */
[----:B------:R-:W-:Y:S01]  /*17060*/  HADD2.F32 R40, -RZ, R40.H1_H1 ;  /* 0x30000028ff287230 */ /* 0x000fe20000004100 */
[----:B------:R-:W-:Y:S01]  /*17070*/  F2FP.SATFINITE.E4M3.F32.PACK_AB_MERGE_C R26, R26, R29, RZ ;  /* 0x0000001d1a1a723e */ /* 0x000fe200048070ff */
        /* <DEDUP_REMOVED lines=21> */
[----:B------:R-:W-:-:S02]  /*171d0*/  F2FP.SATFINITE.E4M3.F32.PACK_AB_MERGE_C R9, R36, R9, R32 ;  /* 0x000000092409723e */ /* 0x000fc40004807020 */
[----:B------:R-:W-:Y:S01]  /*171e0*/  F2FP.SATFINITE.E4M3.F32.PACK_AB_MERGE_C R11, R47, R46, R11 ;  /* 0x0000002e2f0b723e */ /* 0x000fe2000480700b */
[----:B------:R0:W-:Y:S01]  /*171f0*/  STS.128 [R51+0x1e200], R4 ;  /* 0x01e2000433007388 */ /* 0x0001e20000000c00 */
[----:B------:R-:W-:Y:S02]  /*17200*/  F2FP.SATFINITE.E4M3.F32.PACK_AB_MERGE_C R8, R24, R27, R8 ;  /* 0x0000001b1808723e */ /* 0x000fe40004807008 */
[----:B------:R-:W-:-:S05]  /*17210*/  F2FP.SATFINITE.E4M3.F32.PACK_AB_MERGE_C R10, R25, R10, R13 ;  /* 0x0000000a190a723e */ /* 0x000fca000480700d */
[----:B------:R0:W-:Y:S02]  /*17220*/  STS.128 [R0+0x1e200], R8 ;  /* 0x01e2000800007388 */ /* 0x0001e40000000c00 */
.L_x_602:
[----:B------:R-:W-:Y:S05]  /*17230*/  BSYNC B0 ;  /* 0x0000000000007941 */ /* 0x000fea0003800000 */
.L_x_595:
[----:B------:R-:W-:Y:S01]  /*17240*/  @!PT LDS RZ, [RZ] ;  /* 0x00000000fffff984 */ /* 0x000fe20000000800 */
[----:B------:R-:W-:Y:S01]  /*17250*/  @!PT LDS RZ, [RZ] ;  /* 0x00000000fffff984 */ /* 0x000fe20000000800 */
[----:B------:R-:W-:Y:S01]  /*17260*/  @!PT LDS RZ, [RZ] ;  /* 0x00000000fffff984 */ /* 0x000fe20000000800 */
[----:B------:R-:W-:Y:S01]  /*17270*/  @!PT LDS RZ, [RZ] ;  /* 0x00000000fffff984 */ /* 0x000fe20000000800 */
[----:B------:R1:W-:Y:S06]  /*17280*/  MEMBAR.ALL.CTA ;  /* 0x0000000000007992 */ /* 0x0003ec0000008000 */
[----:B-1----:R-:W1:Y:S01]  /*17290*/  FENCE.VIEW.ASYNC.S ;  /* 0x00000000000073c6 */ /* 0x002e620000000000 */
[----:B------:R-:W-:Y:S05]  /*172a0*/  WARPSYNC.ALL ;  /* 0x0000000000007948 */ /* 0x000fea0003800000 */
[----:B-1----:R-:W-:Y:S06]  /*172b0*/  BAR.SYNC.DEFER_BLOCKING 0xd, 0x100 ;  /* 0x0344000000007b1d */ /* 0x002fec0000010000 */
.L_x_593:
[----:B0-23--:R-:W-:-:S05]  /*172c0*/  IMAD.U32 R0, RZ, RZ, UR53 ;  /* 0x00000035ff007e24 */ /* 0x00dfca000f8e00ff */
[----:B------:R-:W-:-:S13]  /*172d0*/  ISETP.NE.AND P0, PT, R0, 0x3, PT ;  /* 0x000000030000780c */ /* 0x000fda0003f05270 */
[----:B------:R-:W-:Y:S05]  /*172e0*/  @!P0 BRA `(.L_x_622) ;  /* 0x0000000000048947 */ /* 0x000fea0003800000 */
[----:B------:R-:W-:Y:S01]  /*172f0*/  BPT.TRAP 0x1 ;  /* 0x000000040000795c */ /* 0x000fe20000300000 */
.L_x_622:
[----:B------:R-:W-:Y:S01]  /*17300*/  IMAD R0, R147, 0x8, R16 ;  /* 0x0000000893007824 */ /* 0x000fe200078e0210 */
[----:B-1----:R-:W-:-:S04]  /*17310*/  SHF.L.U32 R3, R230, 0x1f, RZ ;  /* 0x0000001fe6037819 */ /* 0x002fc800000006ff */
[----:B------:R0:W1:Y:S01]  /*17320*/  SYNCS.PHASECHK.TRANS64.TRYWAIT P2, [R0+URZ+0x33430], R3 ;  /* 0x03343003000075a7 */ /* 0x000062000804017f */
[----:B------:R-:W-:Y:S05]  /*17330*/  @!P0 BRA `(.L_x_623) ;  /* 0x0000000000048947 */ /* 0x000fea0003800000 */
[----:B------:R-:W-:Y:S01]  /*17340*/  BPT.TRAP 0x1 ;  /* 0x000000040000795c */ /* 0x000fe20000300000 */
.L_x_623:
[----:B----45:R-:W2:Y:S01]  /*17350*/  S2R R4, SR_TID.X ;  /* 0x0000000000047919 */ /* 0x030ea20000002100 */
[----:B------:R-:W-:Y:S02]  /*17360*/  MOV R119, RZ ;  /* 0x000000ff00777202 */ /* 0x000fe40000000f00 */
[----:B--2---:R-:W-:-:S04]  /*17370*/  LOP3.LUT R4, R4, 0x7f, RZ, 0xc0, !PT ;  /* 0x0000007f04047812 */ /* 0x004fc800078ec0ff */
[----:B------:R-:W-:Y:S01]  /*17380*/  ISETP.NE.AND P1, PT, R4, RZ, PT ;  /* 0x000000ff0400720c */ /* 0x000fe20003f25270 */
[----:B-1----:R-:W-:-:S12]  /*17390*/  @P2 BRA `(.L_x_624) ;  /* 0x0000000000082947 */ /* 0x002fd80003800000 */
[----:B------:R-:W1:Y:S02]  /*173a0*/  SYNCS.PHASECHK.TRANS64.TRYWAIT P2, [R0+URZ+0x33430], R3 ;  /* 0x03343003000075a7 */ /* 0x000e64000804017f */
[----:B-1----:R-:W-:Y:S05]  /*173b0*/  @!P2 BRA `(.L_x_625) ;  /* 0x000001380084a947 */ /* 0x002fea0003800000 */
.L_x_624:
[----:B------:R-:W-:Y:S05]  /*173c0*/  WARPSYNC.ALL ;  /* 0x0000000000007948 */ /* 0x000fea0003800000 */
[----:B01----:R-:W-:Y:S01]  /*173d0*/  VIADD R3, R16, 0x24200 ;  /* 0x0002420010037836 */ /* 0x003fe20000000000 */
[----:B------:R-:W-:Y:S01]  /*173e0*/  R2UR UR32, R44 ;  /* 0x000000002c2072ca */ /* 0x000fe200000e0000 */
[----:B------:R-:W-:Y:S01]  /*173f0*/  IMAD.MOV.U32 R5, RZ, RZ, -0x7fffffe0 ;  /* 0x80000020ff057424 */ /* 0x000fe200078e00ff */
[----:B------:R-:W-:Y:S01]  /*17400*/  WARPGROUP.ARRIVE ;  /* 0x00000000000079c5 */ /* 0x000fe20000000000 */
[----:B------:R-:W-:Y:S01]  /*17410*/  UMOV UR29, 0x80000020 ;  /* 0x80000020001d7882 */ /* 0x000fe20000000000 */
[----:B------:R-:W-:Y:S01]  /*17420*/  SHF.R.U32.HI R3, RZ, 0x4, R3 ;  /* 0x00000004ff037819 */ /* 0x000fe20000011603 */
[----:B------:R-:W2:Y:S01]  /*17430*/  LDL R104, [R1+0x70] ;  /* 0x0000700001687983 */ /* 0x000ea20000100800 */
[----:B------:R-:W-:Y:S01]  /*17440*/  R2UR UR31, R5 ;  /* 0x00000000051f72ca */ /* 0x000fe200000e0000 */
[----:B------:R-:W-:Y:S01]  /*17450*/  IMAD.MOV.U32 R9, RZ, RZ, -0x7fffffe0 ;  /* 0x80000020ff097424 */ /* 0x000fe200078e00ff */
[----:B------:R-:W-:Y:S01]  /*17460*/  LOP3.LUT R3, R3, 0x3fff, RZ, 0xc0, !PT ;  /* 0x00003fff03037812 */ /* 0x000fe200078ec0ff */
[----:B------:R-:W-:Y:S01]  /*17470*/  UMOV UR5, UR29 ;  /* 0x0000001d00057c82 */ /* 0x000fe20008000000 */
[----:B------:R-:W-:Y:S01]  /*17480*/  MOV R7, 0x80000020 ;  /* 0x8000002000077802 */ /* 0x000fe20000000f00 */
[----:B------:R-:W-:Y:S01]  /*17490*/  UMOV UR9, UR29 ;  /* 0x0000001d00097c82 */ /* 0x000fe20008000000 */
[----:B------:R-:W-:Y:S01]  /*174a0*/  LOP3.LUT R14, R3, 0x10000, RZ, 0xfc, !PT ;  /* 0x00010000030e7812 */ /* 0x000fe200078efcff */
[----:B------:R-:W-:Y:S01]  /*174b0*/  ULOP3.LUT UR32, UR32, 0x10000, URZ, 0xfc, !UPT ;  /* 0x0001000020207892 */ /* 0x000fe2000f8efc3f */
[----:B------:R-:W-:Y:S01]  /*174c0*/  R2UR UR7, R9 ;  /* 0x00000000090772ca */ /* 0x000fe200000e0000 */
[----:B------:R-:W-:Y:S01]  /*174d0*/  IMAD.MOV.U32 R9, RZ, RZ, -0x7fffffe0 ;  /* 0x80000020ff097424 */ /* 0x000fe200078e00ff */
[----:B------:R-:W-:Y:S01]  /*174e0*/  UMOV UR13, UR29 ;  /* 0x0000001d000d7c82 */ /* 0x000fe20008000000 */
[----:B------:R-:W-:Y:S01]  /*174f0*/  IMAD R4, R147, 0x780, R14 ;  /* 0x0000078093047824 */ /* 0x000fe200078e020e */
[----:B------:R-:W-:Y:S01]  /*17500*/  UIADD3 UR48, UR32, 0x2, URZ ;  /* 0x0000000220307890 */ /* 0x000fe2000fffe03f */
[----:B------:R-:W-:Y:S01]  /*17510*/  IMAD.MOV.U32 R11, RZ, RZ, -0x7fffffe0 ;  /* 0x80000020ff0b7424 */ /* 0x000fe200078e00ff */
[----:B------:R-:W-:Y:S01]  /*17520*/  UMOV UR28, UR32 ;  /* 0x00000020001c7c82 */ /* 0x000fe20008000000 */
[C---:B------:R-:W-:Y:S01]  /*17530*/  VIADD R6, R4.reuse, 0x80 ;  /* 0x0000008004067836 */ /* 0x040fe20000000000 */
[C---:B------:R-:W-:Y:S01]  /*17540*/  R2UR UR30, R4.reuse ;  /* 0x00000000041e72ca */ /* 0x040fe200000e0000 */
[----:B------:R-:W-:Y:S01]  /*17550*/  VIADD R8, R4, 0x100 ;  /* 0x0000010004087836 */ /* 0x000fe20000000000 */
[----:B------:R-:W-:Y:S01]  /*17560*/  UMOV UR4, UR28 ;  /* 0x0000001c00047c82 */ /* 0x000fe20008000000 */
[----:B------:R-:W-:Y:S01]  /*17570*/  UMOV UR8, UR28 ;  /* 0x0000001c00087c82 */ /* 0x000fe20008000000 */
[----:B------:R-:W-:Y:S01]  /*17580*/  R2UR UR15, R9 ;  /* 0x00000000090f72ca */ /* 0x000fe200000e0000 */
[----:B------:R-:W-:Y:S01]  /*17590*/  UMOV UR12, UR28 ;  /* 0x0000001c000c7c82 */ /* 0x000fe20008000000 */
[----:B------:R-:W-:Y:S01]  /*175a0*/  R2UR UR6, R8 ;  /* 0x00000000080672ca */ /* 0x000fe200000e0000 */
[C---:B------:R-:W-:Y:S01]  /*175b0*/  VIADD R8, R4.reuse, 0x200 ;  /* 0x0000020004087836 */ /* 0x040fe20000000000 */
[----:B------:R-:W-:Y:S01]  /*175c0*/  R2UR UR51, R11 ;  /* 0x000000000b3372ca */ /* 0x000fe200000e0000 */
[----:B------:R-:W-:Y:S01]  /*175d0*/  VIADD R10, R4, 0x2 ;  /* 0x00000002040a7836 */ /* 0x000fe20000000000 */
[----:B------:R-:W-:Y:S01]  /*175e0*/  UMOV UR49, 0x80000020 ;  /* 0x8000002000317882 */ /* 0x000fe20000000000 */
[----:B------:R-:W-:Y:S01]  /*175f0*/  IMAD.MOV.U32 R9, RZ, RZ, -0x7fffffe0 ;  /* 0x80000020ff097424 */ /* 0x000fe200078e00ff */
[----:B------:R-:W-:Y:S01]  /*17600*/  R2UR UR14, R8 ;  /* 0x00000000080e72ca */ /* 0x000fe200000e0000 */
[----:B------:R-:W-:Y:S01]  /*17610*/  QGMMA.64x32x32.F32.E4M3.E4M3 R88, gdesc[UR28], RZ, !UPT, gsb0 ;  /* 0x006000001c5879f3 */ /* 0x000fe2000c0008ff */
[----:B------:R-:W-:Y:S01]  /*17620*/  R2UR UR30, R6 ;  /* 0x00000000061e72ca */ /* 0x000fe200000e0000 */
[C---:B------:R-:W-:Y:S01]  /*17630*/  VIADD R6, R4.reuse, 0x180 ;  /* 0x0000018004067836 */ /* 0x040fe20000000000 */
[----:B------:R-:W-:Y:S01]  /*17640*/  R2UR UR31, R7 ;  /* 0x00000000071f72ca */ /* 0x000fe200000e0000 */
[----:B------:R-:W-:Y:S01]  /*17650*/  VIADD R8, R4, 0x102 ;  /* 0x0000010204087836 */ /* 0x000fe20000000000 */
[----:B------:R-:W-:Y:S01]  /*17660*/  MOV R7, 0x80000020 ;  /* 0x8000002000077802 */ /* 0x000fe20000000f00 */
[----:B------:R-:W-:Y:S01]  /*17670*/  UMOV UR16, UR48 ;  /* 0x0000003000107c82 */ /* 0x000fe20008000000 */
[----:B------:R-:W-:Y:S01]  /*17680*/  R2UR UR10, R6 ;  /* 0x00000000060a72ca */ /* 0x000fe200000e0000 */
[----:B------:R-:W-:Y:S01]  /*17690*/  VIADD R6, R4, 0x82 ;  /* 0x0000008204067836 */ /* 0x000fe20000000000 */
[----:B------:R-:W-:Y:S01]  /*176a0*/  R2UR UR11, R7 ;  /* 0x00000000070b72ca */ /* 0x000fe200000e0000 */
[----:B------:R-:W-:Y:S01]  /*176b0*/  UMOV UR17, UR49 ;  /* 0x0000003100117c82 */ /* 0x000fe20008000000 */
[----:B------:R-:W-:Y:S01]  /*176c0*/  R2UR UR50, R10 ;  /* 0x000000000a3272ca */ /* 0x000fe200000e0000 */
[----:B------:R-:W-:Y:S01]  /*176d0*/  VIADD R10, R4, 0x280 ;  /* 0x00000280040a7836 */ /* 0x000fe20000000000 */
[----:B------:R-:W-:Y:S01]  /*176e0*/  MOV R7, 0x80000020 ;  /* 0x8000002000077802 */ /* 0x000fe20000000f00 */
[----:B------:R-:W-:Y:S01]  /*176f0*/  IMAD.MOV.U32 R11, RZ, RZ, -0x7fffffe0 ;  /* 0x80000020ff0b7424 */ /* 0x000fe200078e00ff */
[----:B------:R-:W-:Y:S01]  /*17700*/  MOV R5, 0x80000020 ;  /* 0x8000002000057802 */ /* 0x000fe20000000f00 */
[----:B------:R-:W-:Y:S01]  /*17710*/  ULDC UR56, c[0x0][0x988] ;  /* 0x0002620000387ab9 */ /* 0x000fe20000000800 */
[----:B------:R-:W-:-:S02]  /*17720*/  IMAD.MOV.U32 R118, RZ, RZ, R119 ;  /* 0x000000ffff767224 */ /* 0x000fc400078e0077 */
[--C-:B------:R-:W-:Y:S02]  /*17730*/  IMAD.MOV.U32 R116, RZ, RZ, R119.reuse ;  /* 0x000000ffff747224 */ /* 0x100fe400078e0077 */
[--C-:B------:R-:W-:Y:S02]  /*17740*/  IMAD.MOV.U32 R114, RZ, RZ, R119.reuse ;  /* 0x000000ffff727224 */ /* 0x100fe400078e0077 */
[--C-:B------:R-:W-:Y:S02]  /*17750*/  IMAD.MOV.U32 R112, RZ, RZ, R119.reuse ;  /* 0x000000ffff707224 */ /* 0x100fe400078e0077 */
[--C-:B------:R-:W-:Y:S02]  /*17760*/  IMAD.MOV.U32 R110, RZ, RZ, R119.reuse ;  /* 0x000000ffff6e7224 */ /* 0x100fe400078e0077 */
[--C-:B------:R-:W-:Y:S02]  /*17770*/  IMAD.MOV.U32 R108, RZ, RZ, R119.reuse ;  /* 0x000000ffff6c7224 */ /* 0x100fe400078e0077 */
[----:B------:R-:W-:Y:S01]  /*17780*/  IMAD.MOV.U32 R106, RZ, RZ, R119 ;  /* 0x000000ffff6a7224 */ /* 0x000fe200078e0077 */
[----:B------:R-:W-:-:S02]  /*17790*/  WARPGROUP.DEPBAR.LE gsb0, 0x0 ;  /* 0x00008000000079c5 */ /* 0x000fc40000010000 */
[----:B------:R-:W-:-:S06]  /*177a0*/  WARPGROUP.ARRIVE ;  /* 0x00000000000079c5 */ /* 0x000fcc0000000000 */
[----:B------:R-:W-:Y:S03]  /*177b0*/  QGMMA.64x32x32.F32.E4M3.E4M3 R72, gdesc[UR28], RZ, !UPT, gsb0 ;  /* 0x006000001c4879f3 */ /* 0x000fe6000c0008ff */
[----:B------:R-:W-:Y:S02]  /*177c0*/  WARPGROUP.DEPBAR.LE gsb0, 0x0 ;  /* 0x00008000000079c5 */ /* 0x000fe40000010000 */
[----:B------:R-:W-:-:S06]  /*177d0*/  WARPGROUP.ARRIVE ;  /* 0x00000000000079c5 */ /* 0x000fcc0000000000 */
[----:B------:R-:W-:Y:S01]  /*177e0*/  QGMMA.64x32x32.F32.E4M3.E4M3 R56, gdesc[UR4], RZ, !UPT, gsb0 ;  /* 0x00600000043879f3 */ /* 0x000fe2000c0008ff */
[----:B------:R-:W-:Y:S01]  /*177f0*/  R2UR UR6, R10 ;  /* 0x000000000a0672ca */ /* 0x000fe200000e0000 */
[----:B------:R-:W-:Y:S01]  /*17800*/  UIADD3 UR4, UR32, 0x200, URZ ;  /* 0x0000020020047890 */ /* 0x000fe2000fffe03f */
[----:B------:R-:W-:Y:S01]  /*17810*/  R2UR UR7, R11 ;  /* 0x000000000b0772ca */ /* 0x000fe200000e0000 */
[----:B------:R-:W-:Y:S01]  /*17820*/  UMOV UR5, 0x80000020 ;  /* 0x8000002000057882 */ /* 0x000fe20000000000 */
[----:B------:R-:W-:Y:S01]  /*17830*/  VIADD R10, R4, 0x282 ;  /* 0x00000282040a7836 */ /* 0x000fe20000000000 */
[----:B------:R-:W-:Y:S01]  /*17840*/  UMOV UR21, UR5 ;  /* 0x0000000500157c82 */ /* 0x000fe20008000000 */
[----:B------:R-:W-:Y:S02]  /*17850*/  IMAD.MOV.U32 R11, RZ, RZ, -0x7fffffe0 ;  /* 0x80000020ff0b7424 */ /* 0x000fe400078e00ff */
[----:B------:R-:W-:Y:S01]  /*17860*/  UMOV UR20, UR4 ;  /* 0x0000000400147c82 */ /* 0x000fe20008000000 */
[----:B------:R-:W-:-:S02]  /*17870*/  WARPGROUP.DEPBAR.LE gsb0, 0x0 ;  /* 0x00008000000079c5 */ /* 0x000fc40000010000 */
[----:B------:R-:W-:-:S06]  /*17880*/  WARPGROUP.ARRIVE ;  /* 0x00000000000079c5 */ /* 0x000fcc0000000000 */
[----:B------:R-:W-:Y:S01]  /*17890*/  QGMMA.64x32x32.F32.E4M3.E4M3 R40, gdesc[UR8], RZ, !UPT, gsb0 ;  /* 0x00600000082879f3 */ /* 0x000fe2000c0008ff */
[----:B------:R-:W-:Y:S01]  /*178a0*/  R2UR UR10, R8 ;  /* 0x00000000080a72ca */ /* 0x000fe200000e0000 */
[----:B------:R-:W-:Y:S01]  /*178b0*/  UMOV UR8, UR48 ;  /* 0x0000003000087c82 */ /* 0x000fe20008000000 */
[----:B------:R-:W-:Y:S01]  /*178c0*/  R2UR UR11, R9 ;  /* 0x00000000090b72ca */ /* 0x000fe200000e0000 */
[----:B------:R-:W-:Y:S01]  /*178d0*/  UMOV UR9, UR49 ;  /* 0x0000003100097c82 */ /* 0x000fe20008000000 */
[----:B------:R-:W-:Y:S02]  /*178e0*/  VIADD R8, R4, 0x202 ;  /* 0x0000020204087836 */ /* 0x000fe40000000000 */
[----:B------:R-:W-:-:S03]  /*178f0*/  IMAD.MOV.U32 R9, RZ, RZ, -0x7fffffe0 ;  /* 0x80000020ff097424 */ /* 0x000fc600078e00ff */
[----:B------:R-:W-:Y:S01]  /*17900*/  R2UR UR18, R8 ;  /* 0x00000000081272ca */ /* 0x000fe200000e0000 */
[----:B------:R-:W-:Y:S01]  /*17910*/  VIADD R8, R4, 0x380 ;  /* 0x0000038004087836 */ /* 0x000fe20000000000 */
[----:B------:R-:W-:Y:S01]  /*17920*/  R2UR UR19, R9 ;  /* 0x00000000091372ca */ /* 0x000fe200000e0000 */
[----:B------:R-:W-:Y:S01]  /*17930*/  IMAD.MOV.U32 R9, RZ, RZ, -0x7fffffe0 ;  /* 0x80000020ff097424 */ /* 0x000fe200078e00ff */
[----:B------:R-:W-:Y:S02]  /*17940*/  WARPGROUP.DEPBAR.LE gsb0, 0x0 ;  /* 0x00008000000079c5 */ /* 0x000fe40000010000 */
[----:B------:R-:W-:-:S06]  /*17950*/  WARPGROUP.ARRIVE ;  /* 0x00000000000079c5 */ /* 0x000fcc0000000000 */
[----:B------:R-:W-:Y:S01]  /*17960*/  QGMMA.64x32x32.F32.E4M3.E4M3 R24, gdesc[UR12], RZ, !UPT, gsb0 ;  /* 0x006000000c1879f3 */ /* 0x000fe2000c0008ff */
[----:B------:R-:W-:Y:S01]  /*17970*/  UMOV UR12, UR48 ;  /* 0x00000030000c7c82 */ /* 0x000fe20008000000 */
[----:B------:R-:W-:Y:S01]  /*17980*/  UMOV UR13, UR49 ;  /* 0x00000031000d7c82 */ /* 0x000fe20008000000 */
[----:B------:R-:W-:Y:S02]  /*17990*/  WARPGROUP.DEPBAR.LE gsb0, 0x0 ;  /* 0x00008000000079c5 */ /* 0x000fe40000010000 */
[----:B------:R-:W-:-:S06]  /*179a0*/  WARPGROUP.ARRIVE ;  /* 0x00000000000079c5 */ /* 0x000fcc0000000000 */
[----:B------:R-:W-:Y:S01]  /*179b0*/  QGMMA.64x32x32.F32.E4M3.E4M3 R88, gdesc[UR48], R88, gsb0 ;  /* 0x00600000305879f3 */ /* 0x000fe20008000858 */
[----:B------:R-:W-:Y:S01]  /*179c0*/  R2UR UR50, R6 ;  /* 0x00000000063272ca */ /* 0x000fe200000e0000 */
[----:B------:R-:W-:Y:S01]  /*179d0*/  VIADD R6, R4, 0x182 ;  /* 0x0000018204067836 */ /* 0x000fe20000000000 */
[----:B------:R-:W-:Y:S02]  /*179e0*/  R2UR UR51, R7 ;  /* 0x00000000073372ca */ /* 0x000fe400000e0000 */
[----:B------:R-:W-:Y:S02]  /*179f0*/  MOV R7, 0x80000020 ;  /* 0x8000002000077802 */ /* 0x000fe40000000f00 */
[----:B------:R-:W-:Y:S01]  /*17a00*/  R2UR UR14, R6 ;  /* 0x00000000060e72ca */ /* 0x000fe200000e0000 */
[----:B------:R-:W-:Y:S01]  /*17a10*/  VIADD R6, R4, 0x300 ;  /* 0x0000030004067836 */ /* 0x000fe20000000000 */
[----:B------:R-:W-:Y:S02]  /*17a20*/  R2UR UR15, R7 ;  /* 0x00000000070f72ca */ /* 0x000fe400000e0000 */
[----:B------:R-:W-:Y:S01]  /*17a30*/  MOV R7, 0x80000020 ;  /* 0x8000002000077802 */ /* 0x000fe20000000f00 */
[----:B------:R-:W-:-:S02]  /*17a40*/  WARPGROUP.DEPBAR.LE gsb0, 0x0 ;  /* 0x00008000000079c5 */ /* 0x000fc40000010000 */
[----:B------:R-:W-:-:S06]  /*17a50*/  WARPGROUP.ARRIVE ;  /* 0x00000000000079c5 */ /* 0x000fcc0000000000 */
[----:B------:R-:W-:Y:S03]  /*17a60*/  QGMMA.64x32x32.F32.E4M3.E4M3 R72, gdesc[UR48], R72, gsb0 ;  /* 0x00600000304879f3 */ /* 0x000fe60008000848 */
[----:B------:R-:W-:Y:S02]  /*17a70*/  WARPGROUP.DEPBAR.LE gsb0, 0x0 ;  /* 0x00008000000079c5 */ /* 0x000fe40000010000 */
[----:B------:R-:W-:-:S06]  /*17a80*/  WARPGROUP.ARRIVE ;  /* 0x00000000000079c5 */ /* 0x000fcc0000000000 */
[----:B------:R-:W-:Y:S01]  /*17a90*/  QGMMA.64x32x32.F32.E4M3.E4M3 R56, gdesc[UR8], R56, gsb0 ;  /* 0x00600000083879f3 */ /* 0x000fe20008000838 */
        /* <DEDUP_REMOVED lines=10> */
[----:B------:R-:W-:Y:S01]  /*17b40*/  QGMMA.64x32x32.F32.E4M3.E4M3 R40, gdesc[UR12], R40, gsb0 ;  /* 0x006000000c2879f3 */ /* 0x000fe20008000828 */
        /* <DEDUP_REMOVED lines=12> */
[----:B------:R-:W-:Y:S01]  /*17c10*/  QGMMA.64x32x32.F32.E4M3.E4M3 R24, gdesc[UR16], R24, gsb0 ;  /* 0x00600000101879f3 */ /* 0x000fe20008000818 */
        /* <DEDUP_REMOVED lines=15> */
[----:B------:R-:W-:Y:S01]  /*17d10*/  QGMMA.64x32x32.F32.E4M3.E4M3 R72, gdesc[UR4], R72, gsb0 ;  /* 0x00600000044879f3 */ /* 0x000fe20008000848 */
[----:B------:R-:W-:Y:S02]  /*17d20*/  ULDC UR6, c[0x0][0x988] ;  /* 0x0002620000067ab9 */ /* 0x000fe40000000800 */
[----:B------:R-:W-:Y:S02]  /*17d30*/  WARPGROUP.DEPBAR.LE gsb0, 0x0 ;  /* 0x00008000000079c5 */ /* 0x000fe40000010000 */
[----:B------:R-:W-:-:S06]  /*17d40*/  WARPGROUP.ARRIVE ;  /* 0x00000000000079c5 */ /* 0x000fcc0000000000 */
[----:B------:R-:W-:Y:S01]  /*17d50*/  QGMMA.64x32x32.F32.E4M3.E4M3 R56, gdesc[UR12], R56, gsb0 ;  /* 0x006000000c3879f3 */ /* 0x000fe20008000838 */
[----:B------:R-:W-:Y:S01]  /*17d60*/  R2UR UR14, R10 ;  /* 0x000000000a0e72ca */ /* 0x000fe200000e0000 */
[----:B------:R-:W-:Y:S01]  /*17d70*/  UIADD3 UR12, UR32, 0x400, URZ ;  /* 0x00000400200c7890 */ /* 0x000fe2000fffe03f */
[----:B------:R-:W-:Y:S01]  /*17d80*/  R2UR UR15, R11 ;  /* 0x000000000b0f72ca */ /* 0x000fe200000e0000 */
[----:B------:R-:W-:Y:S01]  /*17d90*/  UMOV UR13, 0x80000020 ;  /* 0x80000020000d7882 */ /* 0x000fe20000000000 */
[----:B------:R-:W-:Y:S01]  /*17da0*/  IMAD.MOV.U32 R11, RZ, RZ, -0x7fffffe0 ;  /* 0x80000020ff0b7424 */ /* 0x000fe200078e00ff */
[----:B------:R-:W-:Y:S01]  /*17db0*/  UMOV UR33, UR13 ;  /* 0x0000000d00217c82 */ /* 0x000fe20008000000 */
[----:B------:R-:W-:Y:S01]  /*17dc0*/  IADD3 R10, R4, 0x502, RZ ;  /* 0x00000502040a7810 */ /* 0x000fe20007ffe0ff */
[----:B------:R-:W-:Y:S02]  /*17dd0*/  WARPGROUP.DEPBAR.LE gsb0, 0x0 ;  /* 0x00008000000079c5 */ /* 0x000fe40000010000 */
        /* <DEDUP_REMOVED lines=34> */
[----:B------:R-:W-:Y:S01]  /*18000*/  UIADD3 UR16, UR32, 0x402, URZ ;  /* 0x0000040220107890 */ /* 0x000fe2000fffe03f */
[----:B------:R-:W-:Y:S01]  /*18010*/  R2UR UR18, R10 ;  /* 0x000000000a1272ca */ /* 0x000fe200000e0000 */
[----:B------:R-:W-:Y:S01]  /*18020*/  UMOV UR17, 0x80000020 ;  /* 0x8000002000117882 */ /* 0x000fe20000000000 */
[----:B------:R-:W-:Y:S01]  /*18030*/  UMOV UR32, UR12 ;  /* 0x0000000c00207c82 */ /* 0x000fe20008000000 */
[----:B------:R-:W-:Y:S01]  /*18040*/  R2UR UR19, R11 ;  /* 0x000000000b1372ca */ /* 0x000fe200000e0000 */
        /* <DEDUP_REMOVED lines=9> */
[----:B------:R-:W-:Y:S02]  /*180e0*/  R2UR UR34, R8 ;  /* 0x00000000082272ca */ /* 0x000fe400000e0000 */
[----:B------:R-:W-:Y:S01]  /*180f0*/  R2UR UR35, R9 ;  /* 0x00000000092372ca */ /* 0x000fe200000e0000 */
        /* <DEDUP_REMOVED lines=10> */
[----:B------:R-:W-:Y:S01]  /*181a0*/  R2UR UR15, R7 ;  /* 0x00000000070f72ca */ /* 0x000fe200000e0000 */
[----:B------:R-:W-:-:S03]  /*181b0*/  IMAD.MOV.U32 R7, RZ, RZ, -0x7fffffe0 ;  /* 0x80000020ff077424 */ /* 0x000fc600078e00ff */
[----:B------:R-:W-:Y:S02]  /*181c0*/  R2UR UR26, R6 ;  /* 0x00000000061a72ca */ /* 0x000fe400000e0000 */
[----:B------:R-:W-:Y:S01]  /*181d0*/  R2UR UR27, R7 ;  /* 0x00000000071b72ca */ /* 0x000fe200000e0000 */
[----:B------:R-:W-:Y:S01]  /*181e0*/  IMAD.MOV.U32 R7, RZ, RZ, -0x7fffffe0 ;  /* 0x80000020ff077424 */ /* 0x000fe200078e00ff */
[----:B------:R-:W-:Y:S01]  /*181f0*/  IADD3 R6, R4, 0x582, RZ ;  /* 0x0000058204067810 */ /* 0x000fe20007ffe0ff */
        /* <DEDUP_REMOVED lines=15> */
[----:B------:R-:W-:Y:S01]  /*182f0*/  R2UR UR18, R6 ;  /* 0x00000000061272ca */ /* 0x000fe200000e0000 */
[----:B------:R-:W-:Y:S01]  /*18300*/  VIADD R6, R4, 0x602 ;  /* 0x0000060204067836 */ /* 0x000fe20000000000 */
[----:B------:R-:W-:Y:S01]  /*18310*/  R2UR UR19, R7 ;  /* 0x00000000071372ca */ /* 0x000fe200000e0000 */
[----:B------:R-:W-:Y:S01]  /*18320*/  IMAD.MOV.U32 R7, RZ, RZ, -0x7fffffe0 ;  /* 0x80000020ff077424 */ /* 0x000fe200078e00ff */
[----:B------:R-:W-:Y:S02]  /*18330*/  WARPGROUP.DEPBAR.LE gsb0, 0x0 ;  /* 0x00008000000079c5 */ /* 0x000fe40000010000 */
[----:B------:R-:W-:Y:S01]  /*18340*/  WARPGROUP.ARRIVE ;  /* 0x00000000000079c5 */ /* 0x000fe20000000000 */
[C---:B------:R-:W-:Y:S01]  /*18350*/  FMUL.FTZ R8, R2.reuse, R88 ;  /* 0x0000005802087220 */ /* 0x040fe20000410000 */
[C---:B------:R-:W-:Y:S01]  /*18360*/  FMUL.FTZ R9, R2.reuse, R89 ;  /* 0x0000005902097220 */ /* 0x040fe20000410000 */
[C---:B------:R-:W-:Y:S01]  /*18370*/  FMUL.FTZ R20, R2.reuse, R95 ;  /* 0x0000005f02147220 */ /* 0x040fe20000410000 */
[C---:B------:R-:W-:Y:S01]  /*18380*/  FMUL.FTZ R11, R2.reuse, R92 ;  /* 0x0000005c020b7220 */ /* 0x040fe20000410000 */
[----:B------:R-:W-:-:S04]  /*18390*/  FMUL.FTZ R3, R2, R90 ;  /* 0x0000005a02037220 */ /* 0x000fc80000410000 */
[----:B------:R-:W-:Y:S01]  /*183a0*/  QGMMA.64x32x32.F32.E4M3.E4M3 R72, gdesc[UR16], R72, gsb0 ;  /* 0x00600000104879f3 */ /* 0x000fe20008000848 */
[----:B------:R-:W-:Y:S01]  /*183b0*/  R2UR UR18, R6 ;  /* 0x00000000061272ca */ /* 0x000fe200000e0000 */
[----:B------:R-:W-:Y:S01]  /*183c0*/  MUFU.TANH R8, R8 ;  /* 0x0000000800087308 */ /* 0x000fe20000002400 */
[----:B------:R-:W-:Y:S01]  /*183d0*/  R2UR UR19, R7 ;  /* 0x00000000071372ca */ /* 0x000fe200000e0000 */
[----:B------:R-:W-:Y:S01]  /*183e0*/  IMAD.MOV.U32 R7, RZ, RZ, -0x7fffffe0 ;  /* 0x80000020ff077424 */ /* 0x000fe200078e00ff */
[----:B------:R-:W-:Y:S01]  /*183f0*/  IADD3 R6, R4, 0x682, RZ ;  /* 0x0000068204067810 */ /* 0x000fe20007ffe0ff */
[C---:B------:R-:W-:Y:S01]  /*18400*/  FMUL.FTZ R10, R2.reuse, R93 ;  /* 0x0000005d020a7220 */ /* 0x040fe20000410000 */
[C---:B------:R-:W-:Y:S01]  /*18410*/  FMUL.FTZ R12, R2.reuse, R91 ;  /* 0x0000005b020c7220 */ /* 0x040fe20000410000 */
[C---:B------:R-:W-:Y:S01]  /*18420*/  FMUL.FTZ R91, R2.reuse, R98 ;  /* 0x00000062025b7220 */ /* 0x040fe20000410000 */
[C---:B------:R-:W-:Y:S01]  /*18430*/  FMUL.FTZ R15, R2.reuse, R96 ;  /* 0x00000060020f7220 */ /* 0x040fe20000410000 */
[----:B------:R-:W-:Y:S01]  /*18440*/  MUFU.TANH R9, R9 ;  /* 0x0000000900097308 */ /* 0x000fe20000002400 */
[C---:B------:R-:W-:Y:S01]  /*18450*/  FMUL.FTZ R21, R2.reuse, R94 ;  /* 0x0000005e02157220 */ /* 0x040fe20000410000 */
[----:B------:R-:W-:Y:S01]  /*18460*/  FMUL.FTZ R13, R2, R97 ;  /* 0x00000061020d7220 */ /* 0x000fe20000410000 */
[----:B------:R-:W-:-:S02]  /*18470*/  VIADD R4, R4, 0x702 ;  /* 0x0000070204047836 */ /* 0x000fc40000000000 */
[C---:B------:R-:W-:Y:S01]  /*18480*/  FMUL.FTZ R89, R2.reuse, R100 ;  /* 0x0000006402597220 */ /* 0x040fe20000410000 */
[C---:B------:R-:W-:Y:S01]  /*18490*/  FMUL.FTZ R93, R2.reuse, R102 ;  /* 0x00000066025d7220 */ /* 0x040fe20000410000 */
[C---:B------:R-:W-:Y:S01]  /*184a0*/  FMUL.FTZ R88, R2.reuse, R101 ;  /* 0x0000006502587220 */ /* 0x040fe20000410000 */
[C---:B------:R-:W-:Y:S01]  /*184b0*/  FMUL.FTZ R90, R2.reuse, R99 ;  /* 0x00000063025a7220 */ /* 0x040fe20000410000 */
[----:B------:R-:W0:Y:S01]  /*184c0*/  MUFU.TANH R20, R20 ;  /* 0x0000001400147308 */ /* 0x000e220000002400 */
[----:B------:R-:W-:-:S07]  /*184d0*/  FMUL.FTZ R92, R2, R103 ;  /* 0x00000067025c7220 */ /* 0x000fce0000410000 */
[----:B------:R-:W1:Y:S08]  /*184e0*/  MUFU.TANH R11, R11 ;  /* 0x0000000b000b7308 */ /* 0x000e700000002400 */
[----:B------:R-:W3:Y:S08]  /*184f0*/  MUFU.TANH R3, R3 ;  /* 0x0000000300037308 */ /* 0x000ef00000002400 */
[----:B------:R-:W4:Y:S08]  /*18500*/  MUFU.TANH R10, R10 ;  /* 0x0000000a000a7308 */ /* 0x000f300000002400 */
[----:B------:R-:W5:Y:S08]  /*18510*/  MUFU.TANH R12, R12 ;  /* 0x0000000c000c7308 */ /* 0x000f700000002400 */
[----:B------:R-:W5:Y:S01]  /*18520*/  MUFU.TANH R91, R91 ;  /* 0x0000005b005b7308 */ /* 0x000f620000002400 */
[----:B------:R-:W-:-:S02]  /*18530*/  WARPGROUP.DEPBAR.LE gsb0, 0x0 ;  /* 0x00008000000079c5 */ /* 0x000fc40000010000 */
[----:B------:R-:W-:Y:S01]  /*18540*/  WARPGROUP.ARRIVE ;  /* 0x00000000000079c5 */ /* 0x000fe20000000000 */
[C---:B------:R-:W-:Y:S01]  /*18550*/  FMUL.FTZ R95, R2.reuse, R75 ;  /* 0x0000004b025f7220 */ /* 0x040fe20000410000 */
[C---:B------:R-:W-:Y:S01]  /*18560*/  FMUL.FTZ R75, R2.reuse, R76 ;  /* 0x0000004c024b7220 */ /* 0x040fe20000410000 */
[C---:B------:R-:W-:Y:S01]  /*18570*/  FMUL.FTZ R76, R2.reuse, R81 ;  /* 0x00000051024c7220 */ /* 0x040fe20000410000 */
[C---:B------:R-:W-:Y:S01]  /*18580*/  FMUL.FTZ R81, R2.reuse, R83 ;  /* 0x0000005302517220 */ /* 0x040fe20000410000 */
[----:B------:R-:W-:Y:S01]  /*18590*/  FMUL.FTZ R83, R2, R86 ;  /* 0x0000005602537220 */ /* 0x000fe20000410000 */
[----:B------:R-:W-:Y:S01]  /*185a0*/  QGMMA.64x32x32.F32.E4M3.E4M3 R56, gdesc[UR16], R56, gsb0 ;  /* 0x00600000103879f3 */ /* 0x000fe20008000838 */
[----:B------:R-:W-:Y:S01]  /*185b0*/  R2UR UR18, R6 ;  /* 0x00000000061272ca */ /* 0x000fe200000e0000 */
[----:B--2---:R-:W-:Y:S01]  /*185c0*/  IMAD.IADD R6, R104, 0x1, R159 ;  /* 0x0000000168067824 */ /* 0x004fe200078e029f */
[----:B------:R-:W-:Y:S01]  /*185d0*/  R2UR UR19, R7 ;  /* 0x00000000071372ca */ /* 0x000fe200000e0000 */
[----:B------:R-:W2:Y:S01]  /*185e0*/  MUFU.TANH R15, R15 ;  /* 0x0000000f000f7308 */ /* 0x000ea20000002400 */
[----:B------:R-:W-:Y:S01]  /*185f0*/  FMUL.FTZ R96, R2, R78 ;  /* 0x0000004e02607220 */ /* 0x000fe20000410000 */
[----:B------:R-:W-:-:S02]  /*18600*/  IMAD R6, R161, -0xa0, R6 ;  /* 0xffffff60a1067824 */ /* 0x000fc400078e0206 */
[C---:B------:R-:W-:Y:S01]  /*18610*/  FMUL.FTZ R72, R2.reuse, R72 ;  /* 0x0000004802487220 */ /* 0x040fe20000410000 */
[C---:B------:R-:W-:Y:S01]  /*18620*/  FMUL.FTZ R94, R2.reuse, R74 ;  /* 0x0000004a025e7220 */ /* 0x040fe20000410000 */
[C---:B------:R-:W-:Y:S01]  /*18630*/  FMUL.FTZ R78, R2.reuse, R79 ;  /* 0x0000004f024e7220 */ /* 0x040fe20000410000 */
[----:B------:R-:W-:Y:S01]  /*18640*/  FMUL.FTZ R79, R2, R84 ;  /* 0x00000054024f7220 */ /* 0x000fe20000410000 */
[C---:B------:R-:W-:Y:S01]  /*18650*/  ISETP.GT.AND P2, PT, R6.reuse, RZ, PT ;  /* 0x000000ff0600720c */ /* 0x040fe20003f44270 */
[----:B------:R-:W2:Y:S01]  /*18660*/  MUFU.TANH R21, R21 ;  /* 0x0000001500157308 */ /* 0x000ea20000002400 */
[----:B------:R-:W-:Y:S01]  /*18670*/  ISETP.GT.AND P3, PT, R6, 0x1, PT ;  /* 0x000000010600780c */ /* 0x000fe20003f64270 */
[----:B------:R-:W-:Y:S01]  /*18680*/  FMUL.FTZ R84, R2, R87 ;  /* 0x0000005702547220 */ /* 0x000fe20000410000 */
[----:B------:R-:W-:Y:S01]  /*18690*/  ISETP.GT.AND P5, PT, R6, 0x9, PT ;  /* 0x000000090600780c */ /* 0x000fe20003fa4270 */
[----:B------:R-:W-:Y:S01]  /*186a0*/  FMUL.FTZ R74, R2, R77 ;  /* 0x0000004d024a7220 */ /* 0x000fe20000410000 */
[----:B------:R-:W-:Y:S01]  /*186b0*/  ISETP.GT.AND P4, PT, R6, 0x8, PT ;  /* 0x000000080600780c */ /* 0x000fe20003f84270 */
[----:B------:R-:W-:Y:S01]  /*186c0*/  FMUL.FTZ R77, R2, R80 ;  /* 0x00000050024d7220 */ /* 0x000fe20000410000 */
[----:B0-----:R-:W-:Y:S01]  /*186d0*/  FSEL R7, R20, -INF , P5 ;  /* 0xff80000014077808 */ /* 0x001fe20002800000 */
[----:B------:R-:W0:Y:S01]  /*186e0*/  MUFU.TANH R13, R13 ;  /* 0x0000000d000d7308 */ /* 0x000e220000002400 */
[----:B-1----:R-:W-:Y:S01]  /*186f0*/  FSEL R87, R11, -INF , P4 ;  /* 0xff8000000b577808 */ /* 0x002fe20002000000 */
[C---:B------:R-:W-:Y:S01]  /*18700*/  FMUL.FTZ R82, R2.reuse, R82 ;  /* 0x0000005202527220 */ /* 0x040fe20000410000 */
[----:B---3--:R-:W-:Y:S01]  /*18710*/  FSEL R3, R3, -INF , P2 ;  /* 0xff80000003037808 */ /* 0x008fe20001000000 */
[----:B------:R-:W-:Y:S01]  /*18720*/  FMUL.FTZ R73, R2, R73 ;  /* 0x0000004902497220 */ /* 0x000fe20000410000 */
[----:B----4-:R-:W-:Y:S01]  /*18730*/  FSEL R97, R10, -INF , P5 ;  /* 0xff8000000a617808 */ /* 0x010fe20002800000 */
[----:B------:R-:W-:Y:S01]  /*18740*/  FMUL.FTZ R80, R2, R85 ;  /* 0x0000005502507220 */ /* 0x000fe20000410000 */
[----:B------:R-:W-:Y:S01]  /*18750*/  ISETP.GT.AND P5, PT, R6, 0x19, PT ;  /* 0x000000190600780c */ /* 0x000fe20003fa4270 */
[----:B------:R-:W1:Y:S08]  /*18760*/  MUFU.TANH R89, R89 ;  /* 0x0000005900597308 */ /* 0x000e700000002400 */
[----:B------:R-:W3:Y:S08]  /*18770*/  MUFU.TANH R93, R93 ;  /* 0x0000005d005d7308 */ /* 0x000ef00000002400 */
[----:B------:R-:W4:Y:S08]  /*18780*/  MUFU.TANH R88, R88 ;  /* 0x0000005800587308 */ /* 0x000f300000002400 */
[----:B------:R-:W-:Y:S01]  /*18790*/  MUFU.TANH R72, R72 ;  /* 0x0000004800487308 */ /* 0x000fe20000002400 */
[----:B------:R-:W-:-:S02]  /*187a0*/  WARPGROUP.DEPBAR.LE gsb0, 0x0 ;  /* 0x00008000000079c5 */ /* 0x000fc40000010000 */
[----:B------:R-:W-:Y:S01]  /*187b0*/  WARPGROUP.ARRIVE ;  /* 0x00000000000079c5 */ /* 0x000fe20000000000 */
[C---:B------:R-:W-:Y:S01]  /*187c0*/  FMUL.FTZ R86, R2.reuse, R59 ;  /* 0x0000003b02567220 */ /* 0x040fe20000410000 */
[C---:B------:R-:W-:Y:S01]  /*187d0*/  FMUL.FTZ R59, R2.reuse, R60 ;  /* 0x0000003c023b7220 */ /* 0x040fe20000410000 */
[C---:B------:R-:W-:Y:S01]  /*187e0*/  FMUL.FTZ R60, R2.reuse, R64 ;  /* 0x00000040023c7220 */ /* 0x040fe20000410000 */
[C---:B------:R-:W-:Y:S01]  /*187f0*/  FMUL.FTZ R64, R2.reuse, R69 ;  /* 0x0000004502407220 */ /* 0x040fe20000410000 */
[C---:B------:R-:W-:Y:S01]  /*18800*/  FMUL.FTZ R69, R2.reuse, R70 ;  /* 0x0000004602457220 */ /* 0x040fe20000410000 */
[----:B------:R-:W-:Y:S01]  /*18810*/  QGMMA.64x32x32.F32.E4M3.E4M3 R40, gdesc[UR16], R40, gsb0 ;  /* 0x00600000102879f3 */ /* 0x000fe20008000828 */
[----:B------:R-:W-:Y:S01]  /*18820*/  FMUL.FTZ R70, R2, R71 ;  /* 0x0000004702467220 */ /* 0x000fe20000410000 */
[----:B------:R-:W-:Y:S01]  /*18830*/  FSEL R71, R8, -INF , P2 ;  /* 0xff80000008477808 */ /* 0x000fe20001000000 */
[----:B------:R-:W4:Y:S01]  /*18840*/  MUFU.TANH R94, R94 ;  /* 0x0000005e005e7308 */ /* 0x000f220000002400 */
[----:B------:R-:W-:Y:S01]  /*18850*/  FSEL R8, R9, -INF , P3 ;  /* 0xff80000009087808 */ /* 0x000fe20001800000 */
[----:B------:R-:W-:Y:S01]  /*18860*/  FMUL.FTZ R85, R2, R58 ;  /* 0x0000003a02557220 */ /* 0x000fe20000410000 */
[----:B------:R-:W-:Y:S01]  /*18870*/  R2UR UR18, R4 ;  /* 0x00000000041272ca */ /* 0x000fe200000e0000 */
[C---:B------:R-:W-:Y:S01]  /*18880*/  FMUL.FTZ R56, R2.reuse, R56 ;  /* 0x0000003802387220 */ /* 0x040fe20000410000 */
[----:B------:R-:W-:Y:S01]  /*18890*/  R2UR UR19, R5 ;  /* 0x00000000051372ca */ /* 0x000fe200000e0000 */
[----:B------:R-:W-:Y:S01]  /*188a0*/  FMUL.FTZ R58, R2, R61 ;  /* 0x0000003d023a7220 */ /* 0x000fe20000410000 */
[----:B------:R-:W-:Y:S01]  /*188b0*/  ISETP.GT.AND P2, PT, R6, 0x10, PT ;  /* 0x000000100600780c */ /* 0x000fe20003f44270 */
[----:B------:R-:W4:Y:S01]  /*188c0*/  MUFU.TANH R90, R90 ;  /* 0x0000005a005a7308 */ /* 0x000f220000002400 */
[----:B-----5:R-:W-:Y:S01]  /*188d0*/  FSEL R4, R12, -INF , P3 ;  /* 0xff8000000c047808 */ /* 0x020fe20001800000 */
[C---:B------:R-:W-:Y:S01]  /*188e0*/  FMUL.FTZ R61, R2.reuse, R62 ;  /* 0x0000003e023d7220 */ /* 0x040fe20000410000 */
[----:B------:R-:W-:Y:S01]  /*188f0*/  FSEL R9, R91, -INF , P2 ;  /* 0xff8000005b097808 */ /* 0x000fe20001000000 */
[----:B------:R-:W-:Y:S01]  /*18900*/  FMUL.FTZ R62, R2, R65 ;  /* 0x00000041023e7220 */ /* 0x000fe20000410000 */
[----:B------:R-:W-:Y:S01]  /*18910*/  ISETP.GT.AND P3, PT, R6, 0x11, PT ;  /* 0x000000110600780c */ /* 0x000fe20003f64270 */
[C---:B------:R-:W-:Y:S01]  /*18920*/  FMUL.FTZ R65, R2.reuse, R68 ;  /* 0x0000004402417220 */ /* 0x040fe20000410000 */
[----:B--2---:R-:W-:Y:S01]  /*18930*/  FSEL R91, R15, -INF , P2 ;  /* 0xff8000000f5b7808 */ /* 0x004fe20001000000 */
[----:B------:R-:W2:Y:S01]  /*18940*/  MUFU.TANH R77, R77 ;  /* 0x0000004d004d7308 */ /* 0x000ea20000002400 */
[----:B------:R-:W-:Y:S01]  /*18950*/  FSEL R5, R21, -INF , P4 ;  /* 0xff80000015057808 */ /* 0x000fe20002000000 */
[----:B------:R-:W-:Y:S01]  /*18960*/  FMUL.FTZ R57, R2, R57 ;  /* 0x0000003902397220 */ /* 0x000fe20000410000 */
[----:B------:R-:W-:Y:S01]  /*18970*/  ISETP.GT.AND P4, PT, R6, 0x18, PT ;  /* 0x000000180600780c */ /* 0x000fe20003f84270 */
[C---:B------:R-:W-:Y:S01]  /*18980*/  FMUL.FTZ R63, R2.reuse, R63 ;  /* 0x0000003f023f7220 */ /* 0x040fe20000410000 */
[----:B0-----:R-:W-:Y:S01]  /*18990*/  FSEL R99, R13, -INF , P3 ;  /* 0xff8000000d637808 */ /* 0x001fe20001800000 */
[----:B------:R-:W-:Y:S01]  /*189a0*/  FMUL.FTZ R66, R2, R66 ;  /* 0x0000004202427220 */ /* 0x000fe20000410000 */
[----:B------:R-:W-:Y:S01]  /*189b0*/  ISETP.GT.AND P2, PT, R6, 0x20, PT ;  /* 0x000000200600780c */ /* 0x000fe20003f44270 */
[----:B------:R-:W-:Y:S01]  /*189c0*/  MUFU.TANH R82, R82 ;  /* 0x0000005200527308 */ /* 0x000fe20000002400 */
[----:B-1----:R-:W-:Y:S01]  /*189d0*/  FSEL R89, R89, -INF , P4 ;  /* 0xff80000059597808 */ /* 0x002fe20002000000 */
[----:B------:R-:W-:Y:S01]  /*189e0*/  FMUL.FTZ R67, R2, R67 ;  /* 0x0000004302437220 */ /* 0x000fe20000410000 */
[----:B---3--:R-:W-:-:S02]  /*189f0*/  FSEL R13, R93, -INF , P4 ;  /* 0xff8000005d0d7808 */ /* 0x008fc40002000000 */
[----:B----4-:R-:W-:Y:S01]  /*18a00*/  FSEL R93, R88, -INF , P5 ;  /* 0xff800000585d7808 */ /* 0x010fe20002800000 */
[--C-:B------:R-:W-:Y:S01]  /*18a10*/  IMAD.MOV.U32 R88, RZ, RZ, R119.reuse ;  /* 0x000000ffff587224 */ /* 0x100fe200078e0077 */
[----:B------:R-:W-:Y:S01]  /*18a20*/  FSEL R21, R94, -INF , P2 ;  /* 0xff8000005e157808 */ /* 0x000fe20001000000 */
[----:B------:R-:W-:Y:S01]  /*18a30*/  MUFU.TANH R95, R95 ;  /* 0x0000005f005f7308 */ /* 0x000fe20000002400 */
[----:B------:R-:W-:Y:S01]  /*18a40*/  FSEL R101, R72, -INF , P2 ;  /* 0xff80000048657808 */ /* 0x000fe20001000000 */
[--C-:B------:R-:W-:Y:S01]  /*18a50*/  IMAD.MOV.U32 R94, RZ, RZ, R119.reuse ;  /* 0x000000ffff5e7224 */ /* 0x100fe200078e0077 */
[----:B------:R-:W-:Y:S02]  /*18a60*/  ISETP.GT.AND P2, PT, R6, 0x30, PT ;  /* 0x000000300600780c */ /* 0x000fe40003f44270 */
[----:B------:R-:W-:Y:S01]  /*18a70*/  FSEL R11, R90, -INF , P3 ;  /* 0xff8000005a0b7808 */ /* 0x000fe20001800000 */
[----:B------:R-:W-:Y:S01]  /*18a80*/  IMAD.MOV.U32 R90, RZ, RZ, R119 ;  /* 0x000000ffff5a7224 */ /* 0x000fe200078e0077 */
[----:B------:R-:W-:Y:S01]  /*18a90*/  ISETP.GT.AND P3, PT, R6, 0x21, PT ;  /* 0x000000210600780c */ /* 0x000fe20003f64270 */
[----:B------:R-:W-:Y:S01]  /*18aa0*/  MUFU.TANH R73, R73 ;  /* 0x0000004900497308 */ /* 0x000fe20000002400 */
[----:B--2---:R-:W-:-:S02]  /*18ab0*/  FSEL R107, R77, -INF , P2 ;  /* 0xff8000004d6b7808 */ /* 0x004fc40001000000 */
[----:B------:R-:W-:-:S05]  /*18ac0*/  ISETP.GT.AND P4, PT, R6, 0x28, PT ;  /* 0x000000280600780c */ /* 0x000fca0003f84270 */
[----:B------:R-:W-:Y:S08]  /*18ad0*/  MUFU.TANH R85, R85 ;  /* 0x0000005500557308 */ /* 0x000ff00000002400 */
[----:B------:R-:W0:Y:S01]  /*18ae0*/  MUFU.TANH R92, R92 ;  /* 0x0000005c005c7308 */ /* 0x000e220000002400 */
[----:B------:R-:W-:Y:S02]  /*18af0*/  WARPGROUP.DEPBAR.LE gsb0, 0x0 ;  /* 0x00008000000079c5 */ /* 0x000fe40000010000 */
[C---:B------:R-:W-:Y:S01]  /*18b00*/  FMUL.FTZ R50, R2.reuse, R50 ;  /* 0x0000003202327220 */ /* 0x040fe20000410000 */
[----:B------:R-:W-:Y:S01]  /*18b10*/  WARPGROUP.ARRIVE ;  /* 0x00000000000079c5 */ /* 0x000fe20000000000 */
[C---:B------:R-:W-:Y:S01]  /*18b20*/  FMUL.FTZ R47, R2.reuse, R47 ;  /* 0x0000002f022f7220 */ /* 0x040fe20000410000 */
[C---:B------:R-:W-:Y:S01]  /*18b30*/  FMUL.FTZ R68, R2.reuse, R41 ;  /* 0x0000002902447220 */ /* 0x040fe20000410000 */
[C---:B------:R-:W-:Y:S01]  /*18b40*/  FMUL.FTZ R41, R2.reuse, R48 ;  /* 0x0000003002297220 */ /* 0x040fe20000410000 */
[----:B------:R1:W-:Y:S01]  /*18b50*/  MUFU.TANH R20, R50 ;  /* 0x0000003200147308 */ /* 0x0003e20000002400 */
[C---:B------:R-:W-:Y:S01]  /*18b60*/  FMUL.FTZ R104, R2.reuse, R55 ;  /* 0x0000003702687220 */ /* 0x040fe20000410000 */
[----:B------:R-:W-:Y:S01]  /*18b70*/  QGMMA.64x32x32.F32.E4M3.E4M3 R24, gdesc[UR16], R24, gsb0 ;  /* 0x00600000101879f3 */ /* 0x000fe20008000818 */
[C---:B------:R-:W-:Y:S01]  /*18b80*/  FMUL.FTZ R98, R2.reuse, R42 ;  /* 0x0000002a02627220 */ /* 0x040fe20000410000 */
[C---:B------:R-:W-:Y:S01]  /*18b90*/  FMUL.FTZ R49, R2.reuse, R49 ;  /* 0x0000003102317220 */ /* 0x040fe20000410000 */
[C---:B------:R-:W-:Y:S01]  /*18ba0*/  FMUL.FTZ R42, R2.reuse, R43 ;  /* 0x0000002b022a7220 */ /* 0x040fe20000410000 */
[C---:B------:R-:W-:Y:S01]  /*18bb0*/  FMUL.FTZ R100, R2.reuse, R45 ;  /* 0x0000002d02647220 */ /* 0x040fe20000410000 */
[C---:B------:R-:W-:Y:S01]  /*18bc0*/  FMUL.FTZ R51, R2.reuse, R51 ;  /* 0x0000003302337220 */ /* 0x040fe20000410000 */
[----:B------:R-:W-:Y:S01]  /*18bd0*/  MUFU.TANH R56, R56 ;  /* 0x0000003800387308 */ /* 0x000fe20000002400 */
[----:B-1----:R-:W-:Y:S01]  /*18be0*/  FMNMX.FTZ R50, R71, R8, !PT ;  /* 0x0000000847327209 */ /* 0x002fe20007810000 */
[----:B------:R-:W-:Y:S01]  /*18bf0*/  FMUL.FTZ R53, R2, R53 ;  /* 0x0000003502357220 */ /* 0x000fe20000410000 */
[----:B0-----:R-:W-:Y:S01]  /*18c00*/  FSEL R15, R92, -INF , P5 ;  /* 0xff8000005c0f7808 */ /* 0x001fe20002800000 */
[C---:B------:R-:W-:Y:S01]  /*18c10*/  FMUL.FTZ R102, R2.reuse, R52 ;  /* 0x0000003402667220 */ /* 0x040fe20000410000 */
[----:B------:R-:W-:Y:S01]  /*18c20*/  FMNMX.FTZ R50, R87, R50, !PT ;  /* 0x0000003257327209 */ /* 0x000fe20007810000 */
[----:B------:R-:W-:Y:S01]  /*18c30*/  FMUL.FTZ R40, R2, R40 ;  /* 0x0000002802287220 */ /* 0x000fe20000410000 */
[----:B------:R-:W-:Y:S01]  /*18c40*/  ISETP.GT.AND P5, PT, R6, 0x29, PT ;  /* 0x000000290600780c */ /* 0x000fe20003fa4270 */
[----:B------:R-:W0:Y:S01]  /*18c50*/  MUFU.TANH R75, R75 ;  /* 0x0000004b004b7308 */ /* 0x000e220000002400 */
[----:B------:R-:W-:Y:S01]  /*18c60*/  FMNMX.FTZ R50, R97, R50, !PT ;  /* 0x0000003261327209 */ /* 0x000fe20007810000 */
[C---:B------:R-:W-:Y:S01]  /*18c70*/  FMUL.FTZ R44, R2.reuse, R44 ;  /* 0x0000002c022c7220 */ /* 0x040fe20000410000 */
[C---:B------:R-:W-:Y:S01]  /*18c80*/  FMUL.FTZ R46, R2.reuse, R46 ;  /* 0x0000002e022e7220 */ /* 0x040fe20000410000 */
[----:B------:R-:W-:Y:S01]  /*18c90*/  FMUL.FTZ R54, R2, R54 ;  /* 0x0000003602367220 */ /* 0x000fe20000410000 */
[----:B------:R-:W-:Y:S01]  /*18ca0*/  FMNMX.FTZ R50, R91, R50, !PT ;  /* 0x000000325b327209 */ /* 0x000fe20007810000 */
[----:B------:R-:W-:-:S02]  /*18cb0*/  IMAD.MOV.U32 R92, RZ, RZ, R119 ;  /* 0x000000ffff5c7224 */ /* 0x000fc400078e0077 */
[----:B------:R-:W1:Y:S01]  /*18cc0*/  MUFU.TANH R74, R74 ;  /* 0x0000004a004a7308 */ /* 0x000e620000002400 */
[----:B------:R-:W-:-:S04]  /*18cd0*/  FMNMX.FTZ R50, R99, R50, !PT ;  /* 0x0000003263327209 */ /* 0x000fc80007810000 */
[----:B------:R-:W-:-:S03]  /*18ce0*/  FMNMX.FTZ R50, R89, R50, !PT ;  /* 0x0000003259327209 */ /* 0x000fc60007810000 */
[----:B------:R-:W2:Y:S01]  /*18cf0*/  MUFU.TANH R96, R96 ;  /* 0x0000006000607308 */ /* 0x000ea20000002400 */
[----:B------:R-:W-:Y:S02]  /*18d00*/  FMNMX.FTZ R50, R93, R50, !PT ;  /* 0x000000325d327209 */ /* 0x000fe40007810000 */
[----:B0-----:R-:W-:Y:S02]  /*18d10*/  FSEL R103, R75, -INF , P4 ;  /* 0xff8000004b677808 */ /* 0x001fe40002000000 */
[----:B------:R-:W-:-:S03]  /*18d20*/  FMNMX.FTZ R50, R101, R50, !PT ;  /* 0x0000003265327209 */ /* 0x000fc60007810000 */
[----:B------:R-:W0:Y:S01]  /*18d30*/  MUFU.TANH R78, R78 ;  /* 0x0000004e004e7308 */ /* 0x000e220000002400 */
[----:B-1----:R-:W-:-:S07]  /*18d40*/  FSEL R105, R74, -INF , P5 ;  /* 0xff8000004a697808 */ /* 0x002fce0002800000 */
[----:B------:R1:W-:Y:S01]  /*18d50*/  MUFU.TANH R48, R47 ;  /* 0x0000002f00307308 */ /* 0x0003e20000002400 */
[----:B--2---:R-:W-:Y:S01]  /*18d60*/  FSEL R43, R96, -INF , P4 ;  /* 0xff800000602b7808 */ /* 0x004fe20002000000 */
[----:B------:R-:W-:Y:S01]  /*18d70*/  IMAD.MOV.U32 R96, RZ, RZ, R119 ;  /* 0x000000ffff607224 */ /* 0x000fe200078e0077 */
[----:B------:R-:W-:-:S05]  /*18d80*/  ISETP.GT.AND P4, PT, R6, 0x38, PT ;  /* 0x000000380600780c */ /* 0x000fca0003f84270 */
[----:B------:R-:W-:Y:S01]  /*18d90*/  MUFU.TANH R81, R81 ;  /* 0x0000005100517308 */ /* 0x000fe20000002400 */
[----:B-1----:R-:W-:Y:S02]  /*18da0*/  FSEL R47, R82, -INF , P2 ;  /* 0xff800000522f7808 */ /* 0x002fe40001000000 */
[----:B------:R-:W-:Y:S02]  /*18db0*/  ISETP.GT.AND P2, PT, R6, 0x40, PT ;  /* 0x000000400600780c */ /* 0x000fe40003f44270 */
[----:B0-----:R-:W-:Y:S01]  /*18dc0*/  FSEL R45, R78, -INF , P5 ;  /* 0xff8000004e2d7808 */ /* 0x001fe20002800000 */
[----:B------:R-:W-:Y:S02]  /*18dd0*/  WARPGROUP.DEPBAR.LE gsb0, 0x0 ;  /* 0x00008000000079c5 */ /* 0x000fe40000010000 */
[----:B------:R0:W-:Y:S01]  /*18de0*/  MUFU.TANH R12, R41 ;  /* 0x00000029000c7308 */ /* 0x0001e20000002400 */
[----:B------:R-:W-:Y:S01]  /*18df0*/  FSEL R55, R85, -INF , P2 ;  /* 0xff80000055377808 */ /* 0x000fe20001000000 */
[----:B------:R-:W-:Y:S01]  /*18e00*/  FMUL.FTZ R24, R2, R24 ;  /* 0x0000001802187220 */ /* 0x000fe20000410000 */
[----:B------:R-:W-:Y:S01]  /*18e10*/  FSEL R85, R56, -INF , P2 ;  /* 0xff80000038557808 */ /* 0x000fe20001000000 */
[----:B------:R-:W-:Y:S01]  /*18e20*/  FMUL.FTZ R28, R2, R28 ;  /* 0x0000001c021c7220 */ /* 0x000fe20000410000 */
[----:B------:R-:W-:Y:S01]  /*18e30*/  ISETP.GT.AND P5, PT, R6, 0x39, PT ;  /* 0x000000390600780c */ /* 0x000fe20003fa4270 */
[----:B------:R-:W-:Y:S01]  /*18e40*/  FMUL.FTZ R26, R2, R26 ;  /* 0x0000001a021a7220 */ /* 0x000fe20000410000 */
[----:B------:R-:W-:Y:S01]  /*18e50*/  ISETP.GT.AND P2, PT, R6, 0x50, PT ;  /* 0x000000500600780c */ /* 0x000fe20003f44270 */
[----:B------:R-:W-:Y:S01]  /*18e60*/  MUFU.TANH R76, R76 ;  /* 0x0000004c004c7308 */ /* 0x000fe20000002400 */
[----:B0-----:R-:W-:Y:S01]  /*18e70*/  FSEL R41, R95, -INF , P3 ;  /* 0xff8000005f297808 */ /* 0x001fe20001800000 */
[C---:B------:R-:W-:Y:S01]  /*18e80*/  FMUL.FTZ R32, R2.reuse, R32 ;  /* 0x0000002002207220 */ /* 0x040fe20000410000 */
[----:B------:R-:W-:Y:S01]  /*18e90*/  FSEL R95, R73, -INF , P3 ;  /* 0xff800000495f7808 */ /* 0x000fe20001800000 */
[----:B------:R-:W-:Y:S01]  /*18ea0*/  FMUL.FTZ R30, R2, R30 ;  /* 0x0000001e021e7220 */ /* 0x000fe20000410000 */
[----:B------:R-:W-:Y:S01]  /*18eb0*/  ISETP.GT.AND P3, PT, R6, 0x31, PT ;  /* 0x000000310600780c */ /* 0x000fe20003f64270 */
[C---:B------:R-:W-:Y:S01]  /*18ec0*/  FMUL.FTZ R36, R2.reuse, R36 ;  /* 0x0000002402247220 */ /* 0x040fe20000410000 */
[----:B------:R-:W-:Y:S01]  /*18ed0*/  FMNMX.FTZ R56, R95, R50, !PT ;  /* 0x000000325f387209 */ /* 0x000fe20007810000 */
[----:B------:R-:W-:Y:S01]  /*18ee0*/  MUFU.TANH R83, R83 ;  /* 0x0000005300537308 */ /* 0x000fe20000002400 */
[C---:B------:R-:W-:Y:S01]  /*18ef0*/  FMUL.FTZ R50, R2.reuse, R25 ;  /* 0x0000001902327220 */ /* 0x040fe20000410000 */
[----:B------:R-:W-:Y:S01]  /*18f00*/  FMUL.FTZ R38, R2, R38 ;  /* 0x0000002602267220 */ /* 0x000fe20000410000 */
[----:B------:R-:W-:-:S04]  /*18f10*/  FMNMX.FTZ R56, R103, R56, !PT ;  /* 0x0000003867387209 */ /* 0x000fc80007810000 */
[----:B------:R-:W-:Y:S01]  /*18f20*/  FMNMX.FTZ R56, R105, R56, !PT ;  /* 0x0000003869387209 */ /* 0x000fe20007810000 */
[----:B------:R-:W-:Y:S03]  /*18f30*/  MUFU.TANH R80, R80 ;  /* 0x0000005000507308 */ /* 0x000fe60000002400 */
[----:B------:R-:W-:-:S05]  /*18f40*/  FMNMX.FTZ R56, R107, R56, !PT ;  /* 0x000000386b387209 */ /* 0x000fca0007810000 */
[----:B------:R-:W-:Y:S08]  /*18f50*/  MUFU.TANH R84, R84 ;  /* 0x0000005400547308 */ /* 0x000ff00000002400 */
[----:B------:R-:W0:Y:S08]  /*18f60*/  MUFU.TANH R79, R79 ;  /* 0x0000004f004f7308 */ /* 0x000e300000002400 */
[----:B------:R-:W-:Y:S08]  /*18f70*/  MUFU.TANH R58, R58 ;  /* 0x0000003a003a7308 */ /* 0x000ff00000002400 */
[----:B------:R1:W-:Y:S01]  /*18f80*/  MUFU.TANH R10, R49 ;  /* 0x00000031000a7308 */ /* 0x0003e20000002400 */
[----:B0-----:R-:W-:-:S07]  /*18f90*/  FSEL R79, R79, -INF , P4 ;  /* 0xff8000004f4f7808 */ /* 0x001fce0002000000 */
[----:B------:R-:W0:Y:S01]  /*18fa0*/  MUFU.TANH R57, R57 ;  /* 0x0000003900397308 */ /* 0x000e220000002400 */
[----:B-1----:R-:W-:Y:S02]  /*18fb0*/  FSEL R49, R81, -INF , P3 ;  /* 0xff80000051317808 */ /* 0x002fe40001800000 */
[----:B------:R-:W-:Y:S02]  /*18fc0*/  FSEL R81, R76, -INF , P3 ;  /* 0xff8000004c517808 */ /* 0x000fe40001800000 */
[----:B------:R-:W-:Y:S02]  /*18fd0*/  ISETP.GT.AND P3, PT, R6, 0x41, PT ;  /* 0x000000410600780c */ /* 0x000fe40003f64270 */
[----:B------:R-:W-:Y:S01]  /*18fe0*/  FMNMX.FTZ R56, R81, R56, !PT ;  /* 0x0000003851387209 */ /* 0x000fe20007810000 */
[----:B------:R1:W-:Y:S08]  /*18ff0*/  MUFU.TANH R52, R51 ;  /* 0x0000003300347308 */ /* 0x0003f00000002400 */
[----:B------:R2:W-:Y:S01]  /*19000*/  MUFU.TANH R145, R53 ;  /* 0x0000003500917308 */ /* 0x0005e20000002400 */
[----:B-1----:R-:W-:-:S02]  /*19010*/  FSEL R51, R83, -INF , P4 ;  /* 0xff80000053337808 */ /* 0x002fc40002000000 */
[----:B------:R-:W-:Y:S02]  /*19020*/  FSEL R83, R80, -INF , P5 ;  /* 0xff80000050537808 */ /* 0x000fe40002800000 */
[----:B------:R-:W-:Y:S02]  /*19030*/  ISETP.GT.AND P4, PT, R6, 0x48, PT ;  /* 0x000000480600780c */ /* 0x000fe40003f84270 */
[----:B0-----:R-:W-:Y:S01]  /*19040*/  FSEL R111, R57, -INF , P3 ;  /* 0xff800000396f7808 */ /* 0x001fe20001800000 */
[----:B------:R-:W0:Y:S01]  /*19050*/  MUFU.TANH R59, R59 ;  /* 0x0000003b003b7308 */ /* 0x000e220000002400 */
[----:B--2---:R-:W-:Y:S02]  /*19060*/  FSEL R53, R84, -INF , P5 ;  /* 0xff80000054357808 */ /* 0x004fe40002800000 */
[----:B------:R-:W-:-:S04]  /*19070*/  ISETP.GT.AND P5, PT, R6, 0x49, PT ;  /* 0x000000490600780c */ /* 0x000fc80003fa4270 */
[----:B------:R-:W-:Y:S01]  /*19080*/  FSEL R121, R58, -INF , P5 ;  /* 0xff8000003a797808 */ /* 0x000fe20002800000 */
[----:B------:R-:W1:Y:S01]  /*19090*/  MUFU.TANH R60, R60 ;  /* 0x0000003c003c7308 */ /* 0x000e620000002400 */
[----:B------:R-:W-:Y:S01]  /*190a0*/  FMNMX.FTZ R58, R79, R56, !PT ;  /* 0x000000384f3a7209 */ /* 0x000fe20007810000 */
[----:B------:R-:W-:-:S03]  /*190b0*/  FMUL.FTZ R56, R2, R27 ;  /* 0x0000001b02387220 */ /* 0x000fc60000410000 */
[----:B------:R-:W-:-:S03]  /*190c0*/  FMNMX.FTZ R58, R83, R58, !PT ;  /* 0x0000003a533a7209 */ /* 0x000fc60007810000 */
[----:B------:R-:W2:Y:S01]  /*190d0*/  MUFU.TANH R86, R86 ;  /* 0x0000005600567308 */ /* 0x000ea20000002400 */
[----:B------:R-:W-:Y:S02]  /*190e0*/  FMNMX.FTZ R58, R85, R58, !PT ;  /* 0x0000003a553a7209 */ /* 0x000fe40007810000 */
[----:B0-----:R-:W-:Y:S02]  /*190f0*/  FSEL R113, R59, -INF , P4 ;  /* 0xff8000003b717808 */ /* 0x001fe40002000000 */
[----:B------:R-:W-:-:S03]  /*19100*/  FMNMX.FTZ R58, R111, R58, !PT ;  /* 0x0000003a6f3a7209 */ /* 0x000fc60007810000 */
[----:B------:R-:W0:Y:S01]  /*19110*/  MUFU.TANH R61, R61 ;  /* 0x0000003d003d7308 */ /* 0x000e220000002400 */
[----:B-1----:R-:W-:Y:S02]  /*19120*/  FSEL R123, R60, -INF , P2 ;  /* 0xff8000003c7b7808 */ /* 0x002fe40001000000 */
[----:B------:R-:W-:Y:S01]  /*19130*/  FMNMX.FTZ R60, R113, R58, !PT ;  /* 0x0000003a713c7209 */ /* 0x000fe20007810000 */
[----:B------:R-:W-:-:S03]  /*19140*/  FMUL.FTZ R58, R2, R29 ;  /* 0x0000001d023a7220 */ /* 0x000fc60000410000 */
[----:B------:R-:W-:Y:S01]  /*19150*/  FMNMX.FTZ R60, R121, R60, !PT ;  /* 0x0000003c793c7209 */ /* 0x000fe20007810000 */
[----:B------:R-:W1:Y:S01]  /*19160*/  MUFU.TANH R62, R62 ;  /* 0x0000003e003e7308 */ /* 0x000e620000002400 */
[----:B--2---:R-:W-:Y:S02]  /*19170*/  FSEL R25, R86, -INF , P3 ;  /* 0xff80000056197808 */ /* 0x004fe40001800000 */
[----:B------:R-:W-:Y:S02]  /*19180*/  ISETP.GT.AND P3, PT, R6, 0x51, PT ;  /* 0x000000510600780c */ /* 0x000fe40003f64270 */
[----:B------:R-:W-:-:S03]  /*19190*/  FMNMX.FTZ R60, R123, R60, !PT ;  /* 0x0000003c7b3c7209 */ /* 0x000fc60007810000 */
[----:B------:R-:W2:Y:S01]  /*191a0*/  MUFU.TANH R63, R63 ;  /* 0x0000003f003f7308 */ /* 0x000ea20000002400 */
[----:B0-----:R-:W-:Y:S02]  /*191b0*/  FSEL R57, R61, -INF , P4 ;  /* 0xff8000003d397808 */ /* 0x001fe40002000000 */
[----:B------:R-:W-:-:S05]  /*191c0*/  ISETP.GT.AND P4, PT, R6, 0x58, PT ;  /* 0x000000580600780c */ /* 0x000fca0003f84270 */
[----:B------:R-:W0:Y:S01]  /*191d0*/  MUFU.TANH R65, R65 ;  /* 0x0000004100417308 */ /* 0x000e220000002400 */
[----:B-1----:R-:W-:-:S04]  /*191e0*/  FSEL R125, R62, -INF , P3 ;  /* 0xff8000003e7d7808 */ /* 0x002fc80001800000 */
[----:B------:R-:W-:-:S03]  /*191f0*/  FMNMX.FTZ R60, R125, R60, !PT ;  /* 0x0000003c7d3c7209 */ /* 0x000fc60007810000 */
[----:B------:R-:W1:Y:S01]  /*19200*/  MUFU.TANH R66, R66 ;  /* 0x0000004200427308 */ /* 0x000e620000002400 */
[----:B--2---:R-:W-:Y:S02]  /*19210*/  FSEL R59, R63, -INF , P5 ;  /* 0xff8000003f3b7808 */ /* 0x004fe40002800000 */
[----:B------:R-:W-:-:S05]  /*19220*/  ISETP.GT.AND P5, PT, R6, 0x59, PT ;  /* 0x000000590600780c */ /* 0x000fca0003fa4270 */
[----:B------:R-:W2:Y:S01]  /*19230*/  MUFU.TANH R64, R64 ;  /* 0x0000004000407308 */ /* 0x000ea20000002400 */
[----:B0-----:R-:W-:-:S04]  /*19240*/  FSEL R127, R65, -INF , P4 ;  /* 0xff800000417f7808 */ /* 0x001fc80002000000 */
[----:B------:R-:W-:-:S03]  /*19250*/  FMNMX.FTZ R60, R127, R60, !PT ;  /* 0x0000003c7f3c7209 */ /* 0x000fc60007810000 */
[----:B------:R-:W0:Y:S01]  /*19260*/  MUFU.TANH R67, R67 ;  /* 0x0000004300437308 */ /* 0x000e220000002400 */
[----:B-1----:R-:W-:Y:S02]  /*19270*/  FSEL R27, R66, -INF , P2 ;  /* 0xff800000421b7808 */ /* 0x002fe40001000000 */
[----:B------:R-:W-:-:S05]  /*19280*/  ISETP.GT.AND P2, PT, R6, 0x60, PT ;  /* 0x000000600600780c */ /* 0x000fca0003f44270 */
[----:B------:R-:W1:Y:S01]  /*19290*/  MUFU.TANH R40, R40 ;  /* 0x0000002800287308 */ /* 0x000e620000002400 */
[----:B--2---:R-:W-:-:S04]  /*192a0*/  FSEL R129, R64, -INF , P5 ;  /* 0xff80000040817808 */ /* 0x004fc80002800000 */
[----:B------:R-:W-:-:S03]  /*192b0*/  FMNMX.FTZ R60, R129, R60, !PT ;  /* 0x0000003c813c7209 */ /* 0x000fc60007810000 */
[----:B------:R-:W2:Y:S01]  /*192c0*/  MUFU.TANH R69, R69 ;  /* 0x0000004500457308 */ /* 0x000ea20000002400 */
[----:B0-----:R-:W-:Y:S02]  /*192d0*/  FSEL R61, R67, -INF , P3 ;  /* 0xff800000433d7808 */ /* 0x001fe40001800000 */
[----:B------:R-:W-:-:S05]  /*192e0*/  ISETP.GT.AND P3, PT, R6, 0x61, PT ;  /* 0x000000610600780c */ /* 0x000fca0003f64270 */
[----:B------:R-:W0:Y:S01]  /*192f0*/  MUFU.TANH R68, R68 ;  /* 0x0000004400447308 */ /* 0x000e220000002400 */
[----:B-1----:R-:W-:Y:S01]  /*19300*/  FSEL R131, R40, -INF , P2 ;  /* 0xff80000028837808 */ /* 0x002fe20001000000 */
[----:B------:R-:W-:-:S03]  /*19310*/  FMUL.FTZ R40, R2, R31 ;  /* 0x0000001f02287220 */ /* 0x000fc60000410000 */
        /* <DEDUP_REMOVED lines=9> */
[----:B------:R-:W-:-:S04]  /*193b0*/  ISETP.GT.AND P5, PT, R6, 0x69, PT ;  /* 0x000000690600780c */ /* 0x000fc80003fa4270 */
[----:B------:R-:W-:Y:S01]  /*193c0*/  FSEL R69, R48, -INF , P5 ;  /* 0xff80000030457808 */ /* 0x000fe20002800000 */
[----:B------:R-:W1:Y:S01]  /*193d0*/  MUFU.TANH R100, R100 ;  /* 0x0000006400647308 */ /* 0x000e620000002400 */
[----:B--2---:R-:W-:-:S04]  /*193e0*/  FSEL R135, R44, -INF , P4 ;  /* 0xff8000002c877808 */ /* 0x004fc80002000000 */
[----:B------:R-:W-:-:S03]  /*193f0*/  FMNMX.FTZ R60, R135, R60, !PT ;  /* 0x0000003c873c7209 */ /* 0x000fc60007810000 */
[----:B------:R-:W2:Y:S01]  /*19400*/  MUFU.TANH R42, R42 ;  /* 0x0000002a002a7308 */ /* 0x000ea20000002400 */
[----:B0-----:R-:W-:Y:S01]  /*19410*/  FSEL R65, R98, -INF , P2 ;  /* 0xff80000062417808 */ /* 0x001fe20001000000 */
[----:B------:R-:W-:Y:S01]  /*19420*/  IMAD.MOV.U32 R98, RZ, RZ, R119 ;  /* 0x000000ffff627224 */ /* 0x000fe200078e0077 */
[----:B------:R-:W-:-:S04]  /*19430*/  ISETP.GT.AND P2, PT, R6, 0x70, PT ;  /* 0x000000700600780c */ /* 0x000fc80003f44270 */
[----:B------:R-:W-:Y:S01]  /*19440*/  FSEL R139, R12, -INF , P2 ;  /* 0xff8000000c8b7808 */ /* 0x000fe20001000000 */
[----:B------:R-:W0:Y:S01]  /*19450*/  MUFU.TANH R46, R46 ;  /* 0x0000002e002e7308 */ /* 0x000e220000002400 */
[----:B-1----:R-:W-:Y:S01]  /*19460*/  FSEL R137, R100, -INF , P5 ;  /* 0xff80000064897808 */ /* 0x002fe20002800000 */
[----:B------:R-:W-:Y:S01]  /*19470*/  FMUL.FTZ R12, R2, R37 ;  /* 0x00000025020c7220 */ /* 0x000fe20000410000 */
[----:B------:R-:W-:Y:S01]  /*19480*/  ISETP.GT.AND P5, PT, R6, 0x79, PT ;  /* 0x000000790600780c */ /* 0x000fe20003fa4270 */
[----:B------:R-:W-:Y:S01]  /*19490*/  IMAD.MOV.U32 R100, RZ, RZ, R119 ;  /* 0x000000ffff647224 */ /* 0x000fe200078e0077 */
[----:B------:R-:W-:Y:S02]  /*194a0*/  FMNMX.FTZ R60, R137, R60, !PT ;  /* 0x0000003c893c7209 */ /* 0x000fe40007810000 */
[----:B------:R-:W-:Y:S01]  /*194b0*/  FSEL R73, R20, -INF , P2 ;  /* 0xff80000014497808 */ /* 0x000fe20001000000 */
[----:B------:R-:W1:Y:S01]  /*194c0*/  MUFU.TANH R102, R102 ;  /* 0x0000006600667308 */ /* 0x000e620000002400 */
[----:B--2---:R-:W-:Y:S01]  /*194d0*/  FSEL R67, R42, -INF , P3 ;  /* 0xff8000002a437808 */ /* 0x004fe20001800000 */
[----:B------:R-:W-:Y:S01]  /*194e0*/  FMUL.FTZ R42, R2, R35 ;  /* 0x00000023022a7220 */ /* 0x000fe20000410000 */
[----:B------:R-:W-:-:S02]  /*194f0*/  ISETP.GT.AND P3, PT, R6, 0x71, PT ;  /* 0x000000710600780c */ /* 0x000fc40003f64270 */
[----:B------:R-:W-:Y:S02]  /*19500*/  FMNMX.FTZ R60, R139, R60, !PT ;  /* 0x0000003c8b3c7209 */ /* 0x000fe40007810000 */
[----:B------:R-:W-:Y:S01]  /*19510*/  FSEL R141, R10, -INF , P3 ;  /* 0xff8000000a8d7808 */ /* 0x000fe20001800000 */
[----:B------:R-:W2:Y:S01]  /*19520*/  MUFU.TANH R24, R24 ;  /* 0x0000001800187308 */ /* 0x000ea20000002400 */
[----:B0-----:R-:W-:Y:S01]  /*19530*/  FSEL R31, R46, -INF , P4 ;  /* 0xff8000002e1f7808 */ /* 0x001fe20002000000 */
[----:B------:R-:W-:Y:S01]  /*19540*/  FMUL.FTZ R10, R2, R33 ;  /* 0x00000021020a7220 */ /* 0x000fe20000410000 */
[C---:B------:R-:W-:Y:S02]  /*19550*/  ISETP.GT.AND P4, PT, R6.reuse, 0x78, PT ;  /* 0x000000780600780c */ /* 0x040fe40003f84270 */
[----:B------:R-:W-:Y:S02]  /*19560*/  FMNMX.FTZ R60, R141, R60, !PT ;  /* 0x0000003c8d3c7209 */ /* 0x000fe40007810000 */
[----:B------:R-:W-:Y:S01]  /*19570*/  ISETP.GT.AND P2, PT, R6, 0x80, PT ;  /* 0x000000800600780c */ /* 0x000fe20003f44270 */
[----:B------:R-:W0:Y:S01]  /*19580*/  MUFU.TANH R54, R54 ;  /* 0x0000003600367308 */ /* 0x000e220000002400 */
[----:B-1----:R-:W-:Y:S01]  /*19590*/  FSEL R143, R102, -INF , P4 ;  /* 0xff800000668f7808 */ /* 0x002fe20002000000 */
[----:B------:R-:W-:Y:S01]  /*195a0*/  IMAD.MOV.U32 R102, RZ, RZ, R119 ;  /* 0x000000ffff667224 */ /* 0x000fe200078e0077 */
[----:B------:R-:W-:-:S02]  /*195b0*/  FSEL R145, R145, -INF , P5 ;  /* 0xff80000091917808 */ /* 0x000fc40002800000 */
[----:B------:R-:W-:Y:S02]  /*195c0*/  FMNMX.FTZ R60, R143, R60, !PT ;  /* 0x0000003c8f3c7209 */ /* 0x000fe40007810000 */
[----:B------:R-:W-:Y:S01]  /*195d0*/  FSEL R75, R52, -INF , P3 ;  /* 0xff800000344b7808 */ /* 0x000fe20001800000 */
[----:B------:R-:W1:Y:S01]  /*195e0*/  MUFU.TANH R50, R50 ;  /* 0x0000003200327308 */ /* 0x000e620000002400 */
[----:B------:R-:W-:Y:S02]  /*195f0*/  ISETP.GT.AND P3, PT, R6, 0x81, PT ;  /* 0x000000810600780c */ /* 0x000fe40003f64270 */
[----:B--2---:R-:W-:Y:S02]  /*19600*/  FSEL R149, R24, -INF , P2 ;  /* 0xff80000018957808 */ /* 0x004fe40001000000 */
[----:B------:R-:W-:Y:S02]  /*19610*/  FMNMX.FTZ R60, R145, R60, !PT ;  /* 0x0000003c913c7209 */ /* 0x000fe40007810000 */
[----:B------:R-:W-:Y:S01]  /*19620*/  FMNMX.FTZ R24, R3, R4, !PT ;  /* 0x0000000403187209 */ /* 0x000fe20007810000 */
[----:B------:R2:W3:Y:S01]  /*19630*/  MUFU.TANH R77, R104 ;  /* 0x00000068004d7308 */ /* 0x0004e20000002400 */
[----:B0-----:R-:W-:-:S02]  /*19640*/  FSEL R33, R54, -INF , P4 ;  /* 0xff80000036217808 */ /* 0x001fc40002000000 */
[----:B------:R-:W-:Y:S02]  /*19650*/  ISETP.GT.AND P4, PT, R6, 0x88, PT ;  /* 0x000000880600780c */ /* 0x000fe40003f84270 */
[----:B------:R-:W-:Y:S02]  /*19660*/  FMNMX.FTZ R60, R149, R60, !PT ;  /* 0x0000003c953c7209 */ /* 0x000fe40007810000 */
[----:B------:R-:W-:Y:S01]  /*19670*/  FMNMX.FTZ R24, R5, R24, !PT ;  /* 0x0000001805187209 */ /* 0x000fe20007810000 */
[----:B------:R-:W0:Y:S01]  /*19680*/  MUFU.TANH R28, R28 ;  /* 0x0000001c001c7308 */ /* 0x000e220000002400 */
[----:B-1----:R-:W-:Y:S01]  /*19690*/  FSEL R151, R50, -INF , P3 ;  /* 0xff80000032977808 */ /* 0x002fe20001800000 */
[----:B--2---:R-:W-:-:S03]  /*196a0*/  IMAD.MOV.U32 R104, RZ, RZ, R119 ;  /* 0x000000ffff687224 */ /* 0x004fc600078e0077 */
[----:B------:R-:W-:-:S03]  /*196b0*/  FMNMX.FTZ R60, R151, R60, !PT ;  /* 0x0000003c973c7209 */ /* 0x000fc60007810000 */
[----:B------:R-:W1:Y:S01]  /*196c0*/  MUFU.TANH R26, R26 ;  /* 0x0000001a001a7308 */ /* 0x000e620000002400 */
[----:B---3--:R-:W-:Y:S02]  /*196d0*/  FSEL R77, R77, -INF , P5 ;  /* 0xff8000004d4d7808 */ /* 0x008fe40002800000 */
[----:B------:R-:W-:-:S05]  /*196e0*/  ISETP.GT.AND P5, PT, R6, 0x89, PT ;  /* 0x000000890600780c */ /* 0x000fca0003fa4270 */
[----:B------:R-:W2:Y:S01]  /*196f0*/  MUFU.TANH R58, R58 ;  /* 0x0000003a003a7308 */ /* 0x000ea20000002400 */
[----:B0-----:R-:W-:-:S04]  /*19700*/  FSEL R153, R28, -INF , P4 ;  /* 0xff8000001c997808 */ /* 0x001fc80002000000 */
[----:B------:R-:W-:-:S03]  /*19710*/  FMNMX.FTZ R60, R153, R60, !PT ;  /* 0x0000003c993c7209 */ /* 0x000fc60007810000 */
[----:B------:R-:W0:Y:S01]  /*19720*/  MUFU.TANH R56, R56 ;  /* 0x0000003800387308 */ /* 0x000e220000002400 */
[----:B-1----:R-:W-:Y:S02]  /*19730*/  FSEL R37, R26, -INF , P2 ;  /* 0xff8000001a257808 */ /* 0x002fe40001000000 */
[----:B------:R-:W-:Y:S02]  /*19740*/  ISETP.GT.AND P2, PT, R6, 0x90, PT ;  /* 0x000000900600780c */ /* 0x000fe40003f44270 */
[----:B------:R-:W-:-:S03]  /*19750*/  FMNMX.FTZ R26, R7, R24, !PT ;  /* 0x00000018071a7209 */ /* 0x000fc60007810000 */
[----:B------:R-:W1:Y:S01]  /*19760*/  MUFU.TANH R32, R32 ;  /* 0x0000002000207308 */ /* 0x000e620000002400 */
[----:B--2---:R-:W-:Y:S02]  /*19770*/  FSEL R155, R58, -INF , P5 ;  /* 0xff8000003a9b7808 */ /* 0x004fe40002800000 */
[----:B------:R-:W-:Y:S02]  /*19780*/  FMNMX.FTZ R26, R9, R26, !PT ;  /* 0x0000001a091a7209 */ /* 0x000fe40007810000 */
[----:B------:R-:W-:Y:S02]  /*19790*/  FMNMX.FTZ R60, R155, R60, !PT ;  /* 0x0000003c9b3c7209 */ /* 0x000fe40007810000 */
[----:B------:R-:W-:Y:S01]  /*197a0*/  FMNMX.FTZ R26, R11, R26, !PT ;  /* 0x0000001a0b1a7209 */ /* 0x000fe20007810000 */
[----:B------:R-:W2:Y:S01]  /*197b0*/  MUFU.TANH R30, R30 ;  /* 0x0000001e001e7308 */ /* 0x000ea20000002400 */
[----:B0-----:R-:W-:Y:S02]  /*197c0*/  FSEL R109, R56, -INF , P3 ;  /* 0xff800000386d7808 */ /* 0x001fe40001800000 */
[----:B------:R-:W-:-:S02]  /*197d0*/  ISETP.GT.AND P3, PT, R6, 0x91, PT ;  /* 0x000000910600780c */ /* 0x000fc40003f64270 */
[----:B------:R-:W-:-:S03]  /*197e0*/  FMNMX.FTZ R26, R13, R26, !PT ;  /* 0x0000001a0d1a7209 */ /* 0x000fc60007810000 */
[----:B------:R-:W0:Y:S01]  /*197f0*/  MUFU.TANH R10, R10 ;  /* 0x0000000a000a7308 */ /* 0x000e220000002400 */
[----:B-1----:R-:W-:Y:S02]  /*19800*/  FSEL R157, R32, -INF , P2 ;  /* 0xff800000209d7808 */ /* 0x002fe40001000000 */
[----:B------:R-:W-:Y:S02]  /*19810*/  FMNMX.FTZ R28, R15, R26, !PT ;  /* 0x0000001a0f1c7209 */ /* 0x000fe40007810000 */
[----:B------:R-:W-:Y:S02]  /*19820*/  FMNMX.FTZ R60, R157, R60, !PT ;  /* 0x0000003c9d3c7209 */ /* 0x000fe40007810000 */
[----:B------:R-:W-:Y:S01]  /*19830*/  FMNMX.FTZ R28, R21, R28, !PT ;  /* 0x0000001c151c7209 */ /* 0x000fe20007810000 */
[----:B------:R-:W1:Y:S01]  /*19840*/  MUFU.TANH R40, R40 ;  /* 0x0000002800287308 */ /* 0x000e620000002400 */
[----:B--2---:R-:W-:Y:S02]  /*19850*/  FSEL R115, R30, -INF , P4 ;  /* 0xff8000001e737808 */ /* 0x004fe40002000000 */
[----:B------:R-:W-:-:S02]  /*19860*/  ISETP.GT.AND P4, PT, R6, 0x98, PT ;  /* 0x000000980600780c */ /* 0x000fc40003f84270 */
[----:B------:R-:W-:-:S03]  /*19870*/  FMNMX.FTZ R28, R41, R28, !PT ;  /* 0x0000001c291c7209 */ /* 0x000fc60007810000 */
[----:B------:R-:W2:Y:S01]  /*19880*/  MUFU.TANH R36, R36 ;  /* 0x0000002400247308 */ /* 0x000ea20000002400 */
[----:B0-----:R-:W-:Y:S01]  /*19890*/  FSEL R163, R10, -INF , P3 ;  /* 0xff8000000aa37808 */ /* 0x001fe20001800000 */
[----:B------:R-:W-:Y:S01]  /*198a0*/  IMAD.U32 R10, RZ, RZ, UR6 ;  /* 0x00000006ff0a7e24 */ /* 0x000fe2000f8e00ff */
[----:B------:R-:W-:Y:S02]  /*198b0*/  FMNMX.FTZ R28, R43, R28, !PT ;  /* 0x0000001c2b1c7209 */ /* 0x000fe40007810000 */
[----:B------:R-:W-:Y:S02]  /*198c0*/  FMNMX.FTZ R60, R163, R60, !PT ;  /* 0x0000003ca33c7209 */ /* 0x000fe40007810000 */
[----:B------:R-:W-:Y:S01]  /*198d0*/  FMNMX.FTZ R32, R45, R28, !PT ;  /* 0x0000001c2d207209 */ /* 0x000fe20007810000 */
[----:B------:R-:W0:Y:S01]  /*198e0*/  MUFU.TANH R12, R12 ;  /* 0x0000000c000c7308 */ /* 0x000e220000002400 */
[----:B-1----:R-:W-:Y:S01]  /*198f0*/  FSEL R117, R40, -INF , P5 ;  /* 0xff80000028757808 */ /* 0x002fe20002800000 */
[----:B------:R-:W-:Y:S01]  /*19900*/  FMUL.FTZ R40, R2, R34 ;  /* 0x0000002202287220 */ /* 0x000fe20000410000 */
[----:B------:R-:W-:-:S02]  /*19910*/  ISETP.GT.AND P5, PT, R6, 0x99, PT ;  /* 0x000000990600780c */ /* 0x000fc40003fa4270 */
[----:B------:R-:W-:-:S03]  /*19920*/  FMNMX.FTZ R32, R47, R32, !PT ;  /* 0x000000202f207209 */ /* 0x000fc60007810000 */
[----:B------:R-:W1:Y:S01]  /*19930*/  MUFU.TANH R40, R40 ;  /* 0x0000002800287308 */ /* 0x000e620000002400 */
[----:B--2---:R-:W-:Y:S01]  /*19940*/  FSEL R165, R36, -INF , P4 ;  /* 0xff80000024a57808 */ /* 0x004fe20002000000 */
[----:B------:R-:W-:Y:S01]  /*19950*/  FMUL.FTZ R36, R2, R39 ;  /* 0x0000002702247220 */ /* 0x000fe20000410000 */
[----:B------:R-:W-:Y:S02]  /*19960*/  FMNMX.FTZ R32, R49, R32, !PT ;  /* 0x0000002031207209 */ /* 0x000fe40007810000 */
[----:B------:R-:W-:Y:S02]  /*19970*/  FMNMX.FTZ R60, R165, R60, !PT ;  /* 0x0000003ca53c7209 */ /* 0x000fe40007810000 */
[----:B------:R-:W-:Y:S01]  /*19980*/  FMNMX.FTZ R32, R51, R32, !PT ;  /* 0x0000002033207209 */ /* 0x000fe20007810000 */
[----:B------:R-:W2:Y:S01]  /*19990*/  MUFU.TANH R42, R42 ;  /* 0x0000002a002a7308 */ /* 0x000ea20000002400 */
[----:B0-----:R-:W-:Y:S02]  /*199a0*/  FSEL R167, R12, -INF , P5 ;  /* 0xff8000000ca77808 */ /* 0x001fe40002800000 */
[----:B------:R-:W-:-:S02]  /*199b0*/  FMNMX.FTZ R34, R53, R32, !PT ;  /* 0x0000002035227209 */ /* 0x000fc40007810000 */
[----:B------:R-:W-:Y:S02]  /*199c0*/  FMNMX.FTZ R60, R167, R60, !PT ;  /* 0x0000003ca73c7209 */ /* 0x000fe40007810000 */
[----:B------:R-:W-:Y:S01]  /*199d0*/  FMNMX.FTZ R34, R55, R34, !PT ;  /* 0x0000002237227209 */ /* 0x000fe20007810000 */
[----:B------:R-:W-:Y:S02]  /*199e0*/  MUFU.TANH R38, R38 ;  /* 0x0000002600267308 */ /* 0x000fe40000002400 */
[----:B------:R-:W0:Y:S01]  /*199f0*/  SHFL.BFLY PT, R169, R60, 0x2, 0x1f ;  /* 0x0c401f003ca97f89 */ /* 0x000e2200000e0000 */
[----:B------:R-:W-:-:S04]  /*19a00*/  FMNMX.FTZ R34, R25, R34, !PT ;  /* 0x0000002219227209 */ /* 0x000fc80007810000 */
[----:B------:R-:W-:Y:S01]  /*19a10*/  FMNMX.FTZ R34, R57, R34, !PT ;  /* 0x0000002239227209 */ /* 0x000fe20007810000 */
[----:B------:R-:W3:Y:S03]  /*19a20*/  MUFU.TANH R36, R36 ;  /* 0x0000002400247308 */ /* 0x000ee60000002400 */
[----:B------:R-:W-:-:S04]  /*19a30*/  FMNMX.FTZ R44, R59, R34, !PT ;  /* 0x000000223b2c7209 */ /* 0x000fc80007810000 */
[----:B------:R-:W-:-:S04]  /*19a40*/  FMNMX.FTZ R44, R27, R44, !PT ;  /* 0x0000002c1b2c7209 */ /* 0x000fc80007810000 */
[----:B------:R-:W-:-:S04]  /*19a50*/  FMNMX.FTZ R44, R61, R44, !PT ;  /* 0x0000002c3d2c7209 */ /* 0x000fc80007810000 */
[----:B------:R-:W-:Y:S02]  /*19a60*/  FMNMX.FTZ R44, R63, R44, !PT ;  /* 0x0000002c3f2c7209 */ /* 0x000fe40007810000 */
[----:B0-----:R-:W-:-:S05]  /*19a70*/  FMNMX.FTZ R169, R60, R169, !PT ;  /* 0x000000a93ca97209 */ /* 0x001fca0007810000 */
[----:B------:R-:W0:Y:S02]  /*19a80*/  SHFL.BFLY PT, R120, R169, 0x1, 0x1f ;  /* 0x0c201f00a9787f89 */ /* 0x000e2400000e0000 */
[----:B0-----:R-:W-:-:S04]  /*19a90*/  FMNMX.FTZ R120, R169, R120, !PT ;  /* 0x00000078a9787209 */ /* 0x001fc80007810000 */
[C---:B------:R-:W-:Y:S01]  /*19aa0*/  FSETP.NEU.FTZ.AND P6, PT, R120.reuse, -INF , PT ;  /* 0xff8000007800780b */ /* 0x040fe20003fdd000 */
[----:B------:R-:W-:-:S05]  /*19ab0*/  FFMA.FTZ R30, R120, R10, -8 ;  /* 0xc1000000781e7423 */ /* 0x000fca000001000a */
[----:B------:R-:W-:-:S05]  /*19ac0*/  FSEL R30, R30, RZ, P6 ;  /* 0x000000ff1e1e7208 */ /* 0x000fca0003000000 */
[-CC-:B------:R-:W-:Y:S01]  /*19ad0*/  FFMA.FTZ R46, R79, R10.reuse, -R30.reuse ;  /* 0x0000000a4f2e7223 */ /* 0x180fe2000001081e */
[----:B------:R-:W-:-:S01]  /*19ae0*/  FFMA.FTZ R39, R97, R10, -R30 ;  /* 0x0000000a61277223 */ /* 0x000fc2000001081e */
[----:B-1----:R-:W-:Y:S01]  /*19af0*/  FSEL R97, R40, -INF , P2 ;  /* 0xff80000028617808 */ /* 0x002fe20001000000 */
[----:B------:R-:W-:-:S01]  /*19b00*/  FFMA.FTZ R6, R71, R10, -R30 ;  /* 0x0000000a47067223 */ /* 0x000fc2000001081e */
[----:B------:R0:W-:Y:S01]  /*19b10*/  MUFU.EX2 R32, R46 ;  /* 0x0000002e00207308 */ /* 0x0001e20000000800 */
[----:B------:R-:W-:-:S01]  /*19b20*/  FFMA.FTZ R71, R99, R10, -R30 ;  /* 0x0000000a63477223 */ /* 0x000fc2000001081e */
[-CC-:B------:R-:W-:Y:S01]  /*19b30*/  FFMA.FTZ R103, R103, R10.reuse, -R30.reuse ;  /* 0x0000000a67677223 */ /* 0x180fe2000001081e */
[----:B--2---:R-:W-:Y:S01]  /*19b40*/  FSEL R99, R42, -INF , P3 ;  /* 0xff8000002a637808 */ /* 0x004fe20001800000 */
[-CC-:B------:R-:W-:Y:S01]  /*19b50*/  FFMA.FTZ R12, R91, R10.reuse, -R30.reuse ;  /* 0x0000000a5b0c7223 */ /* 0x180fe2000001081e */
[----:B------:R-:W-:-:S01]  /*19b60*/  FFMA.FTZ R91, R105, R10, -R30 ;  /* 0x0000000a695b7223 */ /* 0x000fc2000001081e */
[----:B---3--:R-:W-:Y:S01]  /*19b70*/  FSEL R105, R36, -INF , P5 ;  /* 0xff80000024697808 */ /* 0x008fe20002800000 */
[----:B------:R-:W-:-:S01]  /*19b80*/  FFMA.FTZ R85, R85, R10, -R30 ;  /* 0x0000000a55557223 */ /* 0x000fc2000001081e */
[----:B------:R1:W-:Y:S01]  /*19b90*/  MUFU.EX2 R26, R103 ;  /* 0x00000067001a7308 */ /* 0x0003e20000000800 */
[----:B0-----:R-:W-:Y:S01]  /*19ba0*/  FMNMX.FTZ R46, R29, R44, !PT ;  /* 0x0000002c1d2e7209 */ /* 0x001fe20007810000 */
[-CC-:B------:R-:W-:Y:S01]  /*19bb0*/  FFMA.FTZ R121, R121, R10.reuse, -R30.reuse ;  /* 0x0000000a79797223 */ /* 0x180fe2000001081e */
[----:B------:R-:W-:-:S01]  /*19bc0*/  FFMA.FTZ R35, R8, R10, -R30 ;  /* 0x0000000a08237223 */ /* 0x000fc2000001081e */
[--C-:B------:R-:W-:Y:S01]  /*19bd0*/  FFMA.FTZ R8, R87, R10, -R30.reuse ;  /* 0x0000000a57087223 */ /* 0x100fe2000001081e */
[----:B------:R-:W-:Y:S01]  /*19be0*/  FMNMX.FTZ R46, R65, R46, !PT ;  /* 0x0000002e412e7209 */ /* 0x000fe20007810000 */
[-CC-:B------:R-:W-:Y:S01]  /*19bf0*/  FFMA.FTZ R40, R131, R10.reuse, -R30.reuse ;  /* 0x0000000a83287223 */ /* 0x180fe2000001081e */
[----:B------:R-:W-:-:S01]  /*19c00*/  FFMA.FTZ R101, R101, R10, -R30 ;  /* 0x0000000a65657223 */ /* 0x000fc2000001081e */
[----:B------:R-:W-:Y:S01]  /*19c10*/  MUFU.EX2 R34, R85 ;  /* 0x0000005500227308 */ /* 0x000fe20000000800 */
[----:B------:R-:W-:Y:S01]  /*19c20*/  FMNMX.FTZ R46, R67, R46, !PT ;  /* 0x0000002e432e7209 */ /* 0x000fe20007810000 */
[-CC-:B------:R-:W-:Y:S01]  /*19c30*/  FFMA.FTZ R107, R107, R10.reuse, -R30.reuse ;  /* 0x0000000a6b6b7223 */ /* 0x180fe2000001081e */
[----:B-1----:R-:W-:Y:S01]  /*19c40*/  FSEL R103, R38, -INF , P4 ;  /* 0xff80000026677808 */ /* 0x002fe20002000000 */
[--C-:B------:R-:W-:Y:S01]  /*19c50*/  FFMA.FTZ R113, R113, R10, -R30.reuse ;  /* 0x0000000a71717223 */ /* 0x100fe2000001081e */
[----:B------:R-:W-:Y:S01]  /*19c60*/  FMNMX.FTZ R46, R31, R46, !PT ;  /* 0x0000002e1f2e7209 */ /* 0x000fe20007810000 */
[-CC-:B------:R-:W-:Y:S01]  /*19c70*/  FFMA.FTZ R123, R123, R10.reuse, -R30.reuse ;  /* 0x0000000a7b7b7223 */ /* 0x180fe2000001081e */
[----:B------:R-:W-:-:S01]  /*19c80*/  FFMA.FTZ R127, R127, R10, -R30 ;  /* 0x0000000a7f7f7223 */ /* 0x000fc2000001081e */
[----:B------:R-:W-:Y:S01]  /*19c90*/  MUFU.EX2 R85, R121 ;  /* 0x0000007900557308 */ /* 0x000fe20000000800 */
[----:B------:R-:W-:Y:S01]  /*19ca0*/  FMNMX.FTZ R48, R69, R46, !PT ;  /* 0x0000002e45307209 */ /* 0x000fe20007810000 */
        /* <DEDUP_REMOVED lines=24> */
[----:B------:R-:W-:-:S03]  /*19e30*/  FFMA.FTZ R129, R167, R10, -R30 ;  /* 0x0000000aa7817223 */ /* 0x000fc6000001081e */
[----:B------:R-:W-:-:S03]  /*19e40*/  FMNMX.FTZ R50, R115, R50, !PT ;  /* 0x0000003273327209 */ /* 0x000fc60007810000 */
[----:B------:R-:W0:Y:S01]  /*19e50*/  MUFU.EX2 R39, R39 ;  /* 0x0000002700277308 */ /* 0x000e220000000800 */
[----:B------:R-:W-:-:S04]  /*19e60*/  FMNMX.FTZ R50, R117, R50, !PT ;  /* 0x0000003275327209 */ /* 0x000fc80007810000 */
[----:B------:R-:W-:-:S03]  /*19e70*/  FMNMX.FTZ R50, R97, R50, !PT ;  /* 0x0000003261327209 */ /* 0x000fc60007810000 */
[----:B------:R1:W-:Y:S01]  /*19e80*/  MUFU.EX2 R24, R101 ;  /* 0x0000006500187308 */ /* 0x0003e20000000800 */
[----:B------:R-:W-:-:S04]  /*19e90*/  FMNMX.FTZ R50, R99, R50, !PT ;  /* 0x0000003263327209 */ /* 0x000fc80007810000 */
[----:B------:R-:W-:-:S03]  /*19ea0*/  FMNMX.FTZ R50, R103, R50, !PT ;  /* 0x0000003267327209 */ /* 0x000fc60007810000 */
[----:B------:R2:W-:Y:S01]  /*19eb0*/  MUFU.EX2 R28, R107 ;  /* 0x0000006b001c7308 */ /* 0x0005e20000000800 */
[----:B------:R-:W-:Y:S01]  /*19ec0*/  FMNMX.FTZ R50, R105, R50, !PT ;  /* 0x0000003269327209 */ /* 0x000fe20007810000 */
[----:B-1----:R-:W-:Y:S01]  /*19ed0*/  FFMA.FTZ R101, R133, R10, -R30 ;  /* 0x0000000a85657223 */ /* 0x002fe2000001081e */
[----:B0-----:R-:W-:-:S03]  /*19ee0*/  F2FP.SATFINITE.E4M3.F32.PACK_AB_MERGE_C R200, R39, R8, RZ ;  /* 0x0000000827c8723e */ /* 0x001fc600048070ff */
[----:B------:R-:W0:Y:S01]  /*19ef0*/  SHFL.BFLY PT, R121, R50, 0x2, 0x1f ;  /* 0x0c401f0032797f89 */ /* 0x000e2200000e0000 */
[----:B------:R-:W-:Y:S01]  /*19f00*/  F2FP.SATFINITE.E4M3.F32.PACK_AB_MERGE_C R200, R35, R6, R200 ;  /* 0x0000000623c8723e */ /* 0x000fe200048070c8 */
[----:B------:R1:W3:Y:S01]  /*19f10*/  MUFU.EX2 R44, R113 ;  /* 0x00000071002c7308 */ /* 0x0002e20000000800 */
[----:B--2---:R-:W-:-:S07]  /*19f20*/  FFMA.FTZ R107, R137, R10, -R30 ;  /* 0x0000000a896b7223 */ /* 0x004fce000001081e */
[----:B------:R2:W-:Y:S01]  /*19f30*/  MUFU.EX2 R46, R123 ;  /* 0x0000007b002e7308 */ /* 0x0005e20000000800 */
[----:B-1----:R-:W-:-:S07]  /*19f40*/  FFMA.FTZ R113, R145, R10, -R30 ;  /* 0x0000000a91717223 */ /* 0x002fce000001081e */
[----:B------:R1:W-:Y:S01]  /*19f50*/  MUFU.EX2 R48, R127 ;  /* 0x0000007f00307308 */ /* 0x0003e20000000800 */
[----:B--2---:R-:W-:-:S01]  /*19f60*/  FFMA.FTZ R123, R151, R10, -R30 ;  /* 0x0000000a977b7223 */ /* 0x004fc2000001081e */
[----:B---3--:R-:W-:Y:S02]  /*19f70*/  F2FP.SATFINITE.E4M3.F32.PACK_AB_MERGE_C R208, R85, R44, RZ ;  /* 0x0000002c55d0723e */ /* 0x008fe400048070ff */
[----:B0-----:R-:W-:Y:S01]  /*19f80*/  FMNMX.FTZ R56, R50, R121, !PT ;  /* 0x0000007932387209 */ /* 0x001fe20007810000 */
[----:B------:R-:W-:-:S03]  /*19f90*/  FFMA.FTZ R50, R149, R10, -R30 ;  /* 0x0000000a95327223 */ /* 0x000fc6000001081e */
[----:B------:R-:W-:Y:S01]  /*19fa0*/  MUFU.EX2 R12, R12 ;  /* 0x0000000c000c7308 */ /* 0x000fe20000000800 */
[----:B-1----:R-:W-:-:S01]  /*19fb0*/  FFMA.FTZ R127, R163, R10, -R30 ;  /* 0x0000000aa37f7223 */ /* 0x002fc2000001081e */
[----:B------:R-:W0:Y:S06]  /*19fc0*/  SHFL.BFLY PT, R121, R56, 0x1, 0x1f ;  /* 0x0c201f0038797f89 */ /* 0x000e2c00000e0000 */
[----:B------:R-:W-:Y:S08]  /*19fd0*/  MUFU.EX2 R71, R71 ;  /* 0x0000004700477308 */ /* 0x000ff00000000800 */
[----:B------:R-:W-:Y:S08]  /*19fe0*/  MUFU.EX2 R20, R20 ;  /* 0x0000001400147308 */ /* 0x000ff00000000800 */
[----:B------:R-:W1:Y:S01]  /*19ff0*/  MUFU.EX2 R87, R87 ;  /* 0x0000005700577308 */ /* 0x000e620000000800 */
[----:B0-----:R-:W-:Y:S01]  /*1a000*/  FMNMX.FTZ R121, R56, R121, !PT ;  /* 0x0000007938797209 */ /* 0x001fe20007810000 */
[----:B------:R-:W-:-:S03]  /*1a010*/  FFMA.FTZ R56, R165, R10, -R30 ;  /* 0x0000000aa5387223 */ /* 0x000fc6000001081e */
[C---:B------:R-:W-:Y:S01]  /*1a020*/  FSETP.NEU.FTZ.AND P2, PT, R121.reuse, -INF , PT ;  /* 0xff8000007900780b */ /* 0x040fe20003f5d000 */
[----:B------:R-:W-:-:S02]  /*1a030*/  FFMA.FTZ R58, R121, R10, -8 ;  /* 0xc1000000793a7423 */ /* 0x000fc4000001000a */
[----:B------:R-:W-:Y:S03]  /*1a040*/  MUFU.EX2 R89, R89 ;  /* 0x0000005900597308 */ /* 0x000fe60000000800 */
[----:B------:R-:W-:Y:S02]  /*1a050*/  FSEL R58, R58, RZ, P2 ;  /* 0x000000ff3a3a7208 */ /* 0x000fe40001000000 */
[----:B------:R-:W-:-:S03]  /*1a060*/  ISETP.GE.AND P2, PT, R159, 0xa1, PT ;  /* 0x000000a19f00780c */ /* 0x000fc60003f46270 */
[----:B------:R-:W-:Y:S01]  /*1a070*/  MUFU.EX2 R91, R91 ;  /* 0x0000005b005b7308 */ /* 0x000fe20000000800 */
[----:B------:R-:W-:-:S01]  /*1a080*/  FFMA.FTZ R3, R3, R10, -R58 ;  /* 0x0000000a03037223 */ /* 0x000fc2000001083a */
[-CC-:B------:R-:W-:Y:S01]  /*1a090*/  FFMA.FTZ R4, R4, R10.reuse, -R58.reuse ;  /* 0x0000000a04047223 */ /* 0x180fe2000001083a */
[----:B------:R-:W-:-:S01]  /*1a0a0*/  FFMA.FTZ R62, R5, R10, -R58 ;  /* 0x0000000a053e7223 */ /* 0x000fc2000001083a */
[-CC-:B------:R-:W-:Y:S01]  /*1a0b0*/  FFMA.FTZ R131, R7, R10.reuse, -R58.reuse ;  /* 0x0000000a07837223 */ /* 0x180fe2000001083a */
[----:B------:R-:W-:-:S01]  /*1a0c0*/  FFMA.FTZ R5, R9, R10, -R58 ;  /* 0x0000000a09057223 */ /* 0x000fc2000001083a */
[-CC-:B------:R-:W-:Y:S01]  /*1a0d0*/  FFMA.FTZ R30, R11, R10.reuse, -R58.reuse ;  /* 0x0000000a0b1e7223 */ /* 0x180fe2000001083a */
[----:B------:R-:W-:-:S01]  /*1a0e0*/  FFMA.FTZ R11, R13, R10, -R58 ;  /* 0x0000000a0d0b7223 */ /* 0x000fc2000001083a */
[----:B------:R-:W-:Y:S01]  /*1a0f0*/  MUFU.EX2 R3, R3 ;  /* 0x0000000300037308 */ /* 0x000fe20000000800 */
[----:B------:R-:W-:-:S01]  /*1a100*/  FFMA.FTZ R7, R21, R10, -R58 ;  /* 0x0000000a15077223 */ /* 0x000fc2000001083a */
[-CC-:B------:R-:W-:Y:S01]  /*1a110*/  FFMA.FTZ R66, R25, R10.reuse, -R58.reuse ;  /* 0x0000000a19427223 */ /* 0x180fe2000001083a */
[----:B------:R-:W-:-:S01]  /*1a120*/  FFMA.FTZ R21, R27, R10, -R58 ;  /* 0x0000000a1b157223 */ /* 0x000fc2000001083a */
[----:B------:R-:W-:Y:S01]  /*1a130*/  FADD.FTZ R25, R6, R35 ;  /* 0x0000002306197221 */ /* 0x000fe20000010000 */
[----:B------:R-:W-:-:S01]  /*1a140*/  FFMA.FTZ R68, R15, R10, -R58 ;  /* 0x0000000a0f447223 */ /* 0x000fc2000001083a */
[-CC-:B------:R-:W-:Y:S01]  /*1a150*/  FFMA.FTZ R60, R41, R10.reuse, -R58.reuse ;  /* 0x0000000a293c7223 */ /* 0x180fe2000001083a */
[----:B------:R-:W-:-:S01]  /*1a160*/  FFMA.FTZ R29, R29, R10, -R58 ;  /* 0x0000000a1d1d7223 */ /* 0x000fc2000001083a */
[----:B------:R-:W0:Y:S01]  /*1a170*/  MUFU.EX2 R4, R4 ;  /* 0x0000000400047308 */ /* 0x000e220000000800 */
[----:B------:R-:W-:-:S01]  /*1a180*/  FADD.FTZ R76, R8, R25 ;  /* 0x00000019084c7221 */ /* 0x000fc20000010000 */
[-CC-:B------:R-:W-:Y:S01]  /*1a190*/  FFMA.FTZ R15, R43, R10.reuse, -R58.reuse ;  /* 0x0000000a2b0f7223 */ /* 0x180fe2000001083a */
[----:B------:R-:W-:-:S01]  /*1a1a0*/  FFMA.FTZ R70, R45, R10, -R58 ;  /* 0x0000000a2d467223 */ /* 0x000fc2000001083a */
[-CC-:B------:R-:W-:Y:S01]  /*1a1b0*/  FFMA.FTZ R9, R47, R10.reuse, -R58.reuse ;  /* 0x0000000a2f097223 */ /* 0x180fe2000001083a */
[----:B------:R-:W-:-:S01]  /*1a1c0*/  FFMA.FTZ R64, R49, R10, -R58 ;  /* 0x0000000a31407223 */ /* 0x000fc2000001083a */
[-CC-:B------:R-:W-:Y:S01]  /*1a1d0*/  FFMA.FTZ R41, R51, R10.reuse, -R58.reuse ;  /* 0x0000000a33297223 */ /* 0x180fe2000001083a */
[----:B------:R-:W-:-:S01]  /*1a1e0*/  FFMA.FTZ R74, R53, R10, -R58 ;  /* 0x0000000a354a7223 */ /* 0x000fc2000001083a */
[----:B------:R-:W2:Y:S01]  /*1a1f0*/  MUFU.EX2 R62, R62 ;  /* 0x0000003e003e7308 */ /* 0x000ea20000000800 */
[----:B------:R-:W-:-:S01]  /*1a200*/  FFMA.FTZ R13, R55, R10, -R58 ;  /* 0x0000000a370d7223 */ /* 0x000fc2000001083a */
[-CC-:B------:R-:W-:Y:S01]  /*1a210*/  FFMA.FTZ R43, R57, R10.reuse, -R58.reuse ;  /* 0x0000000a392b7223 */ /* 0x180fe2000001083a */
[----:B------:R-:W-:-:S01]  /*1a220*/  FFMA.FTZ R59, R59, R10, -R58 ;  /* 0x0000000a3b3b7223 */ /* 0x000fc2000001083a */
[-CC-:B------:R-:W-:Y:S01]  /*1a230*/  FFMA.FTZ R72, R61, R10.reuse, -R58.reuse ;  /* 0x0000000a3d487223 */ /* 0x180fe2000001083a */
[----:B------:R-:W-:-:S01]  /*1a240*/  FFMA.FTZ R45, R63, R10, -R58 ;  /* 0x0000000a3f2d7223 */ /* 0x000fc2000001083a */
[----:B-1----:R-:W-:Y:S01]  /*1a250*/  F2FP.SATFINITE.E4M3.F32.PACK_AB_MERGE_C R202, R87, R20, RZ ;  /* 0x0000001457ca723e */ /* 0x002fe200048070ff */
[----:B------:R-:W-:Y:S01]  /*1a260*/  @!P1 VIADD R25, R0, 0x33440 ;  /* 0x0003344000199836 */ /* 0x000fe20000000000 */
[----:B------:R-:W1:Y:S01]  /*1a270*/  MUFU.EX2 R131, R131 ;  /* 0x0000008300837308 */ /* 0x000e620000000800 */
[----:B0-----:R-:W-:-:S01]  /*1a280*/  FADD.FTZ R27, R3, R4 ;  /* 0x00000004031b7221 */ /* 0x001fc20000010000 */
[----:B------:R-:W-:Y:S01]  /*1a290*/  F2FP.SATFINITE.E4M3.F32.PACK_AB_MERGE_C R204, R91, R26, RZ ;  /* 0x0000001a5bcc723e */ /* 0x000fe200048070ff */
[----:B------:R-:W-:-:S01]  /*1a2a0*/  FFMA.FTZ R65, R65, R10, -R58 ;  /* 0x0000000a41417223 */ /* 0x000fc2000001083a */
[----:B------:R-:W-:Y:S01]  /*1a2b0*/  @!P1 PRMT R25, RZ, 0x654, R25 ;  /* 0x00000654ff199816 */ /* 0x000fe20000000019 */
[----:B------:R-:W-:-:S01]  /*1a2c0*/  FFMA.FTZ R67, R67, R10, -R58 ;  /* 0x0000000a43437223 */ /* 0x000fc2000001083a */
[-CC-:B------:R-:W-:Y:S01]  /*1a2d0*/  FFMA.FTZ R31, R31, R10.reuse, -R58.reuse ;  /* 0x0000000a1f1f7223 */ /* 0x180fe2000001083a */
[----:B------:R-:W-:-:S01]  /*1a2e0*/  FFMA.FTZ R69, R69, R10, -R58 ;  /* 0x0000000a45457223 */ /* 0x000fc2000001083a */
[----:B------:R-:W0:Y:S01]  /*1a2f0*/  MUFU.EX2 R5, R5 ;  /* 0x0000000500057308 */ /* 0x000e220000000800 */
[----:B--2---:R-:W-:-:S01]  /*1a300*/  FADD.FTZ R82, R62, R27 ;  /* 0x0000001b3e527221 */ /* 0x004fc20000010000 */
[----:B------:R-:W-:Y:S01]  /*1a310*/  FADD.FTZ R27, R39, R76 ;  /* 0x0000004c271b7221 */ /* 0x000fe20000010000 */
[----:B------:R2:W-:Y:S01]  /*1a320*/  @!P1 SYNCS.ARRIVE.TRANS64.RED.A1T0 RZ, [R25+URZ], RZ ;  /* 0x000000ff19ff99a7 */ /* 0x0005e2000810043f */
[----:B------:R-:W-:Y:S01]  /*1a330*/  F2FP.SATFINITE.E4M3.F32.PACK_AB_MERGE_C R202, R71, R12, R202 ;  /* 0x0000000c47ca723e */ /* 0x000fe200048070ca */
[----:B------:R-:W-:Y:S01]  /*1a340*/  FFMA.FTZ R33, R33, R10, -R58 ;  /* 0x0000000a21217223 */ /* 0x000fe2000001083a */
[----:B------:R-:W-:-:S01]  /*1a350*/  FADD.FTZ R76, R12, R27 ;  /* 0x0000001b0c4c7221 */ /* 0x000fc20000010000 */
[----:B------:R-:W-:Y:S01]  /*1a360*/  FFMA.FTZ R77, R77, R10, -R58 ;  /* 0x0000000a4d4d7223 */ /* 0x000fe2000001083a */
[----:B------:R-:W-:Y:S01]  /*1a370*/  MUFU.EX2 R30, R30 ;  /* 0x0000001e001e7308 */ /* 0x000fe20000000800 */
[----:B-1----:R-:W-:-:S01]  /*1a380*/  FADD.FTZ R82, R131, R82 ;  /* 0x0000005283527221 */ /* 0x002fc20000010000 */
[----:B------:R-:W-:Y:S01]  /*1a390*/  F2FP.SATFINITE.E4M3.F32.PACK_AB_MERGE_C R204, R89, R24, R204 ;  /* 0x0000001859cc723e */ /* 0x000fe200048070cc */
[----:B------:R-:W-:-:S01]  /*1a3a0*/  FFMA.FTZ R37, R37, R10, -R58 ;  /* 0x0000000a25257223 */ /* 0x000fc2000001083a */
[-CC-:B------:R-:W-:Y:S01]  /*1a3b0*/  FFMA.FTZ R109, R109, R10.reuse, -R58.reuse ;  /* 0x0000000a6d6d7223 */ /* 0x180fe2000001083a */
[----:B------:R-:W-:-:S01]  /*1a3c0*/  FFMA.FTZ R115, R115, R10, -R58 ;  /* 0x0000000a73737223 */ /* 0x000fc2000001083a */
[-CC-:B------:R-:W-:Y:S01]  /*1a3d0*/  FFMA.FTZ R117, R117, R10.reuse, -R58.reuse ;  /* 0x0000000a75757223 */ /* 0x180fe2000001083a */
[----:B------:R-:W-:-:S01]  /*1a3e0*/  FFMA.FTZ R97, R97, R10, -R58 ;  /* 0x0000000a61617223 */ /* 0x000fc2000001083a */
[----:B------:R-:W-:Y:S01]  /*1a3f0*/  MUFU.EX2 R11, R11 ;  /* 0x0000000b000b7308 */ /* 0x000fe20000000800 */
[----:B0-----:R-:W-:-:S01]  /*1a400*/  FADD.FTZ R27, R5, R82 ;  /* 0x00000052051b7221 */ /* 0x001fc20000010000 */
[----:B------:R-:W-:Y:S01]  /*1a410*/  F2FP.SATFINITE.E4M3.F32.PACK_AB_MERGE_C R201, R131, R62, RZ ;  /* 0x0000003e83c9723e */ /* 0x000fe200048070ff */
[----:B------:R-:W-:-:S01]  /*1a420*/  FFMA.FTZ R99, R99, R10, -R58 ;  /* 0x0000000a63637223 */ /* 0x000fc2000001083a */
[----:B------:R-:W-:Y:S01]  /*1a430*/  FFMA.FTZ R103, R103, R10, -R58 ;  /* 0x0000000a67677223 */ /* 0x000fe2000001083a */
[----:B------:R-:W-:Y:S01]  /*1a440*/  IMAD.MOV.U32 R63, RZ, RZ, R119 ;  /* 0x000000ffff3f7224 */ /* 0x000fe200078e0077 */
[----:B------:R-:W-:Y:S01]  /*1a450*/  F2FP.SATFINITE.E4M3.F32.PACK_AB_MERGE_C R201, R4, R3, R201 ;  /* 0x0000000304c9723e */ /* 0x000fe200048070c9 */
[--C-:B------:R-:W-:Y:S01]  /*1a460*/  IMAD.MOV.U32 R62, RZ, RZ, R119.reuse ;  /* 0x000000ffff3e7224 */ /* 0x100fe200078e0077 */
[----:B------:R-:W0:Y:S01]  /*1a470*/  MUFU.EX2 R68, R68 ;  /* 0x0000004400447308 */ /* 0x000e220000000800 */
[-C--:B------:R-:W-:Y:S01]  /*1a480*/  MOV R61, R119.reuse ;  /* 0x00000077003d7202 */ /* 0x080fe20000000f00 */
[--C-:B------:R-:W-:Y:S01]  /*1a490*/  IMAD.MOV.U32 R55, RZ, RZ, R119.reuse ;  /* 0x000000ffff377224 */ /* 0x100fe200078e0077 */
[-C--:B------:R-:W-:Y:S01]  /*1a4a0*/  MOV R57, R119.reuse ;  /* 0x0000007700397202 */ /* 0x080fe20000000f00 */
[--C-:B------:R-:W-:Y:S01]  /*1a4b0*/  IMAD.MOV.U32 R51, RZ, RZ, R119.reuse ;  /* 0x000000ffff337224 */ /* 0x100fe200078e0077 */
[-C--:B------:R-:W-:Y:S01]  /*1a4c0*/  MOV R53, R119.reuse ;  /* 0x0000007700357202 */ /* 0x080fe20000000f00 */
[----:B------:R-:W-:Y:S01]  /*1a4d0*/  IMAD.MOV.U32 R35, RZ, RZ, R119 ;  /* 0x000000ffff237224 */ /* 0x000fe200078e0077 */
[----:B------:R-:W-:Y:S01]  /*1a4e0*/  MOV R49, R119 ;  /* 0x0000007700317202 */ /* 0x000fe20000000f00 */
[----:B------:R-:W1:Y:S08]  /*1a4f0*/  MUFU.EX2 R7, R7 ;  /* 0x0000000700077308 */ /* 0x000e700000000800 */
[----:B------:R3:W-:Y:S01]  /*1a500*/  MUFU.EX2 R80, R29 ;  /* 0x0000001d00507308 */ /* 0x0007e20000000800 */
[----:B0-----:R-:W-:-:S04]  /*1a510*/  F2FP.SATFINITE.E4M3.F32.PACK_AB_MERGE_C R203, R68, R11, RZ ;  /* 0x0000000b44cb723e */ /* 0x001fc800048070ff */
[----:B------:R-:W-:-:S03]  /*1a520*/  F2FP.SATFINITE.E4M3.F32.PACK_AB_MERGE_C R203, R30, R5, R203 ;  /* 0x000000051ecb723e */ /* 0x000fc600048070cb */
[----:B------:R-:W0:Y:S01]  /*1a530*/  MUFU.EX2 R60, R60 ;  /* 0x0000003c003c7308 */ /* 0x000e220000000800 */
[----:B---3--:R-:W-:-:S01]  /*1a540*/  FADD.FTZ R29, R71, R76 ;  /* 0x0000004c471d7221 */ /* 0x008fc20000010000 */
[----:B------:R-:W-:Y:S01]  /*1a550*/  FADD.FTZ R76, R30, R27 ;  /* 0x0000001b1e4c7221 */ /* 0x000fe20000010000 */
[----:B------:R-:W-:-:S01]  /*1a560*/  FFMA.FTZ R27, R73, R10, -R58 ;  /* 0x0000000a491b7223 */ /* 0x000fc2000001083a */
[----:B------:R-:W-:Y:S01]  /*1a570*/  MOV R73, R119 ;  /* 0x0000007700497202 */ /* 0x000fe20000000f00 */
[----:B------:R-:W-:-:S01]  /*1a580*/  FADD.FTZ R82, R20, R29 ;  /* 0x0000001d14527221 */ /* 0x000fc20000010000 */
[----:B------:R-:W-:Y:S01]  /*1a590*/  FADD.FTZ R29, R11, R76 ;  /* 0x0000004c0b1d7221 */ /* 0x000fe20000010000 */
[----:B------:R-:W-:-:S01]  /*1a5a0*/  FFMA.FTZ R76, R75, R10, -R58 ;  /* 0x0000000a4b4c7223 */ /* 0x000fc2000001083a */
[----:B------:R-:W3:Y:S01]  /*1a5b0*/  MUFU.EX2 R15, R15 ;  /* 0x0000000f000f7308 */ /* 0x000ee20000000800 */
[----:B------:R-:W-:-:S01]  /*1a5c0*/  FADD.FTZ R47, R87, R82 ;  /* 0x00000052572f7221 */ /* 0x000fc20000010000 */
[----:B------:R-:W-:Y:S01]  /*1a5d0*/  FADD.FTZ R82, R68, R29 ;  /* 0x0000001d44527221 */ /* 0x000fe20000010000 */
[----:B------:R-:W-:-:S01]  /*1a5e0*/  FFMA.FTZ R58, R105, R10, -R58 ;  /* 0x0000000a693a7223 */ /* 0x000fc2000001083a */
[----:B------:R-:W-:Y:S01]  /*1a5f0*/  MOV R105, R119 ;  /* 0x0000007700697202 */ /* 0x000fe20000000f00 */
[----:B------:R-:W-:-:S01]  /*1a600*/  FADD.FTZ R84, R24, R47 ;  /* 0x0000002f18547221 */ /* 0x000fc20000010000 */
[----:B-1----:R-:W-:Y:S01]  /*1a610*/  FADD.FTZ R29, R7, R82 ;  /* 0x00000052071d7221 */ /* 0x002fe20000010000 */
[----:B------:R-:W-:Y:S01]  /*1a620*/  IMAD.MOV.U32 R87, RZ, RZ, R119 ;  /* 0x000000ffff577224 */ /* 0x000fe200078e0077 */
[----:B------:R-:W1:Y:S01]  /*1a630*/  MUFU.EX2 R70, R70 ;  /* 0x0000004600467308 */ /* 0x000e620000000800 */
[----:B------:R-:W-:-:S01]  /*1a640*/  FADD.FTZ R47, R89, R84 ;  /* 0x00000054592f7221 */ /* 0x000fc20000010000 */
[----:B0-----:R-:W-:Y:S01]  /*1a650*/  FADD.FTZ R84, R60, R29 ;  /* 0x0000001d3c547221 */ /* 0x001fe20000010000 */
[----:B------:R-:W-:Y:S01]  /*1a660*/  MOV R89, R119 ;  /* 0x0000007700597202 */ /* 0x000fe20000000f00 */
[----:B------:R-:W-:-:S02]  /*1a670*/  IMAD.MOV.U32 R75, RZ, RZ, R119 ;  /* 0x000000ffff4b7224 */ /* 0x000fc400078e0077 */
[----:B------:R-:W-:-:S01]  /*1a680*/  FADD.FTZ R86, R26, R47 ;  /* 0x0000002f1a567221 */ /* 0x000fc20000010000 */
[----:B------:R-:W-:Y:S01]  /*1a690*/  IMAD.MOV.U32 R71, RZ, RZ, R119 ;  /* 0x000000ffff477224 */ /* 0x000fe200078e0077 */
[----:B------:R-:W0:Y:S01]  /*1a6a0*/  MUFU.EX2 R9, R9 ;  /* 0x0000000900097308 */ /* 0x000e220000000800 */
[----:B---3--:R-:W-:-:S01]  /*1a6b0*/  FADD.FTZ R29, R15, R84 ;  /* 0x000000540f1d7221 */ /* 0x008fc20000010000 */
[----:B------:R-:W-:Y:S01]  /*1a6c0*/  FADD.FTZ R47, R91, R86 ;  /* 0x000000565b2f7221 */ /* 0x000fe20000010000 */
[--C-:B------:R-:W-:Y:S02]  /*1a6d0*/  IMAD.MOV.U32 R91, RZ, RZ, R119.reuse ;  /* 0x000000ffff5b7224 */ /* 0x100fe400078e0077 */
[----:B------:R-:W-:Y:S02]  /*1a6e0*/  IMAD.MOV.U32 R68, RZ, RZ, R119 ;  /* 0x000000ffff447224 */ /* 0x000fe400078e0077 */
[----:B------:R-:W-:-:S01]  /*1a6f0*/  FADD.FTZ R86, R28, R47 ;  /* 0x0000002f1c567221 */ /* 0x000fc20000010000 */
[----:B------:R-:W-:Y:S01]  /*1a700*/  IMAD.MOV.U32 R30, RZ, RZ, R119 ;  /* 0x000000ffff1e7224 */ /* 0x000fe200078e0077 */
[----:B------:R-:W3:Y:S01]  /*1a710*/  MUFU.EX2 R81, R81 ;  /* 0x0000005100517308 */ /* 0x000ee20000000800 */
[----:B-1----:R-:W-:-:S01]  /*1a720*/  FADD.FTZ R84, R70, R29 ;  /* 0x0000001d46547221 */ /* 0x002fc20000010000 */
[----:B------:R-:W-:Y:S01]  /*1a730*/  F2FP.SATFINITE.E4M3.F32.PACK_AB_MERGE_C R205, R70, R15, RZ ;  /* 0x0000000f46cd723e */ /* 0x000fe200048070ff */
[----:B------:R-:W-:-:S03]  /*1a740*/  IMAD.MOV.U32 R70, RZ, RZ, R119 ;  /* 0x000000ffff467224 */ /* 0x000fc600078e0077 */
[----:B------:R-:W-:Y:S01]  /*1a750*/  F2FP.SATFINITE.E4M3.F32.PACK_AB_MERGE_C R205, R60, R7, R205 ;  /* 0x000000073ccd723e */ /* 0x000fe200048070cd */
[----:B------:R-:W-:Y:S01]  /*1a760*/  IMAD.MOV.U32 R60, RZ, RZ, R119 ;  /* 0x000000ffff3c7224 */ /* 0x000fe200078e0077 */
[----:B------:R-:W1:Y:S01]  /*1a770*/  MUFU.EX2 R64, R64 ;  /* 0x0000004000407308 */ /* 0x000e620000000800 */
[----:B0-----:R-:W-:-:S07]  /*1a780*/  FADD.FTZ R29, R9, R84 ;  /* 0x00000054091d7221 */ /* 0x001fce0000010000 */
[----:B------:R-:W0:Y:S01]  /*1a790*/  MUFU.EX2 R41, R41 ;  /* 0x0000002900297308 */ /* 0x000e220000000800 */
[----:B---3--:R-:W-:-:S04]  /*1a7a0*/  FADD.FTZ R47, R81, R86 ;  /* 0x00000056512f7221 */ /* 0x008fc80000010000 */
[----:B------:R-:W-:-:S03]  /*1a7b0*/  FADD.FTZ R86, R32, R47 ;  /* 0x0000002f20567221 */ /* 0x000fc60000010000 */
[----:B------:R-:W3:Y:S01]  /*1a7c0*/  MUFU.EX2 R79, R79 ;  /* 0x0000004f004f7308 */ /* 0x000ee20000000800 */
[----:B-1----:R-:W-:-:S07]  /*1a7d0*/  FADD.FTZ R84, R64, R29 ;  /* 0x0000001d40547221 */ /* 0x002fce0000010000 */
[----:B------:R-:W1:Y:S01]  /*1a7e0*/  MUFU.EX2 R74, R74 ;  /* 0x0000004a004a7308 */ /* 0x000e620000000800 */
[----:B0-----:R-:W-:-:S07]  /*1a7f0*/  FADD.FTZ R29, R41, R84 ;  /* 0x00000054291d7221 */ /* 0x001fce0000010000 */
[----:B------:R-:W0:Y:S01]  /*1a800*/  MUFU.EX2 R13, R13 ;  /* 0x0000000d000d7308 */ /* 0x000e220000000800 */
[----:B---3--:R-:W-:-:S01]  /*1a810*/  FADD.FTZ R47, R79, R86 ;  /* 0x000000564f2f7221 */ /* 0x008fc20000010000 */
[----:B------:R-:W-:Y:S01]  /*1a820*/  F2FP.SATFINITE.E4M3.F32.PACK_AB_MERGE_C R206, R79, R32, RZ ;  /* 0x000000204fce723e */ /* 0x000fe200048070ff */
[----:B------:R-:W-:Y:S02]  /*1a830*/  IMAD.MOV.U32 R86, RZ, RZ, R119 ;  /* 0x000000ffff567224 */ /* 0x000fe400078e0077 */
[----:B------:R-:W-:Y:S01]  /*1a840*/  FADD.FTZ R84, R34, R47 ;  /* 0x0000002f22547221 */ /* 0x000fe20000010000 */
[----:B------:R-:W-:Y:S01]  /*1a850*/  F2FP.SATFINITE.E4M3.F32.PACK_AB_MERGE_C R206, R81, R28, R206 ;  /* 0x0000001c51ce723e */ /* 0x000fe200048070ce */
[----:B------:R-:W-:Y:S01]  /*1a860*/  IMAD.MOV.U32 R79, RZ, RZ, R119 ;  /* 0x000000ffff4f7224 */ /* 0x000fe200078e0077 */
[----:B------:R-:W3:Y:S01]  /*1a870*/  MUFU.EX2 R83, R83 ;  /* 0x0000005300537308 */ /* 0x000ee20000000800 */
[----:B-1----:R-:W-:-:S01]  /*1a880*/  FADD.FTZ R8, R74, R29 ;  /* 0x0000001d4a087221 */ /* 0x002fc20000010000 */
[----:B------:R-:W-:Y:S01]  /*1a890*/  F2FP.SATFINITE.E4M3.F32.PACK_AB_MERGE_C R41, R74, R41, RZ ;  /* 0x000000294a29723e */ /* 0x000fe200048070ff */
[--C-:B------:R-:W-:Y:S01]  /*1a8a0*/  IMAD.MOV.U32 R74, RZ, RZ, R119.reuse ;  /* 0x000000ffff4a7224 */ /* 0x100fe200078e0077 */
[----:B------:R-:W-:Y:S01]  /*1a8b0*/  MOV R81, R119 ;  /* 0x0000007700517202 */ /* 0x000fe20000000f00 */
[----:B------:R-:W-:Y:S01]  /*1a8c0*/  IMAD.MOV.U32 R47, RZ, RZ, R119 ;  /* 0x000000ffff2f7224 */ /* 0x000fe200078e0077 */
[----:B------:R-:W-:Y:S01]  /*1a8d0*/  F2FP.SATFINITE.E4M3.F32.PACK_AB_MERGE_C R207, R64, R9, R41 ;  /* 0x0000000940cf723e */ /* 0x000fe20004807029 */
[----:B------:R-:W-:Y:S01]  /*1a8e0*/  IMAD.MOV.U32 R64, RZ, RZ, R119 ;  /* 0x000000ffff407224 */ /* 0x000fe200078e0077 */
[----:B------:R-:W1:Y:S01]  /*1a8f0*/  MUFU.EX2 R66, R66 ;  /* 0x0000004200427308 */ /* 0x000e620000000800 */
[----:B0-----:R-:W-:-:S01]  /*1a900*/  FADD.FTZ R29, R13, R8 ;  /* 0x000000080d1d7221 */ /* 0x001fc20000010000 */
[----:B------:R-:W-:Y:S01]  /*1a910*/  MOV R41, R119 ;  /* 0x0000007700297202 */ /* 0x000fe20000000f00 */
[----:B------:R-:W-:-:S05]  /*1a920*/  IMAD.MOV.U32 R28, RZ, RZ, R119 ;  /* 0x000000ffff1c7224 */ /* 0x000fca00078e0077 */
[----:B------:R-:W0:Y:S01]  /*1a930*/  MUFU.EX2 R43, R43 ;  /* 0x0000002b002b7308 */ /* 0x000e220000000800 */
[----:B---3--:R-:W-:-:S01]  /*1a940*/  FADD.FTZ R39, R83, R84 ;  /* 0x0000005453277221 */ /* 0x008fc20000010000 */
[----:B------:R-:W-:Y:S01]  /*1a950*/  F2FP.SATFINITE.E4M3.F32.PACK_AB_MERGE_C R208, R83, R34, R208 ;  /* 0x0000002253d0723e */ /* 0x000fe200048070d0 */
[----:B------:R-:W-:Y:S02]  /*1a960*/  IMAD.MOV.U32 R84, RZ, RZ, R119 ;  /* 0x000000ffff547224 */ /* 0x000fe400078e0077 */
[----:B------:R-:W-:Y:S01]  /*1a970*/  FADD.FTZ R26, R44, R39 ;  /* 0x000000272c1a7221 */ /* 0x000fe20000010000 */
[----:B------:R-:W-:Y:S02]  /*1a980*/  IMAD.MOV.U32 R83, RZ, RZ, R119 ;  /* 0x000000ffff537224 */ /* 0x000fe400078e0077 */
[----:B------:R3:W4:Y:S01]  /*1a990*/  MUFU.EX2 R78, R59 ;  /* 0x0000003b004e7308 */ /* 0x0007220000000800 */
[----:B-1----:R-:W-:-:S01]  /*1a9a0*/  FADD.FTZ R20, R66, R29 ;  /* 0x0000001d42147221 */ /* 0x002fc20000010000 */
[----:B------:R-:W-:Y:S01]  /*1a9b0*/  FADD.FTZ R85, R85, R26 ;  /* 0x0000001a55557221 */ /* 0x000fe20000010000 */
[----:B------:R-:W-:-:S02]  /*1a9c0*/  IMAD.MOV.U32 R44, RZ, RZ, R119 ;  /* 0x000000ffff2c7224 */ /* 0x000fc400078e0077 */
[----:B------:R-:W-:Y:S02]  /*1a9d0*/  IMAD.MOV.U32 R39, RZ, RZ, R119 ;  /* 0x000000ffff277224 */ /* 0x000fe400078e0077 */
[----:B------:R-:W-:-:S01]  /*1a9e0*/  FADD.FTZ R26, R46, R85 ;  /* 0x000000552e1a7221 */ /* 0x000fc20000010000 */
[----:B------:R-:W-:Y:S01]  /*1a9f0*/  MOV R85, R119 ;  /* 0x0000007700557202 */ /* 0x000fe20000000f00 */
[----:B------:R-:W1:Y:S01]  /*1aa00*/  MUFU.EX2 R21, R21 ;  /* 0x0000001500157308 */ /* 0x000e620000000800 */
[----:B0-----:R-:W-:-:S01]  /*1aa10*/  FADD.FTZ R29, R43, R20 ;  /* 0x000000142b1d7221 */ /* 0x001fc20000010000 */
[--C-:B---3--:R-:W-:Y:S02]  /*1aa20*/  IMAD.MOV.U32 R59, RZ, RZ, R119.reuse ;  /* 0x000000ffff3b7224 */ /* 0x108fe400078e0077 */
[----:B------:R-:W-:-:S04]  /*1aa30*/  IMAD.MOV.U32 R34, RZ, RZ, R119 ;  /* 0x000000ffff227224 */ /* 0x000fc800078e0077 */
[----:B------:R-:W0:Y:S01]  /*1aa40*/  MUFU.EX2 R93, R93 ;  /* 0x0000005d005d7308 */ /* 0x000e220000000800 */
[----:B----4-:R-:W-:-:S01]  /*1aa50*/  FADD.FTZ R20, R78, R29 ;  /* 0x0000001d4e147221 */ /* 0x010fc20000010000 */
[----:B------:R-:W-:Y:S01]  /*1aa60*/  F2FP.SATFINITE.E4M3.F32.PACK_AB_MERGE_C R43, R78, R43, RZ ;  /* 0x0000002b4e2b723e */ /* 0x000fe200048070ff */
[----:B------:R-:W-:Y:S01]  /*1aa70*/  IMAD.MOV.U32 R78, RZ, RZ, R119 ;  /* 0x000000ffff4e7224 */ /* 0x000fe200078e0077 */
[----:B------:R-:W-:Y:S02]  /*1aa80*/  MOV R29, R119 ;  /* 0x00000077001d7202 */ /* 0x000fe40000000f00 */
[----:B------:R-:W-:Y:S01]  /*1aa90*/  F2FP.SATFINITE.E4M3.F32.PACK_AB_MERGE_C R209, R66, R13, R43 ;  /* 0x0000000d42d1723e */ /* 0x000fe2000480702b */
[----:B------:R-:W-:Y:S01]  /*1aaa0*/  IMAD.MOV.U32 R66, RZ, RZ, R119 ;  /* 0x000000ffff427224 */ /* 0x000fe200078e0077 */
[----:B------:R-:W3:Y:S01]  /*1aab0*/  MUFU.EX2 R72, R72 ;  /* 0x0000004800487308 */ /* 0x000ee20000000800 */
[----:B-1----:R-:W-:-:S01]  /*1aac0*/  FADD.FTZ R11, R21, R20 ;  /* 0x00000014150b7221 */ /* 0x002fc20000010000 */
[----:B------:R-:W-:-:S06]  /*1aad0*/  IMAD.MOV.U32 R43, RZ, RZ, R119 ;  /* 0x000000ffff2b7224 */ /* 0x000fcc00078e0077 */
[----:B------:R-:W1:Y:S01]  /*1aae0*/  MUFU.EX2 R45, R45 ;  /* 0x0000002d002d7308 */ /* 0x000e620000000800 */
[----:B0-----:R-:W-:-:S04]  /*1aaf0*/  FADD.FTZ R15, R93, R26 ;  /* 0x0000001a5d0f7221 */ /* 0x001fc80000010000 */
[----:B------:R-:W-:-:S03]  /*1ab00*/  FADD.FTZ R32, R48, R15 ;  /* 0x0000000f30207221 */ /* 0x000fc60000010000 */
[----:B------:R-:W0:Y:S01]  /*1ab10*/  MUFU.EX2 R95, R95 ;  /* 0x0000005f005f7308 */ /* 0x000e220000000800 */
[----:B---3--:R-:W-:-:S07]  /*1ab20*/  FADD.FTZ R26, R72, R11 ;  /* 0x0000000b481a7221 */ /* 0x008fce0000010000 */
[----:B------:R-:W3:Y:S01]  /*1ab30*/  MUFU.EX2 R40, R40 ;  /* 0x0000002800287308 */ /* 0x000ee20000000800 */
[----:B-1----:R-:W-:-:S01]  /*1ab40*/  FADD.FTZ R11, R45, R26 ;  /* 0x0000001a2d0b7221 */ /* 0x002fc20000010000 */
[C---:B------:R-:W-:Y:S01]  /*1ab50*/  F2FP.SATFINITE.E4M3.F32.PACK_AB_MERGE_C R45, R80.reuse, R45, RZ ;  /* 0x0000002d502d723e */ /* 0x040fe200048070ff */
[----:B------:R-:W-:Y:S02]  /*1ab60*/  IMAD.MOV.U32 R26, RZ, RZ, R119 ;  /* 0x000000ffff1a7224 */ /* 0x000fe400078e0077 */
[----:B------:R-:W-:Y:S01]  /*1ab70*/  FADD.FTZ R11, R80, R11 ;  /* 0x0000000b500b7221 */ /* 0x000fe20000010000 */
[----:B------:R-:W-:Y:S01]  /*1ab80*/  F2FP.SATFINITE.E4M3.F32.PACK_AB_MERGE_C R211, R72, R21, R45 ;  /* 0x0000001548d3723e */ /* 0x000fe2000480702d */
[--C-:B------:R-:W-:Y:S01]  /*1ab90*/  IMAD.MOV.U32 R80, RZ, RZ, R119.reuse ;  /* 0x000000ffff507224 */ /* 0x100fe200078e0077 */
[----:B------:R1:W4:Y:S01]  /*1aba0*/  MUFU.EX2 R0, R65 ;  /* 0x0000004100007308 */ /* 0x0003220000000800 */
[C---:B0-----:R-:W-:Y:S01]  /*1abb0*/  F2FP.SATFINITE.E4M3.F32.PACK_AB_MERGE_C R210, R95.reuse, R48, RZ ;  /* 0x000000305fd2723e */ /* 0x041fe200048070ff */
[----:B------:R-:W-:Y:S01]  /*1abc0*/  FADD.FTZ R95, R95, R32 ;  /* 0x000000205f5f7221 */ /* 0x000fe20000010000 */
[--C-:B------:R-:W-:Y:S01]  /*1abd0*/  IMAD.MOV.U32 R72, RZ, RZ, R119.reuse ;  /* 0x000000ffff487224 */ /* 0x100fe200078e0077 */
[----:B------:R-:W-:Y:S01]  /*1abe0*/  MOV R45, R119 ;  /* 0x00000077002d7202 */ /* 0x000fe20000000f00 */
[--C-:B------:R-:W-:Y:S01]  /*1abf0*/  IMAD.MOV.U32 R48, RZ, RZ, R119.reuse ;  /* 0x000000ffff307224 */ /* 0x100fe200078e0077 */
[----:B------:R-:W-:Y:S01]  /*1ac00*/  F2FP.SATFINITE.E4M3.F32.PACK_AB_MERGE_C R210, R93, R46, R210 ;  /* 0x0000002e5dd2723e */ /* 0x000fe200048070d2 */
[----:B------:R-:W-:Y:S01]  /*1ac10*/  IMAD.MOV.U32 R46, RZ, RZ, R119 ;  /* 0x000000ffff2e7224 */ /* 0x000fe200078e0077 */
[----:B------:R-:W0:Y:S01]  /*1ac20*/  MUFU.EX2 R101, R101 ;  /* 0x0000006500657308 */ /* 0x000e220000000800 */
[----:B---3--:R-:W-:-:S01]  /*1ac30*/  FADD.FTZ R6, R40, R95 ;  /* 0x0000005f28067221 */ /* 0x008fc20000010000 */
[--C-:B------:R-:W-:Y:S01]  /*1ac40*/  IMAD.MOV.U32 R95, RZ, RZ, R119.reuse ;  /* 0x000000ffff5f7224 */ /* 0x100fe200078e0077 */
[-C--:B------:R-:W-:Y:S01]  /*1ac50*/  MOV R93, R119.reuse ;  /* 0x00000077005d7202 */ /* 0x080fe20000000f00 */
[----:B------:R-:W-:Y:S01]  /*1ac60*/  IMAD.MOV.U32 R32, RZ, RZ, R119 ;  /* 0x000000ffff207224 */ /* 0x000fe200078e0077 */
[----:B-1----:R-:W-:-:S03]  /*1ac70*/  MOV R65, R119 ;  /* 0x0000007700417202 */ /* 0x002fc60000000f00 */
[----:B--2---:R1:W2:Y:S01]  /*1ac80*/  MUFU.EX2 R25, R67 ;  /* 0x0000004300197308 */ /* 0x0042a20000000800 */
[----:B----4-:R-:W-:-:S07]  /*1ac90*/  FADD.FTZ R12, R0, R11 ;  /* 0x0000000b000c7221 */ /* 0x010fce0000010000 */
[----:B------:R-:W3:Y:S01]  /*1aca0*/  MUFU.EX2 R36, R36 ;  /* 0x0000002400247308 */ /* 0x000ee20000000800 */
[----:B0-----:R-:W-:-:S01]  /*1acb0*/  FADD.FTZ R11, R101, R6 ;  /* 0x00000006650b7221 */ /* 0x001fc20000010000 */
[----:B-1----:R-:W-:-:S06]  /*1acc0*/  IMAD.MOV.U32 R67, RZ, RZ, R119 ;  /* 0x000000ffff437224 */ /* 0x002fcc00078e0077 */
[----:B------:R-:W0:Y:S01]  /*1acd0*/  MUFU.EX2 R31, R31 ;  /* 0x0000001f001f7308 */ /* 0x000e220000000800 */
[----:B--2---:R-:W-:-:S07]  /*1ace0*/  FADD.FTZ R12, R25, R12 ;  /* 0x0000000c190c7221 */ /* 0x004fce0000010000 */
[----:B------:R-:W1:Y:S01]  /*1acf0*/  MUFU.EX2 R107, R107 ;  /* 0x0000006b006b7308 */ /* 0x000e620000000800 */
[----:B---3--:R-:W-:-:S07]  /*1ad00*/  FADD.FTZ R24, R36, R11 ;  /* 0x0000000b24187221 */ /* 0x008fce0000010000 */
[----:B------:R2:W3:Y:S01]  /*1ad10*/  MUFU.EX2 R82, R69 ;  /* 0x0000004500527308 */ /* 0x0004e20000000800 */
[----:B0-----:R-:W-:-:S07]  /*1ad20*/  FADD.FTZ R11, R31, R12 ;  /* 0x0000000c1f0b7221 */ /* 0x001fce0000010000 */
[----:B------:R-:W0:Y:S01]  /*1ad30*/  MUFU.EX2 R38, R38 ;  /* 0x0000002600267308 */ /* 0x000e220000000800 */
[C---:B-1----:R-:W-:Y:S01]  /*1ad40*/  F2FP.SATFINITE.E4M3.F32.PACK_AB_MERGE_C R212, R107.reuse, R36, RZ ;  /* 0x000000246bd4723e */ /* 0x042fe200048070ff */
[----:B------:R-:W-:Y:S01]  /*1ad50*/  FADD.FTZ R107, R107, R24 ;  /* 0x000000186b6b7221 */ /* 0x000fe20000010000 */
[-C--:B--2---:R-:W-:Y:S01]  /*1ad60*/  MOV R69, R119.reuse ;  /* 0x0000007700457202 */ /* 0x084fe20000000f00 */
[--C-:B------:R-:W-:Y:S01]  /*1ad70*/  IMAD.MOV.U32 R36, RZ, RZ, R119.reuse ;  /* 0x000000ffff247224 */ /* 0x100fe200078e0077 */
[----:B------:R-:W-:Y:S01]  /*1ad80*/  F2FP.SATFINITE.E4M3.F32.PACK_AB_MERGE_C R212, R101, R40, R212 ;  /* 0x0000002865d4723e */ /* 0x000fe200048070d4 */
[----:B------:R-:W-:Y:S01]  /*1ad90*/  IMAD.MOV.U32 R40, RZ, RZ, R119 ;  /* 0x000000ffff287224 */ /* 0x000fe200078e0077 */
[----:B------:R-:W-:Y:S01]  /*1ada0*/  MOV R101, R119 ;  /* 0x0000007700657202 */ /* 0x000fe20000000f00 */
[----:B------:R-:W1:Y:S01]  /*1adb0*/  MUFU.EX2 R27, R27 ;  /* 0x0000001b001b7308 */ /* 0x000e620000000800 */
[C---:B---3--:R-:W-:Y:S01]  /*1adc0*/  F2FP.SATFINITE.E4M3.F32.PACK_AB_MERGE_C R31, R82.reuse, R31, RZ ;  /* 0x0000001f521f723e */ /* 0x048fe200048070ff */
[----:B------:R-:W-:-:S03]  /*1add0*/  FADD.FTZ R82, R82, R11 ;  /* 0x0000000b52527221 */ /* 0x000fc60000010000 */
[----:B------:R-:W-:Y:S01]  /*1ade0*/  F2FP.SATFINITE.E4M3.F32.PACK_AB_MERGE_C R213, R25, R0, R31 ;  /* 0x0000000019d5723e */ /* 0x000fe2000480701f */
[----:B------:R-:W-:Y:S01]  /*1adf0*/  IMAD.MOV.U32 R31, RZ, RZ, R119 ;  /* 0x000000ffff1f7224 */ /* 0x000fe200078e0077 */
[----:B------:R-:W-:Y:S01]  /*1ae00*/  MOV R25, R119 ;  /* 0x0000007700197202 */ /* 0x000fe20000000f00 */
[----:B------:R-:W2:Y:S01]  /*1ae10*/  MUFU.EX2 R111, R111 ;  /* 0x0000006f006f7308 */ /* 0x000ea20000000800 */
[----:B0-----:R-:W-:-:S01]  /*1ae20*/  FADD.FTZ R12, R38, R107 ;  /* 0x0000006b260c7221 */ /* 0x001fc20000010000 */
[----:B------:R-:W-:-:S06]  /*1ae30*/  IMAD.MOV.U32 R107, RZ, RZ, R119 ;  /* 0x000000ffff6b7224 */ /* 0x000fcc00078e0077 */
[----:B------:R-:W0:Y:S01]  /*1ae40*/  MUFU.EX2 R76, R76 ;  /* 0x0000004c004c7308 */ /* 0x000e220000000800 */
[----:B-1----:R-:W-:-:S01]  /*1ae50*/  FADD.FTZ R11, R27, R82 ;  /* 0x000000521b0b7221 */ /* 0x002fc20000010000 */
[----:B------:R-:W-:-:S06]  /*1ae60*/  IMAD.MOV.U32 R82, RZ, RZ, R119 ;  /* 0x000000ffff527224 */ /* 0x000fcc00078e0077 */
[----:B------:R-:W-:Y:S01]  /*1ae70*/  MUFU.EX2 R42, R42 ;  /* 0x0000002a002a7308 */ /* 0x000fe20000000800 */
[----:B--2---:R-:W-:-:S07]  /*1ae80*/  FADD.FTZ R15, R111, R12 ;  /* 0x0000000c6f0f7221 */ /* 0x004fce0000010000 */
[----:B------:R-:W1:Y:S01]  /*1ae90*/  MUFU.EX2 R113, R113 ;  /* 0x0000007100717308 */ /* 0x000e620000000800 */
[----:B0-----:R-:W-:-:S07]  /*1aea0*/  FADD.FTZ R24, R76, R11 ;  /* 0x0000000b4c187221 */ /* 0x001fce0000010000 */
[----:B------:R-:W0:Y:S08]  /*1aeb0*/  MUFU.EX2 R33, R33 ;  /* 0x0000002100217308 */ /* 0x000e300000000800 */
[----:B------:R2:W3:Y:S01]  /*1aec0*/  MUFU.EX2 R8, R77 ;  /* 0x0000004d00087308 */ /* 0x0004e20000000800 */
[----:B-1----:R-:W-:Y:S01]  /*1aed0*/  F2FP.SATFINITE.E4M3.F32.PACK_AB_MERGE_C R214, R113, R42, RZ ;  /* 0x0000002a71d6723e */ /* 0x002fe200048070ff */
[----:B------:R-:W-:-:S03]  /*1aee0*/  FADD.FTZ R42, R42, R15 ;  /* 0x0000000f2a2a7221 */ /* 0x000fc60000010000 */
[----:B------:R-:W-:Y:S01]  /*1aef0*/  F2FP.SATFINITE.E4M3.F32.PACK_AB_MERGE_C R214, R111, R38, R214 ;  /* 0x000000266fd6723e */ /* 0x000fe200048070d6 */
[----:B------:R-:W-:-:S01]  /*1af00*/  FADD.FTZ R113, R113, R42 ;  /* 0x0000002a71717221 */ /* 0x000fc20000010000 */
[----:B------:R-:W-:Y:S01]  /*1af10*/  IMAD.MOV.U32 R111, RZ, RZ, R119 ;  /* 0x000000ffff6f7224 */ /* 0x000fe200078e0077 */
[----:B------:R-:W-:Y:S01]  /*1af20*/  MUFU.EX2 R52, R52 ;  /* 0x0000003400347308 */ /* 0x000fe20000000800 */
[----:B0-----:R-:W-:-:S01]  /*1af30*/  FADD.FTZ R11, R33, R24 ;  /* 0x00000018210b7221 */ /* 0x001fc20000010000 */
[----:B--2---:R-:W-:Y:S01]  /*1af40*/  MOV R77, R119 ;  /* 0x00000077004d7202 */ /* 0x004fe20000000f00 */
[--C-:B------:R-:W-:Y:S02]  /*1af50*/  IMAD.MOV.U32 R42, RZ, RZ, R119.reuse ;  /* 0x000000ffff2a7224 */ /* 0x100fe400078e0077 */
[--C-:B------:R-:W-:Y:S02]  /*1af60*/  IMAD.MOV.U32 R38, RZ, RZ, R119.reuse ;  /* 0x000000ffff267224 */ /* 0x100fe400078e0077 */
[----:B------:R-:W-:Y:S01]  /*1af70*/  IMAD.MOV.U32 R24, RZ, RZ, R119 ;  /* 0x000000ffff187224 */ /* 0x000fe200078e0077 */
[----:B------:R-:W0:Y:S01]  /*1af80*/  MUFU.EX2 R125, R125 ;  /* 0x0000007d007d7308 */ /* 0x000e220000000800 */
[C---:B---3--:R-:W-:Y:S01]  /*1af90*/  F2FP.SATFINITE.E4M3.F32.PACK_AB_MERGE_C R33, R8.reuse, R33, RZ ;  /* 0x000000210821723e */ /* 0x048fe200048070ff */
[----:B------:R-:W-:-:S03]  /*1afa0*/  FADD.FTZ R8, R8, R11 ;  /* 0x0000000b08087221 */ /* 0x000fc60000010000 */
[----:B------:R-:W-:Y:S01]  /*1afb0*/  F2FP.SATFINITE.E4M3.F32.PACK_AB_MERGE_C R215, R76, R27, R33 ;  /* 0x0000001b4cd7723e */ /* 0x000fe20004807021 */
[--C-:B------:R-:W-:Y:S01]  /*1afc0*/  IMAD.MOV.U32 R76, RZ, RZ, R119.reuse ;  /* 0x000000ffff4c7224 */ /* 0x100fe200078e0077 */
[----:B------:R-:W-:Y:S01]  /*1afd0*/  MOV R33, R119 ;  /* 0x0000007700217202 */ /* 0x000fe20000000f00 */
[----:B------:R-:W1:Y:S01]  /*1afe0*/  MUFU.EX2 R50, R50 ;  /* 0x0000003200327308 */ /* 0x000e620000000800 */
[----:B------:R-:W-:-:S07]  /*1aff0*/  IMAD.MOV.U32 R27, RZ, RZ, R119 ;  /* 0x000000ffff1b7224 */ /* 0x000fce00078e0077 */
[----:B------:R-:W2:Y:S01]  /*1b000*/  MUFU.EX2 R37, R37 ;  /* 0x0000002500257308 */ /* 0x000ea20000000800 */
[----:B0-----:R-:W-:-:S07]  /*1b010*/  F2FP.SATFINITE.E4M3.F32.PACK_AB_MERGE_C R216, R125, R52, RZ ;  /* 0x000000347dd8723e */ /* 0x001fce00048070ff */
[----:B------:R-:W0:Y:S01]  /*1b020*/  MUFU.EX2 R123, R123 ;  /* 0x0000007b007b7308 */ /* 0x000e220000000800 */
[----:B-1----:R-:W-:-:S01]  /*1b030*/  FADD.FTZ R4, R50, R113 ;  /* 0x0000007132047221 */ /* 0x002fc20000010000 */
[----:B------:R-:W-:-:S06]  /*1b040*/  MOV R113, R119 ;  /* 0x0000007700717202 */ /* 0x000fcc0000000f00 */
[----:B------:R1:W3:Y:S01]  /*1b050*/  MUFU.EX2 R20, R109 ;  /* 0x0000006d00147308 */ /* 0x0002e20000000800 */
[----:B--2---:R-:W-:-:S07]  /*1b060*/  FADD.FTZ R3, R37, R8 ;  /* 0x0000000825037221 */ /* 0x004fce0000010000 */
[----:B------:R-:W2:Y:S01]  /*1b070*/  MUFU.EX2 R115, R115 ;  /* 0x0000007300737308 */ /* 0x000ea20000000800 */
[C---:B0-----:R-:W-:Y:S01]  /*1b080*/  F2FP.SATFINITE.E4M3.F32.PACK_AB_MERGE_C R216, R123.reuse, R50, R216 ;  /* 0x000000327bd8723e */ /* 0x041fe200048070d8 */
[----:B------:R-:W-:Y:S01]  /*1b090*/  FADD.FTZ R123, R123, R4 ;  /* 0x000000047b7b7221 */ /* 0x000fe20000010000 */
[----:B-1----:R-:W-:Y:S01]  /*1b0a0*/  MOV R109, R119 ;  /* 0x00000077006d7202 */ /* 0x002fe20000000f00 */
[----:B------:R-:W-:Y:S02]  /*1b0b0*/  IMAD.MOV.U32 R50, RZ, RZ, R119 ;  /* 0x000000ffff327224 */ /* 0x000fe400078e0077 */
[----:B------:R-:W-:-:S02]  /*1b0c0*/  FADD.FTZ R52, R52, R123 ;  /* 0x0000007b34347221 */ /* 0x000fc40000010000 */
[----:B------:R0:W1:Y:S01]  /*1b0d0*/  MUFU.EX2 R6, R117 ;  /* 0x0000007500067308 */ /* 0x0000620000000800 */
[----:B---3--:R-:W-:-:S01]  /*1b0e0*/  FADD.FTZ R4, R20, R3 ;  /* 0x0000000314047221 */ /* 0x008fc20000010000 */
[----:B------:R-:W-:Y:S01]  /*1b0f0*/  FADD.FTZ R125, R125, R52 ;  /* 0x000000347d7d7221 */ /* 0x000fe20000010000 */
[----:B------:R-:W-:-:S05]  /*1b100*/  IMAD.MOV.U32 R52, RZ, RZ, R119 ;  /* 0x000000ffff347224 */ /* 0x000fca00078e0077 */
[----:B------:R-:W-:Y:S01]  /*1b110*/  MUFU.EX2 R56, R56 ;  /* 0x0000003800387308 */ /* 0x000fe20000000800 */
[----:B--2---:R-:W-:-:S01]  /*1b120*/  FADD.FTZ R3, R115, R4 ;  /* 0x0000000473037221 */ /* 0x004fc20000010000 */
[----:B0-----:R-:W-:-:S06]  /*1b130*/  MOV R117, R119 ;  /* 0x0000007700757202 */ /* 0x001fcc0000000f00 */
[----:B------:R-:W0:Y:S01]  /*1b140*/  MUFU.EX2 R129, R129 ;  /* 0x0000008100817308 */ /* 0x000e220000000800 */
[C---:B-1----:R-:W-:Y:S01]  /*1b150*/  F2FP.SATFINITE.E4M3.F32.PACK_AB_MERGE_C R115, R6.reuse, R115, RZ ;  /* 0x000000730673723e */ /* 0x042fe200048070ff */
[----:B------:R-:W-:-:S03]  /*1b160*/  FADD.FTZ R6, R6, R3 ;  /* 0x0000000306067221 */ /* 0x000fc60000010000 */
[----:B------:R-:W-:Y:S01]  /*1b170*/  F2FP.SATFINITE.E4M3.F32.PACK_AB_MERGE_C R217, R20, R37, R115 ;  /* 0x0000002514d9723e */ /* 0x000fe20004807073 */
[----:B------:R-:W-:Y:S01]  /*1b180*/  IMAD.MOV.U32 R115, RZ, RZ, R119 ;  /* 0x000000ffff737224 */ /* 0x000fe200078e0077 */
[----:B------:R-:W-:Y:S01]  /*1b190*/  MOV R37, R119 ;  /* 0x0000007700257202 */ /* 0x000fe20000000f00 */
[----:B------:R-:W1:Y:S08]  /*1b1a0*/  MUFU.EX2 R54, R54 ;  /* 0x0000003600367308 */ /* 0x000e700000000800 */
[----:B------:R-:W2:Y:S01]  /*1b1b0*/  MUFU.EX2 R97, R97 ;  /* 0x0000006100617308 */ /* 0x000ea20000000800 */
[----:B0-----:R-:W-:-:S07]  /*1b1c0*/  F2FP.SATFINITE.E4M3.F32.PACK_AB_MERGE_C R5, R129, R56, RZ ;  /* 0x000000388105723e */ /* 0x001fce00048070ff */
[----:B------:R-:W0:Y:S01]  /*1b1d0*/  MUFU.EX2 R127, R127 ;  /* 0x0000007f007f7308 */ /* 0x000e220000000800 */
[----:B-1----:R-:W-:-:S07]  /*1b1e0*/  FADD.FTZ R4, R54, R125 ;  /* 0x0000007d36047221 */ /* 0x002fce0000010000 */
[----:B------:R1:W3:Y:S01]  /*1b1f0*/  MUFU.EX2 R12, R99 ;  /* 0x00000063000c7308 */ /* 0x0002e20000000800 */
[----:B--2---:R-:W-:-:S07]  /*1b200*/  FADD.FTZ R3, R97, R6 ;  /* 0x0000000661037221 */ /* 0x004fce0000010000 */
[----:B------:R-:W-:Y:S01]  /*1b210*/  MUFU.EX2 R103, R103 ;  /* 0x0000006700677308 */ /* 0x000fe20000000800 */
[C---:B0-----:R-:W-:Y:S01]  /*1b220*/  F2FP.SATFINITE.E4M3.F32.PACK_AB_MERGE_C R218, R127.reuse, R54, R5 ;  /* 0x000000367fda723e */ /* 0x041fe20004807005 */
[----:B------:R-:W-:Y:S01]  /*1b230*/  FADD.FTZ R127, R127, R4 ;  /* 0x000000047f7f7221 */ /* 0x000fe20000010000 */
[--C-:B-1----:R-:W-:Y:S02]  /*1b240*/  IMAD.MOV.U32 R99, RZ, RZ, R119.reuse ;  /* 0x000000ffff637224 */ /* 0x102fe400078e0077 */
[----:B------:R-:W-:Y:S02]  /*1b250*/  IMAD.MOV.U32 R54, RZ, RZ, R119 ;  /* 0x000000ffff367224 */ /* 0x000fe400078e0077 */
[----:B------:R-:W-:-:S01]  /*1b260*/  FADD.FTZ R56, R56, R127 ;  /* 0x0000007f38387221 */ /* 0x000fc20000010000 */
[----:B------:R-:W0:Y:S01]  /*1b270*/  MUFU.EX2 R58, R58 ;  /* 0x0000003a003a7308 */ /* 0x000e220000000800 */
[----:B---3--:R-:W-:-:S02]  /*1b280*/  FADD.FTZ R0, R12, R3 ;  /* 0x000000030c007221 */ /* 0x008fc40000010000 */
[----:B------:R-:W-:Y:S01]  /*1b290*/  FADD.FTZ R9, R129, R56 ;  /* 0x0000003881097221 */ /* 0x000fe20000010000 */
[----:B------:R-:W-:Y:S01]  /*1b2a0*/  IMAD.MOV.U32 R56, RZ, RZ, R119 ;  /* 0x000000ffff387224 */ /* 0x000fe200078e0077 */
[----:B0-----:R-:W-:Y:S01]  /*1b2b0*/  F2FP.SATFINITE.E4M3.F32.PACK_AB_MERGE_C R3, R58, R103, RZ ;  /* 0x000000673a03723e */ /* 0x001fe200048070ff */
[----:B------:R-:W-:-:S03]  /*1b2c0*/  FADD.FTZ R103, R103, R0 ;  /* 0x0000000067677221 */ /* 0x000fc60000010000 */
[----:B------:R-:W-:Y:S01]  /*1b2d0*/  F2FP.SATFINITE.E4M3.F32.PACK_AB_MERGE_C R219, R12, R97, R3 ;  /* 0x000000610cdb723e */ /* 0x000fe20004807003 */
[----:B------:R-:W-:-:S01]  /*1b2e0*/  FADD.FTZ R0, R58, R103 ;  /* 0x000000673a007221 */ /* 0x000fc20000010000 */
[--C-:B------:R-:W-:Y:S01]  /*1b2f0*/  IMAD.MOV.U32 R103, RZ, RZ, R119.reuse ;  /* 0x000000ffff677224 */ /* 0x100fe200078e0077 */
[----:B------:R-:W-:Y:S01]  /*1b300*/  MOV R97, R119 ;  /* 0x0000007700617202 */ /* 0x000fe20000000f00 */
[----:B------:R-:W-:Y:S01]  /*1b310*/  IMAD.MOV.U32 R58, RZ, RZ, R119 ;  /* 0x000000ffff3a7224 */ /* 0x000fe200078e0077 */
[----:B------:R-:W-:Y:S06]  /*1b320*/  @!P2 BRA `(.L_x_626) ;  /* 0x000000400060a947 */ /* 0x000fec0003800000 */
[----:B------:R-:W-:Y:S01]  /*1b330*/  VIADD R3, R161, 0xfffffffe ;  /* 0xfffffffea1037836 */ /* 0x000fe20000000000 */
[----:B------:R-:W-:Y:S01]  /*1b340*/  MOV R5, R120 ;  /* 0x0000007800057202 */ /* 0x000fe20000000f00 */
[----:B------:R-:W-:Y:S01]  /*1b350*/  IMAD.MOV.U32 R4, RZ, RZ, R121 ;  /* 0x000000ffff047224 */ /* 0x000fe200078e0079 */
[----:B------:R-:W-:Y:S01]  /*1b360*/  CS2R R118, SRZ ;  /* 0x0000000000767805 */ /* 0x000fe2000001ff00 */
[----:B------:R-:W-:Y:S01]  /*1b370*/  IMAD.MOV.U32 R6, RZ, RZ, R230 ;  /* 0x000000ffff067224 */ /* 0x000fe200078e00e6 */
[----:B------:R-:W-:Y:S01]  /*1b380*/  CS2R R116, SRZ ;  /* 0x0000000000747805 */ /* 0x000fe2000001ff00 */
[----:B------:R-:W-:Y:S01]  /*1b390*/  IMAD.MOV.U32 R7, RZ, RZ, R147 ;  /* 0x000000ffff077224 */ /* 0x000fe200078e0093 */
        /* <DEDUP_REMOVED lines=45> */
[----:B------:R-:W-:-:S07]  /*1b670*/  CS2R R24, SRZ ;  /* 0x0000000000187805 */ /* 0x000fce000001ff00 */
.L_x_637:
[----:B------:R-:W-:Y:S01]  /*1b680*/  ISETP.NE.AND P1, PT, R7, 0x1, PT ;  /* 0x000000010700780c */ /* 0x000fe20003f25270 */
[----:B------:R-:W-:Y:S05]  /*1b690*/  YIELD ;  /* 0x0000000000007946 */ /* 0x000fea0003800000 */
[----:B------:R-:W-:Y:S02]  /*1b6a0*/  SEL R11, RZ, 0x1, P1 ;  /* 0x00000001ff0b7807 */ /* 0x000fe40000800000 */
[----:B------:R-:W-:Y:S02]  /*1b6b0*/  ISETP.NE.AND P1, PT, R233, RZ, PT ;  /* 0x000000ffe900720c */ /* 0x000fe40003f25270 */
[----:B------:R-:W-:-:S11]  /*1b6c0*/  LOP3.LUT R230, R6, R11, RZ, 0x3c, !PT ;  /* 0x0000000b06e67212 */ /* 0x000fd600078e3cff */
[----:B------:R-:W-:Y:S05]  /*1b6d0*/  @P1 BRA `(.L_x_627) ;  /* 0x00000000003c1947 */ /* 0x000fea0003800000 */
[----:B------:R-:W-:Y:S05]  /*1b6e0*/  @!P0 BRA `(.L_x_628) ;  /* 0x0000000000048947 */ /* 0x000fea0003800000 */
[----:B------:R-:W-:Y:S01]  /*1b6f0*/  BPT.TRAP 0x1 ;  /* 0x000000040000795c */ /* 0x000fe20000300000 */
.L_x_628:
[----:B------:R-:W-:-:S05]  /*1b700*/  VIADD R8, R7, 0x1 ;  /* 0x0000000107087836 */ /* 0x000fca0000000000 */
[----:B------:R-:W-:-:S04]  /*1b710*/  ISETP.NE.AND P2, PT, R8, 0x2, PT ;  /* 0x000000020800780c */ /* 0x000fc80003f45270 */
[----:B------:R-:W-:Y:S02]  /*1b720*/  SEL R11, R8, RZ, P2 ;  /* 0x000000ff080b7207 */ /* 0x000fe40001000000 */
[----:B------:R-:W-:Y:S02]  /*1b730*/  SHF.L.U32 R8, R230, 0x1f, RZ ;  /* 0x0000001fe6087819 */ /* 0x000fe400000006ff */
[----:B------:R-:W-:-:S04]  /*1b740*/  LEA R11, R11, R16, 0x3 ;  /* 0x000000100b0b7211 */ /* 0x000fc800078e18ff */
[----:B------:R0:W1:Y:S01]  /*1b750*/  SYNCS.PHASECHK.TRANS64.TRYWAIT P2, [R11+URZ+0x33430], R8 ;  /* 0x033430080b0075a7 */ /* 0x000062000804017f */
[----:B------:R-:W-:Y:S05]  /*1b760*/  @!P0 BRA `(.L_x_629) ;  /* 0x0000000000048947 */ /* 0x000fea0003800000 */
[----:B------:R-:W-:Y:S01]  /*1b770*/  BPT.TRAP 0x1 ;  /* 0x000000040000795c */ /* 0x000fe20000300000 */
.L_x_629:
[----:B------:R-:W-:Y:S04]  /*1b780*/  BSSY B0, `(.L_x_627) ;  /* 0x0000004000007945 */ /* 0x000fe80003800000 */
[----:B-1----:R-:W-:Y:S05]  /*1b790*/  @P2 BRA `(.L_x_630) ;  /* 0x0000000000082947 */ /* 0x002fea0003800000 */
[----:B------:R-:W1:Y:S02]  /*1b7a0*/  SYNCS.PHASECHK.TRANS64.TRYWAIT P2, [R11+URZ+0x33430], R8 ;  /* 0x033430080b0075a7 */ /* 0x000e64000804017f */
[----:B-1----:R-:W-:Y:S05]  /*1b7b0*/  @!P2 BRA `(.L_x_631) ;  /* 0x000000f40098a947 */ /* 0x002fea0003800000 */
.L_x_630:
[----:B------:R-:W-:Y:S05]  /*1b7c0*/  BSYNC B0 ;  /* 0x0000000000007941 */ /* 0x000fea0003800000 */
.L_x_627:
[----:B01----:R-:W0:Y:S01]  /*1b7d0*/  S2R R8, SR_TID.X ;  /* 0x0000000000087919 */ /* 0x003e220000002100 */
[----:B------:R-:W-:Y:S05]  /*1b7e0*/  WARPSYNC.ALL ;  /* 0x0000000000007948 */ /* 0x000fea0003800000 */
[----:B------:R-:W-:Y:S01]  /*1b7f0*/  MOV R11, 0x80000020 ;  /* 0x80000020000b7802 */ /* 0x000fe20000000f00 */
[----:B------:R-:W-:Y:S01]  /*1b800*/  UMOV UR20, UR28 ;  /* 0x0000001c00147c82 */ /* 0x000fe20008000000 */
[----:B------:R-:W-:Y:S01]  /*1b810*/  UMOV UR21, UR29 ;  /* 0x0000001d00157c82 */ /* 0x000fe20008000000 */
[----:B------:R-:W-:Y:S01]  /*1b820*/  IMAD.MOV.U32 R121, RZ, RZ, -0x7fffffe0 ;  /* 0x80000020ff797424 */ /* 0x000fe200078e00ff */
[----:B------:R-:W-:Y:S01]  /*1b830*/  R2UR UR23, R11 ;  /* 0x000000000b1772ca */ /* 0x000fe200000e0000 */
[----:B------:R-:W-:Y:S01]  /*1b840*/  UMOV UR24, UR28 ;  /* 0x0000001c00187c82 */ /* 0x000fe20008000000 */
[----:B------:R-:W-:Y:S01]  /*1b850*/  UMOV UR25, UR29 ;  /* 0x0000001d00197c82 */ /* 0x000fe20008000000 */
[----:B------:R-:W-:Y:S01]  /*1b860*/  IMAD.MOV.U32 R13, RZ, RZ, -0x7fffffe0 ;  /* 0x80000020ff0d7424 */ /* 0x000fe200078e00ff */
[----:B------:R-:W-:Y:S01]  /*1b870*/  R2UR UR27, R121 ;  /* 0x00000000791b72ca */ /* 0x000fe200000e0000 */
[----:B------:R-:W-:Y:S01]  /*1b880*/  IMAD.MOV.U32 R21, RZ, RZ, -0x7fffffe0 ;  /* 0x80000020ff157424 */ /* 0x000fe200078e00ff */
[----:B------:R-:W-:Y:S01]  /*1b890*/  UMOV UR32, UR28 ;  /* 0x0000001c00207c82 */ /* 0x000fe20008000000 */
[----:B------:R-:W-:Y:S01]  /*1b8a0*/  UMOV UR33, UR29 ;  /* 0x0000001d00217c82 */ /* 0x000fe20008000000 */
[----:B------:R-:W-:Y:S01]  /*1b8b0*/  R2UR UR31, R13 ;  /* 0x000000000d1f72ca */ /* 0x000fe200000e0000 */
[----:B------:R-:W-:Y:S01]  /*1b8c0*/  UMOV UR44, UR28 ;  /* 0x0000001c002c7c82 */ /* 0x000fe20008000000 */
[----:B------:R-:W-:Y:S01]  /*1b8d0*/  R2UR UR35, R21 ;  /* 0x00000000152372ca */ /* 0x000fe200000e0000 */
[----:B------:R-:W-:Y:S01]  /*1b8e0*/  UMOV UR45, UR29 ;  /* 0x0000001d002d7c82 */ /* 0x000fe20008000000 */
[----:B------:R-:W-:Y:S01]  /*1b8f0*/  R2UR UR47, R121 ;  /* 0x00000000792f72ca */ /* 0x000fe200000e0000 */
[----:B------:R-:W-:Y:S01]  /*1b900*/  IMAD.MOV.U32 R21, RZ, RZ, -0x7fffffe0 ;  /* 0x80000020ff157424 */ /* 0x000fe200078e00ff */
[----:B------:R-:W-:Y:S01]  /*1b910*/  R2UR UR51, R13 ;  /* 0x000000000d3372ca */ /* 0x000fe200000e0000 */
[----:B------:R-:W-:-:S02]  /*1b920*/  IMAD.MOV.U32 R13, RZ, RZ, -0x7fffffe0 ;  /* 0x80000020ff0d7424 */ /* 0x000fc400078e00ff */
[----:B------:R-:W-:Y:S01]  /*1b930*/  IMAD.MOV.U32 R11, RZ, RZ, -0x7fffffe0 ;  /* 0x80000020ff0b7424 */ /* 0x000fe200078e00ff */
[----:B0-----:R-:W-:Y:S01]  /*1b940*/  SHF.R.U32.HI R10, RZ, 0x7, R8 ;  /* 0x00000007ff0a7819 */ /* 0x001fe20000011608 */
[----:B------:R-:W-:-:S04]  /*1b950*/  VIADD R8, R7, 0x1 ;  /* 0x0000000107087836 */ /* 0x000fc80000000000 */
[----:B------:R-:W-:-:S05]  /*1b960*/  VIADD R15, R10, 0x8 ;  /* 0x000000080a0f7836 */ /* 0x000fca0000000000 */
[----:B------:R0:W-:Y:S01]  /*1b970*/  BAR.SYNC.DEFER_BLOCKING R15, 0x100 ;  /* 0x0004000f0000751d */ /* 0x0001e20000010000 */
[----:B------:R-:W-:-:S04]  /*1b980*/  ISETP.NE.AND P2, PT, R8, 0x2, PT ;  /* 0x000000020800780c */ /* 0x000fc80003f45270 */
[----:B------:R-:W-:-:S05]  /*1b990*/  SEL R8, R8, RZ, P2 ;  /* 0x000000ff08087207 */ /* 0x000fca0001000000 */
[----:B------:R-:W-:-:S04]  /*1b9a0*/  IMAD R10, R8, 0x780, R14 ;  /* 0x00000780080a7824 */ /* 0x000fc800078e020e */
[C---:B------:R-:W-:Y:S01]  /*1b9b0*/  VIADD R120, R10.reuse, 0x80 ;  /* 0x000000800a787836 */ /* 0x040fe20000000000 */
[C---:B------:R-:W-:Y:S01]  /*1b9c0*/  R2UR UR22, R10.reuse ;  /* 0x000000000a1672ca */ /* 0x040fe200000e0000 */
[C---:B------:R-:W-:Y:S02]  /*1b9d0*/  VIADD R12, R10.reuse, 0x100 ;  /* 0x000001000a0c7836 */ /* 0x040fe40000000000 */
[----:B------:R-:W-:Y:S01]  /*1b9e0*/  VIADD R20, R10, 0x180 ;  /* 0x000001800a147836 */ /* 0x000fe20000000000 */
[----:B------:R-:W-:Y:S02]  /*1b9f0*/  R2UR UR26, R120 ;  /* 0x00000000781a72ca */ /* 0x000fe400000e0000 */
[----:B------:R-:W-:Y:S01]  /*1ba00*/  R2UR UR30, R12 ;  /* 0x000000000c1e72ca */ /* 0x000fe200000e0000 */
[----:B------:R-:W-:Y:S01]  /*1ba10*/  VIADD R12, R10, 0x2 ;  /* 0x000000020a0c7836 */ /* 0x000fe20000000000 */
[----:B------:R-:W-:Y:S01]  /*1ba20*/  R2UR UR34, R20 ;  /* 0x00000000142272ca */ /* 0x000fe200000e0000 */
[----:B------:R-:W-:Y:S01]  /*1ba30*/  WARPGROUP.ARRIVE ;  /* 0x00000000000079c5 */ /* 0x000fe20000000000 */
[----:B------:R-:W-:-:S02]  /*1ba40*/  IADD3 R120, R10, 0x200, RZ ;  /* 0x000002000a787810 */ /* 0x000fc40007ffe0ff */
[----:B------:R-:W-:Y:S01]  /*1ba50*/  R2UR UR50, R12 ;  /* 0x000000000c3272ca */ /* 0x000fe200000e0000 */
[----:B------:R-:W-:Y:S01]  /*1ba60*/  VIADD R12, R10, 0x102 ;  /* 0x000001020a0c7836 */ /* 0x000fe20000000000 */
[----:B------:R-:W-:Y:S01]  /*1ba70*/  R2UR UR46, R120 ;  /* 0x00000000782e72ca */ /* 0x000fe200000e0000 */
[----:B------:R-:W-:Y:S01]  /*1ba80*/  QGMMA.64x32x32.F32.E4M3.E4M3 R184, gdesc[UR20], RZ, !UPT, gsb0 ;  /* 0x0060000014b879f3 */ /* 0x000fe2000c0008ff */
[----:B------:R-:W-:Y:S01]  /*1ba90*/  IADD3 R20, R10, 0x82, RZ ;  /* 0x000000820a147810 */ /* 0x000fe20007ffe0ff */
[----:B------:R-:W-:Y:S01]  /*1baa0*/  UMOV UR20, UR48 ;  /* 0x0000003000147c82 */ /* 0x000fe20008000000 */
[----:B------:R-:W-:Y:S01]  /*1bab0*/  R2UR UR23, R21 ;  /* 0x00000000151772ca */ /* 0x000fe200000e0000 */
[----:B------:R-:W-:Y:S01]  /*1bac0*/  UMOV UR21, UR49 ;  /* 0x0000003100157c82 */ /* 0x000fe20008000000 */
[----:B------:R-:W-:Y:S01]  /*1bad0*/  R2UR UR22, R20 ;  /* 0x00000000141672ca */ /* 0x000fe200000e0000 */
[----:B------:R-:W-:Y:S02]  /*1bae0*/  WARPGROUP.DEPBAR.LE gsb0, 0x0 ;  /* 0x00008000000079c5 */ /* 0x000fe40000010000 */
[----:B------:R-:W-:-:S06]  /*1baf0*/  WARPGROUP.ARRIVE ;  /* 0x00000000000079c5 */ /* 0x000fcc0000000000 */
[----:B------:R-:W-:Y:S01]  /*1bb00*/  QGMMA.64x32x32.F32.E4M3.E4M3 R168, gdesc[UR24], RZ, !UPT, gsb0 ;  /* 0x0060000018a879f3 */ /* 0x000fe2000c0008ff */
[----:B------:R-:W-:Y:S01]  /*1bb10*/  R2UR UR26, R12 ;  /* 0x000000000c1a72ca */ /* 0x000fe200000e0000 */
[----:B------:R-:W-:Y:S01]  /*1bb20*/  UMOV UR24, UR48 ;  /* 0x0000003000187c82 */ /* 0x000fe20008000000 */
[----:B------:R-:W-:Y:S01]  /*1bb30*/  R2UR UR27, R13 ;  /* 0x000000000d1b72ca */ /* 0x000fe200000e0000 */
[----:B------:R-:W-:Y:S01]  /*1bb40*/  UMOV UR25, UR49 ;  /* 0x0000003100197c82 */ /* 0x000fe20008000000 */
[----:B------:R-:W-:Y:S01]  /*1bb50*/  IMAD.MOV.U32 R13, RZ, RZ, -0x7fffffe0 ;  /* 0x80000020ff0d7424 */ /* 0x000fe200078e00ff */
[----:B------:R-:W-:Y:S01]  /*1bb60*/  IADD3 R12, R10, 0x182, RZ ;  /* 0x000001820a0c7810 */ /* 0x000fe20007ffe0ff */
[----:B------:R-:W-:Y:S02]  /*1bb70*/  WARPGROUP.DEPBAR.LE gsb0, 0x0 ;  /* 0x00008000000079c5 */ /* 0x000fe40000010000 */
[----:B------:R-:W-:-:S06]  /*1bb80*/  WARPGROUP.ARRIVE ;  /* 0x00000000000079c5 */ /* 0x000fcc0000000000 */
[----:B------:R-:W-:Y:S03]  /*1bb90*/  QGMMA.64x32x32.F32.E4M3.E4M3 R152, gdesc[UR28], RZ, !UPT, gsb0 ;  /* 0x006000001c9879f3 */ /* 0x000fe6000c0008ff */
[----:B------:R-:W-:Y:S02]  /*1bba0*/  WARPGROUP.DEPBAR.LE gsb0, 0x0 ;  /* 0x00008000000079c5 */ /* 0x000fe40000010000 */
[----:B------:R-:W-:-:S06]  /*1bbb0*/  WARPGROUP.ARRIVE ;  /* 0x00000000000079c5 */ /* 0x000fcc0000000000 */
[----:B------:R-:W-:Y:S01]  /*1bbc0*/  QGMMA.64x32x32.F32.E4M3.E4M3 R136, gdesc[UR32], RZ, !UPT, gsb0 ;  /* 0x00600000208879f3 */ /* 0x000fe2000c0008ff */
[----:B------:R-:W-:Y:S01]  /*1bbd0*/  R2UR UR34, R12 ;  /* 0x000000000c2272ca */ /* 0x000fe200000e0000 */
[----:B------:R-:W-:Y:S01]  /*1bbe0*/  UMOV UR32, UR48 ;  /* 0x0000003000207c82 */ /* 0x000fe20008000000 */
[----:B------:R-:W-:Y:S01]  /*1bbf0*/  R2UR UR35, R13 ;  /* 0x000000000d2372ca */ /* 0x000fe200000e0000 */
[----:B------:R-:W-:Y:S01]  /*1bc00*/  UMOV UR33, UR49 ;  /* 0x0000003100217c82 */ /* 0x000fe20008000000 */
[----:B------:R-:W-:Y:S02]  /*1bc10*/  VIADD R12, R10, 0x202 ;  /* 0x000002020a0c7836 */ /* 0x000fe40000000000 */
[----:B------:R-:W-:Y:S01]  /*1bc20*/  IMAD.MOV.U32 R13, RZ, RZ, -0x7fffffe0 ;  /* 0x80000020ff0d7424 */ /* 0x000fe200078e00ff */
        /* <DEDUP_REMOVED lines=8> */
[----:B------:R-:W-:-:S04]  /*1bcb0*/  IADD3 R12, R10, 0x280, RZ ;  /* 0x000002800a0c7810 */ /* 0x000fc80007ffe0ff */
[----:B------:R-:W-:Y:S01]  /*1bcc0*/  R2UR UR6, R12 ;  /* 0x000000000c0672ca */ /* 0x000fe200000e0000 */
[----:B------:R-:W-:Y:S01]  /*1bcd0*/  VIADD R12, R10, 0x300 ;  /* 0x000003000a0c7836 */ /* 0x000fe20000000000 */
[----:B------:R-:W-:Y:S01]  /*1bce0*/  R2UR UR7, R13 ;  /* 0x000000000d0772ca */ /* 0x000fe200000e0000 */
[----:B------:R-:W-:Y:S01]  /*1bcf0*/  IMAD.MOV.U32 R13, RZ, RZ, -0x7fffffe0 ;  /* 0x80000020ff0d7424 */ /* 0x000fe200078e00ff */
[----:B------:R-:W-:Y:S02]  /*1bd00*/  WARPGROUP.DEPBAR.LE gsb0, 0x0 ;  /* 0x00008000000079c5 */ /* 0x000fe40000010000 */
[----:B------:R-:W-:-:S06]  /*1bd10*/  WARPGROUP.ARRIVE ;  /* 0x00000000000079c5 */ /* 0x000fcc0000000000 */
[----:B------:R-:W-:Y:S03]  /*1bd20*/  QGMMA.64x32x32.F32.E4M3.E4M3 R184, gdesc[UR48], R184, gsb0 ;  /* 0x0060000030b879f3 */ /* 0x000fe600080008b8 */
[----:B------:R-:W-:Y:S02]  /*1bd30*/  WARPGROUP.DEPBAR.LE gsb0, 0x0 ;  /* 0x00008000000079c5 */ /* 0x000fe40000010000 */
[----:B------:R-:W-:-:S06]  /*1bd40*/  WARPGROUP.ARRIVE ;  /* 0x00000000000079c5 */ /* 0x000fcc0000000000 */
[----:B------:R-:W-:Y:S01]  /*1bd50*/  QGMMA.64x32x32.F32.E4M3.E4M3 R168, gdesc[UR20], R168, gsb0 ;  /* 0x0060000014a879f3 */ /* 0x000fe200080008a8 */
        /* <DEDUP_REMOVED lines=143> */
[C---:B------:R-:W-:Y:S01]  /*1c650*/  IADD3 R12, R10.reuse, 0x682, RZ ;  /* 0x000006820a0c7810 */ /* 0x040fe20007ffe0ff */
[----:B------:R-:W-:Y:S01]  /*1c660*/  VIADD R10, R10, 0x702 ;  /* 0x000007020a0a7836 */ /* 0x000fe20000000000 */
[----:B------:R-:W-:Y:S02]  /*1c670*/  WARPGROUP.DEPBAR.LE gsb0, 0x0 ;  /* 0x00008000000079c5 */ /* 0x000fe40000010000 */
[----:B------:R-:W-:-:S06]  /*1c680*/  WARPGROUP.ARRIVE ;  /* 0x00000000000079c5 */ /* 0x000fcc0000000000 */
[----:B------:R-:W-:Y:S01]  /*1c690*/  QGMMA.64x32x32.F32.E4M3.E4M3 R136, gdesc[UR32], R136, gsb0 ;  /* 0x00600000208879f3 */ /* 0x000fe20008000888 */
[----:B------:R-:W-:Y:S01]  /*1c6a0*/  R2UR UR34, R12 ;  /* 0x000000000c2272ca */ /* 0x000fe200000e0000 */
[----:B------:R-:W-:Y:S01]  /*1c6b0*/  UMOV UR32, UR16 ;  /* 0x0000001000207c82 */ /* 0x000fe20008000000 */
[----:B------:R-:W-:Y:S01]  /*1c6c0*/  R2UR UR35, R13 ;  /* 0x000000000d2372ca */ /* 0x000fe200000e0000 */
[----:B------:R-:W-:Y:S01]  /*1c6d0*/  UMOV UR33, UR17 ;  /* 0x0000001100217c82 */ /* 0x000fe20008000000 */
        /* <DEDUP_REMOVED lines=23> */
[----:B0-----:R-:W-:Y:S05]  /*1c850*/  @P1 BRA `(.L_x_632) ;  /* 0x0000000000281947 */ /* 0x001fea0003800000 */
[----:B------:R-:W-:Y:S05]  /*1c860*/  @!P0 BRA `(.L_x_633) ;  /* 0x0000000000048947 */ /* 0x000fea0003800000 */
[----:B------:R-:W-:Y:S01]  /*1c870*/  BPT.TRAP 0x1 ;  /* 0x000000040000795c */ /* 0x000fe20000300000 */
.L_x_633:
[----:B------:R-:W-:Y:S02]  /*1c880*/  SHF.L.U32 R6, R6, 0x1f, RZ ;  /* 0x0000001f06067819 */ /* 0x000fe400000006ff */
[----:B------:R-:W-:-:S04]  /*1c890*/  LEA R10, R7, R16, 0x3 ;  /* 0x00000010070a7211 */ /* 0x000fc800078e18ff */
[----:B------:R0:W1:Y:S01]  /*1c8a0*/  SYNCS.PHASECHK.TRANS64.TRYWAIT P1, [R10+URZ+0x33450], R6 ;  /* 0x033450060a0075a7 */ /* 0x000062000802017f */
[----:B------:R-:W-:Y:S05]  /*1c8b0*/  @!P0 BRA `(.L_x_634) ;  /* 0x0000000000048947 */ /* 0x000fea0003800000 */
[----:B------:R-:W-:Y:S01]  /*1c8c0*/  BPT.TRAP 0x1 ;  /* 0x000000040000795c */ /* 0x000fe20000300000 */
.L_x_634:
[----:B-1----:R-:W-:Y:S05]  /*1c8d0*/  @P1 BRA `(.L_x_632) ;  /* 0x0000000000081947 */ /* 0x002fea0003800000 */
[----:B------:R-:W1:Y:S02]  /*1c8e0*/  SYNCS.PHASECHK.TRANS64.TRYWAIT P1, [R10+URZ+0x33450], R6 ;  /* 0x033450060a0075a7 */ /* 0x000e64000802017f */
[----:B-1----:R-:W-:Y:S05]  /*1c8f0*/  @!P1 BRA `(.L_x_635) ;  /* 0x000000e4005c9947 */ /* 0x002fea0003800000 */
.L_x_632:
[----:B01----:R-:W-:Y:S01]  /*1c900*/  VIADD R6, R16, 0x200 ;  /* 0x0000020010067836 */ /* 0x003fe20000000000 */
[----:B------:R-:W-:Y:S05]  /*1c910*/  WARPSYNC.ALL ;  /* 0x0000000000007948 */ /* 0x000fea0003800000 */
[----:B------:R-:W-:Y:S01]  /*1c920*/  SHF.R.U32.HI R6, RZ, 0x4, R6 ;  /* 0x00000004ff067819 */ /* 0x000fe20000011606 */
[----:B------:R-:W-:Y:S01]  /*1c930*/  IMAD.MOV.U32 R11, RZ, RZ, -0x3ffffff0 ;  /* 0xc0000010ff0b7424 */ /* 0x000fe200078e00ff */
[----:B------:R-:W-:Y:S01]  /*1c940*/  WARPGROUP.ARRIVE ;  /* 0x00000000000079c5 */ /* 0x000fe20000000000 */
[----:B------:R-:W-:Y:S01]  /*1c950*/  MOV R13, 0xc0000010 ;  /* 0xc0000010000d7802 */ /* 0x000fe20000000f00 */
[----:B------:R-:W-:Y:S01]  /*1c960*/  FMUL.FTZ R15, R2, R188 ;  /* 0x000000bc020f7220 */ /* 0x000fe20000410000 */
[----:B------:R-:W-:Y:S01]  /*1c970*/  LOP3.LUT R6, R6, 0x3fff, RZ, 0xc0, !PT ;  /* 0x00003fff06067812 */ /* 0x000fe200078ec0ff */
[C---:B------:R-:W-:Y:S01]  /*1c980*/  FMUL.FTZ R21, R2.reuse, R190 ;  /* 0x000000be02157220 */ /* 0x040fe20000410000 */
[----:B------:R-:W-:Y:S01]  /*1c990*/  R2UR UR7, R11 ;  /* 0x000000000b0772ca */ /* 0x000fe200000e0000 */
[----:B------:R-:W-:Y:S01]  /*1c9a0*/  FMUL.FTZ R11, R2, R185 ;  /* 0x000000b9020b7220 */ /* 0x000fe20000410000 */
[----:B------:R-:W-:Y:S01]  /*1c9b0*/  LOP3.LUT R6, R6, 0x10000, RZ, 0xfc, !PT ;  /* 0x0001000006067812 */ /* 0x000fe200078efcff */
[C---:B------:R-:W-:Y:S01]  /*1c9c0*/  FMUL.FTZ R20, R2.reuse, R189 ;  /* 0x000000bd02147220 */ /* 0x040fe20000410000 */
[----:B------:R-:W-:Y:S01]  /*1c9d0*/  MUFU.TANH R15, R15 ;  /* 0x0000000f000f7308 */ /* 0x000fe20000002400 */
[C---:B------:R-:W-:Y:S01]  /*1c9e0*/  FMUL.FTZ R185, R2.reuse, R192 ;  /* 0x000000c002b97220 */ /* 0x040fe20000410000 */
[----:B------:R-:W-:Y:S01]  /*1c9f0*/  FMUL.FTZ R188, R2, R195 ;  /* 0x000000c302bc7220 */ /* 0x000fe20000410000 */
[----:B------:R-:W-:-:S02]  /*1ca00*/  IMAD R10, R7, 0x780, R6 ;  /* 0x00000780070a7824 */ /* 0x000fc400078e0206 */
[C---:B------:R-:W-:Y:S01]  /*1ca10*/  FMUL.FTZ R6, R2.reuse, R184 ;  /* 0x000000b802067220 */ /* 0x040fe20000410000 */
[C---:B------:R-:W-:Y:S01]  /*1ca20*/  FMUL.FTZ R184, R2.reuse, R191 ;  /* 0x000000bf02b87220 */ /* 0x040fe20000410000 */
[----:B------:R-:W-:Y:S01]  /*1ca30*/  FMUL.FTZ R189, R2, R196 ;  /* 0x000000c402bd7220 */ /* 0x000fe20000410000 */
[C---:B------:R-:W-:Y:S01]  /*1ca40*/  VIADD R12, R10.reuse, 0x180 ;  /* 0x000001800a0c7836 */ /* 0x040fe20000000000 */
[----:B------:R-:W-:Y:S01]  /*1ca50*/  R2UR UR6, R10 ;  /* 0x000000000a0672ca */ /* 0x000fe200000e0000 */
        /* <DEDUP_REMOVED lines=11> */
[----:B------:R-:W-:Y:S01]  /*1cb10*/  FMUL.FTZ R173, R2, R173 ;  /* 0x000000ad02ad7220 */ /* 0x000fe20000410000 */
[----:B------:R-:W-:Y:S01]  /*1cb20*/  QGMMA.64x192x32.F32.E4M3.E4M3 R24, R200, gdesc[UR4], R24, gsb0 ;  /* 0x02e00004c8187df3 */ /* 0x000fe20008000818 */
[----:B------:R-:W-:Y:S01]  /*1cb30*/  R2UR UR6, R12 ;  /* 0x000000000c0672ca */ /* 0x000fe200000e0000 */
[----:B------:R-:W-:Y:S01]  /*1cb40*/  VIADD R12, R10, 0x300 ;  /* 0x000003000a0c7836 */ /* 0x000fe20000000000 */
[----:B------:R-:W-:Y:S01]  /*1cb50*/  R2UR UR7, R13 ;  /* 0x000000000d0772ca */ /* 0x000fe200000e0000 */
[----:B------:R-:W-:Y:S01]  /*1cb60*/  IMAD.MOV.U32 R13, RZ, RZ, -0x3ffffff0 ;  /* 0xc0000010ff0d7424 */ /* 0x000fe200078e00ff */
        /* <DEDUP_REMOVED lines=62> */
[----:B------:R-:W-:-:S02]  /*1cf50*/  FMUL.FTZ R135, R2, R135 ;  /* 0x0000008702877220 */ /* 0x000fc40000410000 */
[----:B------:R-:W-:Y:S08]  /*1cf60*/  MUFU.TANH R192, R192 ;  /* 0x000000c000c07308 */ /* 0x000ff00000002400 */
        /* <DEDUP_REMOVED lines=16> */
[----:B------:R-:W-:Y:S01]  /*1d070*/  MUFU.TANH R152, R152 ;  /* 0x0000009800987308 */ /* 0x000fe20000002400 */
[----:B------:R-:W-:-:S02]  /*1d080*/  WARPGROUP.DEPBAR.LE gsb0, 0x0 ;  /* 0x00008000000079c5 */ /* 0x000fc40000010000 */
[----:B------:R-:W-:-:S06]  /*1d090*/  WARPGROUP.ARRIVE ;  /* 0x00000000000079c5 */ /* 0x000fcc0000000000 */
[----:B------:R-:W3:Y:S01]  /*1d0a0*/  S2R R203, SR_TID.X ;  /* 0x0000000000cb7919 */ /* 0x000ee20000002100 */
[----:B------:R-:W-:Y:S01]  /*1d0b0*/  MUFU.TANH R154, R154 ;  /* 0x0000009a009a7308 */ /* 0x000fe20000002400 */
[----:B------:R-:W-:Y:S01]  /*1d0c0*/  QGMMA.64x192x32.F32.E4M3.E4M3 R24, R204, gdesc[UR4], R24, gsb0 ;  /* 0x02e00004cc187df3 */ /* 0x000fe20008000818 */
[----:B------:R-:W-:Y:S01]  /*1d0d0*/  R2UR UR6, R12 ;  /* 0x000000000c0672ca */ /* 0x000fe200000e0000 */
[----:B------:R-:W-:Y:S01]  /*1d0e0*/  VIADD R12, R10, 0x480 ;  /* 0x000004800a0c7836 */ /* 0x000fe20000000000 */
[----:B------:R-:W-:Y:S02]  /*1d0f0*/  R2UR UR7, R13 ;  /* 0x000000000d0772ca */ /* 0x000fe400000e0000 */
[----:B------:R-:W-:Y:S02]  /*1d100*/  MOV R13, 0xc0000010 ;  /* 0xc0000010000d7802 */ /* 0x000fe40000000f00 */
[----:B------:R-:W-:Y:S08]  /*1d110*/  MUFU.TANH R153, R153 ;  /* 0x0000009900997308 */ /* 0x000ff00000002400 */
[----:B------:R-:W-:Y:S08]  /*1d120*/  MUFU.TANH R155, R155 ;  /* 0x0000009b009b7308 */ /* 0x000ff00000002400 */
[----:B------:R-:W-:Y:S01]  /*1d130*/  MUFU.TANH R156, R156 ;  /* 0x0000009c009c7308 */ /* 0x000fe20000002400 */
[----:B---3--:R-:W-:-:S07]  /*1d140*/  LOP3.LUT R203, R203, 0x7f, RZ, 0xc0, !PT ;  /* 0x0000007fcbcb7812 */ /* 0x008fce00078ec0ff */
[----:B------:R-:W-:Y:S01]  /*1d150*/  MUFU.TANH R158, R158 ;  /* 0x0000009e009e7308 */ /* 0x000fe20000002400 */
[----:B------:R-:W-:Y:S02]  /*1d160*/  ISETP.NE.AND P1, PT, R203, RZ, PT ;  /* 0x000000ffcb00720c */ /* 0x000fe40003f25270 */
[----:B------:R-:W3:Y:S05]  /*1d170*/  S2R R203, SR_TID.X ;  /* 0x0000000000cb7919 */ /* 0x000eea0000002100 */
[----:B------:R-:W-:Y:S08]  /*1d180*/  MUFU.TANH R157, R157 ;  /* 0x0000009d009d7308 */ /* 0x000ff00000002400 */
[----:B------:R-:W-:Y:S08]  /*1d190*/  MUFU.TANH R159, R159 ;  /* 0x0000009f009f7308 */ /* 0x000ff00000002400 */
[----:B------:R-:W-:Y:S08]  /*1d1a0*/  MUFU.TANH R160, R160 ;  /* 0x000000a000a07308 */ /* 0x000ff00000002400 */
[----:B------:R-:W-:Y:S01]  /*1d1b0*/  MUFU.TANH R162, R162 ;  /* 0x000000a200a27308 */ /* 0x000fe20000002400 */
[----:B---3--:R-:W-:-:S07]  /*1d1c0*/  SHF.R.U32.HI R203, RZ, 0x7, R203 ;  /* 0x00000007ffcb7819 */ /* 0x008fce00000116cb */
        /* <DEDUP_REMOVED lines=18> */
[----:B------:R-:W-:-:S05]  /*1d2f0*/  WARPGROUP.ARRIVE ;  /* 0x00000000000079c5 */ /* 0x000fca0000000000 */
[----:B------:R-:W-:Y:S01]  /*1d300*/  MUFU.TANH R147, R147 ;  /* 0x0000009300937308 */ /* 0x000fe20000002400 */
[----:B------:R-:W-:Y:S01]  /*1d310*/  QGMMA.64x192x32.F32.E4M3.E4M3 R24, R208, gdesc[UR4], R24, gsb0 ;  /* 0x02e00004d0187df3 */ /* 0x000fe20008000818 */
[----:B------:R-:W-:Y:S01]  /*1d320*/  R2UR UR6, R12 ;  /* 0x000000000c0672ca */ /* 0x000fe200000e0000 */
[C---:B------:R-:W-:Y:S01]  /*1d330*/  FMUL.FTZ R12, R2.reuse, R186 ;  /* 0x000000ba020c7220 */ /* 0x040fe20000410000 */
[----:B------:R-:W-:Y:S01]  /*1d340*/  R2UR UR7, R13 ;  /* 0x000000000d0772ca */ /* 0x000fe200000e0000 */
[C---:B------:R-:W-:Y:S01]  /*1d350*/  FMUL.FTZ R13, R2.reuse, R187 ;  /* 0x000000bb020d7220 */ /* 0x040fe20000410000 */
[C---:B------:R-:W-:Y:S01]  /*1d360*/  FMUL.FTZ R187, R2.reuse, R194 ;  /* 0x000000c202bb7220 */ /* 0x040fe20000410000 */
[----:B------:R-:W-:Y:S01]  /*1d370*/  FMUL.FTZ R186, R2, R193 ;  /* 0x000000c102ba7220 */ /* 0x000fe20000410000 */
[----:B0-----:R-:W-:Y:S01]  /*1d380*/  FMNMX.FTZ R194, R6, R5, !PT ;  /* 0x0000000506c27209 */ /* 0x001fe20007810000 */
[----:B------:R-:W0:Y:S01]  /*1d390*/  MUFU.TANH R12, R12 ;  /* 0x0000000c000c7308 */ /* 0x000e220000002400 */
[----:B------:R-:W-:-:S02]  /*1d3a0*/  FMUL.FTZ R193, R2, R120 ;  /* 0x0000007802c17220 */ /* 0x000fc40000410000 */
[----:B------:R-:W-:-:S04]  /*1d3b0*/  FMNMX.FTZ R194, R11, R194, !PT ;  /* 0x000000c20bc27209 */ /* 0x000fc80007810000 */
[----:B------:R-:W-:Y:S01]  /*1d3c0*/  FMNMX.FTZ R194, R15, R194, !PT ;  /* 0x000000c20fc27209 */ /* 0x000fe20007810000 */
[----:B------:R-:W3:Y:S03]  /*1d3d0*/  MUFU.TANH R13, R13 ;  /* 0x0000000d000d7308 */ /* 0x000ee60000002400 */
[----:B-1----:R-:W-:-:S04]  /*1d3e0*/  FMNMX.FTZ R194, R20, R194, !PT ;  /* 0x000000c214c27209 */ /* 0x002fc80007810000 */
[----:B--2---:R-:W-:Y:S01]  /*1d3f0*/  FMNMX.FTZ R194, R185, R194, !PT ;  /* 0x000000c2b9c27209 */ /* 0x004fe20007810000 */
[----:B------:R-:W1:Y:S01]  /*1d400*/  MUFU.TANH R187, R187 ;  /* 0x000000bb00bb7308 */ /* 0x000e620000002400 */
[----:B0-----:R-:W-:-:S07]  /*1d410*/  FMNMX.FTZ R195, R12, R4, !PT ;  /* 0x000000040cc37209 */ /* 0x001fce0007810000 */
[----:B------:R-:W0:Y:S01]  /*1d420*/  MUFU.TANH R186, R186 ;  /* 0x000000ba00ba7308 */ /* 0x000e220000002400 */
[----:B---3--:R-:W-:-:S04]  /*1d430*/  FMNMX.FTZ R195, R13, R195, !PT ;  /* 0x000000c30dc37209 */ /* 0x008fc80007810000 */
[----:B------:R-:W-:-:S03]  /*1d440*/  FMNMX.FTZ R195, R21, R195, !PT ;  /* 0x000000c315c37209 */ /* 0x000fc60007810000 */
[----:B------:R-:W2:Y:S01]  /*1d450*/  MUFU.TANH R148, R148 ;  /* 0x0000009400947308 */ /* 0x000ea20000002400 */
[----:B------:R-:W-:-:S04]  /*1d460*/  FMNMX.FTZ R195, R184, R195, !PT ;  /* 0x000000c3b8c37209 */ /* 0x000fc80007810000 */
[----:B-1----:R-:W-:Y:S01]  /*1d470*/  FMNMX.FTZ R120, R187, R195, !PT ;  /* 0x000000c3bb787209 */ /* 0x002fe20007810000 */
[----:B------:R-:W-:Y:S02]  /*1d480*/  FMUL.FTZ R195, R2, R121 ;  /* 0x0000007902c37220 */ /* 0x000fe40000410000 */
[----:B------:R-:W1:Y:S01]  /*1d490*/  MUFU.TANH R150, R150 ;  /* 0x0000009600967308 */ /* 0x000e620000002400 */
[----:B0-----:R-:W-:Y:S02]  /*1d4a0*/  FMNMX.FTZ R194, R186, R194, !PT ;  /* 0x000000c2bac27209 */ /* 0x001fe40007810000 */
[----:B------:R-:W-:Y:S02]  /*1d4b0*/  FMNMX.FTZ R120, R188, R120, !PT ;  /* 0x00000078bc787209 */ /* 0x000fe40007810000 */
[----:B------:R-:W-:Y:S02]  /*1d4c0*/  FMNMX.FTZ R194, R189, R194, !PT ;  /* 0x000000c2bdc27209 */ /* 0x000fe40007810000 */
[----:B------:R-:W-:Y:S01]  /*1d4d0*/  FMNMX.FTZ R120, R191, R120, !PT ;  /* 0x00000078bf787209 */ /* 0x000fe20007810000 */
[----:B------:R-:W0:Y:S01]  /*1d4e0*/  MUFU.TANH R149, R149 ;  /* 0x0000009500957308 */ /* 0x000e220000002400 */
[----:B------:R-:W-:-:S02]  /*1d4f0*/  FMNMX.FTZ R121, R190, R194, !PT ;  /* 0x000000c2be797209 */ /* 0x000fc40007810000 */
[----:B------:R-:W-:Y:S02]  /*1d500*/  FMNMX.FTZ R120, R192, R120, !PT ;  /* 0x00000078c0787209 */ /* 0x000fe40007810000 */
[----:B------:R-:W-:Y:S02]  /*1d510*/  FMNMX.FTZ R121, R168, R121, !PT ;  /* 0x00000079a8797209 */ /* 0x000fe40007810000 */
[----:B------:R-:W-:Y:S01]  /*1d520*/  FMNMX.FTZ R120, R170, R120, !PT ;  /* 0x00000078aa787209 */ /* 0x000fe20007810000 */
[----:B------:R-:W3:Y:S01]  /*1d530*/  MUFU.TANH R151, R151 ;  /* 0x0000009700977308 */ /* 0x000ee20000002400 */
[----:B------:R-:W-:Y:S02]  /*1d540*/  FMNMX.FTZ R121, R169, R121, !PT ;  /* 0x00000079a9797209 */ /* 0x000fe40007810000 */
[----:B------:R-:W-:Y:S02]  /*1d550*/  FMNMX.FTZ R120, R171, R120, !PT ;  /* 0x00000078ab787209 */ /* 0x000fe40007810000 */
[----:B------:R-:W-:-:S02]  /*1d560*/  FMNMX.FTZ R121, R172, R121, !PT ;  /* 0x00000079ac797209 */ /* 0x000fc40007810000 */
[----:B------:R-:W-:Y:S01]  /*1d570*/  FMNMX.FTZ R120, R174, R120, !PT ;  /* 0x00000078ae787209 */ /* 0x000fe20007810000 */
[----:B------:R-:W4:Y:S01]  /*1d580*/  MUFU.TANH R193, R193 ;  /* 0x000000c100c17308 */ /* 0x000f220000002400 */
[----:B------:R-:W-:Y:S02]  /*1d590*/  FMNMX.FTZ R121, R173, R121, !PT ;  /* 0x00000079ad797209 */ /* 0x000fe40007810000 */
[----:B------:R-:W-:Y:S02]  /*1d5a0*/  FMNMX.FTZ R120, R175, R120, !PT ;  /* 0x00000078af787209 */ /* 0x000fe40007810000 */
[----:B------:R-:W-:Y:S02]  /*1d5b0*/  FMNMX.FTZ R121, R176, R121, !PT ;  /* 0x00000079b0797209 */ /* 0x000fe40007810000 */
[----:B------:R-:W-:Y:S01]  /*1d5c0*/  FMNMX.FTZ R120, R178, R120, !PT ;  /* 0x00000078b2787209 */ /* 0x000fe20007810000 */
[----:B------:R-:W5:Y:S01]  /*1d5d0*/  MUFU.TANH R122, R122 ;  /* 0x0000007a007a7308 */ /* 0x000f620000002400 */
[----:B------:R-:W-:-:S02]  /*1d5e0*/  FMNMX.FTZ R121, R177, R121, !PT ;  /* 0x00000079b1797209 */ /* 0x000fc40007810000 */
[----:B------:R-:W-:Y:S02]  /*1d5f0*/  FMNMX.FTZ R120, R179, R120, !PT ;  /* 0x00000078b3787209 */ /* 0x000fe40007810000 */
[----:B------:R-:W-:Y:S02]  /*1d600*/  FMNMX.FTZ R121, R180, R121, !PT ;  /* 0x00000079b4797209 */ /* 0x000fe40007810000 */
[----:B------:R-:W-:Y:S01]  /*1d610*/  FMNMX.FTZ R120, R182, R120, !PT ;  /* 0x00000078b6787209 */ /* 0x000fe20007810000 */
[----:B------:R-:W5:Y:S01]  /*1d620*/  MUFU.TANH R194, R195 ;  /* 0x000000c300c27308 */ /* 0x000f620000002400 */
[----:B------:R-:W-:Y:S02]  /*1d630*/  FMNMX.FTZ R121, R181, R121, !PT ;  /* 0x00000079b5797209 */ /* 0x000fe40007810000 */
[----:B------:R-:W-:Y:S02]  /*1d640*/  FMNMX.FTZ R120, R183, R120, !PT ;  /* 0x00000078b7787209 */ /* 0x000fe40007810000 */
[----:B------:R-:W-:-:S02]  /*1d650*/  FMNMX.FTZ R121, R152, R121, !PT ;  /* 0x0000007998797209 */ /* 0x000fc40007810000 */
[----:B------:R-:W-:Y:S01]  /*1d660*/  FMNMX.FTZ R120, R154, R120, !PT ;  /* 0x000000789a787209 */ /* 0x000fe20007810000 */
[----:B------:R-:W5:Y:S01]  /*1d670*/  MUFU.TANH R123, R123 ;  /* 0x0000007b007b7308 */ /* 0x000f620000002400 */
        /* <DEDUP_REMOVED lines=32> */
[----:B--2---:R-:W-:Y:S02]  /*1d880*/  FMNMX.FTZ R121, R148, R121, !PT ;  /* 0x0000007994797209 */ /* 0x004fe40007810000 */
[----:B-1----:R-:W-:Y:S01]  /*1d890*/  FMNMX.FTZ R120, R150, R120, !PT ;  /* 0x0000007896787209 */ /* 0x002fe20007810000 */
[----:B------:R-:W1:Y:S01]  /*1d8a0*/  MUFU.TANH R129, R129 ;  /* 0x0000008100817308 */ /* 0x000e620000002400 */
[----:B0-----:R-:W-:-:S02]  /*1d8b0*/  FMNMX.FTZ R121, R149, R121, !PT ;  /* 0x0000007995797209 */ /* 0x001fc40007810000 */
[----:B---3--:R-:W-:Y:S02]  /*1d8c0*/  FMNMX.FTZ R120, R151, R120, !PT ;  /* 0x0000007897787209 */ /* 0x008fe40007810000 */
[----:B----4-:R-:W-:Y:S02]  /*1d8d0*/  FMNMX.FTZ R121, R193, R121, !PT ;  /* 0x00000079c1797209 */ /* 0x010fe40007810000 */
[----:B-----5:R-:W-:Y:S01]  /*1d8e0*/  FMNMX.FTZ R120, R122, R120, !PT ;  /* 0x000000787a787209 */ /* 0x020fe20007810000 */
[----:B------:R-:W0:Y:S01]  /*1d8f0*/  MUFU.TANH R131, R131 ;  /* 0x0000008300837308 */ /* 0x000e220000002400 */
[----:B------:R-:W-:Y:S02]  /*1d900*/  FMNMX.FTZ R121, R194, R121, !PT ;  /* 0x00000079c2797209 */ /* 0x000fe40007810000 */
[----:B------:R-:W-:Y:S02]  /*1d910*/  FMNMX.FTZ R120, R123, R120, !PT ;  /* 0x000000787b787209 */ /* 0x000fe40007810000 */
[----:B------:R-:W-:-:S02]  /*1d920*/  FMNMX.FTZ R121, R124, R121, !PT ;  /* 0x000000797c797209 */ /* 0x000fc40007810000 */
[----:B------:R-:W-:Y:S01]  /*1d930*/  FMNMX.FTZ R120, R126, R120, !PT ;  /* 0x000000787e787209 */ /* 0x000fe20007810000 */
[----:B------:R-:W2:Y:S01]  /*1d940*/  MUFU.TANH R132, R132 ;  /* 0x0000008400847308 */ /* 0x000ea20000002400 */
[----:B------:R-:W-:Y:S02]  /*1d950*/  FMNMX.FTZ R121, R125, R121, !PT ;  /* 0x000000797d797209 */ /* 0x000fe40007810000 */
[----:B------:R-:W-:Y:S02]  /*1d960*/  FMNMX.FTZ R120, R127, R120, !PT ;  /* 0x000000787f787209 */ /* 0x000fe40007810000 */
[----:B------:R-:W-:Y:S02]  /*1d970*/  FMNMX.FTZ R121, R128, R121, !PT ;  /* 0x0000007980797209 */ /* 0x000fe40007810000 */
[----:B------:R-:W-:Y:S01]  /*1d980*/  FMNMX.FTZ R120, R130, R120, !PT ;  /* 0x0000007882787209 */ /* 0x000fe20007810000 */
[----:B------:R-:W3:Y:S01]  /*1d990*/  MUFU.TANH R134, R134 ;  /* 0x0000008600867308 */ /* 0x000ee20000002400 */
[----:B-1----:R-:W-:-:S02]  /*1d9a0*/  FMNMX.FTZ R121, R129, R121, !PT ;  /* 0x0000007981797209 */ /* 0x002fc40007810000 */
[----:B0-----:R-:W-:-:S05]  /*1d9b0*/  FMNMX.FTZ R120, R131, R120, !PT ;  /* 0x0000007883787209 */ /* 0x001fca0007810000 */
[----:B------:R-:W0:Y:S01]  /*1d9c0*/  MUFU.TANH R133, R133 ;  /* 0x0000008500857308 */ /* 0x000e220000002400 */
[----:B--2---:R-:W-:-:S07]  /*1d9d0*/  FMNMX.FTZ R121, R132, R121, !PT ;  /* 0x0000007984797209 */ /* 0x004fce0007810000 */
[----:B------:R-:W1:Y:S01]  /*1d9e0*/  MUFU.TANH R135, R135 ;  /* 0x0000008700877308 */ /* 0x000e620000002400 */
[----:B---3--:R-:W-:Y:S02]  /*1d9f0*/  FMNMX.FTZ R120, R134, R120, !PT ;  /* 0x0000007886787209 */ /* 0x008fe40007810000 */
[----:B0-----:R-:W-:Y:S01]  /*1da00*/  FMNMX.FTZ R196, R133, R121, !PT ;  /* 0x0000007985c47209 */ /* 0x001fe20007810000 */
[----:B------:R-:W-:Y:S02]  /*1da10*/  WARPGROUP.DEPBAR.LE gsb0, 0x0 ;  /* 0x00008000000079c5 */ /* 0x000fe40000010000 */
[----:B------:R-:W-:Y:S01]  /*1da20*/  WARPGROUP.ARRIVE ;  /* 0x00000000000079c5 */ /* 0x000fe20000000000 */
[----:B-1----:R-:W-:Y:S01]  /*1da30*/  FMNMX.FTZ R195, R135, R120, !PT ;  /* 0x0000007887c37209 */ /* 0x002fe20007810000 */
[----:B------:R-:W0:Y:S04]  /*1da40*/  SHFL.BFLY PT, R121, R196, 0x2, 0x1f ;  /* 0x0c401f00c4797f89 */ /* 0x000e2800000e0000 */
[----:B------:R-:W-:Y:S01]  /*1da50*/  QGMMA.64x192x32.F32.E4M3.E4M3 R24, R212, gdesc[UR4], R24, gsb0 ;  /* 0x02e00004d4187df3 */ /* 0x000fe20008000818 */
[----:B------:R-:W1:Y:S01]  /*1da60*/  SHFL.BFLY PT, R120, R195, 0x2, 0x1f ;  /* 0x0c401f00c3787f89 */ /* 0x000e6200000e0000 */
[----:B0-----:R-:W-:Y:S01]  /*1da70*/  FMNMX.FTZ R196, R196, R121, !PT ;  /* 0x00000079c4c47209 */ /* 0x001fe20007810000 */
[----:B------:R-:W-:Y:S01]  /*1da80*/  IMAD.MOV.U32 R121, RZ, RZ, -0x3ffffff0 ;  /* 0xc0000010ff797424 */ /* 0x000fe200078e00ff */
[----:B-1----:R-:W-:Y:S01]  /*1da90*/  FMNMX.FTZ R195, R195, R120, !PT ;  /* 0x00000078c3c37209 */ /* 0x002fe20007810000 */
[----:B------:R-:W-:-:S02]  /*1daa0*/  VIADD R120, R10, 0x600 ;  /* 0x000006000a787836 */ /* 0x000fc40000000000 */
[----:B------:R-:W0:Y:S01]  /*1dab0*/  SHFL.BFLY PT, R197, R196, 0x1, 0x1f ;  /* 0x0c201f00c4c57f89 */ /* 0x000e2200000e0000 */
[----:B------:R-:W-:-:S03]  /*1dac0*/  R2UR UR7, R121 ;  /* 0x00000000790772ca */ /* 0x000fc600000e0000 */
[----:B------:R-:W1:Y:S01]  /*1dad0*/  SHFL.BFLY PT, R10, R195, 0x1, 0x1f ;  /* 0x0c201f00c30a7f89 */ /* 0x000e6200000e0000 */
[----:B------:R-:W-:Y:S02]  /*1dae0*/  R2UR UR6, R120 ;  /* 0x00000000780672ca */ /* 0x000fe400000e0000 */
[----:B0-----:R-:W-:Y:S02]  /*1daf0*/  FMNMX.FTZ R120, R196, R197, !PT ;  /* 0x000000c5c4787209 */ /* 0x001fe40007810000 */
[----:B------:R-:W-:Y:S02]  /*1db00*/  @!P1 LEA R196, R8, R16, 0x3 ;  /* 0x0000001008c49211 */ /* 0x000fe400078e18ff */
[----:B-1----:R-:W-:Y:S01]  /*1db10*/  FMNMX.FTZ R121, R195, R10, !PT ;  /* 0x0000000ac3797209 */ /* 0x002fe20007810000 */
[----:B------:R-:W-:Y:S02]  /*1db20*/  IMAD.U32 R10, RZ, RZ, UR56 ;  /* 0x00000038ff0a7e24 */ /* 0x000fe4000f8e00ff */
[----:B------:R-:W-:-:S01]  /*1db30*/  FADD.FTZ R5, -R120, R5 ;  /* 0x0000000578057221 */ /* 0x000fc20000010100 */
[----:B------:R-:W-:Y:S01]  /*1db40*/  @!P1 VIADD R196, R196, 0x33440 ;  /* 0x00033440c4c49836 */ /* 0x000fe20000000000 */
[----:B------:R-:W-:Y:S01]  /*1db50*/  IADD3 R197, -R203, 0xb, RZ ;  /* 0x0000000bcbc57810 */ /* 0x000fe20007ffe1ff */
[----:B------:R-:W-:Y:S01]  /*1db60*/  FFMA.FTZ R195, R120, R10, -8 ;  /* 0xc100000078c37423 */ /* 0x000fe2000001000a */
[----:B------:R-:W-:-:S01]  /*1db70*/  FADD.FTZ R4, -R121, R4 ;  /* 0x0000000479047221 */ /* 0x000fc20000010100 */
[-C--:B------:R-:W-:Y:S01]  /*1db80*/  FMUL.FTZ R5, R5, R10.reuse ;  /* 0x0000000a05057220 */ /* 0x080fe20000410000 */
[----:B------:R-:W-:Y:S01]  /*1db90*/  @!P1 PRMT R196, RZ, 0x654, R196 ;  /* 0x00000654ffc49816 */ /* 0x000fe200000000c4 */
[-CC-:B------:R-:W-:Y:S01]  /*1dba0*/  FFMA.FTZ R6, R6, R10.reuse, -R195.reuse ;  /* 0x0000000a06067223 */ /* 0x180fe200000108c3 */
[----:B------:R-:W-:-:S01]  /*1dbb0*/  FFMA.FTZ R11, R11, R10, -R195 ;  /* 0x0000000a0b0b7223 */ /* 0x000fc200000108c3 */
        /* <DEDUP_REMOVED lines=38> */
[-C--:B------:R-:W-:Y:S01]  /*1de20*/  FFMA.FTZ R195, R121, R10.reuse, -8 ;  /* 0xc100000079c37423 */ /* 0x080fe2000001000a */
[-C--:B------:R-:W-:Y:S01]  /*1de30*/  FMUL.FTZ R4, R4, R10.reuse ;  /* 0x0000000a04047220 */ /* 0x080fe20000410000 */
[----:B------:R-:W-:Y:S02]  /*1de40*/  MUFU.EX2 R5, R5 ;  /* 0x0000000500057308 */ /* 0x000fe40000000800 */
[----:B------:R-:W-:-:S01]  /*1de50*/  FFMA.FTZ R12, R12, R10, -R195 ;  /* 0x0000000a0c0c7223 */ /* 0x000fc200000108c3 */
[-CC-:B------:R-:W-:Y:S01]  /*1de60*/  FFMA.FTZ R13, R13, R10.reuse, -R195.reuse ;  /* 0x0000000a0d0d7223 */ /* 0x180fe200000108c3 */
[----:B------:R-:W-:-:S01]  /*1de70*/  FFMA.FTZ R21, R21, R10, -R195 ;  /* 0x0000000a15157223 */ /* 0x000fc200000108c3 */
[-CC-:B------:R-:W-:Y:S01]  /*1de80*/  FFMA.FTZ R184, R184, R10.reuse, -R195.reuse ;  /* 0x0000000ab8b87223 */ /* 0x180fe200000108c3 */
[----:B------:R-:W-:-:S01]  /*1de90*/  FFMA.FTZ R187, R187, R10, -R195 ;  /* 0x0000000abbbb7223 */ /* 0x000fc200000108c3 */
[-CC-:B------:R-:W-:Y:S01]  /*1dea0*/  FFMA.FTZ R188, R188, R10.reuse, -R195.reuse ;  /* 0x0000000abcbc7223 */ /* 0x180fe200000108c3 */
        /* <DEDUP_REMOVED lines=8> */
[----:B------:R-:W0:Y:S01]  /*1df30*/  MUFU.EX2 R6, R6 ;  /* 0x0000000600067308 */ /* 0x000e220000000800 */
[----:B------:R-:W-:-:S01]  /*1df40*/  FFMA.FTZ R179, R179, R10, -R195 ;  /* 0x0000000ab3b37223 */ /* 0x000fc200000108c3 */
[-CC-:B------:R-:W-:Y:S01]  /*1df50*/  FFMA.FTZ R182, R182, R10.reuse, -R195.reuse ;  /* 0x0000000ab6b67223 */ /* 0x180fe200000108c3 */
[----:B------:R-:W-:-:S01]  /*1df60*/  FFMA.FTZ R183, R183, R10, -R195 ;  /* 0x0000000ab7b77223 */ /* 0x000fc200000108c3 */
[-CC-:B------:R-:W-:Y:S01]  /*1df70*/  FFMA.FTZ R154, R154, R10.reuse, -R195.reuse ;  /* 0x0000000a9a9a7223 */ /* 0x180fe200000108c3 */
[----:B------:R-:W-:-:S01]  /*1df80*/  FFMA.FTZ R155, R155, R10, -R195 ;  /* 0x0000000a9b9b7223 */ /* 0x000fc200000108c3 */
[-CC-:B------:R-:W-:Y:S01]  /*1df90*/  FFMA.FTZ R158, R158, R10.reuse, -R195.reuse ;  /* 0x0000000a9e9e7223 */ /* 0x180fe200000108c3 */
[----:B------:R-:W-:-:S01]  /*1dfa0*/  FFMA.FTZ R159, R159, R10, -R195 ;  /* 0x0000000a9f9f7223 */ /* 0x000fc200000108c3 */
[----:B------:R-:W1:Y:S01]  /*1dfb0*/  MUFU.EX2 R12, R12 ;  /* 0x0000000c000c7308 */ /* 0x000e620000000800 */
[----:B------:R-:W-:-:S01]  /*1dfc0*/  FFMA.FTZ R162, R162, R10, -R195 ;  /* 0x0000000aa2a27223 */ /* 0x000fc200000108c3 */
[-CC-:B------:R-:W-:Y:S01]  /*1dfd0*/  FFMA.FTZ R163, R163, R10.reuse, -R195.reuse ;  /* 0x0000000aa3a37223 */ /* 0x180fe200000108c3 */
[----:B------:R-:W-:-:S01]  /*1dfe0*/  FFMA.FTZ R166, R166, R10, -R195 ;  /* 0x0000000aa6a67223 */ /* 0x000fc200000108c3 */
[-CC-:B------:R-:W-:Y:S01]  /*1dff0*/  FFMA.FTZ R167, R167, R10.reuse, -R195.reuse ;  /* 0x0000000aa7a77223 */ /* 0x180fe200000108c3 */
[----:B------:R-:W-:-:S01]  /*1e000*/  FFMA.FTZ R138, R138, R10, -R195 ;  /* 0x0000000a8a8a7223 */ /* 0x000fc200000108c3 */
[-CC-:B------:R-:W-:Y:S01]  /*1e010*/  FFMA.FTZ R139, R139, R10.reuse, -R195.reuse ;  /* 0x0000000a8b8b7223 */ /* 0x180fe200000108c3 */
[----:B------:R-:W-:-:S01]  /*1e020*/  FFMA.FTZ R142, R142, R10, -R195 ;  /* 0x0000000a8e8e7223 */ /* 0x000fc200000108c3 */
[----:B------:R-:W2:Y:S01]  /*1e030*/  MUFU.EX2 R11, R11 ;  /* 0x0000000b000b7308 */ /* 0x000ea20000000800 */
[----:B0-----:R-:W-:-:S01]  /*1e040*/  FFMA.FTZ R9, R5, R9, R6 ;  /* 0x0000000905097223 */ /* 0x001fc20000010006 */
[-CC-:B------:R-:W-:Y:S01]  /*1e050*/  FFMA.FTZ R143, R143, R10.reuse, -R195.reuse ;  /* 0x0000000a8f8f7223 */ /* 0x180fe200000108c3 */
[----:B------:R-:W-:-:S01]  /*1e060*/  FFMA.FTZ R146, R146, R10, -R195 ;  /* 0x0000000a92927223 */ /* 0x000fc200000108c3 */
[-CC-:B------:R-:W-:Y:S01]  /*1e070*/  FFMA.FTZ R147, R147, R10.reuse, -R195.reuse ;  /* 0x0000000a93937223 */ /* 0x180fe200000108c3 */
[----:B------:R-:W-:-:S01]  /*1e080*/  FFMA.FTZ R150, R150, R10, -R195 ;  /* 0x0000000a96967223 */ /* 0x000fc200000108c3 */
[-CC-:B------:R-:W-:Y:S01]  /*1e090*/  FFMA.FTZ R151, R151, R10.reuse, -R195.reuse ;  /* 0x0000000a97977223 */ /* 0x180fe200000108c3 */
[----:B------:R-:W-:-:S01]  /*1e0a0*/  FFMA.FTZ R122, R122, R10, -R195 ;  /* 0x0000000a7a7a7223 */ /* 0x000fc200000108c3 */
[----:B------:R-:W0:Y:S01]  /*1e0b0*/  MUFU.EX2 R13, R13 ;  /* 0x0000000d000d7308 */ /* 0x000e220000000800 */
[----:B-1----:R-:W-:-:S01]  /*1e0c0*/  FFMA.FTZ R0, R4, R0, R12 ;  /* 0x0000000004007223 */ /* 0x002fc2000001000c */
[-CC-:B------:R-:W-:Y:S01]  /*1e0d0*/  FFMA.FTZ R123, R123, R10.reuse, -R195.reuse ;  /* 0x0000000a7b7b7223 */ /* 0x180fe200000108c3 */
[----:B------:R-:W-:-:S01]  /*1e0e0*/  FFMA.FTZ R126, R126, R10, -R195 ;  /* 0x0000000a7e7e7223 */ /* 0x000fc200000108c3 */
[-CC-:B------:R-:W-:Y:S01]  /*1e0f0*/  FFMA.FTZ R127, R127, R10.reuse, -R195.reuse ;  /* 0x0000000a7f7f7223 */ /* 0x180fe200000108c3 */
[----:B------:R-:W-:-:S01]  /*1e100*/  FFMA.FTZ R130, R130, R10, -R195 ;  /* 0x0000000a82827223 */ /* 0x000fc200000108c3 */
[-CC-:B------:R-:W-:Y:S01]  /*1e110*/  FFMA.FTZ R131, R131, R10.reuse, -R195.reuse ;  /* 0x0000000a83837223 */ /* 0x180fe200000108c3 */
[----:B------:R-:W-:-:S01]  /*1e120*/  FFMA.FTZ R134, R134, R10, -R195 ;  /* 0x0000000a86867223 */ /* 0x000fc200000108c3 */
[----:B------:R-:W1:Y:S01]  /*1e130*/  MUFU.EX2 R15, R15 ;  /* 0x0000000f000f7308 */ /* 0x000e620000000800 */
[----:B--2---:R-:W-:-:S01]  /*1e140*/  FADD.FTZ R9, R11, R9 ;  /* 0x000000090b097221 */ /* 0x004fc20000010000 */
[----:B------:R-:W-:-:S06]  /*1e150*/  FFMA.FTZ R135, R135, R10, -R195 ;  /* 0x0000000a87877223 */ /* 0x000fcc00000108c3 */
        /* <DEDUP_REMOVED lines=12> */
[----:B------:R-:W-:Y:S02]  /*1e220*/  WARPGROUP.DEPBAR.LE gsb0, 0x0 ;  /* 0x00008000000079c5 */ /* 0x000fe40000010000 */
[----:B------:R-:W-:-:S04]  /*1e230*/  WARPGROUP.ARRIVE ;  /* 0x00000000000079c5 */ /* 0x000fc80000000000 */
[----:B------:R-:W2:Y:S01]  /*1e240*/  MUFU.EX2 R188, R188 ;  /* 0x000000bc00bc7308 */ /* 0x000ea20000000800 */
[----:B0-----:R-:W-:-:S01]  /*1e250*/  FADD.FTZ R0, R187, R0 ;  /* 0x00000000bb007221 */ /* 0x001fc20000010000 */
[----:B------:R-:W-:Y:S06]  /*1e260*/  QGMMA.64x192x32.F32.E4M3.E4M3 R24, R216, gdesc[UR4], R24, gsb0 ;  /* 0x02e00004d8187df3 */ /* 0x000fec0008000818 */
        /* <DEDUP_REMOVED lines=53> */
[----:B------:R2:W-:Y:S06]  /*1e5c0*/  BAR.ARV R197, 0x100 ;  /* 0x000400c50000751d */ /* 0x0005ec0000002000 */
[----:B------:R-:W3:Y:S01]  /*1e5d0*/  MUFU.EX2 R157, R157 ;  /* 0x0000009d009d7308 */ /* 0x000ee20000000800 */
[----:B0-----:R-:W-:-:S01]  /*1e5e0*/  FADD.FTZ R9, R156, R9 ;  /* 0x000000099c097221 */ /* 0x001fc20000010000 */
[----:B------:R2:W-:Y:S01]  /*1e5f0*/  @!P1 SYNCS.ARRIVE.TRANS64.RED.A1T0 RZ, [R196+URZ], RZ ;  /* 0x000000ffc4ff99a7 */ /* 0x0005e2000810043f */
[----:B-1----:R-:W-:-:S05]  /*1e600*/  FADD.FTZ R0, R158, R0 ;  /* 0x000000009e007221 */ /* 0x002fca0000010000 */
[----:B------:R-:W0:Y:S08]  /*1e610*/  MUFU.EX2 R159, R159 ;  /* 0x0000009f009f7308 */ /* 0x000e300000000800 */
[----:B------:R-:W1:Y:S01]  /*1e620*/  MUFU.EX2 R160, R160 ;  /* 0x000000a000a07308 */ /* 0x000e620000000800 */
[----:B---3--:R-:W-:-:S07]  /*1e630*/  FADD.FTZ R9, R157, R9 ;  /* 0x000000099d097221 */ /* 0x008fce0000010000 */
[----:B------:R-:W3:Y:S01]  /*1e640*/  MUFU.EX2 R162, R162 ;  /* 0x000000a200a27308 */ /* 0x000ee20000000800 */
[----:B0-----:R-:W-:-:S07]  /*1e650*/  FADD.FTZ R0, R159, R0 ;  /* 0x000000009f007221 */ /* 0x001fce0000010000 */
[----:B------:R-:W0:Y:S01]  /*1e660*/  MUFU.EX2 R161, R161 ;  /* 0x000000a100a17308 */ /* 0x000e220000000800 */
[----:B-1----:R-:W-:-:S07]  /*1e670*/  FADD.FTZ R9, R160, R9 ;  /* 0x00000009a0097221 */ /* 0x002fce0000010000 */
        /* <DEDUP_REMOVED lines=73> */
[----:B---3--:R-:W-:-:S01]  /*1eb10*/  FADD.FTZ R0, R134, R0 ;  /* 0x0000000086007221 */ /* 0x008fc20000010000 */
[----:B0-----:R-:W-:-:S03]  /*1eb20*/  FADD.FTZ R9, R133, R9 ;  /* 0x0000000985097221 */ /* 0x001fc60000010000 */
[----:B-1----:R-:W-:Y:S01]  /*1eb30*/  FADD.FTZ R0, R135, R0 ;  /* 0x0000000087007221 */ /* 0x002fe20000010000 */
[----:B--2---:R-:W-:Y:S06]  /*1eb40*/  @!P0 BRA `(.L_x_636) ;  /* 0x0000000000048947 */ /* 0x004fec0003800000 */
[----:B------:R-:W-:Y:S01]  /*1eb50*/  BPT.TRAP 0x1 ;  /* 0x000000040000795c */ /* 0x000fe20000300000 */
.L_x_636:
[----:B------:R-:W-:Y:S01]  /*1eb60*/  IMAD R7, R7, 0x8, R16 ;  /* 0x0000000807077824 */ /* 0x000fe200078e0210 */
[----:B------:R-:W-:Y:S01]  /*1eb70*/  ISETP.GT.AND P1, PT, R3, RZ, PT ;  /* 0x000000ff0300720c */ /* 0x000fe20003f24270 */
[----:B------:R-:W-:Y:S01]  /*1eb80*/  FMUL.FTZ R24, R24, R5 ;  /* 0x0000000518187220 */ /* 0x000fe20000410000 */
[----:B------:R-:W-:Y:S01]  /*1eb90*/  MOV R195, UR42 ;  /* 0x0000002a00c37c02 */ /* 0x000fe20008000f00 */
[----:B------:R-:W-:Y:S01]  /*1eba0*/  VIADD R7, R7, 0x33460 ;  /* 0x0003346007077836 */ /* 0x000fe20000000000 */
[----:B------:R-:W-:Y:S01]  /*1ebb0*/  F2FP.SATFINITE.E4M3.F32.PACK_AB_MERGE_C R15, R20, R15, RZ ;  /* 0x0000000f140f723e */ /* 0x000fe200048070ff */
[----:B------:R-:W-:Y:S01]  /*1ebc0*/  FMUL.FTZ R25, R25, R5 ;  /* 0x0000000519197220 */ /* 0x000fe20000410000 */
[----:B------:R-:W-:Y:S01]  /*1ebd0*/  F2FP.SATFINITE.E4M3.F32.PACK_AB_MERGE_C R21, R184, R21, RZ ;  /* 0x00000015b815723e */ /* 0x000fe200048070ff */
[-C--:B------:R-:W-:Y:S01]  /*1ebe0*/  FMUL.FTZ R28, R28, R5.reuse ;  /* 0x000000051c1c7220 */ /* 0x080fe20000410000 */
[----:B------:R-:W-:Y:S01]  /*1ebf0*/  PRMT R7, R195, 0x654, R7 ;  /* 0x00000654c3077816 */ /* 0x000fe20000000007 */
[----:B------:R-:W-:Y:S01]  /*1ec00*/  FMUL.FTZ R29, R29, R5 ;  /* 0x000000051d1d7220 */ /* 0x000fe20000410000 */
[----:B------:R-:W-:Y:S01]  /*1ec10*/  F2FP.SATFINITE.E4M3.F32.PACK_AB_MERGE_C R189, R190, R189, RZ ;  /* 0x000000bdbebd723e */ /* 0x000fe200048070ff */
[----:B------:R-:W-:Y:S01]  /*1ec20*/  FMUL.FTZ R32, R32, R5 ;  /* 0x0000000520207220 */ /* 0x000fe20000410000 */
        /* <DEDUP_REMOVED lines=34> */
[----:B------:R-:W-:Y:S01]  /*1ee50*/  F2FP.SATFINITE.E4M3.F32.PACK_AB_MERGE_C R200, R11, R6, R15 ;  /* 0x000000060bc8723e */ /* 0x000fe2000480700f */
        /* <DEDUP_REMOVED lines=76> */
[----:B------:R-:W-:Y:S01]  /*1f320*/  VIADD R3, R3, 0xffffffff ;  /* 0xffffffff03037836 */ /* 0x000fe20000000000 */
[----:B------:R-:W-:Y:S01]  /*1f330*/  F2FP.SATFINITE.E4M3.F32.PACK_AB_MERGE_C R202, R186, R185, R189 ;  /* 0x000000b9baca723e */ /* 0x000fe200048070bd */
[----:B------:R-:W-:Y:S01]  /*1f340*/  IMAD.MOV.U32 R4, RZ, RZ, R121 ;  /* 0x000000ffff047224 */ /* 0x000fe200078e0079 */
[----:B------:R-:W-:Y:S01]  /*1f350*/  F2FP.SATFINITE.E4M3.F32.PACK_AB_MERGE_C R203, R188, R187, R191 ;  /* 0x000000bbbccb723e */ /* 0x000fe200048070bf */
[----:B------:R-:W-:Y:S01]  /*1f360*/  IMAD.MOV.U32 R5, RZ, RZ, R120 ;  /* 0x000000ffff057224 */ /* 0x000fe200078e0078 */
[----:B------:R-:W-:Y:S01]  /*1f370*/  F2FP.SATFINITE.E4M3.F32.PACK_AB_MERGE_C R204, R169, R168, R172 ;  /* 0x000000a8a9cc723e */ /* 0x000fe200048070ac */
[----:B0-----:R-:W-:Y:S01]  /*1f380*/  IMAD.MOV.U32 R7, RZ, RZ, R8 ;  /* 0x000000ffff077224 */ /* 0x001fe200078e0008 */
        /* <DEDUP_REMOVED lines=15> */
[----:B------:R-:W-:Y:S01]  /*1f480*/  MOV R6, R230 ;  /* 0x000000e600067202 */ /* 0x000fe20000000f00 */
[----:B------:R-:W-:Y:S06]  /*1f490*/  @P1 BRA `(.L_x_637) ;  /* 0xffffffc000781947 */ /* 0x000fec000383ffff */
[----:B------:R-:W-:-:S07]  /*1f4a0*/  IMAD.MOV.U32 R147, RZ, RZ, R8 ;  /* 0x000000ffff937224 */ /* 0x000fce00078e0008 */
.L_x_626:
[----:B------:R-:W-:Y:S05]  /*1f4b0*/  WARPSYNC.ALL ;  /* 0x0000000000007948 */ /* 0x000fea0003800000 */
[----:B------:R-:W-:Y:S06]  /*1f4c0*/  BAR.ARV 0x8, 0x180 ;  /* 0x0206000000007b1d */ /* 0x000fec0000002000 */
[----:B------:R-:W-:Y:S05]  /*1f4d0*/  @!P0 BRA `(.L_x_638) ;  /* 0x0000000000048947 */ /* 0x000fea0003800000 */
[----:B------:R-:W-:Y:S01]  /*1f4e0*/  BPT.TRAP 0x1 ;  /* 0x000000040000795c */ /* 0x000fe20000300000 */
.L_x_638:
[----:B------:R-:W-:Y:S01]  /*1f4f0*/  IMAD R8, R147, 0x8, R16 ;  /* 0x0000000893087824 */ /* 0x000fe200078e0210 */
[----:B------:R-:W-:-:S04]  /*1f500*/  SHF.L.U32 R3, R230, 0x1f, RZ ;  /* 0x0000001fe6037819 */ /* 0x000fc800000006ff */
[----:B------:R0:W1:Y:S01]  /*1f510*/  SYNCS.PHASECHK.TRANS64.TRYWAIT P1, [R8+URZ+0x33450], R3 ;  /* 0x03345003080075a7 */ /* 0x000062000802017f */
[----:B------:R-:W-:Y:S05]  /*1f520*/  @!P0 BRA `(.L_x_639) ;  /* 0x0000000000048947 */ /* 0x000fea0003800000 */
[----:B------:R-:W-:Y:S01]  /*1f530*/  BPT.TRAP 0x1 ;  /* 0x000000040000795c */ /* 0x000fe20000300000 */
.L_x_639:
[----:B------:R-:W-:-:S04]  /*1f540*/  IADD3 R16, R16, 0x200, RZ ;  /* 0x0000020010107810 */ /* 0x000fc80007ffe0ff */
[----:B------:R-:W-:-:S04]  /*1f550*/  SHF.R.U32.HI R16, RZ, 0x4, R16 ;  /* 0x00000004ff107819 */ /* 0x000fc80000011610 */
[----:B------:R-:W-:-:S04]  /*1f560*/  LOP3.LUT R16, R16, 0x3fff, RZ, 0xc0, !PT ;  /* 0x00003fff10107812 */ /* 0x000fc800078ec0ff */
[----:B------:R-:W-:Y:S01]  /*1f570*/  LOP3.LUT R16, R16, 0x10000, RZ, 0xfc, !PT ;  /* 0x0001000010107812 */ /* 0x000fe200078efcff */
[----:B-1----:R-:W-:Y:S06]  /*1f580*/  @P1 BRA `(.L_x_640) ;  /* 0x0000000000081947 */ /* 0x002fec0003800000 */
[----:B------:R-:W1:Y:S02]  /*1f590*/  SYNCS.PHASECHK.TRANS64.TRYWAIT P1, [R8+URZ+0x33450], R3 ;  /* 0x03345003080075a7 */ /* 0x000e64000802017f */
[----:B-1----:R-:W-:Y:S05]  /*1f5a0*/  @!P1 BRA `(.L_x_641) ;  /* 0x000000b800449947 */ /* 0x002fea0003800000 */
.L_x_640:
[----:B------:R-:W-:Y:S01]  /*1f5b0*/  IMAD R2, R147, 0x780, R16 ;  /* 0x0000078093027824 */ /* 0x000fe200078e0210 */
[----:B------:R-:W2:Y:S01]  /*1f5c0*/  LDL R11, [R1+0x2c] ;  /* 0x00002c00010b7983 */ /* 0x000ea20000100800 */
[----:B01----:R-:W-:Y:S01]  /*1f5d0*/  IMAD.MOV.U32 R3, RZ, RZ, -0x3ffffff0 ;  /* 0xc0000010ff037424 */ /* 0x003fe200078e00ff */
[----:B------:R-:W-:Y:S05]  /*1f5e0*/  WARPSYNC.ALL ;  /* 0x0000000000007948 */ /* 0x000fea0003800000 */
[C---:B------:R-:W-:Y:S01]  /*1f5f0*/  R2UR UR6, R2.reuse ;  /* 0x00000000020672ca */ /* 0x040fe200000e0000 */
[----:B------:R-:W3:Y:S01]  /*1f600*/  LDL R14, [R1] ;  /* 0x00000000010e7983 */ /* 0x000ee20000100800 */
[----:B------:R-:W-:Y:S01]  /*1f610*/  R2UR UR7, R3 ;  /* 0x00000000030772ca */ /* 0x000fe200000e0000 */
[----:B------:R-:W-:Y:S01]  /*1f620*/  WARPGROUP.ARRIVE ;  /* 0x00000000000079c5 */ /* 0x000fe20000000000 */
[----:B------:R-:W-:Y:S01]  /*1f630*/  VIADD R4, R2, 0x180 ;  /* 0x0000018002047836 */ /* 0x000fe20000000000 */
[----:B------:R-:W4:Y:S01]  /*1f640*/  LDL.LU R13, [R1+0x18] ;  /* 0x00001800010d7983 */ /* 0x000f220000300800 */
[----:B------:R-:W-:Y:S01]  /*1f650*/  IMAD.MOV.U32 R5, RZ, RZ, -0x3ffffff0 ;  /* 0xc0000010ff057424 */ /* 0x000fe200078e00ff */
[----:B------:R-:W-:-:S02]  /*1f660*/  ULDC.64 UR4, c[0x0][0x9a0] ;  /* 0x0002680000047ab9 */ /* 0x000fc40000000a00 */
[----:B------:R-:W-:-:S04]  /*1f670*/  ISETP.NE.U32.AND P1, PT, RZ, UR4, PT ;  /* 0x00000004ff007c0c */ /* 0x000fc8000bf25070 */
[----:B------:R-:W-:Y:S02]  /*1f680*/  ISETP.NE.AND.EX P1, PT, RZ, UR5, PT, P1 ;  /* 0x00000005ff007c0c */ /* 0x000fe4000bf25310 */
[----:B------:R-:W-:Y:S01]  /*1f690*/  QGMMA.64x192x32.F32.E4M3.E4M3 R24, R200, gdesc[UR4], R24, gsb0 ;  /* 0x02e00004c8187df3 */ /* 0x000fe20008000818 */
[----:B------:R-:W-:Y:S02]  /*1f6a0*/  R2UR UR6, R4 ;  /* 0x00000000040672ca */ /* 0x000fe400000e0000 */
[----:B------:R-:W-:Y:S01]  /*1f6b0*/  R2UR UR7, R5 ;  /* 0x00000000050772ca */ /* 0x000fe200000e0000 */
[----:B------:R-:W-:Y:S01]  /*1f6c0*/  IMAD.MOV.U32 R5, RZ, RZ, -0x3ffffff0 ;  /* 0xc0000010ff057424 */ /* 0x000fe200078e00ff */
[----:B------:R-:W-:-:S06]  /*1f6d0*/  IADD3 R4, R2, 0x300, RZ ;  /* 0x0000030002047810 */ /* 0x000fcc0007ffe0ff */
[----:B------:R-:W2:Y:S01]  /*1f6e0*/  @P1 LDC.64 R6, c[0x0][0x9c8] ;  /* 0x00027200ff061b82 */ /* 0x000ea20000000a00 */
[----:B------:R-:W-:Y:S02]  /*1f6f0*/  WARPGROUP.DEPBAR.LE gsb0, 0x0 ;  /* 0x00008000000079c5 */ /* 0x000fe40000010000 */
[----:B------:R-:W-:-:S06]  /*1f700*/  WARPGROUP.ARRIVE ;  /* 0x00000000000079c5 */ /* 0x000fcc0000000000 */
[----:B------:R-:W-:Y:S01]  /*1f710*/  QGMMA.64x192x32.F32.E4M3.E4M3 R24, R204, gdesc[UR4], R24, gsb0 ;  /* 0x02e00004cc187df3 */ /* 0x000fe20008000818 */
[----:B------:R-:W-:Y:S02]  /*1f720*/  R2UR UR6, R4 ;  /* 0x00000000040672ca */ /* 0x000fe400000e0000 */
[----:B------:R-:W-:Y:S02]  /*1f730*/  R2UR UR7, R5 ;  /* 0x00000000050772ca */ /* 0x000fe400000e0000 */
[----:B------:R-:W0:Y:S01]  /*1f740*/  @P1 LDC.64 R4, c[0x0][0x9d0] ;  /* 0x00027400ff041b82 */ /* 0x000e220000000a00 */
[----:B--2---:R-:W-:-:S04]  /*1f750*/  @P1 IMAD R12, R11, R6, RZ ;  /* 0x000000060b0c1224 */ /* 0x004fc800078e02ff */
[C---:B---3--:R-:W-:Y:S02]  /*1f760*/  @P1 IMAD R3, R14.reuse, R7, R12 ;  /* 0x000000070e031224 */ /* 0x048fe400078e020c */
[----:B------:R-:W-:Y:S01]  /*1f770*/  @P1 IMAD.WIDE.U32 R6, R14, R6, RZ ;  /* 0x000000060e061225 */ /* 0x000fe200078e00ff */
[----:B----4-:R-:W-:-:S03]  /*1f780*/  @P1 SHF.R.S32.HI R11, RZ, 0x1f, R13 ;  /* 0x0000001fff0b1819 */ /* 0x010fc6000001140d */
[----:B------:R-:W-:Y:S02]  /*1f790*/  @P1 IMAD.IADD R7, R7, 0x1, R3 ;  /* 0x0000000107071824 */ /* 0x000fe400078e0203 */
[-C--:B0-----:R-:W-:Y:S01]  /*1f7a0*/  @P1 IMAD R12, R11, R4.reuse, RZ ;  /* 0x000000040b0c1224 */ /* 0x081fe200078e02ff */
[----:B------:R-:W-:Y:S01]  /*1f7b0*/  MOV R11, 0x3f800000 ;  /* 0x3f800000000b7802 */ /* 0x000fe20000000f00 */
[----:B------:R-:W-:-:S04]  /*1f7c0*/  @P1 IMAD.WIDE.U32 R6, R13, R4, R6 ;  /* 0x000000040d061225 */ /* 0x000fc800078e0006 */
[----:B------:R-:W-:Y:S01]  /*1f7d0*/  @P1 IMAD R3, R13, R5, R12 ;  /* 0x000000050d031224 */ /* 0x000fe200078e020c */
[----:B------:R-:W-:-:S03]  /*1f7e0*/  @P1 LEA R4, P2, R6, UR4, 0x2 ;  /* 0x0000000406041c11 */ /* 0x000fc6000f8410ff */
[----:B------:R-:W-:-:S05]  /*1f7f0*/  @P1 IMAD.IADD R3, R7, 0x1, R3 ;  /* 0x0000000107031824 */ /* 0x000fca00078e0203 */
[----:B------:R-:W-:-:S05]  /*1f800*/  @P1 LEA.HI.X R5, R6, UR5, R3, 0x2, P2 ;  /* 0x0000000506051c11 */ /* 0x000fca00090f1403 */
[----:B------:R0:W2:Y:S01]  /*1f810*/  @P1 LDG.E R11, desc[UR54][R4.64] ;  /* 0x00000036040b1981 */ /* 0x0000a2000c1e1900 */
[----:B------:R-:W-:Y:S02]  /*1f820*/  WARPGROUP.DEPBAR.LE gsb0, 0x0 ;  /* 0x00008000000079c5 */ /* 0x000fe40000010000 */
[----:B------:R-:W-:-:S06]  /*1f830*/  WARPGROUP.ARRIVE ;  /* 0x00000000000079c5 */ /* 0x000fcc0000000000 */
[----:B------:R-:W-:Y:S01]  /*1f840*/  QGMMA.64x192x32.F32.E4M3.E4M3 R24, R208, gdesc[UR4], R24, gsb0 ;  /* 0x02e00004d0187df3 */ /* 0x000fe20008000818 */
[----:B------:R-:W-:Y:S02]  /*1f850*/  VIADD R6, R2, 0x480 ;  /* 0x0000048002067836 */ /* 0x000fe40000000000 */
[----:B------:R-:W-:-:S03]  /*1f860*/  IMAD.MOV.U32 R7, RZ, RZ, -0x3ffffff0 ;  /* 0xc0000010ff077424 */ /* 0x000fc600078e00ff */
[----:B------:R-:W-:Y:S02]  /*1f870*/  R2UR UR6, R6 ;  /* 0x00000000060672ca */ /* 0x000fe400000e0000 */
[----:B------:R-:W-:Y:S01]  /*1f880*/  R2UR UR7, R7 ;  /* 0x00000000070772ca */ /* 0x000fe200000e0000 */
[----:B------:R-:W-:Y:S01]  /*1f890*/  VIADD R2, R2, 0x600 ;  /* 0x0000060002027836 */ /* 0x000fe20000000000 */
[----:B------:R-:W-:Y:S01]  /*1f8a0*/  MOV R3, 0xc0000010 ;  /* 0xc000001000037802 */ /* 0x000fe20000000f00 */
[----:B------:R-:W1:Y:S01]  /*1f8b0*/  SHFL.BFLY PT, R7, R0, 0x2, 0x1f ;  /* 0x0c401f0000077f89 */ /* 0x000e6200000e0000 */
[----:B------:R-:W-:Y:S02]  /*1f8c0*/  WARPGROUP.DEPBAR.LE gsb0, 0x0 ;  /* 0x00008000000079c5 */ /* 0x000fe40000010000 */
[----:B------:R-:W-:-:S07]  /*1f8d0*/  WARPGROUP.ARRIVE ;  /* 0x00000000000079c5 */ /* 0x000fce0000000000 */
[----:B------:R-:W-:Y:S01]  /*1f8e0*/  QGMMA.64x192x32.F32.E4M3.E4M3 R24, R212, gdesc[UR4], R24, gsb0 ;  /* 0x02e00004d4187df3 */ /* 0x000fe20008000818 */
[----:B------:R-:W-:Y:S02]  /*1f8f0*/  R2UR UR6, R2 ;  /* 0x00000000020672ca */ /* 0x000fe400000e0000 */
[----:B------:R-:W-:Y:S01]  /*1f900*/  R2UR UR7, R3 ;  /* 0x00000000030772ca */ /* 0x000fe200000e0000 */
[----:B------:R-:W3:Y:S01]  /*1f910*/  SHFL.BFLY PT, R2, R9, 0x2, 0x1f ;  /* 0x0c401f0009027f89 */ /* 0x000ee200000e0000 */
[----:B-1----:R-:W-:-:S05]  /*1f920*/  FADD.FTZ R7, R7, R0 ;  /* 0x0000000007077221 */ /* 0x002fca0000010000 */
[----:B0-----:R-:W0:Y:S01]  /*1f930*/  SHFL.BFLY PT, R4, R7, 0x1, 0x1f ;  /* 0x0c201f0007047f89 */ /* 0x001e2200000e0000 */
[----:B---3--:R-:W-:-:S05]  /*1f940*/  FADD.FTZ R2, R2, R9 ;  /* 0x0000000902027221 */ /* 0x008fca0000010000 */
[----:B------:R-:W1:Y:S01]  /*1f950*/  SHFL.BFLY PT, R3, R2, 0x1, 0x1f ;  /* 0x0c201f0002037f89 */ /* 0x000e6200000e0000 */
[----:B0-----:R-:W-:-:S01]  /*1f960*/  FADD.FTZ R12, R7, R4 ;  /* 0x00000004070c7221 */ /* 0x001fc20000010000 */
[----:B------:R-:W-:-:S03]  /*1f970*/  IMAD.MOV.U32 R4, RZ, RZ, RZ ;  /* 0x000000ffff047224 */ /* 0x000fc600078e00ff */
[----:B------:R-:W-:Y:S01]  /*1f980*/  FMUL.FTZ R5, R12, 0.00390625 ;  /* 0x3b8000000c057820 */ /* 0x000fe20000410000 */
[----:B-1----:R-:W-:-:S05]  /*1f990*/  FADD.FTZ R6, R2, R3 ;  /* 0x0000000302067221 */ /* 0x002fca0000010000 */
[C---:B------:R-:W-:Y:S01]  /*1f9a0*/  FSETP.NE.FTZ.AND P1, PT, R6.reuse, RZ, PT ;  /* 0x000000ff0600720b */ /* 0x040fe20003f35000 */
[----:B------:R-:W-:Y:S01]  /*1f9b0*/  FMUL.FTZ R13, R6, 0.00390625 ;  /* 0x3b800000060d7820 */ /* 0x000fe20000410000 */
[----:B------:R-:W-:-:S04]  /*1f9c0*/  FSETP.NE.FTZ.AND P3, PT, R5, RZ, PT ;  /* 0x000000ff0500720b */ /* 0x000fc80003f75000 */
[----:B------:R-:W-:-:S07]  /*1f9d0*/  FSETP.NE.FTZ.AND P2, PT, R13, RZ, PT ;  /* 0x000000ff0d00720b */ /* 0x000fce0003f55000 */
        /* <DEDUP_REMOVED lines=9> */
[----:B------:R-:W-:Y:S01]  /*1fa70*/  @P2 FMUL.FTZ R3, R10, 0.69314718246459960938 ;  /* 0x3f3172180a032820 */ /* 0x000fe20000410000 */
[----:B0-----:R-:W-:Y:S01]  /*1fa80*/  @P2 FMUL.FTZ R0, R0, 0.69314718246459960938 ;  /* 0x3f31721800002820 */ /* 0x001fe20000410000 */
[----:B------:R-:W-:Y:S01]  /*1fa90*/  @P3 FMUL.FTZ R7, R10, 0.69314718246459960938 ;  /* 0x3f3172180a073820 */ /* 0x000fe20000410000 */
[----:B------:R-:W-:Y:S01]  /*1faa0*/  IMAD.MOV.U32 R122, RZ, RZ, -0x800000 ;  /* 0xff800000ff7a7424 */ /* 0x000fe200078e00ff */
[----:B------:R-:W-:Y:S01]  /*1fab0*/  MOV R123, 0xff800000 ;  /* 0xff800000007b7802 */ /* 0x000fe20000000f00 */
[----:B------:R-:W-:Y:S01]  /*1fac0*/  @P2 FFMA.FTZ R122, R3, R120, R0 ;  /* 0x00000078037a2223 */ /* 0x000fe20000010000 */
[----:B-1----:R-:W-:Y:S01]  /*1fad0*/  @P3 FMUL.FTZ R6, R5, 0.69314718246459960938 ;  /* 0x3f31721805063820 */ /* 0x002fe20000410000 */
[----:B--2---:R-:W-:-:S03]  /*1fae0*/  FMUL.FTZ R3, R4, R11 ;  /* 0x0000000b04037220 */ /* 0x004fc60000410000 */
[----:B------:R-:W-:Y:S01]  /*1faf0*/  @P3 FFMA.FTZ R123, R7, R121, R6 ;  /* 0x00000079077b3223 */ /* 0x000fe20000010006 */
[----:B---3--:R-:W-:Y:S01]  /*1fb00*/  FMUL.FTZ R0, R2, R11 ;  /* 0x0000000b02007220 */ /* 0x008fe20000410000 */
[----:B------:R-:W-:Y:S02]  /*1fb10*/  WARPGROUP.DEPBAR.LE gsb0, 0x0 ;  /* 0x00008000000079c5 */ /* 0x000fe40000010000 */
[----:B------:R-:W-:Y:S05]  /*1fb20*/  @!P0 BRA `(.L_x_642) ;  /* 0x0000000000048947 */ /* 0x000fea0003800000 */
[----:B------:R-:W-:Y:S01]  /*1fb30*/  BPT.TRAP 0x1 ;  /* 0x000000040000795c */ /* 0x000fe20000300000 */
.L_x_642:
[----:B------:R-:W-:Y:S02]  /*1fb40*/  VIADD R8, R8, 0x33460 ;  /* 0x0003346008087836 */ /* 0x000fe40000000000 */
[-C--:B------:R-:W-:Y:S01]  /*1fb50*/  FMUL.FTZ R126, R52, R3.reuse ;  /* 0x00000003347e7220 */ /* 0x080fe20000410000 */
[----:B------:R-:W-:Y:S02]  /*1fb60*/  IMAD.U32 R7, RZ, RZ, UR42 ;  /* 0x0000002aff077e24 */ /* 0x000fe4000f8e00ff */
[-C--:B------:R-:W-:Y:S01]  /*1fb70*/  FMUL.FTZ R4, R25, R3.reuse ;  /* 0x0000000319047220 */ /* 0x080fe20000410000 */
[----:B------:R-:W-:Y:S02]  /*1fb80*/  VIADD R147, R147, 0x1 ;  /* 0x0000000193937836 */ /* 0x000fe40000000000 */
[-C--:B------:R-:W-:Y:S01]  /*1fb90*/  FMUL.FTZ R52, R53, R3.reuse ;  /* 0x0000000335347220 */ /* 0x080fe20000410000 */
[-C--:B------:R-:W-:Y:S01]  /*1fba0*/  FMUL.FTZ R5, R24, R3.reuse ;  /* 0x0000000318057220 */ /* 0x080fe20000410000 */
[----:B------:R-:W-:Y:S01]  /*1fbb0*/  PRMT R2, R7, 0x654, R8 ;  /* 0x0000065407027816 */ /* 0x000fe20000000008 */
[-C--:B------:R-:W-:Y:S01]  /*1fbc0*/  FMUL.FTZ R120, R28, R3.reuse ;  /* 0x000000031c787220 */ /* 0x080fe20000410000 */
[----:B------:R-:W-:Y:S01]  /*1fbd0*/  ISETP.NE.AND P0, PT, R147, 0x2, PT ;  /* 0x000000029300780c */ /* 0x000fe20003f05270 */
        /* <DEDUP_REMOVED lines=44> */
[----:B------:R-:W-:Y:S01]  /*1fea0*/  SEL R3, RZ, 0x1, P0 ;  /* 0x00000001ff037807 */ /* 0x000fe20000000000 */
        /* <DEDUP_REMOVED lines=48> */
[----:B------:R-:W-:Y:S01]  /*201b0*/  FMUL.FTZ R93, R119, R0 ;  /* 0x00000000775d7220 */ /* 0x000fe20000410000 */
[----:B------:R-:W-:Y:S01]  /*201c0*/  LOP3.LUT R230, R230, R3, RZ, 0x3c, !PT ;  /* 0x00000003e6e67212 */ /* 0x000fe200078e3cff */
[----:B------:R-:W-:Y:S01]  /*201d0*/  UIADD3 UR43, UR43, 0x1, URZ ;  /* 0x000000012b2b7890 */ /* 0x000fe2000fffe03f */
[----:B0-----:R-:W-:-:S11]  /*201e0*/  SEL R147, R147, RZ, P0 ;  /* 0x000000ff93937207 */ /* 0x001fd60000000000 */
.L_x_586:
[----:B------:R-:W-:Y:S05]  /*201f0*/  WARPSYNC.ALL ;  /* 0x0000000000007948 */ /* 0x000fea0003800000 */
[----:B------:R-:W0:Y:S08]  /*20200*/  S2UR UR42, SR_CgaCtaId ;  /* 0x00000000002a79c3 */ /* 0x000e300000008800 */
[----:B------:R-:W-:Y:S06]  /*20210*/  BAR.SYNC.DEFER_BLOCKING 0x5, 0x180 ;  /* 0x0146000000007b1d */ /* 0x000fec0000010000 */
[----:B------:R-:W-:Y:S01]  /*20220*/  UMOV UR4, 0x400 ;  /* 0x0000040000047882 */ /* 0x000fe20000000000 */
[----:B------:R-:W-:Y:S01]  /*20230*/  BSSY B0, `(.L_x_643) ;  /* 0x000033a000007945 */ /* 0x000fe20003800000 */
[----:B0-----:R-:W-:-:S06]  /*20240*/  ULEA UR4, UR42, UR4, 0x18 ;  /* 0x000000042a047291 */ /* 0x001fcc000f8ec03f */
[----:B------:R-:W-:-:S05]  /*20250*/  MOV R16, UR4 ;  /* 0x0000000400107c02 */ /* 0x000fca0008000f00 */
[----:B------:R-:W0:Y:S04]  /*20260*/  LDS.128 R132, [R16+0x334d0] ;  /* 0x0334d00010847984 */ /* 0x000e280000000c00 */
[----:B0-----:R0:W-:Y:S04]  /*20270*/  STL.64 [R1+0x10], R132 ;  /* 0x0000108401007387 */ /* 0x0011e80000100a00 */
[----:B------:R0:W-:Y:S01]  /*20280*/  STL.64 [R1+0x18], R134 ;  /* 0x0000188601007387 */ /* 0x0001e20000100a00 */
[----:B------:R-:W-:Y:S06]  /*20290*/  BAR.ARV 0x4, 0x180 ;  /* 0x0106000000007b1d */ /* 0x000fec0000002000 */
[----:B------:R-:W-:Y:S05]  /*202a0*/  @P1 BRA `(.L_x_644) ;  /* 0x0000002400301947 */ /* 0x000fea0003800000 */
[----:B------:R-:W2:Y:S01]  /*202b0*/  LDL R83, [R1+0x78] ;  /* 0x0000780001537983 */ /* 0x000ea20000100800 */
[----:B------:R-:W-:Y:S01]  /*202c0*/  ULDC.64 UR4, c[0x4][0x38] ;  /* 0x01000e0000047ab9 */ /* 0x000fe20000000a00 */
[----:B------:R-:W1:Y:S02]  /*202d0*/  S2R R90, SR_TID.X ;  /* 0x00000000005a7919 */ /* 0x000e640000002100 */
[----:B-1----:R-:W-:-:S05]  /*202e0*/  IMAD.SHL.U32 R0, R90, 0x4, RZ ;  /* 0x000000045a007824 */ /* 0x002fca00078e00ff */
[----:B------:R-:W-:-:S04]  /*202f0*/  LOP3.LUT R0, R0, 0xc, RZ, 0xc0, !PT ;  /* 0x0000000c00007812 */ /* 0x000fc800078ec0ff */
[----:B------:R-:W-:-:S05]  /*20300*/  IADD3 R2, P0, R0, UR4, RZ ;  /* 0x0000000400027c10 */ /* 0x000fca000ff1e0ff */
[----:B------:R-:W-:-:S05]  /*20310*/  IMAD.X R3, RZ, RZ, UR5, P0 ;  /* 0x00000005ff037e24 */ /* 0x000fca00080e06ff */
[----:B------:R1:W3:Y:S01]  /*20320*/  LDG.E.CONSTANT R0, desc[UR54][R2.64] ;  /* 0x0000003602007981 */ /* 0x0002e2000c1e9900 */
[----:B------:R-:W-:Y:S01]  /*20330*/  F2FP.BF16.F32.PACK_AB R51, R51, R46 ;  /* 0x0000002e3333723e */ /* 0x000fe200000010ff */
[----:B------:R-:W-:Y:S01]  /*20340*/  UMOV UR4, 0xffffffff ;  /* 0xffffffff00047882 */ /* 0x000fe20000000000 */
[----:B------:R-:W-:Y:S02]  /*20350*/  F2FP.BF16.F32.PACK_AB R55, R55, R50 ;  /* 0x000000323737723e */ /* 0x000fe400000010ff */
[----:B------:R-:W-:Y:S02]  /*20360*/  F2FP.BF16.F32.PACK_AB R46, R60, R21 ;  /* 0x000000153c2e723e */ /* 0x000fe400000010ff */
[----:B------:R-:W-:Y:S02]  /*20370*/  F2FP.BF16.F32.PACK_AB R50, R61, R14 ;  /* 0x0000000e3d32723e */ /* 0x000fe400000010ff */
[----:B------:R-:W-:Y:S01]  /*20380*/  F2FP.BF16.F32.PACK_AB R68, R68, R39 ;  /* 0x000000274444723e */ /* 0x000fe200000010ff */
[----:B-1----:R-:W1:Y:S01]  /*20390*/  S2R R3, SR_SWINHI ;  /* 0x0000000000037919 */ /* 0x002e620000002f00 */
        /* <DEDUP_REMOVED lines=16> */
[----:B------:R-:W-:Y:S02]  /*204a0*/  MOV R60, R16 ;  /* 0x00000010003c7202 */ /* 0x000fe40000000f00 */
[----:B-1----:R-:W-:Y:S02]  /*204b0*/  MOV R61, R3 ;  /* 0x00000003003d7202 */ /* 0x002fe40000000f00 */
[----:B------:R-:W-:-:S02]  /*204c0*/  F2FP.BF16.F32.PACK_AB R93, R93, R26 ;  /* 0x0000001a5d5d723e */ /* 0x000fc400000010ff */
[----:B------:R-:W-:Y:S02]  /*204d0*/  LOP3.LUT P0, R2, R90, 0x3, RZ, 0xc0, !PT ;  /* 0x000000035a027812 */ /* 0x000fe4000780c0ff */
[----:B------:R-:W-:Y:S02]  /*204e0*/  F2FP.BF16.F32.PACK_AB R5, R120, R5 ;  /* 0x000000057805723e */ /* 0x000fe400000010ff */
[----:B------:R-:W-:Y:S02]  /*204f0*/  F2FP.BF16.F32.PACK_AB R4, R121, R4 ;  /* 0x000000047904723e */ /* 0x000fe400000010ff */
[----:B------:R-:W-:Y:S02]  /*20500*/  ISETP.EQ.OR P0, PT, R2, 0x3, !P0 ;  /* 0x000000030200780c */ /* 0x000fe40004702670 */
[----:B------:R-:W-:Y:S02]  /*20510*/  F2FP.BF16.F32.PACK_AB R35, R124, R13 ;  /* 0x0000000d7c23723e */ /* 0x000fe400000010ff */
[----:B------:R-:W-:-:S02]  /*20520*/  SEL R13, R5, R4, P0 ;  /* 0x00000004050d7207 */ /* 0x000fc40000000000 */
[----:B------:R-:W-:Y:S02]  /*20530*/  SEL R2, R4, R5, P0 ;  /* 0x0000000504027207 */ /* 0x000fe40000000000 */
        /* <DEDUP_REMOVED lines=22> */
[----:B------:R-:W-:Y:S01]  /*206a0*/  F2FP.BF16.F32.PACK_AB R41, R76, R41 ;  /* 0x000000294c29723e */ /* 0x000fe200000010ff */
[----:B--2---:R-:W-:-:S03]  /*206b0*/  IMAD.WIDE R30, R83, 0x2, R60 ;  /* 0x00000002531e7825 */ /* 0x004fc600078e023c */
[C---:B------:R-:W-:Y:S02]  /*206c0*/  IADD3 R33, P3, R30.reuse, 0x8060, RZ ;  /* 0x000080601e217810 */ /* 0x040fe40007f7e0ff */
[C---:B------:R-:W-:Y:S02]  /*206d0*/  IADD3 R29, P2, R30.reuse, 0x8040, RZ ;  /* 0x000080401e1d7810 */ /* 0x040fe40007f5e0ff */
[----:B------:R-:W-:Y:S02]  /*206e0*/  LOP3.LUT R32, R33, 0x380, RZ, 0xc0, !PT ;  /* 0x0000038021207812 */ /* 0x000fe400078ec0ff */
[----:B------:R-:W-:Y:S02]  /*206f0*/  IADD3 R27, P1, R30, 0x8020, RZ ;  /* 0x000080201e1b7810 */ /* 0x000fe40007f3e0ff */
[----:B------:R-:W-:Y:S02]  /*20700*/  SHF.R.U64 R32, R32, 0x3, RZ ;  /* 0x0000000320207819 */ /* 0x000fe400000012ff */
[----:B------:R-:W-:-:S02]  /*20710*/  IADD3 R25, P5, R30, 0x8000, RZ ;  /* 0x000080001e197810 */ /* 0x000fc40007fbe0ff */
[----:B------:R-:W-:Y:S01]  /*20720*/  LOP3.LUT R32, R32, R33, RZ, 0x3c, !PT ;  /* 0x0000002120207212 */ /* 0x000fe200078e3cff */
[----:B------:R-:W-:Y:S01]  /*20730*/  IMAD.X R33, RZ, RZ, R31, P3 ;  /* 0x000000ffff217224 */ /* 0x000fe200018e061f */
[C---:B------:R-:W-:Y:S02]  /*20740*/  IADD3 R21, P4, R30.reuse, 0x4060, RZ ;  /* 0x000040601e157810 */ /* 0x040fe40007f9e0ff */
[----:B------:R-:W-:Y:S02]  /*20750*/  IADD3 R15, P3, R30, 0x4040, RZ ;  /* 0x000040401e0f7810 */ /* 0x000fe40007f7e0ff */
[----:B------:R-:W-:Y:S02]  /*20760*/  LOP3.LUT R28, R29, 0x380, RZ, 0xc0, !PT ;  /* 0x000003801d1c7812 */ /* 0x000fe400078ec0ff */
[----:B------:R-:W-:Y:S02]  /*20770*/  LOP3.LUT R26, R27, 0x380, RZ, 0xc0, !PT ;  /* 0x000003801b1a7812 */ /* 0x000fe400078ec0ff */
[----:B------:R-:W-:-:S02]  /*20780*/  LOP3.LUT R24, R25, 0x380, RZ, 0xc0, !PT ;  /* 0x0000038019187812 */ /* 0x000fc400078ec0ff */
[----:B------:R-:W-:Y:S02]  /*20790*/  LOP3.LUT R20, R21, 0x380, RZ, 0xc0, !PT ;  /* 0x0000038015147812 */ /* 0x000fe400078ec0ff */
[----:B------:R-:W-:Y:S02]  /*207a0*/  LOP3.LUT R14, R15, 0x380, RZ, 0xc0, !PT ;  /* 0x000003800f0e7812 */ /* 0x000fe400078ec0ff */
[----:B------:R-:W-:Y:S02]  /*207b0*/  SHF.R.U64 R28, R28, 0x3, RZ ;  /* 0x000000031c1c7819 */ /* 0x000fe400000012ff */
[----:B------:R-:W-:Y:S02]  /*207c0*/  SHF.R.U64 R26, R26, 0x3, RZ ;  /* 0x000000031a1a7819 */ /* 0x000fe400000012ff */
[----:B------:R-:W-:Y:S02]  /*207d0*/  SHF.R.U64 R24, R24, 0x3, RZ ;  /* 0x0000000318187819 */ /* 0x000fe400000012ff */
[----:B------:R-:W-:-:S02]  /*207e0*/  SHF.R.U64 R20, R20, 0x3, RZ ;  /* 0x0000000314147819 */ /* 0x000fc400000012ff */
[----:B------:R-:W-:Y:S02]  /*207f0*/  SHF.R.U64 R14, R14, 0x3, RZ ;  /* 0x000000030e0e7819 */ /* 0x000fe400000012ff */
[----:B------:R-:W-:Y:S02]  /*20800*/  LOP3.LUT R28, R28, R29, RZ, 0x3c, !PT ;  /* 0x0000001d1c1c7212 */ /* 0x000fe400078e3cff */
[----:B------:R-:W-:Y:S01]  /*20810*/  LOP3.LUT R26, R26, R27, RZ, 0x3c, !PT ;  /* 0x0000001b1a1a7212 */ /* 0x000fe200078e3cff */
[--C-:B------:R-:W-:Y:S01]  /*20820*/  IMAD.X R27, RZ, RZ, R31.reuse, P1 ;  /* 0x000000ffff1b7224 */ /* 0x100fe200008e061f */
[----:B------:R-:W-:Y:S01]  /*20830*/  LOP3.LUT R24, R24, R25, RZ, 0x3c, !PT ;  /* 0x0000001918187212 */ /* 0x000fe200078e3cff */
[--C-:B------:R-:W-:Y:S01]  /*20840*/  IMAD.X R25, RZ, RZ, R31.reuse, P5 ;  /* 0x000000ffff197224 */ /* 0x100fe200028e061f */
[----:B------:R-:W-:Y:S01]  /*20850*/  LOP3.LUT R20, R20, R21, RZ, 0x3c, !PT ;  /* 0x0000001514147212 */ /* 0x000fe200078e3cff */
[----:B------:R-:W-:Y:S01]  /*20860*/  IMAD.X R21, RZ, RZ, R31, P4 ;  /* 0x000000ffff157224 */ /* 0x000fe200020e061f */
[----:B------:R-:W-:-:S02]  /*20870*/  LOP3.LUT R14, R14, R15, RZ, 0x3c, !PT ;  /* 0x0000000f0e0e7212 */ /* 0x000fc400078e3cff */
[-C--:B------:R-:W-:Y:S02]  /*20880*/  IADD3.X R29, RZ, R31.reuse, RZ, P2, !PT ;  /* 0x0000001fff1d7210 */ /* 0x080fe400017fe4ff */
[----:B------:R-:W-:Y:S02]  /*20890*/  IADD3.X R15, RZ, R31, RZ, P3, !PT ;  /* 0x0000001fff0f7210 */ /* 0x000fe40001ffe4ff */
[C---:B------:R-:W-:Y:S02]  /*208a0*/  IADD3 R11, P2, R30.reuse, 0x4020, RZ ;  /* 0x000040201e0b7810 */ /* 0x040fe40007f5e0ff */
[C---:B------:R-:W-:Y:S02]  /*208b0*/  IADD3 R9, P1, R30.reuse, 0x4000, RZ ;  /* 0x000040001e097810 */ /* 0x040fe40007f3e0ff */
[C---:B------:R-:W-:Y:S02]  /*208c0*/  IADD3 R7, P5, R30.reuse, 0x60, RZ ;  /* 0x000000601e077810 */ /* 0x040fe40007fbe0ff */
[----:B------:R-:W-:-:S02]  /*208d0*/  IADD3 R87, P4, R30, 0x40, RZ ;  /* 0x000000401e577810 */ /* 0x000fc40007f9e0ff */
[----:B------:R-:W-:Y:S02]  /*208e0*/  IADD3 R5, P3, R30, 0x20, RZ ;  /* 0x000000201e057810 */ /* 0x000fe40007f7e0ff */
[----:B------:R-:W-:Y:S02]  /*208f0*/  LOP3.LUT R10, R11, 0x380, RZ, 0xc0, !PT ;  /* 0x000003800b0a7812 */ /* 0x000fe400078ec0ff */
[----:B------:R-:W-:Y:S02]  /*20900*/  LOP3.LUT R8, R9, 0x380, RZ, 0xc0, !PT ;  /* 0x0000038009087812 */ /* 0x000fe400078ec0ff */
[----:B------:R-:W-:Y:S02]  /*20910*/  LOP3.LUT R6, R7, 0x380, RZ, 0xc0, !PT ;  /* 0x0000038007067812 */ /* 0x000fe400078ec0ff */
[----:B------:R-:W-:Y:S02]  /*20920*/  LOP3.LUT R86, R87, 0x380, RZ, 0xc0, !PT ;  /* 0x0000038057567812 */ /* 0x000fe400078ec0ff */
[----:B------:R-:W-:-:S02]  /*20930*/  LOP3.LUT R4, R5, 0x380, RZ, 0xc0, !PT ;  /* 0x0000038005047812 */ /* 0x000fc400078ec0ff */
[----:B------:R-:W-:Y:S02]  /*20940*/  LOP3.LUT R3, R30, 0x380, RZ, 0xc0, !PT ;  /* 0x000003801e037812 */ /* 0x000fe400078ec0ff */
[----:B------:R-:W-:Y:S02]  /*20950*/  SHF.R.U64 R10, R10, 0x3, RZ ;  /* 0x000000030a0a7819 */ /* 0x000fe400000012ff */
[----:B------:R-:W-:Y:S02]  /*20960*/  SHF.R.U64 R8, R8, 0x3, RZ ;  /* 0x0000000308087819 */ /* 0x000fe400000012ff */
[----:B------:R-:W-:Y:S02]  /*20970*/  SHF.R.U64 R6, R6, 0x3, RZ ;  /* 0x0000000306067819 */ /* 0x000fe400000012ff */
[----:B------:R-:W-:Y:S02]  /*20980*/  SHF.R.U64 R86, R86, 0x3, RZ ;  /* 0x0000000356567819 */ /* 0x000fe400000012ff */
[----:B------:R-:W-:-:S02]  /*20990*/  SHF.R.U64 R4, R4, 0x3, RZ ;  /* 0x0000000304047819 */ /* 0x000fc400000012ff */
[----:B------:R-:W-:Y:S02]  /*209a0*/  SHF.R.U64 R3, R3, 0x3, RZ ;  /* 0x0000000303037819 */ /* 0x000fe400000012ff */
[----:B------:R-:W-:Y:S01]  /*209b0*/  LOP3.LUT R10, R10, R11, RZ, 0x3c, !PT ;  /* 0x0000000b0a0a7212 */ /* 0x000fe200078e3cff */
[--C-:B------:R-:W-:Y:S01]  /*209c0*/  IMAD.X R11, RZ, RZ, R31.reuse, P2 ;  /* 0x000000ffff0b7224 */ /* 0x100fe200010e061f */
[----:B------:R-:W-:Y:S01]  /*209d0*/  LOP3.LUT R8, R8, R9, RZ, 0x3c, !PT ;  /* 0x0000000908087212 */ /* 0x000fe200078e3cff */
[--C-:B------:R-:W-:Y:S01]  /*209e0*/  IMAD.X R9, RZ, RZ, R31.reuse, P1 ;  /* 0x000000ffff097224 */ /* 0x100fe200008e061f */
[----:B------:R-:W-:Y:S01]  /*209f0*/  LOP3.LUT R6, R6, R7, RZ, 0x3c, !PT ;  /* 0x0000000706067212 */ /* 0x000fe200078e3cff */
[--C-:B------:R-:W-:Y:S01]  /*20a00*/  IMAD.X R7, RZ, RZ, R31.reuse, P5 ;  /* 0x000000ffff077224 */ /* 0x100fe200028e061f */
[----:B------:R-:W-:Y:S02]  /*20a10*/  LOP3.LUT R86, R86, R87, RZ, 0x3c, !PT ;  /* 0x0000005756567212 */ /* 0x000fe400078e3cff */
[----:B------:R-:W-:Y:S01]  /*20a20*/  LOP3.LUT R4, R4, R5, RZ, 0x3c, !PT ;  /* 0x0000000504047212 */ /* 0x000fe200078e3cff */
[----:B------:R-:W-:Y:S01]  /*20a30*/  IMAD.X R5, RZ, RZ, R31, P3 ;  /* 0x000000ffff057224 */ /* 0x000fe200018e061f */
[----:B------:R-:W-:-:S02]  /*20a40*/  IADD3.X R87, RZ, R31, RZ, P4, !PT ;  /* 0x0000001fff577210 */ /* 0x000fc400027fe4ff */
[----:B------:R-:W-:Y:S02]  /*20a50*/  LOP3.LUT R30, R3, R30, RZ, 0x3c, !PT ;  /* 0x0000001e031e7212 */ /* 0x000fe400078e3cff */
[----:B------:R-:W-:Y:S02]  /*20a60*/  MOV R86, R86 ;  /* 0x0000005600567202 */ /* 0x000fe40000000f00 */
[----:B------:R-:W-:Y:S02]  /*20a70*/  MOV R77, R30 ;  /* 0x0000001e004d7202 */ /* 0x000fe40000000f00 */
[----:B------:R-:W-:Y:S02]  /*20a80*/  MOV R73, R32 ;  /* 0x0000002000497202 */ /* 0x000fe40000000f00 */
[----:B------:R-:W-:Y:S02]  /*20a90*/  MOV R71, R28 ;  /* 0x0000001c00477202 */ /* 0x000fe40000000f00 */
[----:B------:R-:W-:-:S02]  /*20aa0*/  MOV R69, R26 ;  /* 0x0000001a00457202 */ /* 0x000fc40000000f00 */
[----:B------:R-:W-:Y:S02]  /*20ab0*/  MOV R67, R24 ;  /* 0x0000001800437202 */ /* 0x000fe40000000f00 */
[----:B------:R-:W-:Y:S02]  /*20ac0*/  MOV R75, R20 ;  /* 0x00000014004b7202 */ /* 0x000fe40000000f00 */
[----:B------:R-:W-:Y:S02]  /*20ad0*/  MOV R79, R14 ;  /* 0x0000000e004f7202 */ /* 0x000fe40000000f00 */
[----:B------:R-:W-:Y:S02]  /*20ae0*/  MOV R81, R10 ;  /* 0x0000000a00517202 */ /* 0x000fe40000000f00 */
[----:B------:R-:W-:Y:S02]  /*20af0*/  MOV R83, R8 ;  /* 0x0000000800537202 */ /* 0x000fe40000000f00 */
[----:B------:R-:W-:-:S02]  /*20b00*/  MOV R85, R6 ;  /* 0x0000000600557202 */ /* 0x000fc40000000f00 */
[----:B------:R-:W-:Y:S02]  /*20b10*/  MOV R87, R4 ;  /* 0x0000000400577202 */ /* 0x000fe40000000f00 */
[----:B---3--:R-:W-:Y:S01]  /*20b20*/  LOP3.LUT R3, R0, 0x2, RZ, 0x3c, !PT ;  /* 0x0000000200037812 */ /* 0x008fe200078e3cff */
[----:B------:R-:W-:Y:S06]  /*20b30*/  BRA.DIV UR4, `(.L_x_645) ;  /* 0x000000a204f47947 */ /* 0x000fec000b800000 */
[----:B------:R-:W-:Y:S01]  /*20b40*/  SEL R7, R128, R35, P0 ;  /* 0x0000002380077207 */ /* 0x000fe20000000000 */
[----:B------:R-:W-:Y:S01]  /*20b50*/  SHFL.IDX PT, R6, R13, R0, 0x1c1f ;  /* 0x001c1f000d067589 */ /* 0x000fe200000e0000 */
[----:B------:R-:W-:Y:S02]  /*20b60*/  SEL R8, R35, R128, P0 ;  /* 0x0000008023087207 */ /* 0x000fe40000000000 */
[----:B------:R-:W-:Y:S01]  /*20b70*/  SEL R29, R48, R91, P0 ;  /* 0x0000005b301d7207 */ /* 0x000fe20000000000 */
[----:B------:R-:W-:Y:S01]  /*20b80*/  SHFL.IDX PT, R10, R7, R0, 0x1c1f ;  /* 0x001c1f00070a7589 */ /* 0x000fe200000e0000 */
[----:B------:R-:W-:Y:S02]  /*20b90*/  SEL R36, R91, R48, P0 ;  /* 0x000000305b247207 */ /* 0x000fe40000000000 */
[----:B------:R-:W-:Y:S01]  /*20ba0*/  SEL R33, R56, R37, P0 ;  /* 0x0000002538217207 */ /* 0x000fe20000000000 */
[----:B------:R1:W2:Y:S01]  /*20bb0*/  SHFL.IDX PT, R5, R2, R3, 0x1c1f ;  /* 0x001c1f0302057589 */ /* 0x0002a200000e0000 */
[----:B------:R-:W-:-:S02]  /*20bc0*/  SEL R44, R37, R56, P0 ;  /* 0x00000038252c7207 */ /* 0x000fc40000000000 */
[----:B------:R-:W-:Y:S01]  /*20bd0*/  SEL R35, R52, R97, P0 ;  /* 0x0000006134237207 */ /* 0x000fe20000000000 */
[----:B------:R-:W3:Y:S01]  /*20be0*/  SHFL.IDX PT, R7, R8, R3, 0x1c1f ;  /* 0x001c1f0308077589 */ /* 0x000ee200000e0000 */
[----:B------:R-:W-:Y:S02]  /*20bf0*/  SEL R48, R97, R52, P0 ;  /* 0x0000003461307207 */ /* 0x000fe40000000000 */
[----:B------:R-:W-:Y:S02]  /*20c00*/  SEL R37, R80, R41, P0 ;  /* 0x0000002950257207 */ /* 0x000fe40000000000 */
[----:B------:R-:W-:Y:S01]  /*20c10*/  SEL R52, R41, R80, P0 ;  /* 0x0000005029347207 */ /* 0x000fe20000000000 */
[----:B-1----:R-:W-:Y:S01]  /*20c20*/  IMAD.MOV.U32 R2, RZ, RZ, RZ ;  /* 0x000000ffff027224 */ /* 0x002fe200078e00ff */
[----:B------:R-:W-:Y:S01]  /*20c30*/  SEL R41, R62, R43, P0 ;  /* 0x0000002b3e297207 */ /* 0x000fe20000000000 */
[----:B------:R-:W-:Y:S01]  /*20c40*/  SHFL.IDX PT, R54, R37, R0, 0x1c1f ;  /* 0x001c1f0025367589 */ /* 0x000fe200000e0000 */
[----:B------:R-:W-:-:S02]  /*20c50*/  SEL R62, R43, R62, P0 ;  /* 0x0000003e2b3e7207 */ /* 0x000fc40000000000 */
[----:B------:R-:W-:Y:S01]  /*20c60*/  SEL R43, R64, R45, P0 ;  /* 0x0000002d402b7207 */ /* 0x000fe20000000000 */
[----:B------:R-:W1:Y:S01]  /*20c70*/  SHFL.IDX PT, R37, R52, R3, 0x1c1f ;  /* 0x001c1f0334257589 */ /* 0x000e6200000e0000 */
[----:B------:R-:W-:Y:S02]  /*20c80*/  SEL R64, R45, R64, P0 ;  /* 0x000000402d407207 */ /* 0x000fe40000000000 */
[----:B------:R-:W-:Y:S01]  /*20c90*/  SEL R45, R66, R47, P0 ;  /* 0x0000002f422d7207 */ /* 0x000fe20000000000 */
[----:B------:R-:W-:Y:S01]  /*20ca0*/  SHFL.IDX PT, R41, R41, R0, 0x1c1f ;  /* 0x001c1f0029297589 */ /* 0x000fe200000e0000 */
[----:B------:R-:W-:Y:S02]  /*20cb0*/  SEL R66, R47, R66, P0 ;  /* 0x000000422f427207 */ /* 0x000fe40000000000 */
[----:B------:R-:W-:Y:S01]  /*20cc0*/  SEL R47, R68, R49, P0 ;  /* 0x00000031442f7207 */ /* 0x000fe20000000000 */
[----:B------:R-:W-:Y:S01]  /*20cd0*/  SHFL.IDX PT, R43, R43, R0, 0x1c1f ;  /* 0x001c1f002b2b7589 */ /* 0x000fe200000e0000 */
[----:B------:R-:W-:-:S02]  /*20ce0*/  SEL R68, R49, R68, P0 ;  /* 0x0000004431447207 */ /* 0x000fc40000000000 */
[----:B------:R-:W-:Y:S01]  /*20cf0*/  SEL R49, R70, R51, P0 ;  /* 0x0000003346317207 */ /* 0x000fe20000000000 */
[----:B------:R-:W4:Y:S01]  /*20d00*/  SHFL.IDX PT, R62, R62, R3, 0x1c1f ;  /* 0x001c1f033e3e7589 */ /* 0x000f2200000e0000 */
[----:B------:R-:W-:Y:S02]  /*20d10*/  SEL R70, R51, R70, P0 ;  /* 0x0000004633467207 */ /* 0x000fe40000000000 */
[----:B------:R-:W-:Y:S01]  /*20d20*/  SEL R51, R72, R53, P0 ;  /* 0x0000003548337207 */ /* 0x000fe20000000000 */
[----:B------:R-:W0:Y:S01]  /*20d30*/  SHFL.IDX PT, R64, R64, R3, 0x1c1f ;  /* 0x001c1f0340407589 */ /* 0x000e2200000e0000 */
[----:B------:R-:W-:Y:S02]  /*20d40*/  SEL R72, R53, R72, P0 ;  /* 0x0000004835487207 */ /* 0x000fe40000000000 */
[----:B------:R-:W-:Y:S01]  /*20d50*/  SEL R53, R74, R55, P0 ;  /* 0x000000374a357207 */ /* 0x000fe20000000000 */
[----:B------:R-:W-:Y:S01]  /*20d60*/  SHFL.IDX PT, R45, R45, R0, 0x1c1f ;  /* 0x001c1f002d2d7589 */ /* 0x000fe200000e0000 */
[----:B------:R-:W-:-:S02]  /*20d70*/  SEL R74, R55, R74, P0 ;  /* 0x0000004a374a7207 */ /* 0x000fc40000000000 */
[----:B------:R-:W-:Y:S01]  /*20d80*/  SEL R55, R34, R57, P0 ;  /* 0x0000003922377207 */ /* 0x000fe20000000000 */
[----:B------:R-:W-:Y:S01]  /*20d90*/  SHFL.IDX PT, R47, R47, R0, 0x1c1f ;  /* 0x001c1f002f2f7589 */ /* 0x000fe200000e0000 */
        /* <DEDUP_REMOVED lines=31> */
[----:B--2---:R-:W-:Y:S01]  /*20f90*/  SEL R4, R6, R5, P0 ;  /* 0x0000000506047207 */ /* 0x004fe20000000000 */
[----:B------:R-:W-:Y:S01]  /*20fa0*/  SHFL.IDX PT, R58, R39, R0, 0x1c1f ;  /* 0x001c1f00273a7589 */ /* 0x000fe200000e0000 */
[----:B---3--:R-:W-:-:S02]  /*20fb0*/  SEL R8, R10, R7, P0 ;  /* 0x000000070a087207 */ /* 0x008fc40000000000 */
[----:B------:R-:W-:Y:S01]  /*20fc0*/  SEL R6, R5, R6, P0 ;  /* 0x0000000605067207 */ /* 0x000fe20000000000 */
[----:B------:R-:W2:Y:S01]  /*20fd0*/  SHFL.IDX PT, R20, R20, R3, 0x1c1f ;  /* 0x001c1f0314147589 */ /* 0x000ea200000e0000 */
[----:B------:R-:W-:Y:S02]  /*20fe0*/  SEL R10, R7, R10, P0 ;  /* 0x0000000a070a7207 */ /* 0x000fe40000000000 */
[----:B-1----:R-:W-:Y:S01]  /*20ff0*/  SEL R52, R54, R37, P0 ;  /* 0x0000002536347207 */ /* 0x002fe20000000000 */
[----:B------:R-:W1:Y:S01]  /*21000*/  SHFL.IDX PT, R25, R28, R3, 0x1c1f ;  /* 0x001c1f031c197589 */ /* 0x000e6200000e0000 */
[----:B------:R-:W-:Y:S02]  /*21010*/  SEL R54, R37, R54, P0 ;  /* 0x0000003625367207 */ /* 0x000fe40000000000 */
[----:B----4-:R-:W-:Y:S01]  /*21020*/  SEL R5, R41, R62, P0 ;  /* 0x0000003e29057207 */ /* 0x010fe20000000000 */
[----:B------:R-:W3:Y:S01]  /*21030*/  SHFL.IDX PT, R27, R32, R3, 0x1c1f ;  /* 0x001c1f03201b7589 */ /* 0x000ee200000e0000 */
[----:B------:R-:W-:-:S02]  /*21040*/  SEL R7, R62, R41, P0 ;  /* 0x000000293e077207 */ /* 0x000fc40000000000 */
[----:B0-----:R-:W-:Y:S01]  /*21050*/  SEL R11, R64, R43, P0 ;  /* 0x0000002b400b7207 */ /* 0x001fe20000000000 */
[----:B------:R-:W0:Y:S04]  /*21060*/  SHFL.IDX PT, R29, R36, R3, 0x1c1f ;  /* 0x001c1f03241d7589 */ /* 0x000e2800000e0000 */
[----:B------:R-:W4:Y:S04]  /*21070*/  SHFL.IDX PT, R31, R40, R3, 0x1c1f ;  /* 0x001c1f03281f7589 */ /* 0x000f2800000e0000 */
[----:B------:R-:W4:Y:S04]  /*21080*/  SHFL.IDX PT, R33, R44, R3, 0x1c1f ;  /* 0x001c1f032c217589 */ /* 0x000f2800000e0000 */
[----:B------:R-:W4:Y:S01]  /*21090*/  SHFL.IDX PT, R35, R48, R3, 0x1c1f ;  /* 0x001c1f0330237589 */ /* 0x000f2200000e0000 */
[----:B--2---:R-:W-:-:S02]  /*210a0*/  SEL R12, R9, R20, P0 ;  /* 0x00000014090c7207 */ /* 0x004fc40000000000 */
[----:B------:R-:W-:Y:S01]  /*210b0*/  SEL R14, R20, R9, P0 ;  /* 0x00000009140e7207 */ /* 0x000fe20000000000 */
[----:B------:R-:W2:Y:S01]  /*210c0*/  SHFL.IDX PT, R39, R56, R3, 0x1c1f ;  /* 0x001c1f0338277589 */ /* 0x000ea200000e0000 */
[----:B-1----:R-:W-:Y:S02]  /*210d0*/  SEL R28, R30, R25, P0 ;  /* 0x000000191e1c7207 */ /* 0x002fe40000000000 */
[----:B------:R-:W-:Y:S01]  /*210e0*/  SEL R30, R25, R30, P0 ;  /* 0x0000001e191e7207 */ /* 0x000fe20000000000 */
[----:B------:R-:W-:Y:S01]  /*210f0*/  SHFL.IDX PT, R53, R53, R0, 0x1c1f ;  /* 0x001c1f0035357589 */ /* 0x000fe200000e0000 */
[----:B---3--:R-:W-:Y:S02]  /*21100*/  SEL R32, R34, R27, P0 ;  /* 0x0000001b22207207 */ /* 0x008fe40000000000 */
[----:B------:R-:W-:Y:S01]  /*21110*/  SEL R34, R27, R34, P0 ;  /* 0x000000221b227207 */ /* 0x000fe20000000000 */
[----:B------:R-:W-:Y:S01]  /*21120*/  SHFL.IDX PT, R55, R55, R0, 0x1c1f ;  /* 0x001c1f0037377589 */ /* 0x000fe200000e0000 */
[----:B0-----:R-:W-:-:S02]  /*21130*/  SEL R36, R38, R29, P0 ;  /* 0x0000001d26247207 */ /* 0x001fc40000000000 */
[----:B------:R-:W-:Y:S01]  /*21140*/  SEL R38, R29, R38, P0 ;  /* 0x000000261d267207 */ /* 0x000fe20000000000 */
[----:B------:R-:W0:Y:S01]  /*21150*/  SHFL.IDX PT, R21, R24, R3, 0x1c1f ;  /* 0x001c1f0318157589 */ /* 0x000e2200000e0000 */
[----:B----4-:R-:W-:Y:S02]  /*21160*/  SEL R40, R42, R31, P0 ;  /* 0x0000001f2a287207 */ /* 0x010fe40000000000 */
[----:B------:R-:W-:Y:S01]  /*21170*/  SEL R42, R31, R42, P0 ;  /* 0x0000002a1f2a7207 */ /* 0x000fe20000000000 */
[----:B------:R-:W1:Y:S01]  /*21180*/  SHFL.IDX PT, R66, R66, R3, 0x1c1f ;  /* 0x001c1f0342427589 */ /* 0x000e6200000e0000 */
[----:B------:R-:W-:Y:S02]  /*21190*/  SEL R44, R46, R33, P0 ;  /* 0x000000212e2c7207 */ /* 0x000fe40000000000 */
[----:B------:R-:W-:Y:S01]  /*211a0*/  SEL R46, R33, R46, P0 ;  /* 0x0000002e212e7207 */ /* 0x000fe20000000000 */
[----:B------:R-:W3:Y:S01]  /*211b0*/  SHFL.IDX PT, R68, R68, R3, 0x1c1f ;  /* 0x001c1f0344447589 */ /* 0x000ee200000e0000 */
[----:B------:R-:W-:-:S02]  /*211c0*/  SEL R48, R50, R35, P0 ;  /* 0x0000002332307207 */ /* 0x000fc40000000000 */
[----:B------:R-:W-:Y:S01]  /*211d0*/  SEL R50, R35, R50, P0 ;  /* 0x0000003223327207 */ /* 0x000fe20000000000 */
[----:B------:R-:W4:Y:S01]  /*211e0*/  SHFL.IDX PT, R70, R70, R3, 0x1c1f ;  /* 0x001c1f0346467589 */ /* 0x000f2200000e0000 */
[----:B--2---:R-:W-:Y:S02]  /*211f0*/  SEL R56, R58, R39, P0 ;  /* 0x000000273a387207 */ /* 0x004fe40000000000 */
[----:B------:R-:W-:Y:S01]  /*21200*/  SEL R58, R39, R58, P0 ;  /* 0x0000003a273a7207 */ /* 0x000fe20000000000 */
[----:B------:R-:W2:Y:S01]  /*21210*/  SHFL.IDX PT, R72, R72, R3, 0x1c1f ;  /* 0x001c1f0348487589 */ /* 0x000ea200000e0000 */
[----:B------:R-:W-:-:S03]  /*21220*/  SEL R9, R43, R64, P0 ;  /* 0x000000402b097207 */ /* 0x000fc60000000000 */
[----:B------:R-:W2:Y:S04]  /*21230*/  SHFL.IDX PT, R74, R74, R3, 0x1c1f ;  /* 0x001c1f034a4a7589 */ /* 0x000ea800000e0000 */
[----:B------:R-:W2:Y:S01]  /*21240*/  SHFL.IDX PT, R76, R76, R3, 0x1c1f ;  /* 0x001c1f034c4c7589 */ /* 0x000ea200000e0000 */
[----:B0-----:R-:W-:Y:S02]  /*21250*/  SEL R24, R26, R21, P0 ;  /* 0x000000151a187207 */ /* 0x001fe40000000000 */
[----:B------:R-:W-:Y:S01]  /*21260*/  SEL R26, R21, R26, P0 ;  /* 0x0000001a151a7207 */ /* 0x000fe20000000000 */
[----:B------:R-:W-:Y:S01]  /*21270*/  SHFL.IDX PT, R57, R57, R0, 0x1c1f ;  /* 0x001c1f0039397589 */ /* 0x000fe200000e0000 */
[----:B-1----:R-:W-:Y:S02]  /*21280*/  SEL R13, R45, R66, P0 ;  /* 0x000000422d0d7207 */ /* 0x002fe40000000000 */
[----:B------:R-:W-:Y:S01]  /*21290*/  SEL R15, R66, R45, P0 ;  /* 0x0000002d420f7207 */ /* 0x000fe20000000000 */
[----:B------:R-:W-:Y:S01]  /*212a0*/  SHFL.IDX PT, R59, R59, R0, 0x1c1f ;  /* 0x001c1f003b3b7589 */ /* 0x000fe200000e0000 */
[----:B---3--:R-:W-:-:S02]  /*212b0*/  SEL R25, R47, R68, P0 ;  /* 0x000000442f197207 */ /* 0x008fc40000000000 */
[----:B------:R-:W-:Y:S01]  /*212c0*/  SEL R27, R68, R47, P0 ;  /* 0x0000002f441b7207 */ /* 0x000fe20000000000 */
[----:B------:R-:W-:Y:S01]  /*212d0*/  SHFL.IDX PT, R63, R63, R0, 0x1c1f ;  /* 0x001c1f003f3f7589 */ /* 0x000fe200000e0000 */
[----:B----4-:R-:W-:Y:S02]  /*212e0*/  SEL R29, R49, R70, P0 ;  /* 0x00000046311d7207 */ /* 0x010fe40000000000 */
[----:B------:R-:W-:Y:S01]  /*212f0*/  SEL R31, R70, R49, P0 ;  /* 0x00000031461f7207 */ /* 0x000fe20000000000 */
[----:B------:R-:W0:Y:S01]  /*21300*/  SHFL.IDX PT, R78, R78, R3, 0x1c1f ;  /* 0x001c1f034e4e7589 */ /* 0x000e2200000e0000 */
[----:B--2---:R-:W-:Y:S02]  /*21310*/  SEL R33, R51, R72, P0 ;  /* 0x0000004833217207 */ /* 0x004fe40000000000 */
[----:B------:R-:W-:Y:S01]  /*21320*/  SEL R35, R72, R51, P0 ;  /* 0x0000003348237207 */ /* 0x000fe20000000000 */
[----:B------:R-:W1:Y:S01]  /*21330*/  SHFL.IDX PT, R80, R80, R3, 0x1c1f ;  /* 0x001c1f0350507589 */ /* 0x000e6200000e0000 */
[----:B------:R-:W-:-:S02]  /*21340*/  SEL R37, R53, R74, P0 ;  /* 0x0000004a35257207 */ /* 0x000fc40000000000 */
[----:B------:R-:W-:Y:S01]  /*21350*/  SEL R39, R74, R53, P0 ;  /* 0x000000354a277207 */ /* 0x000fe20000000000 */
[----:B------:R-:W2:Y:S01]  /*21360*/  SHFL.IDX PT, R82, R82, R3, 0x1c1f ;  /* 0x001c1f0352527589 */ /* 0x000ea200000e0000 */
[----:B------:R-:W-:Y:S02]  /*21370*/  SEL R41, R55, R76, P0 ;  /* 0x0000004c37297207 */ /* 0x000fe40000000000 */
[----:B------:R-:W-:Y:S01]  /*21380*/  SEL R43, R76, R55, P0 ;  /* 0x000000374c2b7207 */ /* 0x000fe20000000000 */
[----:B------:R3:W4:Y:S04]  /*21390*/  SHFL.IDX PT, R65, R65, R0, 0x1c1f ;  /* 0x001c1f0041417589 */ /* 0x00072800000e0000 */
[----:B------:R3:W3:Y:S01]  /*213a0*/  SHFL.IDX PT, R84, R84, R3, 0x1c1f ;  /* 0x001c1f0354547589 */ /* 0x0006e200000e0000 */
[----:B0-----:R-:W-:-:S02]  /*213b0*/  SEL R45, R57, R78, P0 ;  /* 0x0000004e392d7207 */ /* 0x001fc40000000000 */
[----:B------:R-:W-:Y:S02]  /*213c0*/  SEL R47, R78, R57, P0 ;  /* 0x000000394e2f7207 */ /* 0x000fe40000000000 */
[----:B-1----:R-:W-:Y:S02]  /*213d0*/  SEL R49, R59, R80, P0 ;  /* 0x000000503b317207 */ /* 0x002fe40000000000 */
[----:B------:R-:W-:Y:S02]  /*213e0*/  SEL R51, R80, R59, P0 ;  /* 0x0000003b50337207 */ /* 0x000fe40000000000 */
[----:B--2---:R-:W-:Y:S02]  /*213f0*/  SEL R53, R63, R82, P0 ;  /* 0x000000523f357207 */ /* 0x004fe40000000000 */
[----:B------:R-:W-:-:S07]  /*21400*/  SEL R55, R82, R63, P0 ;  /* 0x0000003f52377207 */ /* 0x000fce0000000000 */
.L_x_877:
[----:B------:R-:W2:Y:S01]  /*21410*/  LDL.LU R64, [R1+0x24] ;  /* 0x0000240001407983 */ /* 0x000ea20000300800 */
[----:B------:R-:W-:Y:S05]  /*21420*/  WARPSYNC.ALL ;  /* 0x0000000000007948 */ /* 0x000fea0003800000 */
[----:B------:R-:W2:Y:S01]  /*21430*/  LDL.LU R63, [R1+0x28] ;  /* 0x00002800013f7983 */ /* 0x000ea20000300800 */
[----:B------:R-:W-:Y:S01]  /*21440*/  ULDC.64 UR4, c[0x0][0xc00] ;  /* 0x0003000000047ab9 */ /* 0x000fe20000000a00 */
[----:B---34-:R-:W-:Y:S01]  /*21450*/  SEL R57, R65, R84, P0 ;  /* 0x0000005441397207 */ /* 0x018fe20000000000 */
[----:B------:R-:W0:Y:S08]  /*21460*/  LDC R0, c[0x0][0xbe8] ;  /* 0x0002fa00ff007b82 */ /* 0x000e300000000800 */
[----:B------:R-:W-:Y:S01]  /*21470*/  BAR.SYNC.DEFER_BLOCKING 0x1, 0x100 ;  /* 0x0044000000007b1d */ /* 0x000fe20000010000 */
[----:B------:R-:W-:-:S02]  /*21480*/  ISETP.NE.U32.AND P1, PT, RZ, UR4, PT ;  /* 0x00000004ff007c0c */ /* 0x000fc4000bf25070 */
[----:B------:R-:W-:Y:S02]  /*21490*/  SEL R59, R84, R65, P0 ;  /* 0x00000041543b7207 */ /* 0x000fe40000000000 */
[----:B------:R-:W-:Y:S01]  /*214a0*/  ISETP.NE.AND.EX P1, PT, RZ, UR5, PT, P1 ;  /* 0x00000005ff007c0c */ /* 0x000fe2000bf25310 */
[----:B------:R-:W3:Y:S04]  /*214b0*/  LDL R62, [R1+0x74] ;  /* 0x00007400013e7983 */ /* 0x000ee80000100800 */
[----:B------:R-:W3:Y:S04]  /*214c0*/  LDL R66, [R1+0x30] ;  /* 0x0000300001427983 */ /* 0x000ee80000100800 */
[----:B------:R-:W-:Y:S04]  /*214d0*/  STSM.16.M88.4 [R77], R4 ;  /* 0x000000044d007844 */ /* 0x000fe80000000200 */
[----:B------:R3:W-:Y:S04]  /*214e0*/  STSM.16.M88.4 [R87], R8 ;  /* 0x0000000857007844 */ /* 0x0007e80000000200 */
        /* <DEDUP_REMOVED lines=9> */
[----:B------:R1:W-:Y:S01]  /*21580*/  STSM.16.M88.4 [R73], R56 ;  /* 0x0000003849007844 */ /* 0x0003e20000000200 */
[----:B------:R-:W-:Y:S01]  /*21590*/  BAR.SYNC.DEFER_BLOCKING 0x1, 0x100 ;  /* 0x0044000000007b1d */ /* 0x000fe20000010000 */
[----:B--2---:R-:W-:-:S04]  /*215a0*/  IADD3 R20, P2, R64, UR4, RZ ;  /* 0x0000000440147c10 */ /* 0x004fc8000ff5e0ff */
[----:B------:R-:W-:Y:S01]  /*215b0*/  IADD3.X R21, R63, UR5, RZ, P2, !PT ;  /* 0x000000053f157c10 */ /* 0x000fe200097fe4ff */
[----:B------:R-:W-:Y:S02]  /*215c0*/  ULDC.64 UR4, c[0x0][0xc08] ;  /* 0x0003020000047ab9 */ /* 0x000fe40000000a00 */
[----:B------:R-:W-:Y:S02]  /*215d0*/  ISETP.NE.U32.AND P0, PT, RZ, UR4, PT ;  /* 0x00000004ff007c0c */ /* 0x000fe4000bf05070 */
[----:B------:R1:W5:Y:S01]  /*215e0*/  @P1 LDG.E R2, desc[UR54][R20.64] ;  /* 0x0000003614021981 */ /* 0x000362000c1e1900 */
[----:B0-----:R-:W-:Y:S02]  /*215f0*/  ISETP.NE.AND P2, PT, R0, 0x1, PT ;  /* 0x000000010000780c */ /* 0x001fe40003f45270 */
[----:B------:R-:W-:Y:S02]  /*21600*/  ISETP.NE.AND.EX P0, PT, RZ, UR5, PT, P0 ;  /* 0x00000005ff007c0c */ /* 0x000fe4000bf05300 */
[----:B---3--:R-:W-:-:S09]  /*21610*/  LEA R8, R66, R62, 0x7 ;  /* 0x0000003e42087211 */ /* 0x008fd200078e38ff */
[----:B------:R-:W0:Y:S02]  /*21620*/  @P2 LDC R3, c[0x0][0xbec] ;  /* 0x0002fb00ff032b82 */ /* 0x000e240000000800 */
[----:B------:R-:W-:Y:S01]  /*21630*/  @P0 IADD3 R4, P3, R64, UR4, RZ ;  /* 0x0000000440040c10 */ /* 0x000fe2000ff7e0ff */
[----:B------:R-:W-:Y:S02]  /*21640*/  ULDC UR4, c[0x0][0xa88] ;  /* 0x0002a20000047ab9 */ /* 0x000fe40000000800 */
[----:B------:R-:W-:Y:S01]  /*21650*/  IMAD.U32 R7, RZ, RZ, UR4 ;  /* 0x00000004ff077e24 */ /* 0x000fe2000f8e00ff */
[----:B------:R-:W-:Y:S02]  /*21660*/  @P0 IADD3.X R5, R63, UR5, RZ, P3, !PT ;  /* 0x000000053f050c10 */ /* 0x000fe40009ffe4ff */
[----:B------:R-:W2:Y:S03]  /*21670*/  @P2 LDC R11, c[0x0][0xbf0] ;  /* 0x0002fc00ff0b2b82 */ /* 0x000ea60000000800 */
[----:B------:R1:W5:Y:S01]  /*21680*/  @P0 LDG.E R7, desc[UR54][R4.64] ;  /* 0x0000003604070981 */ /* 0x000362000c1e1900 */
[----:B------:R-:W-:Y:S05]  /*21690*/  @P0 BRA `(.L_x_646) ;  /* 0x0000000000100947 */ /* 0x000fea0003800000 */
[----:B------:R-:W-:Y:S05]  /*216a0*/  @!P1 BRA `(.L_x_646) ;  /* 0x00000000000c9947 */ /* 0x000fea0003800000 */
[----:B-1----:R-:W3:Y:S04]  /*216b0*/  LDG.E R4, desc[UR54][R20.64] ;  /* 0x0000003614047981 */ /* 0x002ee8000c1e1900 */
[----:B-----5:R-:W3:Y:S02]  /*216c0*/  LDG.E R7, desc[UR54][R20.64+0x4] ;  /* 0x0000043614077981 */ /* 0x020ee4000c1e1900 */
[----:B---3--:R-:W-:-:S07]  /*216d0*/  IMAD.IADD R7, R7, 0x1, -R4 ;  /* 0x0000000107077824 */ /* 0x008fce00078e0a04 */
.L_x_646:
[----:B-1----:R-:W3:Y:S01]  /*216e0*/  LDL.LU R12, [R1+0x2c] ;  /* 0x00002c00010c7983 */ /* 0x002ee20000300800 */
[----:B------:R-:W-:Y:S01]  /*216f0*/  VIADD R67, R90, 0xffffff80 ;  /* 0xffffff805a437836 */ /* 0x000fe20000000000 */
[----:B------:R-:W-:Y:S02]  /*21700*/  ULDC.64 UR4, c[0x0][0xb90] ;  /* 0x0002e40000047ab9 */ /* 0x000fe40000000a00 */
[----:B------:R-:W4:Y:S04]  /*21710*/  LDL.LU R10, [R1] ;  /* 0x00000000010a7983 */ /* 0x000f280000300800 */
[----:B------:R-:W4:Y:S01]  /*21720*/  LDL.LU R69, [R1+0x20] ;  /* 0x0000200001457983 */ /* 0x000f220000300800 */
[----:B0-----:R-:W-:Y:S01]  /*21730*/  @P2 IMAD.HI.U32 R4, R8, R3, RZ ;  /* 0x0000000308042227 */ /* 0x001fe200078e00ff */
[----:B-----5:R-:W-:-:S02]  /*21740*/  SHF.R.S32.HI R3, RZ, 0x1f, R2 ;  /* 0x0000001fff037819 */ /* 0x020fc40000011402 */
[----:B------:R-:W4:Y:S01]  /*21750*/  LDL R14, [R1+0x6c] ;  /* 0x00006c00010e7983 */ /* 0x000f220000100800 */
[----:B------:R-:W-:Y:S01]  /*21760*/  SHF.R.S32.HI R68, RZ, 0x1f, R67 ;  /* 0x0000001fff447819 */ /* 0x000fe20000011443 */
[----:B------:R-:W-:Y:S01]  /*21770*/  IMAD.MOV.U32 R9, RZ, RZ, R8 ;  /* 0x000000ffff097224 */ /* 0x000fe200078e0008 */
[----:B--2---:R-:W-:Y:S01]  /*21780*/  @P2 SHF.R.U32.HI R9, RZ, R11, R4 ;  /* 0x0000000bff092219 */ /* 0x004fe20000011604 */
[----:B------:R-:W0:Y:S01]  /*21790*/  S2R R20, SR_TID.X ;  /* 0x0000000000147919 */ /* 0x000e220000002100 */
[----:B------:R-:W-:-:S03]  /*217a0*/  LEA.HI R68, R68, R67, RZ, 0x3 ;  /* 0x0000004344447211 */ /* 0x000fc600078f18ff */
[----:B------:R-:W-:Y:S01]  /*217b0*/  IMAD.MOV R15, RZ, RZ, -R9 ;  /* 0x000000ffff0f7224 */ /* 0x000fe200078e0a09 */
[----:B------:R-:W-:-:S04]  /*217c0*/  SHF.R.S32.HI R68, RZ, 0x3, R68 ;  /* 0x00000003ff447819 */ /* 0x000fc80000011444 */
[----:B------:R-:W-:-:S05]  /*217d0*/  LEA R13, R68, R234, 0x6 ;  /* 0x000000ea440d7211 */ /* 0x000fca00078e30ff */
[----:B------:R-:W-:Y:S01]  /*217e0*/  IMAD.WIDE R60, R13, 0x2, R60 ;  /* 0x000000020d3c7825 */ /* 0x000fe200078e023c */
[----:B------:R-:W-:Y:S02]  /*217f0*/  SHF.R.S32.HI R13, RZ, 0x1f, R9 ;  /* 0x0000001fff0d7819 */ /* 0x000fe40000011409 */
[----:B------:R-:W-:Y:S02]  /*21800*/  IADD3 R25, P3, R60, 0x3000, RZ ;  /* 0x000030003c197810 */ /* 0x000fe40007f7e0ff */
[----:B0-----:R-:W-:-:S04]  /*21810*/  IADD3 R21, R20, -0x80, RZ ;  /* 0xffffff8014157810 */ /* 0x001fc80007ffe0ff */
[----:B------:R-:W-:-:S04]  /*21820*/  SHF.R.S32.HI R20, RZ, 0x1f, R21 ;  /* 0x0000001fff147819 */ /* 0x000fc80000011415 */
[----:B------:R-:W-:Y:S02]  /*21830*/  LEA.HI R20, R20, R21, RZ, 0x7 ;  /* 0x0000001514147211 */ /* 0x000fe400078f38ff */
[----:B------:R-:W-:Y:S02]  /*21840*/  LOP3.LUT R24, R25, 0x380, RZ, 0xc0, !PT ;  /* 0x0000038019187812 */ /* 0x000fe400078ec0ff */
[----:B------:R-:W-:Y:S02]  /*21850*/  LOP3.LUT R20, R20, 0xffffff80, RZ, 0xc0, !PT ;  /* 0xffffff8014147812 */ /* 0x000fe400078ec0ff */
[----:B------:R-:W-:-:S03]  /*21860*/  SHF.R.U64 R24, R24, 0x3, RZ ;  /* 0x0000000318187819 */ /* 0x000fc600000012ff */
[----:B------:R-:W-:Y:S01]  /*21870*/  IMAD.IADD R20, R21, 0x1, -R20 ;  /* 0x0000000115147824 */ /* 0x000fe200078e0a14 */
[----:B------:R-:W-:Y:S01]  /*21880*/  LOP3.LUT R24, R24, R25, RZ, 0x3c, !PT ;  /* 0x0000001918187212 */ /* 0x000fe200078e3cff */
[----:B------:R-:W-:Y:S01]  /*21890*/  IMAD.X R25, RZ, RZ, R61, P3 ;  /* 0x000000ffff197224 */ /* 0x000fe200018e063d */
[C---:B------:R-:W-:Y:S02]  /*218a0*/  IADD3 R45, P3, R60.reuse, 0x8000, RZ ;  /* 0x000080003c2d7810 */ /* 0x040fe40007f7e0ff */
[----:B------:R-:W-:Y:S01]  /*218b0*/  IADD3 R29, P5, R60, 0x4000, RZ ;  /* 0x000040003c1d7810 */ /* 0x000fe20007fbe0ff */
[----:B------:R-:W-:Y:S01]  /*218c0*/  IMAD R65, R7, R0, RZ ;  /* 0x0000000007417224 */ /* 0x000fe200078e02ff */
[----:B------:R-:W-:Y:S02]  /*218d0*/  LOP3.LUT R44, R45, 0x380, RZ, 0xc0, !PT ;  /* 0x000003802d2c7812 */ /* 0x000fe400078ec0ff */
[----:B------:R-:W-:Y:S02]  /*218e0*/  LOP3.LUT R28, R29, 0x380, RZ, 0xc0, !PT ;  /* 0x000003801d1c7812 */ /* 0x000fe400078ec0ff */
[----:B------:R-:W-:-:S02]  /*218f0*/  SHF.R.U64 R44, R44, 0x3, RZ ;  /* 0x000000032c2c7819 */ /* 0x000fc400000012ff */
[----:B------:R-:W-:Y:S02]  /*21900*/  SHF.R.U64 R28, R28, 0x3, RZ ;  /* 0x000000031c1c7819 */ /* 0x000fe400000012ff */
[----:B------:R-:W-:Y:S01]  /*21910*/  LOP3.LUT R44, R44, R45, RZ, 0x3c, !PT ;  /* 0x0000002d2c2c7212 */ /* 0x000fe200078e3cff */
[--C-:B------:R-:W-:Y:S01]  /*21920*/  IMAD.X R45, RZ, RZ, R61.reuse, P3 ;  /* 0x000000ffff2d7224 */ /* 0x100fe200018e063d */
[----:B------:R-:W-:Y:S01]  /*21930*/  LOP3.LUT R28, R28, R29, RZ, 0x3c, !PT ;  /* 0x0000001d1c1c7212 */ /* 0x000fe200078e3cff */
[----:B------:R-:W-:Y:S01]  /*21940*/  IMAD.X R29, RZ, RZ, R61, P5 ;  /* 0x000000ffff1d7224 */ /* 0x000fe200028e063d */
[C---:B------:R-:W-:Y:S02]  /*21950*/  IADD3 R49, P5, R60.reuse, 0x9000, RZ ;  /* 0x000090003c317810 */ /* 0x040fe40007fbe0ff */
[----:B------:R-:W-:Y:S02]  /*21960*/  LOP3.LUT R7, R60, 0x380, RZ, 0xc0, !PT ;  /* 0x000003803c077812 */ /* 0x000fe400078ec0ff */
[----:B------:R-:W-:-:S02]  /*21970*/  LOP3.LUT R48, R49, 0x380, RZ, 0xc0, !PT ;  /* 0x0000038031307812 */ /* 0x000fc400078ec0ff */
[----:B------:R-:W-:Y:S02]  /*21980*/  SHF.R.U64 R7, R7, 0x3, RZ ;  /* 0x0000000307077819 */ /* 0x000fe400000012ff */
[----:B------:R-:W-:Y:S02]  /*21990*/  SHF.R.S32.HI R70, RZ, 0x1f, R67 ;  /* 0x0000001fff467819 */ /* 0x000fe40000011443 */
[----:B------:R-:W-:Y:S02]  /*219a0*/  SHF.R.U64 R48, R48, 0x3, RZ ;  /* 0x0000000330307819 */ /* 0x000fe400000012ff */
[----:B------:R-:W-:Y:S02]  /*219b0*/  LEA.HI R70, R70, R67, RZ, 0x3 ;  /* 0x0000004346467211 */ /* 0x000fe400078f18ff */
[----:B------:R-:W-:Y:S02]  /*219c0*/  LOP3.LUT R48, R48, R49, RZ, 0x3c, !PT ;  /* 0x0000003130307212 */ /* 0x000fe400078e3cff */
[----:B------:R-:W-:-:S02]  /*219d0*/  IADD3.X R49, RZ, R61, RZ, P5, !PT ;  /* 0x0000003dff317210 */ /* 0x000fc40002ffe4ff */
[----:B------:R-:W-:-:S05]  /*219e0*/  LOP3.LUT R70, R70, 0xfffffff8, RZ, 0xc0, !PT ;  /* 0xfffffff846467812 */ /* 0x000fca00078ec0ff */
[----:B------:R-:W-:Y:S02]  /*219f0*/  IMAD.IADD R70, R67, 0x1, -R70 ;  /* 0x0000000143467824 */ /* 0x000fe400078e0a46 */
[----:B------:R-:W0:Y:S01]  /*21a00*/  @P2 LDC R67, c[0x0][0xbf0] ;  /* 0x0002fc00ff432b82 */ /* 0x000e220000000800 */
[----:B------:R-:W-:Y:S01]  /*21a10*/  BSSY B1, `(.L_x_647) ;  /* 0x000009d000017945 */ /* 0x000fe20003800000 */
[----:B---3--:R-:W-:Y:S02]  /*21a20*/  SEL R62, R12, RZ, !P1 ;  /* 0x000000ff0c3e7207 */ /* 0x008fe40004800000 */
[----:B----4-:R-:W-:Y:S02]  /*21a30*/  SEL R63, R10, RZ, !P1 ;  /* 0x000000ff0a3f7207 */ /* 0x010fe40004800000 */
[----:B------:R-:W-:Y:S01]  /*21a40*/  SHF.R.S32.HI R64, RZ, 0x1f, R69 ;  /* 0x0000001fff407819 */ /* 0x000fe20000011445 */
[----:B------:R-:W-:-:S04]  /*21a50*/  IMAD.WIDE.U32 R4, R69, UR4, R2 ;  /* 0x0000000445047c25 */ /* 0x000fc8000f8e0002 */
[----:B------:R-:W-:-:S04]  /*21a60*/  IMAD R6, R64, UR4, RZ ;  /* 0x0000000440067c24 */ /* 0x000fc8000f8e02ff */
[----:B------:R-:W-:Y:S01]  /*21a70*/  IMAD R11, R69, UR5, R6 ;  /* 0x00000005450b7c24 */ /* 0x000fe2000f8e0206 */
[----:B------:R-:W-:-:S03]  /*21a80*/  ULDC.64 UR4, c[0x0][0xb98] ;  /* 0x0002e60000047ab9 */ /* 0x000fc60000000a00 */
[----:B------:R-:W-:Y:S02]  /*21a90*/  IMAD.IADD R5, R5, 0x1, R11 ;  /* 0x0000000105057824 */ /* 0x000fe400078e020b */
[----:B------:R-:W-:Y:S02]  /*21aa0*/  IMAD R11, R0, R15, R8 ;  /* 0x0000000f000b7224 */ /* 0x000fe400078e0208 */
[----:B------:R-:W-:Y:S02]  /*21ab0*/  IMAD R6, R62, UR4, RZ ;  /* 0x000000043e067c24 */ /* 0x000fe4000f8e02ff */
[----:B------:R-:W-:-:S04]  /*21ac0*/  IMAD.WIDE.U32 R4, R63, UR4, R4 ;  /* 0x000000043f047c25 */ /* 0x000fc8000f8e0004 */
[----:B------:R-:W-:Y:S01]  /*21ad0*/  IMAD R8, R63, UR5, R6 ;  /* 0x000000053f087c24 */ /* 0x000fe2000f8e0206 */
[----:B------:R-:W-:Y:S01]  /*21ae0*/  SHF.R.S32.HI R6, RZ, 0x1f, R11 ;  /* 0x0000001fff067819 */ /* 0x000fe2000001140b */
[----:B------:R-:W-:Y:S01]  /*21af0*/  ULDC.64 UR4, c[0x0][0xb88] ;  /* 0x0002e20000047ab9 */ /* 0x000fe20000000a00 */
[----:B------:R-:W-:-:S03]  /*21b00*/  IADD3 R4, P0, R9, R4, RZ ;  /* 0x0000000409047210 */ /* 0x000fc60007f1e0ff */
[----:B------:R-:W-:Y:S01]  /*21b10*/  IMAD R6, R6, UR4, RZ ;  /* 0x0000000406067c24 */ /* 0x000fe2000f8e02ff */
[----:B------:R-:W-:-:S03]  /*21b20*/  IADD3.X R5, R13, R5, R8, P0, !PT ;  /* 0x000000050d057210 */ /* 0x000fc600007fe408 */
[C---:B------:R-:W-:Y:S02]  /*21b30*/  IMAD R13, R11.reuse, UR5, R6 ;  /* 0x000000050b0d7c24 */ /* 0x040fe4000f8e0206 */
[----:B------:R-:W-:Y:S01]  /*21b40*/  IMAD.WIDE.U32 R4, R11, UR4, R4 ;  /* 0x000000040b047c25 */ /* 0x000fe2000f8e0004 */
[----:B------:R-:W-:-:S03]  /*21b50*/  ULDC.64 UR4, c[0x0][0xb50] ;  /* 0x0002d40000047ab9 */ /* 0x000fc60000000a00 */
[----:B------:R-:W-:Y:S01]  /*21b60*/  IMAD.IADD R5, R5, 0x1, R13 ;  /* 0x0000000105057824 */ /* 0x000fe200078e020d */
[----:B------:R-:W-:Y:S02]  /*21b70*/  IADD3 R13, P1, R60, 0x2000, RZ ;  /* 0x000020003c0d7810 */ /* 0x000fe40007f3e0ff */
[C---:B------:R-:W-:Y:S02]  /*21b80*/  LEA R6, P0, R4.reuse, UR4, 0x2 ;  /* 0x0000000404067c11 */ /* 0x040fe4000f8010ff */
[----:B------:R-:W-:Y:S02]  /*21b90*/  LOP3.LUT R12, R13, 0x380, RZ, 0xc0, !PT ;  /* 0x000003800d0c7812 */ /* 0x000fe400078ec0ff */
[----:B------:R-:W-:Y:S02]  /*21ba0*/  LEA.HI.X R10, R4, UR5, R5, 0x2, P0 ;  /* 0x00000005040a7c11 */ /* 0x000fe400080f1405 */
[----:B------:R-:W-:Y:S02]  /*21bb0*/  IADD3 R9, P4, R60, 0x1000, RZ ;  /* 0x000010003c097810 */ /* 0x000fe40007f9e0ff */
[----:B------:R-:W-:Y:S01]  /*21bc0*/  SHF.R.U64 R12, R12, 0x3, RZ ;  /* 0x000000030c0c7819 */ /* 0x000fe200000012ff */
[----:B------:R-:W-:Y:S01]  /*21bd0*/  IMAD R4, R66, 0x80, R14 ;  /* 0x0000008042047824 */ /* 0x000fe200078e020e */
[----:B------:R-:W-:Y:S01]  /*21be0*/  IADD3 R33, P0, R60, 0x5000, RZ ;  /* 0x000050003c217810 */ /* 0x000fe20007f1e0ff */
[----:B------:R-:W-:Y:S01]  /*21bf0*/  SHFL.IDX PT, R54, R6, 0x1, 0x1c1f ;  /* 0x003c1f0006367f89 */ /* 0x000fe200000e0000 */
[----:B------:R-:W-:Y:S01]  /*21c00*/  LOP3.LUT R8, R9, 0x380, RZ, 0xc0, !PT ;  /* 0x0000038009087812 */ /* 0x000fe200078ec0ff */
[----:B------:R-:W-:Y:S01]  /*21c10*/  ULDC.64 UR4, c[0x0][0xaa0] ;  /* 0x0002a80000047ab9 */ /* 0x000fe20000000a00 */
[----:B------:R-:W-:-:S02]  /*21c20*/  LOP3.LUT R32, R33, 0x380, RZ, 0xc0, !PT ;  /* 0x0000038021207812 */ /* 0x000fc400078ec0ff */
[----:B------:R-:W-:Y:S01]  /*21c30*/  LOP3.LUT R12, R12, R13, RZ, 0x3c, !PT ;  /* 0x0000000d0c0c7212 */ /* 0x000fe200078e3cff */
[----:B------:R-:W-:Y:S01]  /*21c40*/  IMAD.X R13, RZ, RZ, R61, P1 ;  /* 0x000000ffff0d7224 */ /* 0x000fe200008e063d */
[----:B------:R-:W-:Y:S02]  /*21c50*/  IADD3 R41, P1, R60, 0x7000, RZ ;  /* 0x000070003c297810 */ /* 0x000fe40007f3e0ff */
[----:B------:R-:W-:Y:S02]  /*21c60*/  SHF.R.U64 R8, R8, 0x3, RZ ;  /* 0x0000000308087819 */ /* 0x000fe400000012ff */
[----:B------:R-:W-:Y:S02]  /*21c70*/  SHF.R.U64 R32, R32, 0x3, RZ ;  /* 0x0000000320207819 */ /* 0x000fe400000012ff */
[----:B------:R-:W-:Y:S02]  /*21c80*/  LOP3.LUT R40, R41, 0x380, RZ, 0xc0, !PT ;  /* 0x0000038029287812 */ /* 0x000fe400078ec0ff */
[----:B------:R-:W-:-:S02]  /*21c90*/  LOP3.LUT R8, R8, R9, RZ, 0x3c, !PT ;  /* 0x0000000908087212 */ /* 0x000fc400078e3cff */
[----:B------:R-:W-:Y:S01]  /*21ca0*/  LOP3.LUT R32, R32, R33, RZ, 0x3c, !PT ;  /* 0x0000002120207212 */ /* 0x000fe200078e3cff */
[----:B------:R-:W-:Y:S01]  /*21cb0*/  IMAD.X R33, RZ, RZ, R61, P0 ;  /* 0x000000ffff217224 */ /* 0x000fe200000e063d */
[----:B------:R-:W-:Y:S01]  /*21cc0*/  IADD3.X R9, RZ, R61, RZ, P4, !PT ;  /* 0x0000003dff097210 */ /* 0x000fe200027fe4ff */
[----:B------:R-:W-:Y:S01]  /*21cd0*/  SHFL.IDX PT, R21, R10, RZ, 0x1c1f ;  /* 0x001c1fff0a157589 */ /* 0x000fe200000e0000 */
[----:B------:R-:W-:Y:S02]  /*21ce0*/  IADD3 R37, P4, R60, 0x6000, RZ ;  /* 0x000060003c257810 */ /* 0x000fe40007f9e0ff */
[----:B------:R-:W-:Y:S01]  /*21cf0*/  LOP3.LUT P0, RZ, R20, 0x3, RZ, 0xc0, !PT ;  /* 0x0000000314ff7812 */ /* 0x000fe2000780c0ff */
[----:B------:R-:W-:Y:S01]  /*21d00*/  SHFL.IDX PT, R55, R10, 0x1, 0x1c1f ;  /* 0x003c1f000a377f89 */ /* 0x000fe200000e0000 */
[----:B------:R-:W-:-:S03]  /*21d10*/  SHF.R.U64 R40, R40, 0x3, RZ ;  /* 0x0000000328287819 */ /* 0x000fc600000012ff */
[----:B------:R-:W1:Y:S01]  /*21d20*/  SHFL.IDX PT, R20, R6, RZ, 0x1c1f ;  /* 0x001c1fff06147589 */ /* 0x000e6200000e0000 */
[----:B------:R-:W-:Y:S02]  /*21d30*/  LOP3.LUT R36, R37, 0x380, RZ, 0xc0, !PT ;  /* 0x0000038025247812 */ /* 0x000fe400078ec0ff */
[----:B------:R-:W-:Y:S01]  /*21d40*/  LOP3.LUT R40, R40, R41, RZ, 0x3c, !PT ;  /* 0x0000002928287212 */ /* 0x000fe200078e3cff */
[----:B------:R-:W-:Y:S01]  /*21d50*/  IMAD.X R41, RZ, RZ, R61, P1 ;  /* 0x000000ffff297224 */ /* 0x000fe200008e063d */
[C---:B------:R-:W-:Y:S01]  /*21d60*/  ISETP.GE.OR P1, PT, R4.reuse, R65, P0 ;  /* 0x000000410400720c */ /* 0x040fe20000726670 */
[----:B------:R-:W-:Y:S01]  /*21d70*/  VIADD R4, R4, 0x8 ;  /* 0x0000000804047836 */ /* 0x000fe20000000000 */
[----:B------:R-:W-:Y:S02]  /*21d80*/  SHF.R.U64 R36, R36, 0x3, RZ ;  /* 0x0000000324247819 */ /* 0x000fe400000012ff */
[----:B------:R-:W-:Y:S02]  /*21d90*/  IADD3 R5, P3, R60, 0xb000, RZ ;  /* 0x0000b0003c057810 */ /* 0x000fe40007f7e0ff */
[----:B------:R-:W-:-:S02]  /*21da0*/  LOP3.LUT R36, R36, R37, RZ, 0x3c, !PT ;  /* 0x0000002524247212 */ /* 0x000fc400078e3cff */
[----:B------:R-:W-:Y:S02]  /*21db0*/  IADD3.X R37, RZ, R61, RZ, P4, !PT ;  /* 0x0000003dff257210 */ /* 0x000fe400027fe4ff */
[----:B------:R-:W-:Y:S02]  /*21dc0*/  ISETP.GE.OR P0, PT, R4, R65, P0 ;  /* 0x000000410400720c */ /* 0x000fe40000706670 */
[----:B------:R-:W-:Y:S02]  /*21dd0*/  IADD3 R53, P4, R60, 0xa000, RZ ;  /* 0x0000a0003c357810 */ /* 0x000fe40007f9e0ff */
[----:B------:R-:W-:Y:S02]  /*21de0*/  LOP3.LUT R4, R5, 0x380, RZ, 0xc0, !PT ;  /* 0x0000038005047812 */ /* 0x000fe400078ec0ff */
[----:B------:R-:W-:Y:S02]  /*21df0*/  LOP3.LUT R52, R53, 0x380, RZ, 0xc0, !PT ;  /* 0x0000038035347812 */ /* 0x000fe400078ec0ff */
[----:B------:R-:W-:-:S02]  /*21e00*/  SHF.R.U64 R4, R4, 0x3, RZ ;  /* 0x0000000304047819 */ /* 0x000fc400000012ff */
[----:B------:R-:W-:Y:S02]  /*21e10*/  SHF.R.U64 R52, R52, 0x3, RZ ;  /* 0x0000000334347819 */ /* 0x000fe400000012ff */
[----:B------:R-:W-:Y:S01]  /*21e20*/  LOP3.LUT R60, R7, R60, RZ, 0x3c, !PT ;  /* 0x0000003c073c7212 */ /* 0x000fe200078e3cff */
[----:B-1----:R1:W-:Y:S01]  /*21e30*/  @!P1 ST.E desc[UR54][R20.64], R122 ;  /* 0x0000007a14009985 */ /* 0x0023e2000c101936 */
[----:B------:R-:W-:Y:S01]  /*21e40*/  LOP3.LUT R52, R52, R53, RZ, 0x3c, !PT ;  /* 0x0000003534347212 */ /* 0x000fe200078e3cff */
[--C-:B------:R-:W-:Y:S01]  /*21e50*/  IMAD.X R53, RZ, RZ, R61.reuse, P4 ;  /* 0x000000ffff357224 */ /* 0x100fe200020e063d */
[----:B------:R-:W-:Y:S01]  /*21e60*/  LOP3.LUT R56, R4, R5, RZ, 0x3c, !PT ;  /* 0x0000000504387212 */ /* 0x000fe200078e3cff */
[----:B------:R2:W-:Y:S01]  /*21e70*/  @!P0 ST.E desc[UR54][R54.64], R123 ;  /* 0x0000007b36008985 */ /* 0x0005e2000c101936 */
[----:B------:R-:W-:-:S03]  /*21e80*/  IMAD.X R57, RZ, RZ, R61, P3 ;  /* 0x000000ffff397224 */ /* 0x000fc600018e063d */
[----:B------:R3:W5:Y:S01]  /*21e90*/  LD.E.128 R4, desc[UR54][R60.64] ;  /* 0x000000363c047980 */ /* 0x000762000c101d00 */
[----:B------:R-:W-:Y:S02]  /*21ea0*/  IMAD R3, R3, UR4, RZ ;  /* 0x0000000403037c24 */ /* 0x000fe4000f8e02ff */
[----:B-1----:R-:W-:Y:S01]  /*21eb0*/  IMAD R20, R70, 0x20, R68 ;  /* 0x0000002046147824 */ /* 0x002fe200078e0244 */
[----:B------:R-:W5:Y:S04]  /*21ec0*/  LD.E.128 R8, desc[UR54][R8.64] ;  /* 0x0000003608087980 */ /* 0x000f68000c101d00 */
[----:B------:R-:W5:Y:S01]  /*21ed0*/  LD.E.128 R12, desc[UR54][R12.64] ;  /* 0x000000360c0c7980 */ /* 0x000f62000c101d00 */
[----:B---3--:R-:W1:Y:S01]  /*21ee0*/  @P2 LDC R61, c[0x0][0xbec] ;  /* 0x0002fb00ff3d2b82 */ /* 0x008e620000000800 */
[----:B------:R-:W-:-:S02]  /*21ef0*/  IMAD R21, R2, UR5, R3 ;  /* 0x0000000502157c24 */ /* 0x000fc4000f8e0203 */
[----:B------:R-:W-:Y:S01]  /*21f00*/  IMAD.WIDE.U32 R2, R2, UR4, RZ ;  /* 0x0000000402027c25 */ /* 0x000fe2000f8e00ff */
[----:B------:R-:W-:Y:S01]  /*21f10*/  ULDC.64 UR4, c[0x0][0xae8] ;  /* 0x0002ba0000047ab9 */ /* 0x000fe20000000a00 */
[----:B------:R-:W5:Y:S03]  /*21f20*/  LD.E.128 R24, desc[UR54][R24.64] ;  /* 0x0000003618187980 */ /* 0x000f66000c101d00 */
[----:B------:R-:W-:Y:S01]  /*21f30*/  IADD3 R3, R3, R21, RZ ;  /* 0x0000001503037210 */ /* 0x000fe20007ffe0ff */
[----:B------:R-:W-:Y:S01]  /*21f40*/  IMAD R21, R64, UR4, RZ ;  /* 0x0000000440157c24 */ /* 0x000fe2000f8e02ff */
[----:B------:R-:W5:Y:S01]  /*21f50*/  LD.E.128 R28, desc[UR54][R28.64] ;  /* 0x000000361c1c7980 */ /* 0x000f62000c101d00 */
[----:B------:R-:W-:Y:S02]  /*21f60*/  IMAD R64, R66, 0x80, R20 ;  /* 0x0000008042407824 */ /* 0x000fe400078e0214 */
[C---:B------:R-:W-:Y:S01]  /*21f70*/  IMAD R21, R69.reuse, UR5, R21 ;  /* 0x0000000545157c24 */ /* 0x040fe2000f8e0215 */
[----:B------:R-:W5:Y:S01]  /*21f80*/  LD.E.128 R32, desc[UR54][R32.64] ;  /* 0x0000003620207980 */ /* 0x000f62000c101d00 */
[----:B------:R-:W-:Y:S01]  /*21f90*/  IMAD.WIDE.U32 R2, R69, UR4, R2 ;  /* 0x0000000445027c25 */ /* 0x000fe2000f8e0002 */
[----:B------:R-:W-:-:S02]  /*21fa0*/  ULDC.64 UR4, c[0x0][0xaf0] ;  /* 0x0002bc0000047ab9 */ /* 0x000fc40000000a00 */
[----:B------:R-:W5:Y:S01]  /*21fb0*/  LD.E.128 R36, desc[UR54][R36.64] ;  /* 0x0000003624247980 */ /* 0x000f62000c101d00 */
[----:B------:R-:W-:Y:S01]  /*21fc0*/  IMAD.IADD R3, R3, 0x1, R21 ;  /* 0x0000000103037824 */ /* 0x000fe200078e0215 */
[----:B------:R-:W-:Y:S02]  /*21fd0*/  MOV R21, R64 ;  /* 0x0000004000157202 */ /* 0x000fe40000000f00 */
[----:B------:R-:W5:Y:S01]  /*21fe0*/  LD.E.128 R40, desc[UR54][R40.64] ;  /* 0x0000003628287980 */ /* 0x000f62000c101d00 */
[----:B-1----:R-:W-:-:S03]  /*21ff0*/  @P2 IMAD.HI.U32 R20, R64, R61, RZ ;  /* 0x0000003d40142227 */ /* 0x002fc600078e00ff */
[----:B------:R-:W5:Y:S01]  /*22000*/  LD.E.128 R44, desc[UR54][R44.64] ;  /* 0x000000362c2c7980 */ /* 0x000f62000c101d00 */
[----:B------:R-:W-:Y:S01]  /*22010*/  IMAD R60, R62, UR4, RZ ;  /* 0x000000043e3c7c24 */ /* 0x000fe2000f8e02ff */
[----:B0-----:R-:W-:Y:S01]  /*22020*/  @P2 SHF.R.U32.HI R21, RZ, R67, R20 ;  /* 0x00000043ff152219 */ /* 0x001fe20000011614 */
[C---:B------:R-:W-:Y:S01]  /*22030*/  IMAD.WIDE.U32 R2, R63.reuse, UR4, R2 ;  /* 0x000000043f027c25 */ /* 0x040fe2000f8e0002 */
[----:B------:R-:W5:Y:S02]  /*22040*/  LD.E.128 R48, desc[UR54][R48.64] ;  /* 0x0000003630307980 */ /* 0x000f64000c101d00 */
[--C-:B------:R-:W-:Y:S01]  /*22050*/  SHF.R.S32.HI R20, RZ, 0x1f, R21.reuse ;  /* 0x0000001fff147819 */ /* 0x100fe20000011415 */
[----:B------:R-:W-:Y:S01]  /*22060*/  IMAD R61, R63, UR5, R60 ;  /* 0x000000053f3d7c24 */ /* 0x000fe2000f8e023c */
[----:B------:R-:W-:Y:S01]  /*22070*/  ULDC.64 UR4, c[0x0][0xae0] ;  /* 0x0002b80000047ab9 */ /* 0x000fe20000000a00 */
[----:B------:R-:W-:Y:S01]  /*22080*/  IMAD.MOV R63, RZ, RZ, -R21 ;  /* 0x000000ffff3f7224 */ /* 0x000fe200078e0a15 */
[----:B--2---:R-:W5:Y:S01]  /*22090*/  LD.E.128 R52, desc[UR54][R52.64] ;  /* 0x0000003634347980 */ /* 0x004f62000c101d00 */
[----:B------:R-:W-:-:S02]  /*220a0*/  IMAD.IADD R3, R3, 0x1, R61 ;  /* 0x0000000103037824 */ /* 0x000fc400078e023d */
[----:B------:R-:W-:Y:S01]  /*220b0*/  IMAD R20, R20, UR4, RZ ;  /* 0x0000000414147c24 */ /* 0x000fe2000f8e02ff */
[----:B------:R-:W5:Y:S01]  /*220c0*/  LD.E.128 R56, desc[UR54][R56.64] ;  /* 0x0000003638387980 */ /* 0x000f62000c101d00 */
[----:B------:R-:W-:Y:S02]  /*220d0*/  IMAD R61, R0, R63, R64 ;  /* 0x0000003f003d7224 */ /* 0x000fe400078e0240 */
[C---:B------:R-:W-:Y:S01]  /*220e0*/  IMAD R63, R21.reuse, UR5, R20 ;  /* 0x00000005153f7c24 */ /* 0x040fe2000f8e0214 */
[----:B------:R-:W-:Y:S01]  /*220f0*/  @!PT LDS RZ, [RZ] ;  /* 0x00000000fffff984 */ /* 0x000fe20000000800 */
[----:B------:R-:W-:Y:S01]  /*22100*/  @!PT LDS RZ, [RZ] ;  /* 0x00000000fffff984 */ /* 0x000fe20000000800 */
[----:B------:R-:W-:Y:S01]  /*22110*/  @!PT LDS RZ, [RZ] ;  /* 0x00000000fffff984 */ /* 0x000fe20000000800 */
[----:B------:R-:W-:Y:S01]  /*22120*/  @!PT LDS RZ, [RZ] ;  /* 0x00000000fffff984 */ /* 0x000fe20000000800 */
[----:B------:R0:W-:Y:S06]  /*22130*/  MEMBAR.ALL.CTA ;  /* 0x0000000000007992 */ /* 0x0001ec0000008000 */
[----:B0-----:R-:W0:Y:S01]  /*22140*/  FENCE.VIEW.ASYNC.S ;  /* 0x00000000000073c6 */ /* 0x001e220000000000 */
[----:B------:R-:W-:Y:S01]  /*22150*/  IMAD.WIDE.U32 R2, R21, UR4, R2 ;  /* 0x0000000415027c25 */ /* 0x000fe2000f8e0002 */
[----:B------:R-:W-:Y:S01]  /*22160*/  SHF.R.S32.HI R0, RZ, 0x1f, R61 ;  /* 0x0000001fff007819 */ /* 0x000fe2000001143d */
[----:B------:R-:W-:-:S02]  /*22170*/  ULDC.64 UR4, c[0x0][0xad8] ;  /* 0x0002b60000047ab9 */ /* 0x000fc40000000a00 */
[----:B------:R-:W-:Y:S01]  /*22180*/  IMAD R64, R66, 0x80, R68 ;  /* 0x0000008042407824 */ /* 0x000fe200078e0244 */
[----:B------:R-:W-:Y:S01]  /*22190*/  IADD3 R3, R3, R63, RZ ;  /* 0x0000003f03037210 */ /* 0x000fe20007ffe0ff */
[----:B------:R-:W-:Y:S02]  /*221a0*/  IMAD R20, R0, UR4, RZ ;  /* 0x0000000400147c24 */ /* 0x000fe4000f8e02ff */
[----:B------:R-:W-:Y:S02]  /*221b0*/  VIADD R0, R64, 0x20 ;  /* 0x0000002040007836 */ /* 0x000fe40000000000 */
[C---:B------:R-:W-:Y:S02]  /*221c0*/  IMAD R21, R61.reuse, UR5, R20 ;  /* 0x000000053d157c24 */ /* 0x040fe4000f8e0214 */
[----:B------:R-:W-:Y:S01]  /*221d0*/  IMAD.WIDE.U32 R2, R61, UR4, R2 ;  /* 0x000000043d027c25 */ /* 0x000fe2000f8e0002 */
[-C--:B------:R-:W-:Y:S01]  /*221e0*/  ISETP.GE.AND P1, PT, R0, R65.reuse, PT ;  /* 0x000000410000720c */ /* 0x080fe20003f26270 */
[----:B------:R-:W-:Y:S01]  /*221f0*/  ULDC.64 UR4, c[0x0][0xa80] ;  /* 0x0002a00000047ab9 */ /* 0x000fe20000000a00 */
[----:B------:R-:W-:Y:S01]  /*22200*/  ISETP.GE.AND P2, PT, R64, R65, PT ;  /* 0x000000414000720c */ /* 0x000fe20003f46270 */
[----:B------:R-:W-:Y:S01]  /*22210*/  VIADD R0, R16, 0x33420 ;  /* 0x0003342010007836 */ /* 0x000fe20000000000 */
[----:B------:R-:W-:-:S02]  /*22220*/  IADD3 R3, R3, R21, RZ ;  /* 0x0000001503037210 */ /* 0x000fc40007ffe0ff */
[C---:B------:R-:W-:Y:S02]  /*22230*/  LEA R62, P3, R2.reuse, UR4, 0x1 ;  /* 0x00000004023e7c11 */ /* 0x040fe4000f8608ff */
[----:B------:R-:W-:Y:S02]  /*22240*/  PRMT R0, RZ, 0x654, R0 ;  /* 0x00000654ff007816 */ /* 0x000fe40000000000 */
[----:B------:R-:W-:Y:S01]  /*22250*/  LEA.HI.X R63, R2, UR5, R3, 0x1, P3 ;  /* 0x00000005023f7c11 */ /* 0x000fe200098f0c03 */
[----:B------:R-:W-:Y:S01]  /*22260*/  VIADD R20, R64, 0x40 ;  /* 0x0000004040147836 */ /* 0x000fe20000000000 */
[----:B0-----:R0:W-:Y:S01]  /*22270*/  SYNCS.ARRIVE.TRANS64.RED.A1T0 RZ, [R0+URZ], RZ ;  /* 0x000000ff00ff79a7 */ /* 0x0011e2000810043f */
[C---:B------:R-:W-:Y:S01]  /*22280*/  VIADD R67, R234.reuse, 0x80 ;  /* 0x00000080ea437836 */ /* 0x040fe20000000000 */
[----:B------:R1:W2:Y:S01]  /*22290*/  SHFL.IDX PT, R60, R62, RZ, 0x181f ;  /* 0x00181fff3e3c7589 */ /* 0x0002a200000e0000 */
[----:B------:R-:W-:Y:S01]  /*222a0*/  VIADD R66, R234, 0x80 ;  /* 0x00000080ea427836 */ /* 0x000fe20000000000 */
[----:B------:R-:W-:-:S02]  /*222b0*/  ISETP.GE.AND P0, PT, R20, R65, PT ;  /* 0x000000411400720c */ /* 0x000fc40003f06270 */
[----:B0-----:R1:W0:Y:S01]  /*222c0*/  SHFL.IDX PT, R0, R63, RZ, 0x181f ;  /* 0x00181fff3f007589 */ /* 0x00122200000e0000 */
[----:B------:R-:W-:Y:S02]  /*222d0*/  SHF.R.S32.HI R67, RZ, 0x1f, R67 ;  /* 0x0000001fff437819 */ /* 0x000fe40000011443 */
[----:B------:R-:W-:Y:S02]  /*222e0*/  SHF.R.S32.HI R68, RZ, 0x1f, R237 ;  /* 0x0000001fff447819 */ /* 0x000fe400000114ed */
[----:B------:R-:W-:Y:S01]  /*222f0*/  SHF.R.S32.HI R69, RZ, 0x1f, R234 ;  /* 0x0000001fff457819 */ /* 0x000fe200000114ea */
[----:B------:R-:W-:Y:S06]  /*22300*/  @P2 BRA `(.L_x_648) ;  /* 0x0000000000342947 */ /* 0x000fec0003800000 */
[----:B------:R-:W-:Y:S02]  /*22310*/  ULDC UR4, c[0x0][0xac8] ;  /* 0x0002b20000047ab9 */ /* 0x000fe40000000800 */
[----:B------:R-:W-:Y:S02]  /*22320*/  ISETP.GE.AND P4, PT, R234, UR4, PT ;  /* 0x00000004ea007c0c */ /* 0x000fe4000bf86270 */
[----:B------:R-:W-:Y:S02]  /*22330*/  ISETP.GE.AND P3, PT, R237, UR4, PT ;  /* 0x00000004ed007c0c */ /* 0x000fe4000bf66270 */
[----:B------:R-:W-:-:S09]  /*22340*/  ISETP.GE.AND P2, PT, R66, UR4, PT ;  /* 0x0000000442007c0c */ /* 0x000fd2000bf46270 */
[----:B--2---:R-:W-:-:S04]  /*22350*/  @!P4 LEA R2, P5, R234, R60, 0x1 ;  /* 0x0000003cea02c211 */ /* 0x004fc800078a08ff */
[----:B0-----:R-:W-:Y:S02]  /*22360*/  @!P4 LEA.HI.X R3, R234, R0, R69, 0x1, P5 ;  /* 0x00000000ea03c211 */ /* 0x001fe400028f0c45 */
[----:B------:R-:W-:-:S03]  /*22370*/  @!P3 LEA R20, P5, R237, R60, 0x1 ;  /* 0x0000003ced14b211 */ /* 0x000fc600078a08ff */
[----:B-----5:R3:W-:Y:S01]  /*22380*/  @!P4 ST.E.128 desc[UR54][R2.64], R4 ;  /* 0x000000040200c985 */ /* 0x0207e2000c101d36 */
[----:B------:R-:W-:Y:S02]  /*22390*/  @!P3 LEA.HI.X R21, R237, R0, R68, 0x1, P5 ;  /* 0x00000000ed15b211 */ /* 0x000fe400028f0c44 */
[----:B------:R-:W-:-:S03]  /*223a0*/  @!P2 LEA R60, P5, R66, R60, 0x1 ;  /* 0x0000003c423ca211 */ /* 0x000fc600078a08ff */
[----:B------:R3:W-:Y:S01]  /*223b0*/  @!P3 ST.E.128 desc[UR54][R20.64], R28 ;  /* 0x0000001c1400b985 */ /* 0x0007e2000c101d36 */
[----:B------:R-:W-:-:S05]  /*223c0*/  @!P2 LEA.HI.X R61, R66, R0, R67, 0x1, P5 ;  /* 0x00000000423da211 */ /* 0x000fca00028f0c43 */
[----:B------:R3:W-:Y:S04]  /*223d0*/  @!P2 ST.E.128 desc[UR54][R60.64], R44 ;  /* 0x0000002c3c00a985 */ /* 0x0007e8000c101d36 */
.L_x_648:
[----:B------:R-:W-:Y:S05]  /*223e0*/  BSYNC B1 ;  /* 0x0000000000017941 */ /* 0x000fea0003800000 */
.L_x_647:
[----:B0-----:R0:W4:Y:S01]  /*223f0*/  SHFL.IDX PT, R0, R63, 0x1, 0x181f ;  /* 0x00381f003f007f89 */ /* 0x00112200000e0000 */
[----:B------:R-:W-:Y:S03]  /*22400*/  BSSY B1, `(.L_x_649) ;  /* 0x0000010000017945 */ /* 0x000fe60003800000 */
[----:B---3-5:R0:W3:Y:S01]  /*22410*/  SHFL.IDX PT, R6, R62, 0x1, 0x181f ;  /* 0x00381f003e067f89 */ /* 0x0280e200000e0000 */
[----:B------:R-:W-:Y:S05]  /*22420*/  @P1 BRA `(.L_x_650) ;  /* 0x0000000000341947 */ /* 0x000fea0003800000 */
[----:B------:R-:W-:Y:S02]  /*22430*/  ULDC UR4, c[0x0][0xac8] ;  /* 0x0002b20000047ab9 */ /* 0x000fe40000000800 */
[----:B------:R-:W-:Y:S02]  /*22440*/  ISETP.GE.AND P3, PT, R234, UR4, PT ;  /* 0x00000004ea007c0c */ /* 0x000fe4000bf66270 */
[----:B------:R-:W-:Y:S02]  /*22450*/  ISETP.GE.AND P2, PT, R237, UR4, PT ;  /* 0x00000004ed007c0c */ /* 0x000fe4000bf46270 */
[----:B------:R-:W-:-:S09]  /*22460*/  ISETP.GE.AND P1, PT, R66, UR4, PT ;  /* 0x0000000442007c0c */ /* 0x000fd2000bf26270 */
[CC--:B---3--:R-:W-:Y:S02]  /*22470*/  @!P3 LEA R2, P5, R234.reuse, R6.reuse, 0x1 ;  /* 0x00000006ea02b211 */ /* 0x0c8fe400078a08ff */
[C---:B------:R-:W-:Y:S02]  /*22480*/  @!P2 LEA R4, P4, R237.reuse, R6, 0x1 ;  /* 0x00000006ed04a211 */ /* 0x040fe400078808ff */
[----:B----4-:R-:W-:Y:S02]  /*22490*/  @!P3 LEA.HI.X R3, R234, R0, R69, 0x1, P5 ;  /* 0x00000000ea03b211 */ /* 0x010fe400028f0c45 */
[C---:B------:R-:W-:Y:S02]  /*224a0*/  @!P1 LEA R6, P5, R66.reuse, R6, 0x1 ;  /* 0x0000000642069211 */ /* 0x040fe400078a08ff */
[-C--:B------:R-:W-:Y:S01]  /*224b0*/  @!P2 LEA.HI.X R5, R237, R0.reuse, R68, 0x1, P4 ;  /* 0x00000000ed05a211 */ /* 0x080fe200020f0c44 */
[----:B------:R3:W-:Y:S01]  /*224c0*/  @!P3 ST.E.128 desc[UR54][R2.64], R8 ;  /* 0x000000080200b985 */ /* 0x0007e2000c101d36 */
[----:B------:R-:W-:-:S03]  /*224d0*/  @!P1 LEA.HI.X R7, R66, R0, R67, 0x1, P5 ;  /* 0x0000000042079211 */ /* 0x000fc600028f0c43 */
[----:B------:R3:W-:Y:S04]  /*224e0*/  @!P2 ST.E.128 desc[UR54][R4.64], R32 ;  /* 0x000000200400a985 */ /* 0x0007e8000c101d36 */
[----:B------:R3:W-:Y:S02]  /*224f0*/  @!P1 ST.E.128 desc[UR54][R6.64], R48 ;  /* 0x0000003006009985 */ /* 0x0007e4000c101d36 */
.L_x_650:
[----:B------:R-:W-:Y:S05]  /*22500*/  BSYNC B1 ;  /* 0x0000000000017941 */ /* 0x000fea0003800000 */
.L_x_649:
        /* <DEDUP_REMOVED lines=9> */
[CC--:B------:R-:W-:Y:S02]  /*225a0*/  @!P4 LEA R4, P1, R237.reuse, R6.reuse, 0x1 ;  /* 0x00000006ed04c211 */ /* 0x0c0fe400078208ff */
[----:B------:R-:W-:Y:S02]  /*225b0*/  @!P5 LEA R6, P2, R66, R6, 0x1 ;  /* 0x000000064206d211 */ /* 0x000fe400078408ff */
[-C--:B0-----:R-:W-:Y:S02]  /*225c0*/  @!P3 LEA.HI.X R3, R234, R0.reuse, R69, 0x1, P0 ;  /* 0x00000000ea03b211 */ /* 0x081fe400000f0c45 */
[-C--:B------:R-:W-:Y:S02]  /*225d0*/  @!P4 LEA.HI.X R5, R237, R0.reuse, R68, 0x1, P1 ;  /* 0x00000000ed05c211 */ /* 0x080fe400008f0c44 */
[----:B------:R-:W-:Y:S01]  /*225e0*/  @!P5 LEA.HI.X R7, R66, R0, R67, 0x1, P2 ;  /* 0x000000004207d211 */ /* 0x000fe200010f0c43 */
[----:B------:R0:W-:Y:S04]  /*225f0*/  @!P3 ST.E.128 desc[UR54][R2.64], R12 ;  /* 0x0000000c0200b985 */ /* 0x0001e8000c101d36 */
[----:B------:R0:W-:Y:S04]  /*22600*/  @!P4 ST.E.128 desc[UR54][R4.64], R36 ;  /* 0x000000240400c985 */ /* 0x0001e8000c101d36 */
[----:B------:R0:W-:Y:S02]  /*22610*/  @!P5 ST.E.128 desc[UR54][R6.64], R52 ;  /* 0x000000340600d985 */ /* 0x0001e4000c101d36 */
.L_x_652:
[----:B------:R-:W-:Y:S05]  /*22620*/  BSYNC B1 ;  /* 0x0000000000017941 */ /* 0x000fea0003800000 */
.L_x_651:
[----:B0-----:R-:W-:Y:S01]  /*22630*/  VIADD R0, R64, 0x60 ;  /* 0x0000006040007836 */ /* 0x001fe20000000000 */
[----:B-1--4-:R-:W0:Y:S04]  /*22640*/  SHFL.IDX PT, R63, R63, 0x3, 0x181f ;  /* 0x00781f003f3f7f89 */ /* 0x012e2800000e0000 */
[----:B------:R-:W-:Y:S01]  /*22650*/  ISETP.GE.AND P0, PT, R0, R65, PT ;  /* 0x000000410000720c */ /* 0x000fe20003f06270 */
[----:B------:R-:W1:-:S12]  /*22660*/  SHFL.IDX PT, R62, R62, 0x3, 0x181f ;  /* 0x00781f003e3e7f89 */ /* 0x000e5800000e0000 */
[----:B------:R-:W-:Y:S05]  /*22670*/  @P0 BRA `(.L_x_653) ;  /* 0x0000000c00d40947 */ /* 0x000fea0003800000 */
[----:B------:R-:W-:Y:S02]  /*22680*/  ULDC UR4, c[0x0][0xac8] ;  /* 0x0002b20000047ab9 */ /* 0x000fe40000000800 */
[----:B------:R-:W-:Y:S02]  /*22690*/  ISETP.GE.AND P2, PT, R234, UR4, PT ;  /* 0x00000004ea007c0c */ /* 0x000fe4000bf46270 */
[----:B------:R-:W-:-:S11]  /*226a0*/  ISETP.GE.AND P3, PT, R237, UR4, PT ;  /* 0x00000004ed007c0c */ /* 0x000fd6000bf66270 */
[CC--:B-1----:R-:W-:Y:S02]  /*226b0*/  @!P2 LEA R2, P0, R234.reuse, R62.reuse, 0x1 ;  /* 0x0000003eea02a211 */ /* 0x0c2fe400078008ff */
[C---:B------:R-:W-:Y:S02]  /*226c0*/  @!P3 LEA R4, P1, R237.reuse, R62, 0x1 ;  /* 0x0000003eed04b211 */ /* 0x040fe400078208ff */
[-C--:B0-----:R-:W-:Y:S02]  /*226d0*/  @!P2 LEA.HI.X R3, R234, R63.reuse, R69, 0x1, P0 ;  /* 0x0000003fea03a211 */ /* 0x081fe400000f0c45 */
[----:B------:R-:W-:Y:S02]  /*226e0*/  @!P3 LEA.HI.X R5, R237, R63, R68, 0x1, P1 ;  /* 0x0000003fed05b211 */ /* 0x000fe400008f0c44 */
[----:B------:R-:W-:Y:S01]  /*226f0*/  ISETP.GE.AND P0, PT, R66, UR4, PT ;  /* 0x0000000442007c0c */ /* 0x000fe2000bf06270 */
[----:B------:R4:W-:Y:S04]  /*22700*/  @!P2 ST.E.128 desc[UR54][R2.64], R24 ;  /* 0x000000180200a985 */ /* 0x0009e8000c101d36 */
[----:B------:R4:W-:Y:S08]  /*22710*/  @!P3 ST.E.128 desc[UR54][R4.64], R40 ;  /* 0x000000280400b985 */ /* 0x0009f0000c101d36 */
[----:B------:R-:W-:Y:S05]  /*22720*/  @P0 BRA `(.L_x_653) ;  /* 0x0000000c00a80947 */ /* 0x000fea0003800000 */
[----:B----4-:R-:W-:-:S04]  /*22730*/  LEA R2, P0, R66, R62, 0x1 ;  /* 0x0000003e42027211 */ /* 0x010fc800078008ff */
[----:B------:R-:W-:-:S05]  /*22740*/  LEA.HI.X R3, R66, R63, R67, 0x1, P0 ;  /* 0x0000003f42037211 */ /* 0x000fca00000f0c43 */
[----:B------:R0:W-:Y:S01]  /*22750*/  ST.E.128 desc[UR54][R2.64], R56 ;  /* 0x0000003802007985 */ /* 0x0001e2000c101d36 */
[----:B------:R-:W-:Y:S05]  /*22760*/  BRA `(.L_x_653) ;  /* 0x0000000c00987947 */ /* 0x000fea0003800000 */
.L_x_644:
[----:B------:R-:W2:Y:S01]  /*22770*/  LDL.LU R4, [R1+0x24] ;  /* 0x0000240001047983 */ /* 0x000ea20000300800 */
[----:B------:R-:W-:Y:S01]  /*22780*/  ULDC.64 UR4, c[0x0][0xc00] ;  /* 0x0003000000047ab9 */ /* 0x000fe20000000a00 */
[----:B------:R-:W-:Y:S01]  /*22790*/  MOV R0, RZ ;  /* 0x000000ff00007202 */ /* 0x000fe20000000f00 */
[----:B------:R-:W1:Y:S01]  /*227a0*/  LDC R25, c[0x0][0xbe8] ;  /* 0x0002fa00ff197b82 */ /* 0x000e620000000800 */
[----:B------:R-:W3:Y:S01]  /*227b0*/  LDL.LU R6, [R1+0x28] ;  /* 0x0000280001067983 */ /* 0x000ee20000300800 */
[----:B------:R-:W-:-:S04]  /*227c0*/  ISETP.NE.U32.AND P0, PT, RZ, UR4, PT ;  /* 0x00000004ff007c0c */ /* 0x000fc8000bf05070 */
[----:B------:R-:W-:Y:S02]  /*227d0*/  ISETP.NE.AND.EX P0, PT, RZ, UR5, PT, P0 ;  /* 0x00000005ff007c0c */ /* 0x000fe4000bf05300 */
[----:B--2---:R-:W-:-:S04]  /*227e0*/  IADD3 R2, P1, R4, UR4, RZ ;  /* 0x0000000404027c10 */ /* 0x004fc8000ff3e0ff */
[----:B---3--:R-:W-:Y:S01]  /*227f0*/  IADD3.X R3, R6, UR5, RZ, P1, !PT ;  /* 0x0000000506037c10 */ /* 0x008fe20008ffe4ff */
[----:B------:R-:W-:Y:S02]  /*22800*/  ULDC.64 UR4, c[0x0][0xc08] ;  /* 0x0003020000047ab9 */ /* 0x000fe40000000a00 */
[----:B------:R-:W-:-:S04]  /*22810*/  ISETP.NE.U32.AND P1, PT, RZ, UR4, PT ;  /* 0x00000004ff007c0c */ /* 0x000fc8000bf25070 */
[----:B------:R2:W5:Y:S01]  /*22820*/  @P0 LDG.E R0, desc[UR54][R2.64] ;  /* 0x0000003602000981 */ /* 0x000562000c1e1900 */
[----:B------:R-:W-:Y:S01]  /*22830*/  ISETP.NE.AND.EX P1, PT, RZ, UR5, PT, P1 ;  /* 0x00000005ff007c0c */ /* 0x000fe2000bf25310 */
[----:B------:R-:W3:-:S12]  /*22840*/  S2R R7, SR_TID.X ;  /* 0x0000000000077919 */ /* 0x000ed80000002100 */
[----:B------:R-:W-:Y:S01]  /*22850*/  @P1 IADD3 R4, P2, R4, UR4, RZ ;  /* 0x0000000404041c10 */ /* 0x000fe2000ff5e0ff */
[----:B------:R-:W-:-:S03]  /*22860*/  ULDC UR4, c[0x0][0xa88] ;  /* 0x0002a20000047ab9 */ /* 0x000fc60000000800 */
[----:B------:R-:W-:Y:S01]  /*22870*/  @P1 IADD3.X R5, R6, UR5, RZ, P2, !PT ;  /* 0x0000000506051c10 */ /* 0x000fe200097fe4ff */
[----:B------:R-:W-:-:S06]  /*22880*/  IMAD.U32 R6, RZ, RZ, UR4 ;  /* 0x00000004ff067e24 */ /* 0x000fcc000f8e00ff */
[----:B------:R2:W5:Y:S01]  /*22890*/  @P1 LDG.E R6, desc[UR54][R4.64] ;  /* 0x0000003604061981 */ /* 0x000562000c1e1900 */
[----:B-1----:R-:W-:Y:S01]  /*228a0*/  ISETP.NE.AND P2, PT, R25, 0x1, PT ;  /* 0x000000011900780c */ /* 0x002fe20003f45270 */
[----:B---3--:R-:W-:-:S12]  /*228b0*/  VIADD R26, R7, 0xffffff80 ;  /* 0xffffff80071a7836 */ /* 0x008fd80000000000 */
[----:B------:R-:W1:Y:S01]  /*228c0*/  @P2 LDC R14, c[0x0][0xbec] ;  /* 0x0002fb00ff0e2b82 */ /* 0x000e620000000800 */
[----:B------:R-:W-:-:S07]  /*228d0*/  ISETP.GE.AND P3, PT, R26, 0x80, PT ;  /* 0x000000801a00780c */ /* 0x000fce0003f66270 */
[----:B------:R-:W3:Y:S01]  /*228e0*/  @P2 LDC R27, c[0x0][0xbf0] ;  /* 0x0002fc00ff1b2b82 */ /* 0x000ee20000000800 */
[----:B--2---:R-:W-:Y:S05]  /*228f0*/  @P1 BRA `(.L_x_654) ;  /* 0x0000000000101947 */ /* 0x004fea0003800000 */
[----:B------:R-:W-:Y:S05]  /*22900*/  @!P0 BRA `(.L_x_654) ;  /* 0x00000000000c8947 */ /* 0x000fea0003800000 */
[----:B------:R-:W2:Y:S04]  /*22910*/  LDG.E R5, desc[UR54][R2.64] ;  /* 0x0000003602057981 */ /* 0x000ea8000c1e1900 */
[----:B-----5:R-:W2:Y:S02]  /*22920*/  LDG.E R6, desc[UR54][R2.64+0x4] ;  /* 0x0000043602067981 */ /* 0x020ea4000c1e1900 */
[----:B--2---:R-:W-:-:S07]  /*22930*/  IMAD.IADD R6, R6, 0x1, -R5 ;  /* 0x0000000106067824 */ /* 0x004fce00078e0a05 */
.L_x_654:
[----:B------:R-:W2:Y:S04]  /*22940*/  LDL.LU R3, [R1] ;  /* 0x0000000001037983 */ /* 0x000ea80000300800 */
[----:B------:R-:W4:Y:S04]  /*22950*/  LDL.LU R2, [R1+0x2c] ;  /* 0x00002c0001027983 */ /* 0x000f280000300800 */
[----:B------:R-:W3:Y:S04]  /*22960*/  LDL R24, [R1+0x20] ;  /* 0x0000200001187983 */ /* 0x000ee80000100800 */
[----:B------:R0:W5:Y:S01]  /*22970*/  LDL R20, [R1+0x30] ;  /* 0x0000300001147983 */ /* 0x0001620000100800 */
[----:B------:R-:W-:Y:S01]  /*22980*/  BSSY B1, `(.L_x_655) ;  /* 0x000002d000017945 */ /* 0x000fe20003800000 */
[----:B-----5:R-:W-:-:S02]  /*22990*/  SHF.R.S32.HI R11, RZ, 0x1f, R0 ;  /* 0x0000001fff0b7819 */ /* 0x020fc40000011400 */
[----:B--2---:R-:W-:Y:S02]  /*229a0*/  SEL R13, R3, RZ, !P0 ;  /* 0x000000ff030d7207 */ /* 0x004fe40004000000 */
[----:B----4-:R-:W-:Y:S02]  /*229b0*/  SEL R12, R2, RZ, !P0 ;  /* 0x000000ff020c7207 */ /* 0x010fe40004000000 */
[----:B---3--:R-:W-:Y:S01]  /*229c0*/  SHF.R.S32.HI R10, RZ, 0x1f, R24 ;  /* 0x0000001fff0a7819 */ /* 0x008fe20000011418 */
[----:B0-----:R-:W-:Y:S06]  /*229d0*/  @P3 BRA `(.L_x_656) ;  /* 0x00000000009c3947 */ /* 0x001fec0003800000 */
[----:B------:R-:W0:Y:S01]  /*229e0*/  LDC R9, c[0x0][0xbe8] ;  /* 0x0002fa00ff097b82 */ /* 0x000e220000000800 */
[----:B------:R-:W-:-:S05]  /*229f0*/  LEA R2, R20, R7, 0x7 ;  /* 0x0000000714027211 */ /* 0x000fca00078e38ff */
[----:B------:R-:W-:Y:S02]  /*22a00*/  VIADD R8, R2, 0xffffff80 ;  /* 0xffffff8002087836 */ /* 0x000fe40000000000 */
[----:B0-----:R-:W-:-:S05]  /*22a10*/  IMAD R3, R6, R9, RZ ;  /* 0x0000000906037224 */ /* 0x001fca00078e02ff */
[----:B------:R-:W-:-:S13]  /*22a20*/  ISETP.GE.AND P0, PT, R8, R3, PT ;  /* 0x000000030800720c */ /* 0x000fda0003f06270 */
[----:B------:R-:W-:Y:S05]  /*22a30*/  @P0 BRA `(.L_x_656) ;  /* 0x0000000000840947 */ /* 0x000fea0003800000 */
[----:B------:R-:W-:Y:S01]  /*22a40*/  ISETP.NE.AND P0, PT, R9, 0x1, PT ;  /* 0x000000010900780c */ /* 0x000fe20003f05270 */
[----:B------:R-:W-:Y:S01]  /*22a50*/  ULDC.64 UR4, c[0x0][0xb90] ;  /* 0x0002e40000047ab9 */ /* 0x000fe20000000a00 */
[----:B------:R-:W-:Y:S01]  /*22a60*/  MOV R3, R11 ;  /* 0x0000000b00037202 */ /* 0x000fe20000000f00 */
[----:B------:R-:W-:Y:S02]  /*22a70*/  IMAD R7, R10, UR4, RZ ;  /* 0x000000040a077c24 */ /* 0x000fe4000f8e02ff */
[----:B------:R-:W-:Y:S02]  /*22a80*/  IMAD.MOV.U32 R2, RZ, RZ, R0 ;  /* 0x000000ffff027224 */ /* 0x000fe400078e0000 */
[----:B------:R-:W-:Y:S02]  /*22a90*/  IMAD.MOV.U32 R5, RZ, RZ, R8 ;  /* 0x000000ffff057224 */ /* 0x000fe400078e0008 */
[----:B------:R-:W-:-:S04]  /*22aa0*/  IMAD.WIDE.U32 R2, R24, UR4, R2 ;  /* 0x0000000418027c25 */ /* 0x000fc8000f8e0002 */
[----:B------:R-:W0:Y:S01]  /*22ab0*/  @P0 LDC R15, c[0x0][0xbec] ;  /* 0x0002fb00ff0f0b82 */ /* 0x000e220000000800 */
[----:B------:R-:W-:Y:S01]  /*22ac0*/  IMAD R7, R24, UR5, R7 ;  /* 0x0000000518077c24 */ /* 0x000fe2000f8e0207 */
[----:B------:R-:W-:-:S03]  /*22ad0*/  ULDC.64 UR4, c[0x0][0xb98] ;  /* 0x0002e60000047ab9 */ /* 0x000fc60000000a00 */
[----:B------:R-:W-:-:S03]  /*22ae0*/  IMAD.IADD R3, R3, 0x1, R7 ;  /* 0x0000000103037824 */ /* 0x000fc600078e0207 */
[----:B------:R-:W2:Y:S01]  /*22af0*/  @P0 LDC R21, c[0x0][0xbf0] ;  /* 0x0002fc00ff150b82 */ /* 0x000ea20000000800 */
[----:B------:R-:W-:-:S04]  /*22b00*/  IMAD.WIDE.U32 R2, R13, UR4, R2 ;  /* 0x000000040d027c25 */ /* 0x000fc8000f8e0002 */
[----:B0-----:R-:W-:-:S05]  /*22b10*/  @P0 IMAD.HI.U32 R4, R8, R15, RZ ;  /* 0x0000000f08040227 */ /* 0x001fca00078e00ff */
[----:B--2---:R-:W-:Y:S01]  /*22b20*/  @P0 SHF.R.U32.HI R5, RZ, R21, R4 ;  /* 0x00000015ff050219 */ /* 0x004fe20000011604 */
[----:B------:R-:W-:-:S03]  /*22b30*/  IMAD R4, R12, UR4, RZ ;  /* 0x000000040c047c24 */ /* 0x000fc6000f8e02ff */
[----:B------:R-:W-:Y:S01]  /*22b40*/  IADD3 R2, P0, R5, R2, RZ ;  /* 0x0000000205027210 */ /* 0x000fe20007f1e0ff */
[----:B------:R-:W-:-:S04]  /*22b50*/  IMAD.MOV R7, RZ, RZ, -R5 ;  /* 0x000000ffff077224 */ /* 0x000fc800078e0a05 */
[----:B------:R-:W-:Y:S01]  /*22b60*/  IMAD R7, R9, R7, R8 ;  /* 0x0000000709077224 */ /* 0x000fe200078e0208 */
[----:B------:R-:W-:Y:S01]  /*22b70*/  SHF.R.S32.HI R9, RZ, 0x1f, R5 ;  /* 0x0000001fff097819 */ /* 0x000fe20000011405 */
[----:B------:R-:W-:Y:S01]  /*22b80*/  IMAD R8, R13, UR5, R4 ;  /* 0x000000050d087c24 */ /* 0x000fe2000f8e0204 */
[----:B------:R-:W-:Y:S02]  /*22b90*/  ULDC.64 UR4, c[0x0][0xb88] ;  /* 0x0002e20000047ab9 */ /* 0x000fe40000000a00 */
[----:B------:R-:W-:Y:S02]  /*22ba0*/  SHF.R.S32.HI R4, RZ, 0x1f, R7 ;  /* 0x0000001fff047819 */ /* 0x000fe40000011407 */
[----:B------:R-:W-:-:S03]  /*22bb0*/  IADD3.X R3, R9, R3, R8, P0, !PT ;  /* 0x0000000309037210 */ /* 0x000fc600007fe408 */
[----:B------:R-:W-:Y:S02]  /*22bc0*/  IMAD R4, R4, UR4, RZ ;  /* 0x0000000404047c24 */ /* 0x000fe4000f8e02ff */
[----:B------:R-:W-:-:S04]  /*22bd0*/  IMAD.WIDE.U32 R2, R7, UR4, R2 ;  /* 0x0000000407027c25 */ /* 0x000fc8000f8e0002 */
[----:B------:R-:W-:Y:S01]  /*22be0*/  IMAD R5, R7, UR5, R4 ;  /* 0x0000000507057c24 */ /* 0x000fe2000f8e0204 */
[----:B------:R-:W-:Y:S02]  /*22bf0*/  ULDC.64 UR4, c[0x0][0xb50] ;  /* 0x0002d40000047ab9 */ /* 0x000fe40000000a00 */
[----:B------:R-:W-:Y:S01]  /*22c00*/  LEA R4, P0, R2, UR4, 0x2 ;  /* 0x0000000402047c11 */ /* 0x000fe2000f8010ff */
[----:B------:R-:W-:-:S05]  /*22c10*/  IMAD.IADD R3, R3, 0x1, R5 ;  /* 0x0000000103037824 */ /* 0x000fca00078e0205 */
[----:B------:R-:W-:Y:S02]  /*22c20*/  LEA.HI.X R5, R2, UR5, R3, 0x2, P0 ;  /* 0x0000000502057c11 */ /* 0x000fe400080f1403 */
[----:B------:R-:W-:-:S05]  /*22c30*/  MOV R3, 0xff800000 ;  /* 0xff80000000037802 */ /* 0x000fca0000000f00 */
[----:B------:R0:W-:Y:S02]  /*22c40*/  STG.E desc[UR54][R4.64], R3 ;  /* 0x0000000304007986 */ /* 0x0001e4000c101936 */
.L_x_656:
[----:B------:R-:W-:Y:S05]  /*22c50*/  BSYNC B1 ;  /* 0x0000000000017941 */ /* 0x000fea0003800000 */
.L_x_655:
[--C-:B0-----:R-:W-:Y:S01]  /*22c60*/  SHF.R.S32.HI R4, RZ, 0x1f, R26.reuse ;  /* 0x0000001fff047819 */ /* 0x101fe2000001141a */
[----:B------:R-:W-:Y:S01]  /*22c70*/  ULDC.64 UR4, c[0x0][0xaa0] ;  /* 0x0002a80000047ab9 */ /* 0x000fe20000000a00 */
[----:B------:R-:W-:Y:S01]  /*22c80*/  SHF.R.S32.HI R8, RZ, 0x1f, R26 ;  /* 0x0000001fff087819 */ /* 0x000fe2000001141a */
[----:B------:R-:W-:Y:S01]  /*22c90*/  IMAD R3, R11, UR4, RZ ;  /* 0x000000040b037c24 */ /* 0x000fe2000f8e02ff */
[-C--:B------:R-:W-:Y:S02]  /*22ca0*/  LEA.HI R4, R4, R26.reuse, RZ, 0x3 ;  /* 0x0000001a04047211 */ /* 0x080fe400078f18ff */
[----:B------:R-:W-:Y:S01]  /*22cb0*/  LEA.HI R8, R8, R26, RZ, 0x3 ;  /* 0x0000001a08087211 */ /* 0x000fe200078f18ff */
[----:B------:R-:W-:Y:S01]  /*22cc0*/  IMAD R5, R0, UR5, R3 ;  /* 0x0000000500057c24 */ /* 0x000fe2000f8e0203 */
[----:B------:R-:W-:Y:S01]  /*22cd0*/  LOP3.LUT R4, R4, 0xfffffff8, RZ, 0xc0, !PT ;  /* 0xfffffff804047812 */ /* 0x000fe200078ec0ff */
[----:B------:R-:W-:Y:S01]  /*22ce0*/  IMAD.WIDE.U32 R2, R0, UR4, RZ ;  /* 0x0000000400027c25 */ /* 0x000fe2000f8e00ff */
[----:B------:R-:W-:Y:S01]  /*22cf0*/  SHF.R.S32.HI R8, RZ, 0x3, R8 ;  /* 0x00000003ff087819 */ /* 0x000fe20000011408 */
[----:B------:R-:W-:-:S02]  /*22d00*/  ULDC.64 UR4, c[0x0][0xae8] ;  /* 0x0002ba0000047ab9 */ /* 0x000fc40000000a00 */
[----:B------:R-:W-:Y:S02]  /*22d10*/  IMAD.IADD R4, R26, 0x1, -R4 ;  /* 0x000000011a047824 */ /* 0x000fe400078e0a04 */
[----:B------:R-:W-:Y:S02]  /*22d20*/  IMAD.IADD R3, R3, 0x1, R5 ;  /* 0x0000000103037824 */ /* 0x000fe400078e0205 */
[----:B------:R-:W-:Y:S02]  /*22d30*/  IMAD R0, R4, 0x20, R8 ;  /* 0x0000002004007824 */ /* 0x000fe400078e0208 */
[----:B------:R-:W-:Y:S02]  /*22d40*/  IMAD R4, R10, UR4, RZ ;  /* 0x000000040a047c24 */ /* 0x000fe4000f8e02ff */
[----:B------:R-:W-:Y:S01]  /*22d50*/  IMAD.WIDE.U32 R2, R24, UR4, R2 ;  /* 0x0000000418027c25 */ /* 0x000fe2000f8e0002 */
[----:B------:R-:W-:-:S03]  /*22d60*/  LEA R9, R20, R0, 0x7 ;  /* 0x0000000014097211 */ /* 0x000fc600078e38ff */
[----:B------:R-:W-:Y:S01]  /*22d70*/  IMAD R7, R24, UR5, R4 ;  /* 0x0000000518077c24 */ /* 0x000fe2000f8e0204 */
[----:B------:R-:W-:Y:S01]  /*22d80*/  ULDC.64 UR4, c[0x0][0xaf0] ;  /* 0x0002bc0000047ab9 */ /* 0x000fe20000000a00 */
[----:B-1----:R-:W-:-:S04]  /*22d90*/  @P2 IMAD.HI.U32 R0, R9, R14, RZ ;  /* 0x0000000e09002227 */ /* 0x002fc800078e00ff */
[----:B------:R-:W-:Y:S01]  /*22da0*/  IMAD.MOV.U32 R5, RZ, RZ, R9 ;  /* 0x000000ffff057224 */ /* 0x000fe200078e0009 */
[----:B------:R-:W-:Y:S01]  /*22db0*/  @P2 SHF.R.U32.HI R5, RZ, R27, R0 ;  /* 0x0000001bff052219 */ /* 0x000fe20000011600 */
[----:B------:R-:W-:Y:S02]  /*22dc0*/  IMAD R4, R12, UR4, RZ ;  /* 0x000000040c047c24 */ /* 0x000fe4000f8e02ff */
[----:B------:R-:W-:Y:S01]  /*22dd0*/  IMAD.IADD R3, R3, 0x1, R7 ;  /* 0x0000000103037824 */ /* 0x000fe200078e0207 */
[----:B------:R-:W-:Y:S01]  /*22de0*/  SHF.R.S32.HI R0, RZ, 0x1f, R5 ;  /* 0x0000001fff007819 */ /* 0x000fe20000011405 */
[C---:B------:R-:W-:Y:S02]  /*22df0*/  IMAD R7, R13.reuse, UR5, R4 ;  /* 0x000000050d077c24 */ /* 0x040fe4000f8e0204 */
[----:B------:R-:W-:Y:S01]  /*22e00*/  IMAD.WIDE.U32 R2, R13, UR4, R2 ;  /* 0x000000040d027c25 */ /* 0x000fe2000f8e0002 */
[----:B------:R-:W-:-:S03]  /*22e10*/  ULDC.64 UR4, c[0x0][0xae0] ;  /* 0x0002b80000047ab9 */ /* 0x000fc60000000a00 */
[----:B------:R-:W-:Y:S01]  /*22e20*/  IMAD.MOV R4, RZ, RZ, -R5 ;  /* 0x000000ffff047224 */ /* 0x000fe200078e0a05 */
[----:B------:R-:W-:Y:S01]  /*22e30*/  IADD3 R3, R3, R7, RZ ;  /* 0x0000000703037210 */ /* 0x000fe20007ffe0ff */
[----:B------:R-:W-:Y:S02]  /*22e40*/  IMAD R0, R0, UR4, RZ ;  /* 0x0000000400007c24 */ /* 0x000fe4000f8e02ff */
[----:B------:R-:W-:Y:S02]  /*22e50*/  IMAD R7, R25, R4, R9 ;  /* 0x0000000419077224 */ /* 0x000fe400078e0209 */
[C---:B------:R-:W-:Y:S02]  /*22e60*/  IMAD R9, R5.reuse, UR5, R0 ;  /* 0x0000000505097c24 */ /* 0x040fe4000f8e0200 */
[----:B------:R-:W-:Y:S01]  /*22e70*/  IMAD.WIDE.U32 R2, R5, UR4, R2 ;  /* 0x0000000405027c25 */ /* 0x000fe2000f8e0002 */
[----:B------:R-:W-:Y:S01]  /*22e80*/  SHF.R.S32.HI R0, RZ, 0x1f, R7 ;  /* 0x0000001fff007819 */ /* 0x000fe20000011407 */
[----:B------:R-:W-:-:S02]  /*22e90*/  ULDC.64 UR4, c[0x0][0xad8] ;  /* 0x0002b60000047ab9 */ /* 0x000fc40000000a00 */
[----:B------:R-:W-:Y:S02]  /*22ea0*/  IMAD.IADD R3, R3, 0x1, R9 ;  /* 0x0000000103037824 */ /* 0x000fe400078e0209 */
[----:B------:R-:W-:Y:S02]  /*22eb0*/  IMAD R0, R0, UR4, RZ ;  /* 0x0000000400007c24 */ /* 0x000fe4000f8e02ff */
[----:B------:R-:W-:-:S04]  /*22ec0*/  IMAD.WIDE.U32 R4, R7, UR4, R2 ;  /* 0x0000000407047c25 */ /* 0x000fc8000f8e0002 */
[----:B------:R-:W-:Y:S01]  /*22ed0*/  IMAD R3, R7, UR5, R0 ;  /* 0x0000000507037c24 */ /* 0x000fe2000f8e0200 */
[----:B------:R-:W-:Y:S02]  /*22ee0*/  ULDC.64 UR4, c[0x0][0xa80] ;  /* 0x0002a00000047ab9 */ /* 0x000fe40000000a00 */
[----:B------:R-:W-:Y:S01]  /*22ef0*/  LEA R2, P0, R4, UR4, 0x1 ;  /* 0x0000000404027c11 */ /* 0x000fe2000f8008ff */
[----:B------:R-:W-:Y:S01]  /*22f00*/  IMAD.IADD R3, R5, 0x1, R3 ;  /* 0x0000000105037824 */ /* 0x000fe200078e0203 */
[----:B------:R-:W-:-:S04]  /*22f10*/  UMOV UR4, 0xffffffff ;  /* 0xffffffff00047882 */ /* 0x000fc80000000000 */
[----:B------:R-:W-:Y:S01]  /*22f20*/  LEA.HI.X R3, R4, UR5, R3, 0x1, P0 ;  /* 0x0000000504037c11 */ /* 0x000fe200080f0c03 */
[----:B------:R-:W-:Y:S06]  /*22f30*/  BRA.DIV UR4, `(.L_x_657) ;  /* 0x0000009604f07947 */ /* 0x000fec000b800000 */
[----:B------:R0:W1:Y:S04]  /*22f40*/  SHFL.IDX PT, R0, R3, RZ, 0x181f ;  /* 0x00181fff03007589 */ /* 0x00006800000e0000 */
[----:B------:R0:W2:Y:S02]  /*22f50*/  SHFL.IDX PT, R14, R2, RZ, 0x181f ;  /* 0x00181fff020e7589 */ /* 0x0000a400000e0000 */
.L_x_880:
[----:B------:R-:W-:Y:S01]  /*22f60*/  IMAD R25, R6, R25, RZ ;  /* 0x0000001906197224 */ /* 0x000fe200078e02ff */
[----:B------:R-:W-:Y:S01]  /*22f70*/  BSSY B1, `(.L_x_658) ;  /* 0x0000016000017945 */ /* 0x000fe20003800000 */
[----:B------:R-:W-:-:S05]  /*22f80*/  IMAD R6, R20, 0x80, R8 ;  /* 0x0000008014067824 */ /* 0x000fca00078e0208 */
[----:B------:R-:W-:-:S13]  /*22f90*/  ISETP.GE.AND P0, PT, R6, R25, PT ;  /* 0x000000190600720c */ /* 0x000fda0003f06270 */
[----:B------:R-:W-:Y:S05]  /*22fa0*/  @P0 BRA `(.L_x_659) ;  /* 0x0000000000480947 */ /* 0x000fea0003800000 */
[C---:B------:R-:W-:Y:S01]  /*22fb0*/  IADD3 R7, R234.reuse, 0x80, RZ ;  /* 0x00000080ea077810 */ /* 0x040fe20007ffe0ff */
[----:B------:R-:W-:Y:S01]  /*22fc0*/  ULDC UR4, c[0x0][0xac8] ;  /* 0x0002b20000047ab9 */ /* 0x000fe20000000800 */
[C---:B------:R-:W-:Y:S01]  /*22fd0*/  VIADD R10, R234.reuse, 0x80 ;  /* 0x00000080ea0a7836 */ /* 0x040fe20000000000 */
[----:B------:R-:W-:Y:S02]  /*22fe0*/  ISETP.GE.AND P3, PT, R234, UR4, PT ;  /* 0x00000004ea007c0c */ /* 0x000fe4000bf66270 */
[----:B------:R-:W-:Y:S02]  /*22ff0*/  ISETP.GE.AND P4, PT, R237, UR4, PT ;  /* 0x00000004ed007c0c */ /* 0x000fe4000bf86270 */
[----:B------:R-:W-:Y:S02]  /*23000*/  ISETP.GE.AND P5, PT, R7, UR4, PT ;  /* 0x0000000407007c0c */ /* 0x000fe4000bfa6270 */
[----:B------:R-:W-:Y:S02]  /*23010*/  SHF.R.S32.HI R12, RZ, 0x1f, R234 ;  /* 0x0000001fff0c7819 */ /* 0x000fe400000114ea */
[----:B------:R-:W-:-:S02]  /*23020*/  SHF.R.S32.HI R11, RZ, 0x1f, R237 ;  /* 0x0000001fff0b7819 */ /* 0x000fc400000114ed */
[----:B------:R-:W-:-:S03]  /*23030*/  SHF.R.S32.HI R10, RZ, 0x1f, R10 ;  /* 0x0000001fff0a7819 */ /* 0x000fc6000001140a */
[CC--:B--2---:R-:W-:Y:S02]  /*23040*/  @!P3 LEA R4, P0, R234.reuse, R14.reuse, 0x1 ;  /* 0x0000000eea04b211 */ /* 0x0c4fe400078008ff */
[-C--:B------:R-:W-:Y:S02]  /*23050*/  @!P4 LEA R8, P1, R237, R14.reuse, 0x1 ;  /* 0x0000000eed08c211 */ /* 0x080fe400078208ff */
[----:B------:R-:W-:Y:S02]  /*23060*/  @!P5 LEA R14, P2, R7, R14, 0x1 ;  /* 0x0000000e070ed211 */ /* 0x000fe400078408ff */
[-C--:B-1----:R-:W-:Y:S02]  /*23070*/  @!P3 LEA.HI.X R5, R234, R0.reuse, R12, 0x1, P0 ;  /* 0x00000000ea05b211 */ /* 0x082fe400000f0c0c */
[-C--:B------:R-:W-:Y:S02]  /*23080*/  @!P4 LEA.HI.X R9, R237, R0.reuse, R11, 0x1, P1 ;  /* 0x00000000ed09c211 */ /* 0x080fe400008f0c0b */
[----:B------:R-:W-:Y:S01]  /*23090*/  @!P5 LEA.HI.X R15, R7, R0, R10, 0x1, P2 ;  /* 0x00000000070fd211 */ /* 0x000fe200010f0c0a */
[----:B------:R3:W-:Y:S04]  /*230a0*/  @!P3 ST.E.128 desc[UR54][R4.64], RZ ;  /* 0x000000ff0400b985 */ /* 0x0007e8000c101d36 */
[----:B------:R3:W-:Y:S04]  /*230b0*/  @!P4 ST.E.128 desc[UR54][R8.64], RZ ;  /* 0x000000ff0800c985 */ /* 0x0007e8000c101d36 */
[----:B------:R3:W-:Y:S02]  /*230c0*/  @!P5 ST.E.128 desc[UR54][R14.64], RZ ;  /* 0x000000ff0e00d985 */ /* 0x0007e4000c101d36 */
.L_x_659:
[----:B------:R-:W-:Y:S05]  /*230d0*/  BSYNC B1 ;  /* 0x0000000000017941 */ /* 0x000fea0003800000 */
.L_x_658:
[----:B------:R-:W-:-:S03]  /*230e0*/  UMOV UR4, 0xffffffff ;  /* 0xffffffff00047882 */ /* 0x000fc60000000000 */
[----:B------:R-:W-:Y:S05]  /*230f0*/  BRA.DIV UR4, `(.L_x_660) ;  /* 0x0000009604b47947 */ /* 0x000fea000b800000 */
[----:B-1----:R1:W4:Y:S04]  /*23100*/  SHFL.IDX PT, R0, R3, 0x1, 0x181f ;  /* 0x00381f0003007f89 */ /* 0x00232800000e0000 */
[----:B--23--:R1:W2:Y:S02]  /*23110*/  SHFL.IDX PT, R14, R2, 0x1, 0x181f ;  /* 0x00381f00020e7f89 */ /* 0x00c2a400000e0000 */
.L_x_884:
[----:B------:R-:W-:Y:S01]  /*23120*/  VIADD R4, R6, 0x20 ;  /* 0x0000002006047836 */ /* 0x000fe20000000000 */
[----:B------:R-:W-:Y:S04]  /*23130*/  BSSY B1, `(.L_x_661) ;  /* 0x0000015000017945 */ /* 0x000fe80003800000 */
[----:B------:R-:W-:-:S13]  /*23140*/  ISETP.GE.AND P0, PT, R4, R25, PT ;  /* 0x000000190400720c */ /* 0x000fda0003f06270 */
[----:B------:R-:W-:Y:S05]  /*23150*/  @P0 BRA `(.L_x_662) ;  /* 0x0000000000480947 */ /* 0x000fea0003800000 */
[C---:B------:R-:W-:Y:S01]  /*23160*/  VIADD R7, R234.reuse, 0x80 ;  /* 0x00000080ea077836 */ /* 0x040fe20000000000 */
[----:B------:R-:W-:Y:S01]  /*23170*/  ULDC UR4, c[0x0][0xac8] ;  /* 0x0002b20000047ab9 */ /* 0x000fe20000000800 */
[C---:B------:R-:W-:Y:S02]  /*23180*/  IADD3 R10, R234.reuse, 0x80, RZ ;  /* 0x00000080ea0a7810 */ /* 0x040fe40007ffe0ff */
[----:B------:R-:W-:Y:S02]  /*23190*/  ISETP.GE.AND P3, PT, R234, UR4, PT ;  /* 0x00000004ea007c0c */ /* 0x000fe4000bf66270 */
[----:B------:R-:W-:Y:S02]  /*231a0*/  ISETP.GE.AND P4, PT, R237, UR4, PT ;  /* 0x00000004ed007c0c */ /* 0x000fe4000bf86270 */
[----:B------:R-:W-:Y:S02]  /*231b0*/  ISETP.GE.AND P5, PT, R7, UR4, PT ;  /* 0x0000000407007c0c */ /* 0x000fe4000bfa6270 */
[----:B------:R-:W-:-:S02]  /*231c0*/  SHF.R.S32.HI R12, RZ, 0x1f, R234 ;  /* 0x0000001fff0c7819 */ /* 0x000fc400000114ea */
[----:B------:R-:W-:Y:S02]  /*231d0*/  SHF.R.S32.HI R11, RZ, 0x1f, R237 ;  /* 0x0000001fff0b7819 */ /* 0x000fe400000114ed */
[----:B------:R-:W-:-:S03]  /*231e0*/  SHF.R.S32.HI R10, RZ, 0x1f, R10 ;  /* 0x0000001fff0a7819 */ /* 0x000fc6000001140a */
[CC--:B--2---:R-:W-:Y:S02]  /*231f0*/  @!P3 LEA R4, P0, R234.reuse, R14.reuse, 0x1 ;  /* 0x0000000eea04b211 */ /* 0x0c4fe400078008ff */
[-C--:B------:R-:W-:Y:S02]  /*23200*/  @!P4 LEA R8, P1, R237, R14.reuse, 0x1 ;  /* 0x0000000eed08c211 */ /* 0x080fe400078208ff */
[----:B------:R-:W-:Y:S02]  /*23210*/  @!P5 LEA R14, P2, R7, R14, 0x1 ;  /* 0x0000000e070ed211 */ /* 0x000fe400078408ff */
[-C--:B----4-:R-:W-:Y:S02]  /*23220*/  @!P3 LEA.HI.X R5, R234, R0.reuse, R12, 0x1, P0 ;  /* 0x00000000ea05b211 */ /* 0x090fe400000f0c0c */
[-C--:B------:R-:W-:Y:S02]  /*23230*/  @!P4 LEA.HI.X R9, R237, R0.reuse, R11, 0x1, P1 ;  /* 0x00000000ed09c211 */ /* 0x080fe400008f0c0b */
[----:B------:R-:W-:Y:S01]  /*23240*/  @!P5 LEA.HI.X R15, R7, R0, R10, 0x1, P2 ;  /* 0x00000000070fd211 */ /* 0x000fe200010f0c0a */
[----:B------:R3:W-:Y:S04]  /*23250*/  @!P3 ST.E.128 desc[UR54][R4.64], RZ ;  /* 0x000000ff0400b985 */ /* 0x0007e8000c101d36 */
[----:B------:R3:W-:Y:S04]  /*23260*/  @!P4 ST.E.128 desc[UR54][R8.64], RZ ;  /* 0x000000ff0800c985 */ /* 0x0007e8000c101d36 */
[----:B------:R3:W-:Y:S02]  /*23270*/  @!P5 ST.E.128 desc[UR54][R14.64], RZ ;  /* 0x000000ff0e00d985 */ /* 0x0007e4000c101d36 */
.L_x_662:
[----:B------:R-:W-:Y:S05]  /*23280*/  BSYNC B1 ;  /* 0x0000000000017941 */ /* 0x000fea0003800000 */
.L_x_661:
[----:B------:R-:W-:-:S03]  /*23290*/  UMOV UR4, 0xffffffff ;  /* 0xffffffff00047882 */ /* 0x000fc60000000000 */
[----:B------:R-:W-:Y:S05]  /*232a0*/  BRA.DIV UR4, `(.L_x_663) ;  /* 0x0000009604907947 */ /* 0x000fea000b800000 */
[----:B----4-:R4:W0:Y:S04]  /*232b0*/  SHFL.IDX PT, R0, R3, 0x2, 0x181f ;  /* 0x00581f0003007f89 */ /* 0x01082800000e0000 */
[----:B--23--:R4:W2:Y:S02]  /*232c0*/  SHFL.IDX PT, R14, R2, 0x2, 0x181f ;  /* 0x00581f00020e7f89 */ /* 0x00c8a400000e0000 */
.L_x_888:
[----:B------:R-:W-:Y:S01]  /*232d0*/  VIADD R4, R6, 0x40 ;  /* 0x0000004006047836 */ /* 0x000fe20000000000 */
[----:B------:R-:W-:Y:S04]  /*232e0*/  BSSY B1, `(.L_x_664) ;  /* 0x0000015000017945 */ /* 0x000fe80003800000 */
[----:B------:R-:W-:-:S13]  /*232f0*/  ISETP.GE.AND P0, PT, R4, R25, PT ;  /* 0x000000190400720c */ /* 0x000fda0003f06270 */
[----:B------:R-:W-:Y:S05]  /*23300*/  @P0 BRA `(.L_x_665) ;  /* 0x0000000000480947 */ /* 0x000fea0003800000 */
[C---:B------:R-:W-:Y:S01]  /*23310*/  VIADD R7, R234.reuse, 0x80 ;  /* 0x00000080ea077836 */ /* 0x040fe20000000000 */
        /* <DEDUP_REMOVED lines=11> */
[-C--:B0-----:R-:W-:Y:S02]  /*233d0*/  @!P3 LEA.HI.X R5, R234, R0.reuse, R12, 0x1, P0 ;  /* 0x00000000ea05b211 */ /* 0x081fe400000f0c0c */
[-C--:B------:R-:W-:Y:S02]  /*233e0*/  @!P4 LEA.HI.X R9, R237, R0.reuse, R11, 0x1, P1 ;  /* 0x00000000ed09c211 */ /* 0x080fe400008f0c0b */
[----:B------:R-:W-:Y:S01]  /*233f0*/  @!P5 LEA.HI.X R15, R7, R0, R10, 0x1, P2 ;  /* 0x00000000070fd211 */ /* 0x000fe200010f0c0a */
[----:B------:R3:W-:Y:S04]  /*23400*/  @!P3 ST.E.128 desc[UR54][R4.64], RZ ;  /* 0x000000ff0400b985 */ /* 0x0007e8000c101d36 */
[----:B------:R3:W-:Y:S04]  /*23410*/  @!P4 ST.E.128 desc[UR54][R8.64], RZ ;  /* 0x000000ff0800c985 */ /* 0x0007e8000c101d36 */
[----:B------:R3:W-:Y:S02]  /*23420*/  @!P5 ST.E.128 desc[UR54][R14.64], RZ ;  /* 0x000000ff0e00d985 */ /* 0x0007e4000c101d36 */
.L_x_665:
[----:B------:R-:W-:Y:S05]  /*23430*/  BSYNC B1 ;  /* 0x0000000000017941 */ /* 0x000fea0003800000 */
.L_x_664:
[----:B------:R-:W-:-:S03]  /*23440*/  UMOV UR4, 0xffffffff ;  /* 0xffffffff00047882 */ /* 0x000fc60000000000 */
[----:B------:R-:W-:Y:S05]  /*23450*/  BRA.DIV UR4, `(.L_x_666) ;  /* 0x00000096046c7947 */ /* 0x000fea000b800000 */
[----:B0-----:R0:W0:Y:S04]  /*23460*/  SHFL.IDX PT, R0, R3, 0x3, 0x181f ;  /* 0x00781f0003007f89 */ /* 0x00102800000e0000 */
[----:B--23--:R2:W3:Y:S02]  /*23470*/  SHFL.IDX PT, R14, R2, 0x3, 0x181f ;  /* 0x00781f00020e7f89 */ /* 0x00c4e400000e0000 */
.L_x_892:
[----:B-12-4-:R-:W-:-:S04]  /*23480*/  IADD3 R2, R6, 0x60, RZ ;  /* 0x0000006006027810 */ /* 0x016fc80007ffe0ff */
        /* <DEDUP_REMOVED lines=11> */
[CC--:B---3--:R-:W-:Y:S02]  /*23540*/  @!P3 LEA R2, P0, R234.reuse, R14.reuse, 0x1 ;  /* 0x0000000eea02b211 */ /* 0x0c8fe400078008ff */
        /* <DEDUP_REMOVED lines=8> */
.L_x_653:
[----:B------:R-:W-:Y:S05]  /*235d0*/  BSYNC B0 ;  /* 0x0000000000007941 */ /* 0x000fea0003800000 */
.L_x_643:
[----:B0-----:R-:W5:Y:S01]  /*235e0*/  LDL R0, [R1+0x1c] ;  /* 0x00001c0001007983 */ /* 0x001f620000100800 */
[----:B------:R-:W-:Y:S02]  /*235f0*/  ULDC UR4, c[0x0][0xc3c] ;  /* 0x00030f0000047ab9 */ /* 0x000fe40000000800 */
[----:B-----5:R-:W-:-:S13]  /*23600*/  ISETP.GE.AND P0, PT, R0, UR4, PT ;  /* 0x0000000400007c0c */ /* 0x020fda000bf06270 */
[----:B------:R-:W-:Y:S05]  /*23610*/  @!P0 BRA `(.L_x_667) ;  /* 0xfffffddc00988947 */ /* 0x000fea000383ffff */
[----:B------:R-:W-:Y:S05]  /*23620*/  BRA `(.L_x_476) ;  /* 0x0000007000447947 */ /* 0x000fea0003800000 */
.L_x_474:
        /* <DEDUP_REMOVED lines=15> */
[----:B------:R-:W1:Y:S01]  /*23720*/  LDS.128 R16, [UR4+0x334d0] ;  /* 0x0334d004ff107984 */ /* 0x000e620008000c00 */
[----:B------:R-:W-:Y:S06]  /*23730*/  BAR.ARV 0x4, 0x180 ;  /* 0x0106000000007b1d */ /* 0x000fec0000002000 */
[----:B------:R-:W-:Y:S05]  /*23740*/  BRA `(.L_x_669) ;  /* 0x0000000400fc7947 */ /* 0x000fea0003800000 */
.L_x_668:
[----:B0-----:R-:W0:Y:S01]  /*23750*/  S2R R2, SR_TID.X ;  /* 0x0000000000027919 */ /* 0x001e220000002100 */
[----:B------:R-:W-:Y:S01]  /*23760*/  ULDC UR4, c[0x0][0xc3c] ;  /* 0x00030f0000047ab9 */ /* 0x000fe20000000800 */
[----:B------:R-:W1:Y:S01]  /*23770*/  S2UR UR6, SR_CTAID.X ;  /* 0x00000000000679c3 */ /* 0x000e620000002500 */
[----:B------:R-:W-:Y:S01]  /*23780*/  ULDC UR5, c[0x0][0xc38] ;  /* 0x00030e0000057ab9 */ /* 0x000fe20000000800 */
        /* <DEDUP_REMOVED lines=8> */
[C---:B------:R-:W-:Y:S01]  /*23810*/  ISETP.GE.U32.AND P2, PT, R5.reuse, 0x2, PT ;  /* 0x000000020500780c */ /* 0x040fe20003f46070 */
[----:B------:R-:W-:Y:S01]  /*23820*/  IMAD.MOV.U32 R16, RZ, RZ, RZ ;  /* 0x000000ffff107224 */ /* 0x000fe200078e00ff */
[C---:B------:R-:W-:Y:S02]  /*23830*/  ISETP.GE.U32.AND P3, PT, R5.reuse, 0x4, PT ;  /* 0x000000040500780c */ /* 0x040fe40003f66070 */
[C---:B------:R-:W-:Y:S02]  /*23840*/  ISETP.GE.U32.AND P4, PT, R5.reuse, 0x8, PT ;  /* 0x000000080500780c */ /* 0x040fe40003f86070 */
[----:B------:R-:W-:Y:S01]  /*23850*/  ISETP.GE.U32.AND P5, PT, R5, 0x10, PT ;  /* 0x000000100500780c */ /* 0x000fe20003fa6070 */
[----:B--2---:R-:W0:Y:S02]  /*23860*/  SHFL.UP PT, R4, R0, 0x1, RZ ;  /* 0x0420000000047989 */ /* 0x004e2400000e00ff */
[----:B0-----:R-:W-:-:S04]  /*23870*/  SEL R7, R4, RZ, P1 ;  /* 0x000000ff04077207 */ /* 0x001fc80000800000 */
[----:B------:R-:W-:-:S05]  /*23880*/  IADD3 R7, R0, R7, RZ ;  /* 0x0000000700077210 */ /* 0x000fca0007ffe0ff */
        /* <DEDUP_REMOVED lines=10> */
[----:B0-----:R-:W-:-:S04]  /*23930*/  SEL R7, R2, RZ, P5 ;  /* 0x000000ff02077207 */ /* 0x001fc80002800000 */
[----:B------:R-:W-:-:S05]  /*23940*/  IADD3 R2, R6, R7, RZ ;  /* 0x0000000706027210 */ /* 0x000fca0007ffe0ff */
[----:B------:R-:W0:Y:S02]  /*23950*/  SHFL.IDX PT, R4, R2, 0x1f, 0x1f ;  /* 0x03e01f0002047f89 */ /* 0x000e2400000e0000 */
[----:B0-----:R-:W-:-:S04]  /*23960*/  IMAD R4, R4, UR5, RZ ;  /* 0x0000000504047c24 */ /* 0x001fc8000f8e02ff */
[----:B------:R-:W-:Y:S01]  /*23970*/  IMAD.MOV.U32 R7, RZ, RZ, R4 ;  /* 0x000000ffff077224 */ /* 0x000fe200078e0004 */
[----:B-1----:R-:W-:-:S13]  /*23980*/  ISETP.GT.AND P6, PT, R4, UR6, PT ;  /* 0x0000000604007c0c */ /* 0x002fda000bfc4270 */
[----:B------:R-:W-:Y:S05]  /*23990*/  @P6 BRA `(.L_x_670) ;  /* 0x0000000000a06947 */ /* 0x000fea0003800000 */
[----:B------:R-:W0:Y:S01]  /*239a0*/  LDC R6, c[0x0][0xc3c] ;  /* 0x00030f00ff067b82 */ /* 0x000e220000000800 */
[----:B------:R-:W-:Y:S01]  /*239b0*/  IMAD.MOV.U32 R4, RZ, RZ, R7 ;  /* 0x000000ffff047224 */ /* 0x000fe200078e0007 */
[----:B------:R-:W-:Y:S01]  /*239c0*/  UMOV UR4, URZ ;  /* 0x0000003f00047c82 */ /* 0x000fe20008000000 */
[----:B------:R-:W-:Y:S01]  /*239d0*/  ULDC UR7, c[0x0][0xc3c] ;  /* 0x00030f0000077ab9 */ /* 0x000fe20000000800 */
[----:B------:R-:W-:-:S05]  /*239e0*/  ULDC UR5, c[0x0][0xc38] ;  /* 0x00030e0000057ab9 */ /* 0x000fca0000000800 */
.L_x_674:
[----:B------:R-:W-:Y:S01]  /*239f0*/  UIADD3 UR4, UR4, 0x1f, URZ ;  /* 0x0000001f04047890 */ /* 0x000fe2000fffe03f */
[----:B------:R-:W-:-:S05]  /*23a00*/  MOV R19, UR7 ;  /* 0x0000000700137c02 */ /* 0x000fca0008000f00 */
[----:B0-----:R-:W-:-:S13]  /*23a10*/  ISETP.LE.AND P6, PT, R6, UR4, PT ;  /* 0x0000000406007c0c */ /* 0x001fda000bfc3270 */
[----:B------:R-:W-:Y:S05]  /*23a20*/  @P6 BRA `(.L_x_671) ;  /* 0x0000000400206947 */ /* 0x000fea0003800000 */
[----:B------:R-:W-:Y:S01]  /*23a30*/  VIADD R7, R5, UR4 ;  /* 0x0000000405077c36 */ /* 0x000fe20008000000 */
[----:B------:R-:W-:Y:S01]  /*23a40*/  BSSY B0, `(.L_x_672) ;  /* 0x0000007000007945 */ /* 0x000fe20003800000 */
[----:B------:R-:W-:-:S03]  /*23a50*/  IMAD.MOV.U32 R0, RZ, RZ, RZ ;  /* 0x000000ffff007224 */ /* 0x000fc600078e00ff */
[----:B------:R-:W-:-:S13]  /*23a60*/  ISETP.GE.OR P6, PT, R7, R6, !P0 ;  /* 0x000000060700720c */ /* 0x000fda00047c6670 */
[----:B------:R-:W-:Y:S05]  /*23a70*/  @P6 BRA `(.L_x_673) ;  /* 0x00000000000c6947 */ /* 0x000fea0003800000 */
[----:B------:R-:W0:Y:S02]  /*23a80*/  LDC.64 R2, c[0x0][0xc80] ;  /* 0x00032000ff027b82 */ /* 0x000e240000000a00 */
[----:B0-----:R-:W-:-:S05]  /*23a90*/  IMAD.WIDE R2, R7, 0x4, R2 ;  /* 0x0000000407027825 */ /* 0x001fca00078e0202 */
[----:B------:R0:W5:Y:S02]  /*23aa0*/  LDG.E R0, desc[UR54][R2.64] ;  /* 0x0000003602007981 */ /* 0x000164000c1e1900 */
.L_x_673:
[----:B------:R-:W-:Y:S05]  /*23ab0*/  BSYNC B0 ;  /* 0x0000000000007941 */ /* 0x000fea0003800000 */
.L_x_672:
[----:B0----5:R-:W0:Y:S02]  /*23ac0*/  SHFL.UP PT, R2, R0, 0x1, RZ ;  /* 0x0420000000027989 */ /* 0x021e2400000e00ff */
[----:B0-----:R-:W-:-:S05]  /*23ad0*/  SEL R3, R2, RZ, P1 ;  /* 0x000000ff02037207 */ /* 0x001fca0000800000 */
[----:B------:R-:W-:-:S05]  /*23ae0*/  IMAD.IADD R3, R0, 0x1, R3 ;  /* 0x0000000100037824 */ /* 0x000fca00078e0203 */
[----:B------:R-:W0:Y:S02]  /*23af0*/  SHFL.UP PT, R2, R3, 0x2, RZ ;  /* 0x0440000003027989 */ /* 0x000e2400000e00ff */
        /* <DEDUP_REMOVED lines=11> */
[----:B------:R-:W0:Y:S02]  /*23bb0*/  SHFL.IDX PT, R3, R9, 0x1f, 0x1f ;  /* 0x03e01f0009037f89 */ /* 0x000e2400000e0000 */
[----:B0-----:R-:W-:-:S05]  /*23bc0*/  IMAD R3, R3, UR5, RZ ;  /* 0x0000000503037c24 */ /* 0x001fca000f8e02ff */
[----:B------:R-:W-:-:S04]  /*23bd0*/  IADD3 R4, R3, R4, RZ ;  /* 0x0000000403047210 */ /* 0x000fc80007ffe0ff */
[----:B------:R-:W-:-:S13]  /*23be0*/  ISETP.GT.AND P6, PT, R4, UR6, PT ;  /* 0x0000000604007c0c */ /* 0x000fda000bfc4270 */
[----:B------:R-:W-:Y:S05]  /*23bf0*/  @!P6 BRA `(.L_x_674) ;  /* 0xfffffffc007ce947 */ /* 0x000fea000383ffff */
[----:B------:R-:W-:Y:S02]  /*23c00*/  IMAD.MOV.U32 R2, RZ, RZ, R9 ;  /* 0x000000ffff027224 */ /* 0x000fe400078e0009 */
[----:B------:R-:W-:-:S07]  /*23c10*/  IMAD.MOV.U32 R7, RZ, RZ, R3 ;  /* 0x000000ffff077224 */ /* 0x000fce00078e0003 */
.L_x_670:
[----:B------:R-:W-:-:S04]  /*23c20*/  IMAD.IADD R7, R4, 0x1, -R7 ;  /* 0x0000000104077824 */ /* 0x000fc800078e0a07 */
[----:B------:R-:W-:-:S05]  /*23c30*/  IMAD R3, R2, UR5, R7 ;  /* 0x0000000502037c24 */ /* 0x000fca000f8e0207 */
[----:B------:R-:W-:-:S13]  /*23c40*/  ISETP.GT.AND P0, PT, R3, UR6, PT ;  /* 0x0000000603007c0c */ /* 0x000fda000bf04270 */
[----:B------:R-:W-:-:S04]  /*23c50*/  VOTE.ANY R6, PT, !P0 ;  /* 0x0000000000067806 */ /* 0x000fc800040e0100 */
[----:B------:R-:W0:Y:S01]  /*23c60*/  POPC R19, R6 ;  /* 0x0000000600137309 */ /* 0x000e220000000000 */
[----:B------:R-:W-:Y:S01]  /*23c70*/  ISETP.NE.AND P0, PT, R6, RZ, PT ;  /* 0x000000ff0600720c */ /* 0x000fe20003f05270 */
[----:B0-----:R-:W0:Y:S02]  /*23c80*/  SHFL.IDX PT, R0, R0, R19, 0x1f ;  /* 0x00001f1300007589 */ /* 0x001e2400000e0000 */
[----:B0-----:R-:W-:-:S04]  /*23c90*/  IABS R4, R0 ;  /* 0x0000000000047213 */ /* 0x001fc80000000000 */
[----:B------:R-:W0:Y:S08]  /*23ca0*/  I2F.RP R8, R4 ;  /* 0x0000000400087306 */ /* 0x000e300000209400 */
[----:B0-----:R-:W0:Y:S02]  /*23cb0*/  MUFU.RCP R8, R8 ;  /* 0x0000000800087308 */ /* 0x001e240000001000 */
[----:B0-----:R-:W-:-:S06]  /*23cc0*/  IADD3 R3, R8, 0xffffffe, RZ ;  /* 0x0ffffffe08037810 */ /* 0x001fcc0007ffe0ff */
[----:B------:R-:W0:Y:S02]  /*23cd0*/  F2I.FTZ.U32.TRUNC.NTZ R3, R3 ;  /* 0x0000000300037305 */ /* 0x000e24000021f000 */
[----:B0-----:R-:W-:Y:S01]  /*23ce0*/  IMAD.MOV R11, RZ, RZ, -R3 ;  /* 0x000000ffff0b7224 */ /* 0x001fe200078e0a03 */
[----:B------:R-:W-:Y:S06]  /*23cf0*/  @!P0 BRA `(.L_x_675) ;  /* 0x0000000000088947 */ /* 0x000fec0003800000 */
[----:B------:R-:W-:-:S05]  /*23d00*/  VIADD R9, R19, 0xffffffff ;  /* 0xffffffff13097836 */ /* 0x000fca0000000000 */
[----:B------:R0:W1:Y:S02]  /*23d10*/  SHFL.IDX PT, R16, R2, R9, 0x1f ;  /* 0x00001f0902107589 */ /* 0x00006400000e0000 */
.L_x_675:
[----:B-1----:R-:W-:Y:S01]  /*23d20*/  IMAD R16, R16, UR5, R7 ;  /* 0x0000000510107c24 */ /* 0x002fe2000f8e0207 */
[----:B------:R-:W-:Y:S01]  /*23d30*/  IABS R6, R0 ;  /* 0x0000000000067213 */ /* 0x000fe20000000000 */
[----:B------:R-:W-:Y:S02]  /*23d40*/  IMAD R7, R11, R4, RZ ;  /* 0x000000040b077224 */ /* 0x000fe400078e02ff */
[----:B0-----:R-:W-:Y:S01]  /*23d50*/  IMAD.MOV.U32 R2, RZ, RZ, RZ ;  /* 0x000000ffff027224 */ /* 0x001fe200078e00ff */
[----:B------:R-:W-:Y:S01]  /*23d60*/  IADD3 R6, RZ, -R6, RZ ;  /* 0x80000006ff067210 */ /* 0x000fe20007ffe0ff */
[----:B------:R-:W-:Y:S02]  /*23d70*/  VIADD R19, R19, UR4 ;  /* 0x0000000413137c36 */ /* 0x000fe40008000000 */
[----:B------:R-:W-:Y:S01]  /*23d80*/  IMAD.HI.U32 R2, R3, R7, R2 ;  /* 0x0000000703027227 */ /* 0x000fe200078e0002 */
[----:B------:R-:W-:-:S04]  /*23d90*/  IADD3 R7, -R16, UR6, RZ ;  /* 0x0000000610077c10 */ /* 0x000fc8000fffe1ff */
[----:B------:R-:W-:-:S05]  /*23da0*/  IABS R3, R7 ;  /* 0x0000000700037213 */ /* 0x000fca0000000000 */
        /* <DEDUP_REMOVED lines=10> */
[----:B------:R-:W-:Y:S02]  /*23e50*/  @!P2 IADD3 R2, -R2, RZ, RZ ;  /* 0x000000ff0202a210 */ /* 0x000fe40007ffe1ff */
[----:B------:R-:W-:-:S05]  /*23e60*/  @!P1 LOP3.LUT R2, RZ, R0, RZ, 0x33, !PT ;  /* 0x00000000ff029212 */ /* 0x000fca00078e33ff */
[--C-:B------:R-:W-:Y:S02]  /*23e70*/  IMAD.MOV R17, RZ, RZ, -R2.reuse ;  /* 0x000000ffff117224 */ /* 0x100fe400078e0a02 */
[----:B------:R-:W-:Y:S02]  /*23e80*/  IMAD.MOV.U32 R18, RZ, RZ, R2 ;  /* 0x000000ffff127224 */ /* 0x000fe400078e0002 */
[----:B------:R-:W-:Y:S01]  /*23e90*/  IMAD R17, R0, R17, R7 ;  /* 0x0000001100117224 */ /* 0x000fe200078e0207 */
[----:B------:R-:W-:Y:S06]  /*23ea0*/  BRA `(.L_x_676) ;  /* 0x00000000000c7947 */ /* 0x000fec0003800000 */
.L_x_671:
[----:B------:R-:W-:Y:S01]  /*23eb0*/  MOV R17, RZ ;  /* 0x000000ff00117202 */ /* 0x000fe20000000f00 */
[----:B------:R-:W-:Y:S02]  /*23ec0*/  IMAD.U32 R16, RZ, RZ, UR6 ;  /* 0x00000006ff107e24 */ /* 0x000fe4000f8e00ff */
[----:B------:R-:W-:-:S07]  /*23ed0*/  IMAD.MOV.U32 R18, RZ, RZ, RZ ;  /* 0x000000ffff127224 */ /* 0x000fce00078e00ff */
.L_x_676:
[----:B------:R-:W-:-:S13]  /*23ee0*/  ISETP.NE.AND P0, PT, R5, RZ, PT ;  /* 0x000000ff0500720c */ /* 0x000fda0003f05270 */
[----:B------:R-:W0:Y:S01]  /*23ef0*/  @!P0 S2R R3, SR_CgaCtaId ;  /* 0x0000000000038919 */ /* 0x000e220000008800 */
[----:B------:R-:W-:-:S04]  /*23f00*/  @!P0 MOV R0, 0x400 ;  /* 0x0000040000008802 */ /* 0x000fc80000000f00 */
[----:B0-----:R-:W-:-:S05]  /*23f10*/  @!P0 LEA R0, R3, R0, 0x18 ;  /* 0x0000000003008211 */ /* 0x001fca00078ec0ff */
[----:B------:R2:W-:Y:S01]  /*23f20*/  @!P0 STS.128 [R0+0x334d0], R16 ;  /* 0x0334d01000008388 */ /* 0x0005e20000000c00 */
[----:B------:R-:W-:Y:S06]  /*23f30*/  BAR.ARV 0x5, 0x180 ;  /* 0x0146000000007b1d */ /* 0x000fec0000002000 */
.L_x_669:
[----:B--2---:R-:W-:Y:S01]  /*23f40*/  IMAD.MOV.U32 R0, RZ, RZ, 0x1 ;  /* 0x00000001ff007424 */ /* 0x004fe200078e00ff */
[----:B------:R2:W-:Y:S01]  /*23f50*/  STL [R1+0xc], RZ ;  /* 0x00000cff01007387 */ /* 0x0005e20000100800 */
[----:B------:R-:W-:Y:S02]  /*23f60*/  ULDC UR4, c[0x0][0xc3c] ;  /* 0x00030f0000047ab9 */ /* 0x000fe40000000800 */
[----:B-1----:R-:W-:Y:S01]  /*23f70*/  ISETP.GE.AND P0, PT, R19, UR4, PT ;  /* 0x0000000413007c0c */ /* 0x002fe2000bf06270 */
[----:B------:R2:W-:Y:S04]  /*23f80*/  STL [R1+0x14], R0 ;  /* 0x0000140001007387 */ /* 0x0005e80000100800 */
[----:B------:R2:W-:Y:S08]  /*23f90*/  STL [R1+0x58], RZ ;  /* 0x000058ff01007387 */ /* 0x0005f00000100800 */
[----:B--2---:R-:W-:Y:S05]  /*23fa0*/  @P0 BRA `(.L_x_677) ;  /* 0x0000006000e00947 */ /* 0x004fea0003800000 */
[----:B------:R-:W1:Y:S01]  /*23fb0*/  S2R R10, SR_TID.X ;  /* 0x00000000000a7919 */ /* 0x000e620000002100 */
[----:B------:R-:W2:Y:S01]  /*23fc0*/  S2UR UR5, SR_CgaCtaId ;  /* 0x00000000000579c3 */ /* 0x000ea20000008800 */
[----:B------:R-:W-:Y:S01]  /*23fd0*/  UMOV UR4, 0x400 ;  /* 0x0000040000047882 */ /* 0x000fe20000000000 */
[----:B------:R-:W-:Y:S01]  /*23fe0*/  BSSY B7, `(.L_x_677) ;  /* 0x0000634000077945 */ /* 0x000fe20003800000 */
[----:B------:R-:W-:Y:S01]  /*23ff0*/  ULDC.64 UR40, c[0x0][0x198] ;  /* 0x0000660000287ab9 */ /* 0x000fe20000000a00 */
[----:B------:R-:W-:Y:S02]  /*24000*/  ULOP3.LUT UR37, UR36, 0x1, URZ, 0xfc, !UPT ;  /* 0x0000000124257892 */ /* 0x000fe4000f8efc3f */
[----:B------:R-:W-:Y:S01]  /*24010*/  ULOP3.LUT UR39, UR36, 0x2, URZ, 0xfc, !UPT ;  /* 0x0000000224277892 */ /* 0x000fe2000f8efc3f */
[----:B------:R-:W-:Y:S01]  /*24020*/  ULDC UR38, c[0x0][0xc] ;  /* 0x0000030000267ab9 */ /* 0x000fe20000000800 */
[----:B--2---:R-:W-:Y:S01]  /*24030*/  ULEA UR4, UR5, UR4, 0x18 ;  /* 0x0000000405047291 */ /* 0x004fe2000f8ec03f */
[C---:B-1----:R-:W-:Y:S01]  /*24040*/  SHF.L.U32 R4, R10.reuse, 0x6, RZ ;  /* 0x000000060a047819 */ /* 0x042fe200000006ff */
[----:B------:R-:W-:Y:S01]  /*24050*/  IMAD.SHL.U32 R5, R10, 0x2, RZ ;  /* 0x000000020a057824 */ /* 0x000fe200078e00ff */
[----:B------:R-:W-:-:S02]  /*24060*/  SHF.R.U32.HI R3, RZ, 0x1, R10 ;  /* 0x00000001ff037819 */ /* 0x000fc4000001160a */
[----:B------:R-:W-:Y:S02]  /*24070*/  LOP3.LUT R0, R4, 0x180, RZ, 0xc0, !PT ;  /* 0x0000018004007812 */ /* 0x000fe400078ec0ff */
[----:B------:R-:W-:Y:S02]  /*24080*/  LOP3.LUT R9, R10, 0x7f, RZ, 0xc0, !PT ;  /* 0x0000007f0a097812 */ /* 0x000fe400078ec0ff */
[----:B------:R-:W-:Y:S01]  /*24090*/  LOP3.LUT R3, R0, 0x30, R3, 0xf8, !PT ;  /* 0x0000003000037812 */ /* 0x000fe200078ef803 */
[----:B------:R-:W-:-:S05]  /*240a0*/  IMAD.SHL.U32 R0, R10, 0x10, RZ ;  /* 0x000000100a007824 */ /* 0x000fca00078e00ff */
[----:B0-----:R-:W-:-:S04]  /*240b0*/  LOP3.LUT R2, R0, 0x1b0, RZ, 0xc0, !PT ;  /* 0x000001b000027812 */ /* 0x001fc800078ec0ff */
[----:B------:R-:W-:Y:S01]  /*240c0*/  LOP3.LUT R6, R2, 0x30, R5, 0x78, !PT ;  /* 0x0000003002067812 */ /* 0x000fe200078e7805 */
[----:B------:R-:W-:-:S05]  /*240d0*/  IMAD.SHL.U32 R2, R9, 0x10, RZ ;  /* 0x0000001009027824 */ /* 0x000fca00078e00ff */
[----:B------:R-:W-:Y:S02]  /*240e0*/  LOP3.LUT R7, R2, 0x600, RZ, 0xc0, !PT ;  /* 0x0000060002077812 */ /* 0x000fe400078ec0ff */
[----:B------:R-:W-:-:S04]  /*240f0*/  SHF.L.U32 R2, R10, 0x3, RZ ;  /* 0x000000030a027819 */ /* 0x000fc800000006ff */
[----:B------:R-:W-:Y:S02]  /*24100*/  LOP3.LUT R5, R3, 0x30, R2, 0x78, !PT ;  /* 0x0000003003057812 */ /* 0x000fe400078e7802 */
[----:B------:R-:W-:Y:S02]  /*24110*/  LOP3.LUT R3, R7, 0x40, R0, 0xf8, !PT ;  /* 0x0000004007037812 */ /* 0x000fe400078ef800 */
[----:B------:R-:W-:Y:S02]  /*24120*/  LOP3.LUT R5, R5, 0x640, R4, 0xf8, !PT ;  /* 0x0000064005057812 */ /* 0x000fe400078ef804 */
[----:B------:R-:W-:Y:S01]  /*24130*/  LOP3.LUT R2, R3, R6, RZ, 0xfc, !PT ;  /* 0x0000000603027212 */ /* 0x000fe200078efcff */
[----:B------:R-:W-:Y:S01]  /*24140*/  IMAD.SHL.U32 R3, R10, 0x20, RZ ;  /* 0x000000200a037824 */ /* 0x000fe200078e00ff */
[----:B------:R-:W-:Y:S01]  /*24150*/  LOP3.LUT R0, R0, 0x30, RZ, 0xc0, !PT ;  /* 0x0000003000007812 */ /* 0x000fe200078ec0ff */
[----:B------:R0:W-:Y:S03]  /*24160*/  STL [R1+0x2c], R5 ;  /* 0x00002c0501007387 */ /* 0x0001e60000100800 */
[----:B------:R-:W-:-:S02]  /*24170*/  LOP3.LUT R6, R3, 0x80, RZ, 0xc0, !PT ;  /* 0x0000008003067812 */ /* 0x000fc400078ec0ff */
[----:B------:R-:W-:Y:S01]  /*24180*/  LOP3.LUT R8, R7, 0x60, R3, 0xf8, !PT ;  /* 0x0000006007087812 */ /* 0x000fe200078ef803 */
[----:B------:R-:W-:Y:S01]  /*24190*/  IMAD.SHL.U32 R7, R10, 0x4, RZ ;  /* 0x000000040a077824 */ /* 0x000fe200078e00ff */
[----:B------:R-:W-:Y:S02]  /*241a0*/  LOP3.LUT R6, R6, 0x10, R10, 0xf8, !PT ;  /* 0x0000001006067812 */ /* 0x000fe400078ef80a */
[----:B0-----:R-:W-:Y:S02]  /*241b0*/  SHF.R.U32.HI R5, RZ, 0x2, R9 ;  /* 0x00000002ff057819 */ /* 0x001fe40000011609 */
[----:B------:R-:W-:Y:S02]  /*241c0*/  LOP3.LUT R6, R6, 0x10, R7, 0x78, !PT ;  /* 0x0000001006067812 */ /* 0x000fe400078e7807 */
[--C-:B------:R-:W-:Y:S02]  /*241d0*/  LOP3.LUT R7, R8, 0x100, R3.reuse, 0xf8, !PT ;  /* 0x0000010008077812 */ /* 0x100fe400078ef803 */
[----:B------:R-:W-:-:S02]  /*241e0*/  LOP3.LUT R5, R5, 0x60, R3, 0xf8, !PT ;  /* 0x0000006005057812 */ /* 0x000fc400078ef803 */
[----:B------:R-:W-:-:S05]  /*241f0*/  LOP3.LUT R4, R7, R6, RZ, 0xfc, !PT ;  /* 0x0000000607047212 */ /* 0x000fca00078efcff */
[----:B------:R0:W-:Y:S02]  /*24200*/  STL [R1+0x28], R4 ;  /* 0x0000280401007387 */ /* 0x0001e40000100800 */
[----:B0-----:R-:W-:-:S05]  /*24210*/  IMAD.U32 R4, RZ, RZ, UR4 ;  /* 0x00000004ff047e24 */ /* 0x001fca000f8e00ff */
[----:B------:R-:W-:Y:S01]  /*24220*/  IADD3 R3, R4, R2, RZ ;  /* 0x0000000204037210 */ /* 0x000fe20007ffe0ff */
[----:B------:R-:W-:Y:S01]  /*24230*/  IMAD.MOV.U32 R2, RZ, RZ, 0x1 ;  /* 0x00000001ff027424 */ /* 0x000fe200078e00ff */
[----:B------:R-:W-:Y:S04]  /*24240*/  STL [R1+0x4], R4 ;  /* 0x0000040401007387 */ /* 0x000fe80000100800 */
[----:B------:R0:W-:Y:S04]  /*24250*/  STL [R1+0x34], R3 ;  /* 0x0000340301007387 */ /* 0x0001e80000100800 */
[----:B------:R-:W-:Y:S04]  /*24260*/  STL [R1+0x58], RZ ;  /* 0x000058ff01007387 */ /* 0x000fe80000100800 */
[----:B------:R1:W-:Y:S01]  /*24270*/  STL [R1+0x18], R2 ;  /* 0x0000180201007387 */ /* 0x0003e20000100800 */
[----:B0-----:R-:W-:-:S03]  /*24280*/  IMAD.MOV.U32 R3, RZ, RZ, 0x1 ;  /* 0x00000001ff037424 */ /* 0x001fc600078e00ff */
[----:B------:R0:W-:Y:S04]  /*24290*/  STL [R1+0x10], RZ ;  /* 0x000010ff01007387 */ /* 0x0001e80000100800 */
[----:B------:R0:W-:Y:S01]  /*242a0*/  STL [R1+0xc], RZ ;  /* 0x00000cff01007387 */ /* 0x0001e20000100800 */
[----:B-1----:R-:W-:-:S03]  /*242b0*/  LOP3.LUT R2, R0, 0x40, RZ, 0xfc, !PT ;  /* 0x0000004000027812 */ /* 0x002fc600078efcff */
[----:B------:R0:W-:Y:S01]  /*242c0*/  STL [R1+0x14], R3 ;  /* 0x0000140301007387 */ /* 0x0001e20000100800 */
[----:B------:R-:W-:-:S07]  /*242d0*/  LOP3.LUT R0, R0, 0x80, RZ, 0xfc, !PT ;  /* 0x0000008000007812 */ /* 0x000fce00078efcff */
.L_x_793:
[----:B0-2---:R-:W0:Y:S02]  /*242e0*/  LDC.64 R2, c[0x0][0xc88] ;  /* 0x00032200ff027b82 */ /* 0x005e240000000a00 */
[----:B0-----:R-:W-:-:S05]  /*242f0*/  IMAD.WIDE R2, R19, 0x4, R2 ;  /* 0x0000000413027825 */ /* 0x001fca00078e0202 */
[----:B------:R-:W2:Y:S01]  /*24300*/  LDG.E R15, desc[UR54][R2.64] ;  /* 0x00000036020f7981 */ /* 0x000ea2000c1e1900 */
[----:B------:R-:W-:Y:S05]  /*24310*/  YIELD ;  /* 0x0000000000007946 */ /* 0x000fea0003800000 */
[----:B------:R-:W-:Y:S01]  /*24320*/  ULDC.64 UR4, c[0x0][0xa28] ;  /* 0x00028a0000047ab9 */ /* 0x000fe20000000a00 */
[----:B---3--:R-:W-:Y:S01]  /*24330*/  IMAD.MOV.U32 R0, RZ, RZ, RZ ;  /* 0x000000ffff007224 */ /* 0x008fe200078e00ff */
[----:B------:R-:W-:Y:S01]  /*24340*/  ISETP.NE.U32.AND P0, PT, RZ, UR4, PT ;  /* 0x00000004ff007c0c */ /* 0x000fe2000bf05070 */
[----:B------:R-:W-:Y:S01]  /*24350*/  ULDC.64 UR10, c[0x0][0xa18] ;  /* 0x00028600000a7ab9 */ /* 0x000fe20000000a00 */
[----:B------:R-:W-:Y:S01]  /*24360*/  ULDC.64 UR8, c[0x0][0xa10] ;  /* 0x0002840000087ab9 */ /* 0x000fe20000000a00 */
[----:B------:R-:W-:Y:S01]  /*24370*/  ULDC.64 UR6, c[0x0][0xa08] ;  /* 0x0002820000067ab9 */ /* 0x000fe20000000a00 */
[----:B------:R-:W-:-:S02]  /*24380*/  ISETP.NE.AND.EX P0, PT, RZ, UR5, PT, P0 ;  /* 0x00000005ff007c0c */ /* 0x000fc4000bf05300 */
[----:B--2---:R-:W-:Y:S01]  /*24390*/  SHF.R.S32.HI R4, RZ, 0x1f, R15 ;  /* 0x0000001fff047819 */ /* 0x004fe2000001140f */
[----:B------:R-:W-:Y:S10]  /*243a0*/  STL [R1+0x30], R15 ;  /* 0x0000300f01007387 */ /* 0x000ff40000100800 */
[----:B------:R-:W-:-:S02]  /*243b0*/  @P0 LEA R2, P1, R15, UR4, 0x2 ;  /* 0x000000040f020c11 */ /* 0x000fc4000f8210ff */
[C---:B------:R-:W-:Y:S01]  /*243c0*/  SHF.L.U32 R14, R15.reuse, 0x2, RZ ;  /* 0x000000020f0e7819 */ /* 0x040fe200000006ff */
[----:B------:R0:W-:Y:S01]  /*243d0*/  STL [R1+0x40], R4 ;  /* 0x0000400401007387 */ /* 0x0001e20000100800 */
[C-C-:B------:R-:W-:Y:S01]  /*243e0*/  @P0 LEA.HI.X R3, R15.reuse, UR5, R4.reuse, 0x2, P1 ;  /* 0x000000050f030c11 */ /* 0x140fe200088f1404 */
[----:B------:R-:W-:Y:S02]  /*243f0*/  ULDC.64 UR4, c[0x0][0xa00] ;  /* 0x0002800000047ab9 */ /* 0x000fe40000000a00 */
[----:B------:R-:W-:Y:S02]  /*24400*/  ISETP.NE.U32.AND P2, PT, RZ, UR4, PT ;  /* 0x00000004ff007c0c */ /* 0x000fe4000bf45070 */
[----:B------:R-:W-:Y:S01]  /*24410*/  SHF.L.U64.HI R13, R15, 0x2, R4 ;  /* 0x000000020f0d7819 */ /* 0x000fe20000010204 */
[----:B-1----:R1:W5:Y:S01]  /*24420*/  @P0 LDG.E R0, desc[UR54][R2.64] ;  /* 0x0000003602000981 */ /* 0x002362000c1e1900 */
[----:B------:R-:W-:Y:S01]  /*24430*/  ISETP.NE.AND.EX P2, PT, RZ, UR5, PT, P2 ;  /* 0x00000005ff007c0c */ /* 0x000fe2000bf45320 */
[----:B------:R-:W-:Y:S01]  /*24440*/  IMAD.MOV.U32 R12, RZ, RZ, RZ ;  /* 0x000000ffff0c7224 */ /* 0x000fe200078e00ff */
[----:B0-----:R-:W-:Y:S01]  /*24450*/  IADD3 R4, P4, R14, UR4, RZ ;  /* 0x000000040e047c10 */ /* 0x001fe2000ff9e0ff */
[----:B------:R-:W-:Y:S01]  /*24460*/  STL [R1], R14 ;  /* 0x0000000e01007387 */ /* 0x000fe20000100800 */
[----:B------:R-:W-:-:S02]  /*24470*/  ISETP.NE.U32.AND P3, PT, RZ, UR10, PT ;  /* 0x0000000aff007c0c */ /* 0x000fc4000bf65070 */
[C---:B------:R-:W-:Y:S01]  /*24480*/  IADD3.X R5, R13.reuse, UR5, RZ, P4, !PT ;  /* 0x000000050d057c10 */ /* 0x040fe2000a7fe4ff */
[----:B------:R-:W-:Y:S01]  /*24490*/  STL [R1+0x20], R13 ;  /* 0x0000200d01007387 */ /* 0x000fe20000100800 */
[----:B------:R-:W-:Y:S02]  /*244a0*/  ISETP.NE.AND.EX P3, PT, RZ, UR11, PT, P3 ;  /* 0x0000000bff007c0c */ /* 0x000fe4000bf65330 */
[----:B-1----:R-:W-:Y:S02]  /*244b0*/  CS2R R2, SRZ ;  /* 0x0000000000027805 */ /* 0x002fe4000001ff00 */
[----:B------:R-:W-:Y:S01]  /*244c0*/  IADD3 R6, P4, R14, UR8, RZ ;  /* 0x000000080e067c10 */ /* 0x000fe2000ff9e0ff */
[----:B------:R-:W-:Y:S01]  /*244d0*/  ULDC UR4, c[0x0][0x288] ;  /* 0x0000a20000047ab9 */ /* 0x000fe20000000800 */
[----:B------:R-:W-:Y:S02]  /*244e0*/  ISETP.NE.U32.AND P0, PT, RZ, UR6, PT ;  /* 0x00000006ff007c0c */ /* 0x000fe4000bf05070 */
[----:B------:R-:W-:Y:S01]  /*244f0*/  IADD3.X R7, R13, UR9, RZ, P4, !PT ;  /* 0x000000090d077c10 */ /* 0x000fe2000a7fe4ff */
[----:B------:R-:W2:Y:S01]  /*24500*/  @P2 LDG.E R2, desc[UR54][R4.64] ;  /* 0x0000003604022981 */ /* 0x000ea2000c1e1900 */
[----:B------:R-:W-:-:S02]  /*24510*/  ISETP.NE.U32.AND P1, PT, RZ, UR8, PT ;  /* 0x00000008ff007c0c */ /* 0x000fc4000bf25070 */
[----:B------:R-:W-:Y:S02]  /*24520*/  ISETP.NE.AND.EX P0, PT, RZ, UR7, PT, P0 ;  /* 0x00000007ff007c0c */ /* 0x000fe4000bf05300 */
[----:B------:R-:W-:Y:S02]  /*24530*/  ISETP.NE.AND.EX P1, PT, RZ, UR9, PT, P1 ;  /* 0x00000009ff007c0c */ /* 0x000fe4000bf25310 */
[C---:B------:R-:W-:Y:S02]  /*24540*/  @P3 IADD3 R10, P4, R14.reuse, UR10, RZ ;  /* 0x0000000a0e0a3c10 */ /* 0x040fe4000ff9e0ff */
[----:B------:R-:W-:Y:S02]  /*24550*/  IADD3 R8, P5, R14, UR6, RZ ;  /* 0x000000060e087c10 */ /* 0x000fe4000ffbe0ff */
[C---:B------:R-:W-:Y:S02]  /*24560*/  @P3 IADD3.X R11, R13.reuse, UR11, RZ, P4, !PT ;  /* 0x0000000b0d0b3c10 */ /* 0x040fe4000a7fe4ff */
[----:B------:R-:W-:-:S05]  /*24570*/  IADD3.X R9, R13, UR7, RZ, P5, !PT ;  /* 0x000000070d097c10 */ /* 0x000fca000affe4ff */
[----:B------:R-:W5:Y:S04]  /*24580*/  @P0 LDG.E R12, desc[UR54][R8.64] ;  /* 0x00000036080c0981 */ /* 0x000f68000c1e1900 */
[----:B------:R-:W5:Y:S04]  /*24590*/  @P1 LDG.E R3, desc[UR54][R6.64] ;  /* 0x0000003606031981 */ /* 0x000f68000c1e1900 */
[----:B--2---:R0:W-:Y:S02]  /*245a0*/  STL [R1+0x38], R2 ;  /* 0x0000380201007387 */ /* 0x0041e40000100800 */
[----:B0-----:R-:W-:Y:S01]  /*245b0*/  IMAD.U32 R2, RZ, RZ, UR4 ;  /* 0x00000004ff027e24 */ /* 0x001fe2000f8e00ff */
[----:B------:R-:W-:-:S05]  /*245c0*/  ULDC.64 UR4, c[0x0][0x418] ;  /* 0x0001060000047ab9 */ /* 0x000fca0000000a00 */
[----:B------:R0:W2:Y:S01]  /*245d0*/  @P3 LDG.E R2, desc[UR54][R10.64] ;  /* 0x000000360a023981 */ /* 0x0000a2000c1e1900 */
[----:B------:R-:W-:-:S03]  /*245e0*/  UISETP.NE.U32.AND UP0, UPT, UR4, URZ, UPT ;  /* 0x0000003f0400728c */ /* 0x000fc6000bf05070 */
[----:B------:R-:W-:Y:S01]  /*245f0*/  ULDC UR4, c[0x0][0x424] ;  /* 0x0001090000047ab9 */ /* 0x000fe20000000800 */
[----:B------:R-:W-:-:S03]  /*24600*/  UISETP.NE.AND.EX UP0, UPT, UR5, URZ, UPT, UP0 ;  /* 0x0000003f0500728c */ /* 0x000fc6000bf05300 */
[----:B------:R-:W-:Y:S01]  /*24610*/  ULDC UR5, c[0x0][0x2f0] ;  /* 0x0000bc0000057ab9 */ /* 0x000fe20000000800 */
[----:B------:R-:W-:-:S04]  /*24620*/  USEL UR4, UR4, 0x1, UP0 ;  /* 0x0000000104047887 */ /* 0x000fc80008000000 */
[----:B------:R-:W-:-:S03]  /*24630*/  UIMAD UR4, UR4, UR5, URZ ;  /* 0x00000005040472a4 */ /* 0x000fc6000f8e023f */
[----:B------:R-:W-:Y:S02]  /*24640*/  ULDC UR5, c[0x0][0x348] ;  /* 0x0000d20000057ab9 */ /* 0x000fe40000000800 */
[----:B0-----:R-:W-:Y:S01]  /*24650*/  IMAD.U32 R10, RZ, RZ, UR5 ;  /* 0x00000005ff0a7e24 */ /* 0x001fe2000f8e00ff */
[----:B--2---:R0:W-:Y:S02]  /*24660*/  STL [R1+0x4c], R2 ;  /* 0x00004c0201007387 */ /* 0x0041e40000100800 */
[----:B0-----:R-:W-:Y:S01]  /*24670*/  MOV R2, UR4 ;  /* 0x0000000400027c02 */ /* 0x001fe20008000f00 */
[----:B------:R-:W-:Y:S06]  /*24680*/  @P3 BRA `(.L_x_678) ;  /* 0x0000000000143947 */ /* 0x000fec0003800000 */
[----:B------:R-:W-:Y:S05]  /*24690*/  @!P2 BRA `(.L_x_678) ;  /* 0x000000000010a947 */ /* 0x000fea0003800000 */
[----:B------:R-:W2:Y:S04]  /*246a0*/  LDG.E R11, desc[UR54][R4.64] ;  /* 0x00000036040b7981 */ /* 0x000ea8000c1e1900 */
[----:B------:R-:W2:Y:S02]  /*246b0*/  LDG.E R4, desc[UR54][R4.64+0x4] ;  /* 0x0000043604047981 */ /* 0x000ea4000c1e1900 */
[----:B--2---:R-:W-:-:S05]  /*246c0*/  IMAD.IADD R4, R4, 0x1, -R11 ;  /* 0x0000000104047824 */ /* 0x004fca00078e0a0b */
[----:B------:R0:W-:Y:S02]  /*246d0*/  STL [R1+0x4c], R4 ;  /* 0x00004c0401007387 */ /* 0x0001e40000100800 */
.L_x_678:
[----:B------:R-:W-:Y:S01]  /*246e0*/  IMAD.MOV.U32 R11, RZ, RZ, R15 ;  /* 0x000000ffff0b7224 */ /* 0x000fe200078e000f */
[----:B------:R-:W-:Y:S01]  /*246f0*/  ULDC.64 UR4, c[0x0][0xa20] ;  /* 0x0002880000047ab9 */ /* 0x000fe20000000a00 */
[----:B0----5:R-:W-:Y:S01]  /*24700*/  IMAD.IADD R4, R12, 0x1, R0 ;  /* 0x000000010c047824 */ /* 0x021fe200078e0200 */
[----:B------:R-:W-:Y:S02]  /*24710*/  ISETP.NE.U32.AND P2, PT, RZ, UR4, PT ;  /* 0x00000004ff007c0c */ /* 0x000fe4000bf45070 */
[----:B------:R0:W-:Y:S02]  /*24720*/  STL [R1+0x1c], R11 ;  /* 0x00001c0b01007387 */ /* 0x0001e40000100800 */
[----:B------:R-:W-:Y:S02]  /*24730*/  ISETP.NE.AND.EX P2, PT, RZ, UR5, PT, P2 ;  /* 0x00000005ff007c0c */ /* 0x000fe4000bf45320 */
[----:B------:R0:W-:Y:S11]  /*24740*/  STL [R1+0x24], R4 ;  /* 0x0000240401007387 */ /* 0x0001f60000100800 */
[----:B0-----:R-:W-:Y:S05]  /*24750*/  @!P2 BRA `(.L_x_679) ;  /* 0x000000000010a947 */ /* 0x001fea0003800000 */
[----:B------:R-:W-:-:S04]  /*24760*/  IADD3 R4, P0, R14, UR4, RZ ;  /* 0x000000040e047c10 */ /* 0x000fc8000ff1e0ff */
[----:B------:R-:W-:-:S05]  /*24770*/  IADD3.X R5, R13, UR5, RZ, P0, !PT ;  /* 0x000000050d057c10 */ /* 0x000fca00087fe4ff */
[----:B------:R0:W5:Y:S01]  /*24780*/  LDG.E R2, desc[UR54][R4.64] ;  /* 0x0000003604027981 */ /* 0x000162000c1e1900 */
[----:B------:R-:W-:Y:S05]  /*24790*/  BRA `(.L_x_680) ;  /* 0x0000000000107947 */ /* 0x000fea0003800000 */
.L_x_679:
[----:B------:R-:W-:Y:S05]  /*247a0*/  @!P0 BRA `(.L_x_680) ;  /* 0x00000000000c8947 */ /* 0x000fea0003800000 */
[----:B------:R-:W2:Y:S04]  /*247b0*/  LDG.E R4, desc[UR54][R8.64] ;  /* 0x0000003608047981 */ /* 0x000ea8000c1e1900 */
[----:B------:R-:W2:Y:S02]  /*247c0*/  LDG.E R2, desc[UR54][R8.64+0x4] ;  /* 0x0000043608027981 */ /* 0x000ea4000c1e1900 */
[----:B--2---:R-:W-:-:S07]  /*247d0*/  IADD3 R2, -R4, R2, RZ ;  /* 0x0000000204027210 */ /* 0x004fce0007ffe1ff */
.L_x_680:
[----:B-----5:R-:W-:Y:S02]  /*247e0*/  IMAD.IADD R0, R2, 0x1, -R0 ;  /* 0x0000000102007824 */ /* 0x020fe400078e0a00 */
[----:B------:R-:W2:Y:S04]  /*247f0*/  @P1 LDG.E R2, desc[UR54][R6.64] ;  /* 0x0000003606021981 */ /* 0x000ea8000c1e1900 */
[----:B------:R-:W2:Y:S01]  /*24800*/  @P1 LDG.E R6, desc[UR54][R6.64+0x4] ;  /* 0x0000043606061981 */ /* 0x000ea2000c1e1900 */
[----:B------:R-:W-:Y:S01]  /*24810*/  BSSY B0, `(.L_x_681) ;  /* 0x000016c000007945 */ /* 0x000fe20003800000 */
[----:B--2---:R-:W-:-:S04]  /*24820*/  @P1 IMAD.IADD R10, R6, 0x1, -R2 ;  /* 0x00000001060a1824 */ /* 0x004fc800078e0a02 */
[----:B0-----:R-:W-:-:S05]  /*24830*/  IMAD.IADD R4, R0, 0x1, R10 ;  /* 0x0000000100047824 */ /* 0x001fca00078e020a */
[----:B------:R-:W-:Y:S01]  /*24840*/  IADD3 R2, R4, 0x9f, RZ ;  /* 0x0000009f04027810 */ /* 0x000fe20007ffe0ff */
[----:B------:R0:W-:Y:S04]  /*24850*/  STL [R1+0x44], R4 ;  /* 0x0000440401007387 */ /* 0x0001e80000100800 */
[----:B------:R-:W-:-:S05]  /*24860*/  IMAD.HI R2, R2, 0x66666667, RZ ;  /* 0x6666666702027827 */ /* 0x000fca00078e02ff */
[----:B0-----:R-:W-:-:S04]  /*24870*/  SHF.R.U32.HI R4, RZ, 0x1f, R2 ;  /* 0x0000001fff047819 */ /* 0x001fc80000011602 */
[----:B------:R-:W-:-:S05]  /*24880*/  LEA.HI.SX32 R5, R2, R4, 0x1a ;  /* 0x0000000402057211 */ /* 0x000fca00078fd2ff */
[--C-:B------:R-:W-:Y:S01]  /*24890*/  IMAD R2, R5, 0xa0, -R0.reuse ;  /* 0x000000a005027824 */ /* 0x100fe200078e0a00 */
[----:B------:R0:W-:Y:S01]  /*248a0*/  STL [R1+0x48], R5 ;  /* 0x0000480501007387 */ /* 0x0001e20000100800 */
[----:B------:R-:W-:-:S03]  /*248b0*/  IMAD.MOV R0, RZ, RZ, -R0 ;  /* 0x000000ffff007224 */ /* 0x000fc600078e0a00 */
[----:B------:R-:W-:Y:S02]  /*248c0*/  VIMNMX R10, R2, R10, PT ;  /* 0x0000000a020a7248 */ /* 0x000fe40003fe0100 */
[----:B------:R-:W-:-:S04]  /*248d0*/  VIMNMX R0, RZ, R0, !PT ;  /* 0x00000000ff007248 */ /* 0x000fc80007fe0100 */
[----:B------:R-:W-:Y:S01]  /*248e0*/  ISETP.GT.AND P0, PT, R10, R0, PT ;  /* 0x000000000a00720c */ /* 0x000fe20003f04270 */
[----:B0-----:R-:W-:-:S05]  /*248f0*/  IMAD.WIDE.U32 R4, R0, -0x33333333, RZ ;  /* 0xcccccccd00047825 */ /* 0x001fca00078e00ff */
        /* <DEDUP_REMOVED lines=8> */
[----:B------:R-:W-:Y:S05]  /*24980*/  @!P2 BRA `(.L_x_682) ;  /* 0x000000140050a947 */ /* 0x000fea0003800000 */
[----:B------:R-:W-:Y:S01]  /*24990*/  UMOV UR4, 0xffffffff ;  /* 0xffffffff00047882 */ /* 0x000fe20000000000 */
[----:B------:R-:W-:Y:S02]  /*249a0*/  SEL R0, R11, RZ, !P1 ;  /* 0x000000ff0b007207 */ /* 0x000fe40004800000 */
[----:B------:R-:W-:Y:S05]  /*249b0*/  BRA.DIV UR4, `(.L_x_683) ;  /* 0x00000082045c7947 */ /* 0x000fea000b800000 */
[----:B------:R-:W0:Y:S02]  /*249c0*/  S2R R4, SR_TID.X ;  /* 0x0000000000047919 */ /* 0x000e240000002100 */
[----:B0-----:R-:W-:-:S04]  /*249d0*/  SHF.R.U32.HI R4, RZ, 0x5, R4 ;  /* 0x00000005ff047819 */ /* 0x001fc80000011604 */
[----:B------:R-:W-:-:S05]  /*249e0*/  LOP3.LUT R4, R4, 0x3, RZ, 0xc0, !PT ;  /* 0x0000000304047812 */ /* 0x000fca00078ec0ff */
[----:B------:R0:W1:Y:S02]  /*249f0*/  SHFL.IDX PT, R14, R4, RZ, 0x1f ;  /* 0x00001fff040e7589 */ /* 0x00006400000e0000 */
.L_x_895:
[----:B-1----:R-:W-:Y:S02]  /*24a00*/  ISETP.NE.AND P0, PT, R14, RZ, PT ;  /* 0x000000ff0e00720c */ /* 0x002fe40003f05270 */
[----:B------:R-:W-:-:S11]  /*24a10*/  PLOP3.LUT P6, PT, PT, PT, PT, 0x8, 0x0 ;  /* 0x000000000000781c */ /* 0x000fd60003fce170 */
[----:B------:R-:W-:Y:S05]  /*24a20*/  @P0 BRA `(.L_x_684) ;  /* 0x00000000000c0947 */ /* 0x000fea0003800000 */
[----:B------:R-:W-:-:S03]  /*24a30*/  UMOV UR4, 0xffffffff ;  /* 0xffffffff00047882 */ /* 0x000fc60000000000 */
[----:B------:R-:W-:Y:S05]  /*24a40*/  BRA.DIV UR4, `(.L_x_685) ;  /* 0x00000082046c7947 */ /* 0x000fea000b800000 */
[----:B------:R-:W-:-:S13]  /*24a50*/  ELECT P6, URZ, PT ;  /* 0x00000000003f782f */ /* 0x000fda00038c0000 */
.L_x_684:
[----:B0-----:R-:W2:Y:S04]  /*24a60*/  LDL R4, [R1+0x58] ;  /* 0x0000580001047983 */ /* 0x001ea80000100800 */
[----:B------:R-:W3:Y:S01]  /*24a70*/  LDL R6, [R1+0x4] ;  /* 0x0000040001067983 */ /* 0x000ee20000100800 */
[----:B------:R-:W-:Y:S01]  /*24a80*/  BSSY B1, `(.L_x_686) ;  /* 0x0000008000017945 */ /* 0x000fe20003800000 */
[----:B--2---:R-:W-:-:S04]  /*24a90*/  IADD3 R4, R4, 0x1, RZ ;  /* 0x0000000104047810 */ /* 0x004fc80007ffe0ff */
[----:B------:R-:W-:-:S04]  /*24aa0*/  LEA.HI R5, R4, R4, RZ, 0x1 ;  /* 0x0000000404057211 */ /* 0x000fc800078f08ff */
[----:B------:R-:W-:-:S05]  /*24ab0*/  LOP3.LUT R5, R5, 0xfffffffe, RZ, 0xc0, !PT ;  /* 0xfffffffe05057812 */ /* 0x000fca00078ec0ff */
[----:B------:R-:W-:-:S05]  /*24ac0*/  IMAD.IADD R4, R4, 0x1, -R5 ;  /* 0x0000000104047824 */ /* 0x000fca00078e0a05 */
[----:B------:R-:W-:-:S04]  /*24ad0*/  SHF.L.U32 R4, R4, 0x1f, RZ ;  /* 0x0000001f04047819 */ /* 0x000fc800000006ff */
[----:B---3--:R-:W0:Y:S02]  /*24ae0*/  SYNCS.PHASECHK.TRANS64.TRYWAIT P0, [R6+URZ+0x33420], R4 ;  /* 0x03342004060075a7 */ /* 0x008e24000800017f */
[----:B0-----:R-:W-:Y:S05]  /*24af0*/  @!P0 BRA `(.L_x_687) ;  /* 0x0000008000608947 */ /* 0x001fea0003800000 */
.L_x_898:
[----:B------:R-:W-:Y:S05]  /*24b00*/  BSYNC B1 ;  /* 0x0000000000017941 */ /* 0x000fea0003800000 */
.L_x_686:
[----:B------:R-:W-:Y:S04]  /*24b10*/  BSSY B1, `(.L_x_688) ;  /* 0x0000091000017945 */ /* 0x000fe80003800000 */
[----:B------:R-:W-:Y:S05]  /*24b20*/  @!P6 BRA `(.L_x_689) ;  /* 0x00000008003ce947 */ /* 0x000fea0003800000 */
[----:B------:R-:W2:Y:S04]  /*24b30*/  LDL R6, [R1+0x4] ;  /* 0x0000040001067983 */ /* 0x000ea80000100800 */
[----:B------:R-:W3:Y:S01]  /*24b40*/  LDL R7, [R1+0x18] ;  /* 0x0000180001077983 */ /* 0x000ee20000100800 */
[----:B0-----:R-:W0:Y:S01]  /*24b50*/  S2R R5, SR_TID.X ;  /* 0x0000000000057919 */ /* 0x001e220000002100 */
[----:B--2---:R-:W-:Y:S02]  /*24b60*/  IMAD.MOV.U32 R8, RZ, RZ, R6 ;  /* 0x000000ffff087224 */ /* 0x004fe400078e0006 */
[----:B------:R-:W2:Y:S01]  /*24b70*/  LDL R6, [R1+0x10] ;  /* 0x0000100001067983 */ /* 0x000ea20000100800 */
[----:B---3--:R-:W-:Y:S01]  /*24b80*/  SHF.L.U32 R10, R7, 0x1f, RZ ;  /* 0x0000001f070a7819 */ /* 0x008fe200000006ff */
[----:B------:R-:W-:Y:S01]  /*24b90*/  BSSY B2, `(.L_x_690) ;  /* 0x0000006000027945 */ /* 0x000fe20003800000 */
[----:B0-----:R-:W-:-:S04]  /*24ba0*/  LOP3.LUT R5, R5, 0x7f, RZ, 0xc0, !PT ;  /* 0x0000007f05057812 */ /* 0x001fc800078ec0ff */
[----:B------:R-:W-:Y:S01]  /*24bb0*/  ISETP.NE.AND P1, PT, R5, RZ, PT ;  /* 0x000000ff0500720c */ /* 0x000fe20003f25270 */
[----:B--2---:R-:W-:-:S04]  /*24bc0*/  IMAD R6, R6, 0x8, R8 ;  /* 0x0000000806067824 */ /* 0x004fc800078e0208 */
[----:B------:R-:W0:Y:S02]  /*24bd0*/  SYNCS.PHASECHK.TRANS64.TRYWAIT P0, [R6+URZ+0x334a0], R10 ;  /* 0x0334a00a060075a7 */ /* 0x000e24000800017f */
[----:B0-----:R-:W-:Y:S06]  /*24be0*/  @!P0 BRA `(.L_x_691) ;  /* 0x00000080003c8947 */ /* 0x001fec0003800000 */
.L_x_899:
[----:B------:R-:W-:Y:S05]  /*24bf0*/  BSYNC B2 ;  /* 0x0000000000027941 */ /* 0x000fea0003800000 */
.L_x_690:
[----:B------:R-:W-:Y:S04]  /*24c00*/  BSSY B2, `(.L_x_692) ;  /* 0x0000009000027945 */ /* 0x000fe80003800000 */
[----:B------:R-:W-:Y:S05]  /*24c10*/  @P1 BRA `(.L_x_693) ;  /* 0x00000000001c1947 */ /* 0x000fea0003800000 */
[----:B------:R-:W1:Y:S02]  /*24c20*/  S2R R4, SR_TID.X ;  /* 0x0000000000047919 */ /* 0x000e640000002100 */
[----:B-1----:R-:W-:Y:S02]  /*24c30*/  LOP3.LUT R5, R4, 0x1f, RZ, 0xc0, !PT ;  /* 0x0000001f04057812 */ /* 0x002fe400078ec0ff */
[----:B------:R-:W-:Y:S02]  /*24c40*/  MOV R4, 0x7800 ;  /* 0x0000780000047802 */ /* 0x000fe40000000f00 */
[----:B------:R-:W-:Y:S02]  /*24c50*/  ISETP.NE.AND P0, PT, R5, RZ, PT ;  /* 0x000000ff0500720c */ /* 0x000fe40003f05270 */
[----:B------:R1:W-:Y:S11]  /*24c60*/  SYNCS.ARRIVE.TRANS64 RZ, [R6+URZ+0x33490], R4 ;  /* 0x0334900406ff79a7 */ /* 0x0003f6000800003f */
[----:B-1----:R-:W-:Y:S05]  /*24c70*/  @!P0 BRA `(.L_x_693) ;  /* 0x0000000000048947 */ /* 0x002fea0003800000 */
[----:B------:R-:W-:Y:S01]  /*24c80*/  BPT.TRAP 0x1 ;  /* 0x000000040000795c */ /* 0x000fe20000300000 */
.L_x_693:
[----:B------:R-:W-:Y:S05]  /*24c90*/  BSYNC B2 ;  /* 0x0000000000027941 */ /* 0x000fea0003800000 */
.L_x_692:
[----:B------:R-:W2:Y:S04]  /*24ca0*/  LDL R7, [R1+0x4] ;  /* 0x0000040001077983 */ /* 0x000ea80000100800 */
[----:B------:R-:W2:Y:S01]  /*24cb0*/  LDL R4, [R1+0x10] ;  /* 0x0000100001047983 */ /* 0x000ea20000100800 */
[----:B------:R-:W-:Y:S01]  /*24cc0*/  IMAD.MOV.U32 R14, RZ, RZ, RZ ;  /* 0x000000ffff0e7224 */ /* 0x000fe200078e00ff */
[----:B------:R-:W-:Y:S01]  /*24cd0*/  UIADD3 UR4, UP0, UR40, 0x570, URZ ;  /* 0x0000057028047890 */ /* 0x000fe2000ff1e03f */
[----:B------:R-:W-:Y:S01]  /*24ce0*/  IMAD R5, R9, 0xa0, R3 ;  /* 0x000000a009057824 */ /* 0x000fe200078e0203 */
[----:B------:R-:W-:Y:S01]  /*24cf0*/  PLOP3.LUT P0, PT, PT, PT, PT, 0x80, 0x0 ;  /* 0x000000000000781c */ /* 0x000fe20003f0f070 */
[----:B------:R-:W-:Y:S01]  /*24d00*/  UMOV UR6, 0x0 ;  /* 0x0000000000067882 */ /* 0x000fe20000000000 */
[----:B------:R-:W-:Y:S01]  /*24d10*/  R2UR UR10, R14 ;  /* 0x000000000e0a72ca */ /* 0x000fe200000e0000 */
[----:B------:R-:W-:Y:S01]  /*24d20*/  VIADD R5, R5, 0xffffff60 ;  /* 0xffffff6005057836 */ /* 0x000fe20000000000 */
[----:B------:R-:W-:Y:S01]  /*24d30*/  UIADD3.X UR5, URZ, UR41, URZ, UP0, !UPT ;  /* 0x000000293f057290 */ /* 0x000fe200087fe43f */
[----:B------:R-:W-:Y:S01]  /*24d40*/  UMOV UR7, 0x12f00000 ;  /* 0x12f0000000077882 */ /* 0x000fe20000000000 */
[----:B--2---:R-:W-:-:S02]  /*24d50*/  IMAD R8, R4, 0x7800, R7 ;  /* 0x0000780004087824 */ /* 0x004fc400078e0207 */
[----:B------:R-:W-:-:S03]  /*24d60*/  VIADD R4, R6, 0x33490 ;  /* 0x0003349006047836 */ /* 0x000fc60000000000 */
[----:B------:R-:W-:-:S07]  /*24d70*/  IADD3 R7, R8, 0x24200, RZ ;  /* 0x0002420008077810 */ /* 0x000fce0007ffe0ff */
.L_x_694:
[----:B------:R-:W-:-:S13]  /*24d80*/  @P0 ELECT P2, URZ, PT ;  /* 0x00000000003f082f */ /* 0x000fda0003840000 */
[----:B------:R-:W-:Y:S02]  /*24d90*/  @P2 R2UR UR13, R0 ;  /* 0x00000000000d22ca */ /* 0x000fe400000e0000 */
[----:B------:R-:W-:Y:S02]  /*24da0*/  @P2 R2UR UR12, R18 ;  /* 0x00000000120c22ca */ /* 0x000fe400000e0000 */
[----:B------:R-:W-:Y:S02]  /*24db0*/  @P2 R2UR UR11, R5 ;  /* 0x00000000050b22ca */ /* 0x000fe400000e0000 */
[----:B------:R-:W-:Y:S02]  /*24dc0*/  @P2 R2UR UR9, R4 ;  /* 0x00000000040922ca */ /* 0x000fe400000e0000 */
[----:B------:R-:W-:Y:S02]  /*24dd0*/  @P2 R2UR UR8, R7 ;  /* 0x00000000070822ca */ /* 0x000fe400000e0000 */
[----:B------:R-:W-:-:S02]  /*24de0*/  @P2 PLOP3.LUT P0, PT, P2, PT, PT, 0x8, 0x0 ;  /* 0x000000000000281c */ /* 0x000fc4000170e170 */
        /* <DEDUP_REMOVED lines=9> */
.L_x_695:
        /* <DEDUP_REMOVED lines=12> */
[----:B------:R-:W-:Y:S01]  /*24f40*/  UMOV UR6, 0x0 ;  /* 0x0000000000067882 */ /* 0x000fe20000000000 */
[----:B------:R-:W-:Y:S01]  /*24f50*/  IADD3 R7, R8, 0x29200, RZ ;  /* 0x0002920008077810 */ /* 0x000fe20007ffe0ff */
[----:B------:R-:W-:Y:S01]  /*24f60*/  UMOV UR7, 0x12f00000 ;  /* 0x12f0000000077882 */ /* 0x000fe20000000000 */
[----:B------:R-:W-:-:S15]  /*24f70*/  R2UR UR10, R12 ;  /* 0x000000000c0a72ca */ /* 0x000fde00000e0000 */
.L_x_696:
        /* <DEDUP_REMOVED lines=10> */
[----:B------:R-:W1:Y:S01]  /*25020*/  SYNCS.PHASECHK.TRANS64.TRYWAIT P0, [R6+URZ+0x334c0], R10 ;  /* 0x0334c00a060075a7 */ /* 0x000e62000800017f */
[----:B------:R-:W-:Y:S04]  /*25030*/  BSSY B2, `(.L_x_697) ;  /* 0x0000002000027945 */ /* 0x000fe80003800000 */
[----:B-1----:R-:W-:Y:S05]  /*25040*/  @!P0 BRA `(.L_x_698) ;  /* 0x0000007c00388947 */ /* 0x002fea0003800000 */
.L_x_900:
[----:B------:R-:W-:Y:S05]  /*25050*/  BSYNC B2 ;  /* 0x0000000000027941 */ /* 0x000fea0003800000 */
.L_x_697:
        /* <DEDUP_REMOVED lines=11> */
.L_x_700:
[----:B------:R-:W-:Y:S05]  /*25110*/  BSYNC B2 ;  /* 0x0000000000027941 */ /* 0x000fea0003800000 */
.L_x_699:
[----:B------:R-:W-:Y:S01]  /*25120*/  R2UR UR10, R14 ;  /* 0x000000000e0a72ca */ /* 0x000fe200000e0000 */
[----:B------:R-:W-:Y:S01]  /*25130*/  UIADD3 UR4, UP0, UR40, 0x670, URZ ;  /* 0x0000067028047890 */ /* 0x000fe2000ff1e03f */
[----:B------:R-:W-:Y:S01]  /*25140*/  R2UR UR6, R10 ;  /* 0x000000000a0672ca */ /* 0x000fe200000e0000 */
[----:B------:R-:W-:Y:S01]  /*25150*/  VIADD R4, R8, 0xf200 ;  /* 0x0000f20008047836 */ /* 0x000fe20000000000 */
[----:B------:R-:W-:Y:S01]  /*25160*/  R2UR UR7, R11 ;  /* 0x000000000b0772ca */ /* 0x000fe200000e0000 */
[----:B------:R-:W-:Y:S01]  /*25170*/  UIADD3.X UR5, URZ, UR41, URZ, UP0, !UPT ;  /* 0x000000293f057290 */ /* 0x000fe200087fe43f */
[----:B------:R-:W-:Y:S02]  /*25180*/  PLOP3.LUT P0, PT, PT, PT, PT, 0x80, 0x0 ;  /* 0x000000000000781c */ /* 0x000fe40003f0f070 */
[----:B------:R-:W-:-:S11]  /*25190*/  IADD3 R6, R6, 0x334b0, RZ ;  /* 0x000334b006067810 */ /* 0x000fd60007ffe0ff */
.L_x_701:
        /* <DEDUP_REMOVED lines=15> */
.L_x_702:
        /* <DEDUP_REMOVED lines=15> */
.L_x_703:
        /* <DEDUP_REMOVED lines=10> */
.L_x_689:
[----:B------:R-:W-:Y:S05]  /*25420*/  BSYNC B1 ;  /* 0x0000000000017941 */ /* 0x000fea0003800000 */
.L_x_688:
[----:B0-----:R-:W2:Y:S04]  /*25430*/  LDL.LU R4, [R1+0x10] ;  /* 0x0000100001047983 */ /* 0x001ea80000300800 */
[----:B------:R-:W3:Y:S01]  /*25440*/  LDL.LU R7, [R1+0x18] ;  /* 0x0000180001077983 */ /* 0x000ee20000300800 */
[----:B------:R-:W-:Y:S01]  /*25450*/  VIADD R9, R9, 0xfffffffe ;  /* 0xfffffffe09097836 */ /* 0x000fe20000000000 */
[----:B------:R-:W-:-:S04]  /*25460*/  PLOP3.LUT P0, PT, PT, PT, PT, 0x8, 0x0 ;  /* 0x000000000000781c */ /* 0x000fc80003f0e170 */
[----:B------:R-:W-:Y:S02]  /*25470*/  ISETP.GE.AND P2, PT, R9, R2, PT ;  /* 0x000000020900720c */ /* 0x000fe40003f46270 */
[----:B--2---:R-:W-:-:S04]  /*25480*/  IADD3 R4, R4, 0x1, RZ ;  /* 0x0000000104047810 */ /* 0x004fc80007ffe0ff */
[----:B------:R-:W-:-:S04]  /*25490*/  ISETP.NE.AND P1, PT, R4, 0x2, PT ;  /* 0x000000020400780c */ /* 0x000fc80003f25270 */
[----:B------:R-:W-:Y:S02]  /*254a0*/  SEL R5, RZ, 0x1, P1 ;  /* 0x00000001ff057807 */ /* 0x000fe40000800000 */
[----:B------:R-:W-:Y:S02]  /*254b0*/  SEL R4, R4, RZ, P1 ;  /* 0x000000ff04047207 */ /* 0x000fe40000800000 */
[----:B---3--:R-:W-:-:S03]  /*254c0*/  LOP3.LUT R7, R7, R5, RZ, 0x3c, !PT ;  /* 0x0000000507077212 */ /* 0x008fc600078e3cff */
[----:B------:R0:W-:Y:S04]  /*254d0*/  STL [R1+0x10], R4 ;  /* 0x0000100401007387 */ /* 0x0001e80000100800 */
[----:B------:R0:W-:Y:S01]  /*254e0*/  STL [R1+0x18], R7 ;  /* 0x0000180701007387 */ /* 0x0001e20000100800 */
[----:B------:R-:W-:Y:S05]  /*254f0*/  @!P2 BRA `(.L_x_682) ;  /* 0x000000080074a947 */ /* 0x000fea0003800000 */
.L_x_720:
[----:B------:R-:W-:Y:S05]  /*25500*/  YIELD ;  /* 0x0000000000007946 */ /* 0x000fea0003800000 */
[----:B------:R-:W-:Y:S04]  /*25510*/  BSSY B1, `(.L_x_704) ;  /* 0x000008f000017945 */ /* 0x000fe80003800000 */
[----:B-1----:R-:W-:Y:S05]  /*25520*/  @!P6 BRA `(.L_x_705) ;  /* 0x000000080034e947 */ /* 0x002fea0003800000 */
[----:B0-----:R-:W2:Y:S04]  /*25530*/  LDL R7, [R1+0x4] ;  /* 0x0000040001077983 */ /* 0x001ea80000100800 */
[----:B------:R-:W2:Y:S04]  /*25540*/  LDL R6, [R1+0x10] ;  /* 0x0000100001067983 */ /* 0x000ea80000100800 */
[----:B------:R-:W3:Y:S01]  /*25550*/  LDL R5, [R1+0x18] ;  /* 0x0000180001057983 */ /* 0x000ee20000100800 */
[----:B------:R-:W0:Y:S01]  /*25560*/  S2R R4, SR_TID.X ;  /* 0x0000000000047919 */ /* 0x000e220000002100 */
[----:B------:R-:W-:Y:S01]  /*25570*/  BSSY B2, `(.L_x_706) ;  /* 0x0000007000027945 */ /* 0x000fe20003800000 */
[----:B0-----:R-:W-:-:S04]  /*25580*/  LOP3.LUT R4, R4, 0x7f, RZ, 0xc0, !PT ;  /* 0x0000007f04047812 */ /* 0x001fc800078ec0ff */
[----:B------:R-:W-:Y:S01]  /*25590*/  ISETP.NE.AND P2, PT, R4, RZ, PT ;  /* 0x000000ff0400720c */ /* 0x000fe20003f45270 */
[----:B--2---:R-:W-:Y:S01]  /*255a0*/  IMAD R8, R6, 0x8, R7 ;  /* 0x0000000806087824 */ /* 0x004fe200078e0207 */
[----:B---3--:R-:W-:-:S04]  /*255b0*/  SHF.L.U32 R7, R5, 0x1f, RZ ;  /* 0x0000001f05077819 */ /* 0x008fc800000006ff */
[----:B------:R-:W0:Y:S02]  /*255c0*/  SYNCS.PHASECHK.TRANS64.TRYWAIT P1, [R8+URZ+0x334a0], R7 ;  /* 0x0334a007080075a7 */ /* 0x000e24000802017f */
[----:B0-----:R-:W-:Y:S05]  /*255d0*/  @!P1 BRA `(.L_x_707) ;  /* 0x0000007400e89947 */ /* 0x001fea0003800000 */
.L_x_901:
[----:B------:R-:W-:Y:S05]  /*255e0*/  BSYNC B2 ;  /* 0x0000000000027941 */ /* 0x000fea0003800000 */
.L_x_706:
        /* <DEDUP_REMOVED lines=9> */
.L_x_709:
[----:B------:R-:W-:Y:S05]  /*25680*/  BSYNC B2 ;  /* 0x0000000000027941 */ /* 0x000fea0003800000 */
.L_x_708:
[----:B------:R-:W2:Y:S04]  /*25690*/  LDL R5, [R1+0x4] ;  /* 0x0000040001057983 */ /* 0x000ea80000100800 */
[----:B------:R-:W2:Y:S01]  /*256a0*/  LDL R4, [R1+0x10] ;  /* 0x0000100001047983 */ /* 0x000ea20000100800 */
[----:B------:R-:W-:Y:S01]  /*256b0*/  MOV R12, RZ ;  /* 0x000000ff000c7202 */ /* 0x000fe20000000f00 */
[----:B------:R-:W-:Y:S01]  /*256c0*/  UIADD3 UR4, UP0, UR40, 0x570, URZ ;  /* 0x0000057028047890 */ /* 0x000fe2000ff1e03f */
[----:B------:R-:W-:Y:S01]  /*256d0*/  PLOP3.LUT P1, PT, PT, PT, PT, 0x80, 0x0 ;  /* 0x000000000000781c */ /* 0x000fe20003f2f070 */
[----:B------:R-:W-:Y:S01]  /*256e0*/  UMOV UR6, 0x0 ;  /* 0x0000000000067882 */ /* 0x000fe20000000000 */
[----:B------:R-:W-:Y:S01]  /*256f0*/  R2UR UR10, R12 ;  /* 0x000000000c0a72ca */ /* 0x000fe200000e0000 */
[----:B------:R-:W-:Y:S01]  /*25700*/  UIADD3.X UR5, URZ, UR41, URZ, UP0, !UPT ;  /* 0x000000293f057290 */ /* 0x000fe200087fe43f */
[----:B------:R-:W-:Y:S01]  /*25710*/  UMOV UR7, 0x12f00000 ;  /* 0x12f0000000077882 */ /* 0x000fe20000000000 */
[----:B--2---:R-:W-:-:S02]  /*25720*/  IMAD R6, R4, 0x7800, R5 ;  /* 0x0000780004067824 */ /* 0x004fc400078e0205 */
[----:B------:R-:W-:Y:S02]  /*25730*/  IMAD R5, R9, 0xa0, R3 ;  /* 0x000000a009057824 */ /* 0x000fe400078e0203 */
[----:B------:R-:W-:Y:S02]  /*25740*/  VIADD R4, R8, 0x33490 ;  /* 0x0003349008047836 */ /* 0x000fe40000000000 */
[----:B------:R-:W-:-:S07]  /*25750*/  VIADD R10, R6, 0x24200 ;  /* 0x00024200060a7836 */ /* 0x000fce0000000000 */
.L_x_710:
        /* <DEDUP_REMOVED lines=16> */
.L_x_711:
        /* <DEDUP_REMOVED lines=16> */
.L_x_712:
        /* <DEDUP_REMOVED lines=13> */
.L_x_902:
[----:B------:R-:W-:Y:S05]  /*25a30*/  BSYNC B2 ;  /* 0x0000000000027941 */ /* 0x000fea0003800000 */
.L_x_713:
[----:B------:R-:W-:Y:S01]  /*25a40*/  BSSY B2, `(.L_x_715) ;  /* 0x000000b000027945 */ /* 0x000fe20003800000 */
[----:B------:R-:W-:Y:S01]  /*25a50*/  IMAD.MOV.U32 R10, RZ, RZ, 0x0 ;  /* 0x00000000ff0a7424 */ /* 0x000fe200078e00ff */
[----:B------:R-:W-:Y:S02]  /*25a60*/  MOV R11, 0x12f00000 ;  /* 0x12f00000000b7802 */ /* 0x000fe40000000f00 */
        /* <DEDUP_REMOVED lines=8> */
.L_x_716:
[----:B------:R-:W-:Y:S05]  /*25af0*/  BSYNC B2 ;  /* 0x0000000000027941 */ /* 0x000fea0003800000 */
.L_x_715:
[----:B------:R-:W-:Y:S01]  /*25b00*/  R2UR UR10, R12 ;  /* 0x000000000c0a72ca */ /* 0x000fe200000e0000 */
[----:B------:R-:W-:Y:S01]  /*25b10*/  UIADD3 UR4, UP0, UR40, 0x670, URZ ;  /* 0x0000067028047890 */ /* 0x000fe2000ff1e03f */
[----:B------:R-:W-:Y:S01]  /*25b20*/  R2UR UR6, R10 ;  /* 0x000000000a0672ca */ /* 0x000fe200000e0000 */
[----:B01----:R-:W-:Y:S01]  /*25b30*/  VIADD R8, R8, 0x334b0 ;  /* 0x000334b008087836 */ /* 0x003fe20000000000 */
[----:B------:R-:W-:Y:S01]  /*25b40*/  R2UR UR7, R11 ;  /* 0x000000000b0772ca */ /* 0x000fe200000e0000 */
[----:B------:R-:W-:Y:S01]  /*25b50*/  VIADD R4, R6, 0xf200 ;  /* 0x0000f20006047836 */ /* 0x000fe20000000000 */
[----:B------:R-:W-:Y:S01]  /*25b60*/  PLOP3.LUT P1, PT, PT, PT, PT, 0x80, 0x0 ;  /* 0x000000000000781c */ /* 0x000fe20003f2f070 */
[----:B------:R-:W-:-:S12]  /*25b70*/  UIADD3.X UR5, URZ, UR41, URZ, UP0, !UPT ;  /* 0x000000293f057290 */ /* 0x000fd800087fe43f */
.L_x_717:
        /* <DEDUP_REMOVED lines=10> */
[----:B------:R-:W-:Y:S02]  /*25c20*/  R2UR UR10, R14 ;  /* 0x000000000e0a72ca */ /* 0x000fe400000e0000 */
[----:B------:R-:W-:Y:S02]  /*25c30*/  R2UR UR6, R10 ;  /* 0x000000000a0672ca */ /* 0x000fe400000e0000 */
[----:B------:R-:W-:Y:S02]  /*25c40*/  R2UR UR7, R11 ;  /* 0x000000000b0772ca */ /* 0x000fe400000e0000 */
[----:B------:R-:W-:Y:S02]  /*25c50*/  PLOP3.LUT P1, PT, PT, PT, PT, 0x80, 0x0 ;  /* 0x000000000000781c */ /* 0x000fe40003f2f070 */
[----:B------:R-:W-:-:S11]  /*25c60*/  IADD3 R4, R6, 0x11a00, RZ ;  /* 0x00011a0006047810 */ /* 0x000fd60007ffe0ff */
.L_x_718:
        /* <DEDUP_REMOVED lines=15> */
.L_x_719:
        /* <DEDUP_REMOVED lines=10> */
.L_x_705:
[----:B------:R-:W-:Y:S05]  /*25e00*/  BSYNC B1 ;  /* 0x0000000000017941 */ /* 0x000fea0003800000 */
.L_x_704:
[----:B0-----:R-:W2:Y:S04]  /*25e10*/  LDL.LU R4, [R1+0x10] ;  /* 0x0000100001047983 */ /* 0x001ea80000300800 */
[----:B------:R-:W3:Y:S01]  /*25e20*/  LDL.LU R7, [R1+0x18] ;  /* 0x0000180001077983 */ /* 0x000ee20000300800 */
[C---:B------:R-:W-:Y:S01]  /*25e30*/  ISETP.GT.AND P2, PT, R9.reuse, R2, PT ;  /* 0x000000020900720c */ /* 0x040fe20003f44270 */
[----:B------:R-:W-:Y:S02]  /*25e40*/  VIADD R9, R9, 0xffffffff ;  /* 0xffffffff09097836 */ /* 0x000fe40000000000 */
[----:B--2---:R-:W-:-:S05]  /*25e50*/  VIADD R4, R4, 0x1 ;  /* 0x0000000104047836 */ /* 0x004fca0000000000 */
[----:B------:R-:W-:-:S04]  /*25e60*/  ISETP.NE.AND P1, PT, R4, 0x2, PT ;  /* 0x000000020400780c */ /* 0x000fc80003f25270 */
[----:B------:R-:W-:Y:S02]  /*25e70*/  SEL R5, RZ, 0x1, P1 ;  /* 0x00000001ff057807 */ /* 0x000fe40000800000 */
[----:B------:R-:W-:Y:S02]  /*25e80*/  SEL R4, R4, RZ, P1 ;  /* 0x000000ff04047207 */ /* 0x000fe40000800000 */
[----:B---3--:R-:W-:-:S05]  /*25e90*/  LOP3.LUT R7, R7, R5, RZ, 0x3c, !PT ;  /* 0x0000000507077212 */ /* 0x008fca00078e3cff */
[----:B------:R1:W-:Y:S04]  /*25ea0*/  STL [R1+0x18], R7 ;  /* 0x0000180701007387 */ /* 0x0003e80000100800 */
[----:B------:R1:W-:Y:S01]  /*25eb0*/  STL [R1+0x10], R4 ;  /* 0x0000100401007387 */ /* 0x0003e20000100800 */
[----:B------:R-:W-:Y:S05]  /*25ec0*/  @P2 BRA `(.L_x_720) ;  /* 0xfffffff4008c2947 */ /* 0x000fea000383ffff */
.L_x_682:
[----:B------:R-:W-:Y:S05]  /*25ed0*/  BSYNC B0 ;  /* 0x0000000000007941 */ /* 0x000fea0003800000 */
.L_x_681:
[----:B01----:R-:W2:Y:S01]  /*25ee0*/  LDL R4, [R1+0x44] ;  /* 0x0000440001047983 */ /* 0x003ea20000100800 */
[----:B------:R-:W-:Y:S05]  /*25ef0*/  @!P0 WARPSYNC.ALL ;  /* 0x0000000000008948 */ /* 0x000fea0003800000 */
[----:B------:R-:W-:Y:S01]  /*25f00*/  @!P0 BAR.SYNC.DEFER_BLOCKING 0xc, 0x180 ;  /* 0x0306000000008b1d */ /* 0x000fe20000010000 */
[----:B--2---:R-:W-:-:S13]  /*25f10*/  ISETP.GT.AND P0, PT, R4, RZ, PT ;  /* 0x000000ff0400720c */ /* 0x004fda0003f04270 */
[----:B------:R-:W-:Y:S05]  /*25f20*/  @P0 BRA `(.L_x_721) ;  /* 0x0000000000440947 */ /* 0x000fea0003800000 */
[----:B------:R-:W0:Y:S02]  /*25f30*/  S2R R4, SR_TID.X ;  /* 0x0000000000047919 */ /* 0x000e240000002100 */
[----:B0-----:R-:W-:-:S04]  /*25f40*/  LOP3.LUT R4, R4, 0x7f, RZ, 0xc0, !PT ;  /* 0x0000007f04047812 */ /* 0x001fc800078ec0ff */
[----:B------:R-:W-:-:S13]  /*25f50*/  ISETP.NE.AND P0, PT, R4, RZ, PT ;  /* 0x000000ff0400720c */ /* 0x000fda0003f05270 */
[----:B------:R-:W-:Y:S05]  /*25f60*/  @P0 BRA `(.L_x_722) ;  /* 0x0000003800640947 */ /* 0x000fea0003800000 */
[----:B------:R-:W0:Y:S01]  /*25f70*/  S2R R3, SR_LANEID ;  /* 0x0000000000037919 */ /* 0x000e220000000000 */
[----:B------:R-:W-:Y:S01]  /*25f80*/  VOTEU.ANY UR4, UPT, PT ;  /* 0x0000000000047886 */ /* 0x000fe200038e0100 */
[----:B------:R-:W1:Y:S01]  /*25f90*/  LDC.64 R4, c[0x0][0xc60] ;  /* 0x00031800ff047b82 */ /* 0x000e620000000a00 */
[----:B------:R-:W0:Y:S08]  /*25fa0*/  FLO.U32 R0, UR4 ;  /* 0x0000000400007d00 */ /* 0x000e3000080e0000 */
[----:B------:R-:W1:Y:S01]  /*25fb0*/  POPC R2, UR4 ;  /* 0x0000000400027d09 */ /* 0x000e620008000000 */
[----:B0-----:R-:W-:-:S13]  /*25fc0*/  ISETP.EQ.U32.AND P0, PT, R0, R3, PT ;  /* 0x000000030000720c */ /* 0x001fda0003f02070 */
[----:B-1----:R-:W2:Y:S01]  /*25fd0*/  @P0 ATOMG.E.ADD.STRONG.GPU PT, R5, desc[UR54][R4.64], R2 ;  /* 0x00000002040509a8 */ /* 0x002ea200081ee1f6 */
[----:B------:R-:W0:Y:S02]  /*25fe0*/  S2R R3, SR_LTMASK ;  /* 0x0000000000037919 */ /* 0x000e240000003900 */
[----:B0-----:R-:W-:-:S06]  /*25ff0*/  LOP3.LUT R3, R3, UR4, RZ, 0xc0, !PT ;  /* 0x0000000403037c12 */ /* 0x001fcc000f8ec0ff */
[----:B------:R-:W0:Y:S01]  /*26000*/  POPC R3, R3 ;  /* 0x0000000300037309 */ /* 0x000e220000000000 */
[----:B--2---:R-:W0:Y:S02]  /*26010*/  SHFL.IDX PT, R0, R5, R0, 0x1f ;  /* 0x00001f0005007589 */ /* 0x004e2400000e0000 */
[----:B0-----:R-:W-:Y:S01]  /*26020*/  IADD3 R16, R0, UR38, R3 ;  /* 0x0000002600107c10 */ /* 0x001fe2000fffe003 */
[----:B------:R-:W-:Y:S06]  /*26030*/  BRA `(.L_x_722) ;  /* 0x0000003800307947 */ /* 0x000fec0003800000 */
.L_x_721:
[----:B------:R-:W2:Y:S01]  /*26040*/  LDL R0, [R1+0x4] ;  /* 0x0000040001007983 */ /* 0x000ea20000100800 */
[----:B------:R-:W-:Y:S01]  /*26050*/  BSSY B6, `(.L_x_723) ;  /* 0x0000014000067945 */ /* 0x000fe20003800000 */
[----:B--2---:R-:W-:-:S04]  /*26060*/  IADD3 R0, R0, 0x24200, RZ ;  /* 0x0002420000007810 */ /* 0x004fc80007ffe0ff */
[----:B------:R-:W-:-:S13]  /*26070*/  LOP3.LUT P0, RZ, R0, 0x1bf, RZ, 0xc0, !PT ;  /* 0x000001bf00ff7812 */ /* 0x000fda000780c0ff */
[----:B------:R-:W-:Y:S05]  /*26080*/  @!P0 BRA `(.L_x_724) ;  /* 0x0000000000408947 */ /* 0x000fea0003800000 */
[----:B------:R-:W-:Y:S01]  /*26090*/  MOV R2, 0x0 ;  /* 0x0000000000027802 */ /* 0x000fe20000000f00 */
[----:B------:R-:W-:Y:S01]  /*260a0*/  ULDC.64 UR6, c[0x4][0xc0] ;  /* 0x0100300000067ab9 */ /* 0x000fe20000000a00 */
[----:B------:R-:W-:Y:S01]  /*260b0*/  ULDC.64 UR8, c[0x4][0xc8] ;  /* 0x0100320000087ab9 */ /* 0x000fe20000000a00 */
[----:B------:R-:W-:Y:S01]  /*260c0*/  ULDC.64 UR4, c[0x4][0x8] ;  /* 0x0100020000047ab9 */ /* 0x000fe20000000a00 */
[----:B------:R-:W-:Y:S01]  /*260d0*/  IMAD.U32 R4, RZ, RZ, UR6 ;  /* 0x00000006ff047e24 */ /* 0x000fe2000f8e00ff */
[----:B------:R-:W-:Y:S01]  /*260e0*/  MOV R7, UR9 ;  /* 0x0000000900077c02 */ /* 0x000fe20008000f00 */
[----:B------:R-:W0:Y:S01]  /*260f0*/  LDC.64 R2, c[0x4][R2] ;  /* 0x0100000002027b82 */ /* 0x000e220000000a00 */
[----:B------:R-:W-:Y:S01]  /*26100*/  IMAD.U32 R5, RZ, RZ, UR7 ;  /* 0x00000007ff057e24 */ /* 0x000fe2000f8e00ff */
[----:B------:R-:W-:Y:S01]  /*26110*/  MOV R12, 0x1 ;  /* 0x00000001000c7802 */ /* 0x000fe20000000f00 */
[----:B------:R-:W-:Y:S02]  /*26120*/  IMAD.U32 R6, RZ, RZ, UR8 ;  /* 0x00000008ff067e24 */ /* 0x000fe4000f8e00ff */
[----:B------:R-:W-:-:S02]  /*26130*/  IMAD.U32 R10, RZ, RZ, UR4 ;  /* 0x00000004ff0a7e24 */ /* 0x000fc4000f8e00ff */
[----:B------:R-:W-:Y:S02]  /*26140*/  IMAD.U32 R11, RZ, RZ, UR5 ;  /* 0x00000005ff0b7e24 */ /* 0x000fe4000f8e00ff */
[----:B------:R-:W-:Y:S02]  /*26150*/  IMAD.MOV.U32 R8, RZ, RZ, 0x70 ;  /* 0x00000070ff087424 */ /* 0x000fe400078e00ff */
[----:B------:R-:W-:-:S07]  /*26160*/  IMAD.MOV.U32 R13, RZ, RZ, RZ ;  /* 0x000000ffff0d7224 */ /* 0x000fce00078e00ff */
[----:B------:R-:W-:-:S07]  /*26170*/  LEPC R20, `(.L_x_724) ;  /* 0x000000001014794e */ /* 0x000fce0000000000 */
[----:B0-----:R-:W-:Y:S05]  /*26180*/  CALL.ABS.NOINC R2 ;  /* 0x0000000002007343 */ /* 0x001fea0003c00000 */
.L_x_724:
[----:B------:R-:W-:Y:S05]  /*26190*/  BSYNC B6 ;  /* 0x0000000000067941 */ /* 0x000fea0003800000 */
.L_x_723:
[----:B------:R-:W2:Y:S04]  /*261a0*/  LDL R0, [R1+0x4] ;  /* 0x0000040001007983 */ /* 0x000ea80000100800 */
[----:B------:R-:W3:Y:S01]  /*261b0*/  LDL.LU R2, [R1+0x8] ;  /* 0x0000080001027983 */ /* 0x000ee20000300800 */
[----:B------:R-:W-:Y:S01]  /*261c0*/  BSSY B6, `(.L_x_725) ;  /* 0x0000017000067945 */ /* 0x000fe20003800000 */
[----:B--2---:R-:W-:Y:S01]  /*261d0*/  VIADD R0, R0, 0xf200 ;  /* 0x0000f20000007836 */ /* 0x004fe20000000000 */
[----:B---3--:R-:W-:-:S04]  /*261e0*/  LOP3.LUT R2, R2, 0xfffffffe, RZ, 0xc0, !PT ;  /* 0xfffffffe02027812 */ /* 0x008fc800078ec0ff */
[----:B------:R-:W-:-:S13]  /*261f0*/  LOP3.LUT P0, RZ, R0, 0x1bf, RZ, 0xc0, !PT ;  /* 0x000001bf00ff7812 */ /* 0x000fda000780c0ff */
[----:B------:R-:W-:-:S05]  /*26200*/  @P0 LOP3.LUT R2, R2, 0x1, RZ, 0xfc, !PT ;  /* 0x0000000102020812 */ /* 0x000fca00078efcff */
[----:B------:R0:W-:Y:S01]  /*26210*/  STL [R1+0x8], R2 ;  /* 0x0000080201007387 */ /* 0x0001e20000100800 */
[----:B------:R-:W-:Y:S05]  /*26220*/  @!P0 BRA `(.L_x_726) ;  /* 0x0000000000408947 */ /* 0x000fea0003800000 */
[----:B0-----:R-:W-:Y:S01]  /*26230*/  MOV R2, 0x0 ;  /* 0x0000000000027802 */ /* 0x001fe20000000f00 */
[----:B------:R-:W-:Y:S01]  /*26240*/  ULDC.64 UR6, c[0x4][0xc0] ;  /* 0x0100300000067ab9 */ /* 0x000fe20000000a00 */
[----:B------:R-:W-:Y:S01]  /*26250*/  ULDC.64 UR8, c[0x4][0xc8] ;  /* 0x0100320000087ab9 */ /* 0x000fe20000000a00 */
[----:B------:R-:W-:Y:S01]  /*26260*/  ULDC.64 UR4, c[0x4][0x10] ;  /* 0x0100040000047ab9 */ /* 0x000fe20000000a00 */
[----:B------:R-:W-:Y:S01]  /*26270*/  IMAD.U32 R4, RZ, RZ, UR6 ;  /* 0x00000006ff047e24 */ /* 0x000fe2000f8e00ff */
[----:B------:R-:W-:Y:S01]  /*26280*/  MOV R5, UR7 ;  /* 0x0000000700057c02 */ /* 0x000fe20008000f00 */
[----:B------:R-:W0:Y:S01]  /*26290*/  LDC.64 R2, c[0x4][R2] ;  /* 0x0100000002027b82 */ /* 0x000e220000000a00 */
[----:B------:R-:W-:Y:S01]  /*262a0*/  IMAD.U32 R6, RZ, RZ, UR8 ;  /* 0x00000008ff067e24 */ /* 0x000fe2000f8e00ff */
[----:B------:R-:W-:Y:S01]  /*262b0*/  MOV R11, UR5 ;  /* 0x00000005000b7c02 */ /* 0x000fe20008000f00 */
[----:B------:R-:W-:Y:S02]  /*262c0*/  IMAD.U32 R7, RZ, RZ, UR9 ;  /* 0x00000009ff077e24 */ /* 0x000fe4000f8e00ff */
[----:B------:R-:W-:-:S02]  /*262d0*/  IMAD.U32 R10, RZ, RZ, UR4 ;  /* 0x00000004ff0a7e24 */ /* 0x000fc4000f8e00ff */
[----:B------:R-:W-:Y:S02]  /*262e0*/  IMAD.MOV.U32 R8, RZ, RZ, 0x70 ;  /* 0x00000070ff087424 */ /* 0x000fe400078e00ff */
[----:B------:R-:W-:Y:S02]  /*262f0*/  IMAD.MOV.U32 R12, RZ, RZ, 0x1 ;  /* 0x00000001ff0c7424 */ /* 0x000fe400078e00ff */
[----:B------:R-:W-:-:S07]  /*26300*/  IMAD.MOV.U32 R13, RZ, RZ, RZ ;  /* 0x000000ffff0d7224 */ /* 0x000fce00078e00ff */
[----:B------:R-:W-:-:S07]  /*26310*/  LEPC R20, `(.L_x_726) ;  /* 0x000000001014794e */ /* 0x000fce0000000000 */
[----:B0-----:R-:W-:Y:S05]  /*26320*/  CALL.ABS.NOINC R2 ;  /* 0x0000000002007343 */ /* 0x001fea0003c00000 */
.L_x_726:
[----:B------:R-:W-:Y:S05]  /*26330*/  BSYNC B6 ;  /* 0x0000000000067941 */ /* 0x000fea0003800000 */
.L_x_725:
[----:B0-----:R-:W2:Y:S01]  /*26340*/  LDL R2, [R1+0x4] ;  /* 0x0000040001027983 */ /* 0x001ea20000100800 */
        /* <DEDUP_REMOVED lines=20> */
.L_x_728:
[----:B------:R-:W-:Y:S05]  /*26490*/  BSYNC B6 ;  /* 0x0000000000067941 */ /* 0x000fea0003800000 */
.L_x_727:
[----:B------:R-:W2:Y:S01]  /*264a0*/  LDL R2, [R1+0x8] ;  /* 0x0000080001027983 */ /* 0x000ea20000100800 */
[----:B------:R-:W-:Y:S01]  /*264b0*/  BSSY B6, `(.L_x_729) ;  /* 0x0000013000067945 */ /* 0x000fe20003800000 */
[----:B--2---:R-:W-:-:S13]  /*264c0*/  LOP3.LUT P6, RZ, R2, 0x1, RZ, 0xc0, !PT ;  /* 0x0000000102ff7812 */ /* 0x004fda00078cc0ff */
        /* <DEDUP_REMOVED lines=17> */
.L_x_730:
[----:B------:R-:W-:Y:S05]  /*265e0*/  BSYNC B6 ;  /* 0x0000000000067941 */ /* 0x000fea0003800000 */
.L_x_729:
[----:B------:R-:W2:Y:S01]  /*265f0*/  LDL.LU R2, [R1] ;  /* 0x0000000001027983 */ /* 0x000ea20000300800 */
[----:B------:R-:W-:-:S03]  /*26600*/  ULDC.64 UR4, c[0x0][0x9f8] ;  /* 0x00027e0000047ab9 */ /* 0x000fc60000000a00 */
[----:B------:R-:W3:Y:S04]  /*26610*/  LDL.LU R0, [R1+0x20] ;  /* 0x0000200001007983 */ /* 0x000ee80000300800 */
[----:B------:R-:W4:Y:S01]  /*26620*/  LDL R8, [R1+0x1c] ;  /* 0x00001c0001087983 */ /* 0x000f220000100800 */
[----:B------:R-:W-:-:S04]  /*26630*/  ISETP.NE.U32.AND P0, PT, RZ, UR4, PT ;  /* 0x00000004ff007c0c */ /* 0x000fc8000bf05070 */
[----:B------:R-:W-:-:S13]  /*26640*/  ISETP.NE.AND.EX P0, PT, RZ, UR5, PT, P0 ;  /* 0x00000005ff007c0c */ /* 0x000fda000bf05300 */
[----:B--2---:R-:W-:-:S04]  /*26650*/  @P0 IADD3 R2, P1, R2, UR4, RZ ;  /* 0x0000000402020c10 */ /* 0x004fc8000ff3e0ff */
[----:B---3--:R-:W-:Y:S01]  /*26660*/  @P0 IADD3.X R3, R0, UR5, RZ, P1, !PT ;  /* 0x0000000500030c10 */ /* 0x008fe20008ffe4ff */
[----:B------:R-:W-:-:S04]  /*26670*/  ULDC.64 UR4, c[0x0][0xa08] ;  /* 0x0002820000047ab9 */ /* 0x000fc80000000a00 */
[----:B----4-:R0:W2:Y:S02]  /*26680*/  @P0 LDG.E R8, desc[UR54][R2.64] ;  /* 0x0000003602080981 */ /* 0x0100a4000c1e1900 */
[----:B0-----:R-:W0:Y:S01]  /*26690*/  LDC.64 R2, c[0x0][0x418] ;  /* 0x00010600ff027b82 */ /* 0x001e220000000a00 */
[----:B--2---:R-:W-:Y:S01]  /*266a0*/  SHF.R.S32.HI R9, RZ, 0x1f, R8 ;  /* 0x0000001fff097819 */ /* 0x004fe20000011408 */
[----:B------:R1:W-:Y:S01]  /*266b0*/  @P0 STL [R1+0x1c], R8 ;  /* 0x00001c0801000387 */ /* 0x0003e20000100800 */
[----:B0-----:R-:W-:Y:S01]  /*266c0*/  LOP3.LUT P0, RZ, R2, UR4, RZ, 0xfc, !PT ;  /* 0x0000000402ff7c12 */ /* 0x001fe2000f80fcff */
[----:B------:R-:W-:Y:S02]  /*266d0*/  UMOV UR4, 0xffffffff ;  /* 0xffffffff00047882 */ /* 0x000fe40000000000 */
[----:B------:R1:W-:Y:S01]  /*266e0*/  STL [R1+0x20], R9 ;  /* 0x0000200901007387 */ /* 0x0003e20000100800 */
[----:B------:R-:W-:-:S04]  /*266f0*/  LOP3.LUT P0, RZ, R3, UR5, RZ, 0xfc, P0 ;  /* 0x0000000503ff7c12 */ /* 0x000fc8000800fcff */
[----:B------:R-:W-:Y:S01]  /*26700*/  SEL R0, R8, RZ, !P0 ;  /* 0x000000ff08007207 */ /* 0x000fe20004000000 */
[----:B------:R-:W-:Y:S08]  /*26710*/  BRA.DIV UR4, `(.L_x_731) ;  /* 0x0000006604c07947 */ /* 0x000ff0000b800000 */
[----:B------:R-:W0:Y:S02]  /*26720*/  S2R R4, SR_TID.X ;  /* 0x0000000000047919 */ /* 0x000e240000002100 */
[----:B0-----:R-:W-:-:S04]  /*26730*/  SHF.R.U32.HI R4, RZ, 0x5, R4 ;  /* 0x00000005ff047819 */ /* 0x001fc80000011604 */
[----:B------:R-:W-:-:S05]  /*26740*/  LOP3.LUT R4, R4, 0x3, RZ, 0xc0, !PT ;  /* 0x0000000304047812 */ /* 0x000fca00078ec0ff */
[----:B------:R0:W2:Y:S02]  /*26750*/  SHFL.IDX PT, R14, R4, RZ, 0x1f ;  /* 0x00001fff040e7589 */ /* 0x0000a400000e0000 */
.L_x_905:
[----:B0-----:R-:W3:Y:S01]  /*26760*/  LDL.LU R4, [R1+0x8] ;  /* 0x0000080001047983 */ /* 0x001ee20000300800 */
[----:B------:R-:W-:Y:S02]  /*26770*/  PLOP3.LUT P1, PT, PT, PT, PT, 0x8, 0x0 ;  /* 0x000000000000781c */ /* 0x000fe40003f2e170 */
[----:B--2---:R-:W-:Y:S01]  /*26780*/  ISETP.NE.AND P0, PT, R14, RZ, PT ;  /* 0x000000ff0e00720c */ /* 0x004fe20003f05270 */
[----:B------:R0:W-:Y:S01]  /*26790*/  STL [R1], R0 ;  /* 0x0000000001007387 */ /* 0x0001e20000100800 */
[----:B---3--:R-:W-:-:S09]  /*267a0*/  LOP3.LUT R4, R4, 0xfffffffe, RZ, 0xc0, !PT ;  /* 0xfffffffe04047812 */ /* 0x008fd200078ec0ff */
[----:B------:R-:W-:-:S05]  /*267b0*/  @P1 LOP3.LUT R4, R4, 0x1, RZ, 0xfc, !PT ;  /* 0x0000000104041812 */ /* 0x000fca00078efcff */
[----:B------:R0:W-:Y:S01]  /*267c0*/  STL [R1+0x8], R4 ;  /* 0x0000080401007387 */ /* 0x0001e20000100800 */
[----:B------:R-:W-:Y:S05]  /*267d0*/  @P0 BRA `(.L_x_732) ;  /* 0x0000000400c80947 */ /* 0x000fea0003800000 */
[----:B------:R-:W-:-:S03]  /*267e0*/  UMOV UR4, 0xffffffff ;  /* 0xffffffff00047882 */ /* 0x000fc60000000000 */
[----:B------:R-:W-:Y:S05]  /*267f0*/  BRA.DIV UR4, `(.L_x_733) ;  /* 0x0000006604bc7947 */ /* 0x000fea000b800000 */
[----:B------:R-:W-:-:S13]  /*26800*/  ELECT P6, URZ, PT ;  /* 0x00000000003f782f */ /* 0x000fda00038c0000 */
.L_x_908:
[----:B------:R-:W-:Y:S05]  /*26810*/  @!P6 BRA `(.L_x_732) ;  /* 0x0000000400b8e947 */ /* 0x000fea0003800000 */
[----:B0-----:R-:W2:Y:S01]  /*26820*/  LDL R0, [R1+0x48] ;  /* 0x0000480001007983 */ /* 0x001ea20000100800 */
[----:B------:R-:W-:-:S04]  /*26830*/  ISETP.NE.U32.AND P0, PT, R2, RZ, PT ;  /* 0x000000ff0200720c */ /* 0x000fc80003f05070 */
[----:B------:R-:W-:Y:S01]  /*26840*/  ISETP.NE.AND.EX P0, PT, R3, RZ, PT, P0 ;  /* 0x000000ff0300720c */ /* 0x000fe20003f05300 */
[----:B--2---:R-:W-:-:S12]  /*26850*/  VIADD R0, R0, 0xffffffff ;  /* 0xffffffff00007836 */ /* 0x004fd80000000000 */
[----:B------:R-:W-:Y:S05]  /*26860*/  @!P0 BRA `(.L_x_734) ;  /* 0x0000000000488947 */ /* 0x000fea0003800000 */
[----:B------:R-:W0:Y:S01]  /*26870*/  LDC R7, c[0x0][0x43c] ;  /* 0x00010f00ff077b82 */ /* 0x000e220000000800 */
[----:B------:R-:W-:Y:S01]  /*26880*/  ULDC.64 UR4, c[0x0][0x428] ;  /* 0x00010a0000047ab9 */ /* 0x000fe20000000a00 */
[----:B0-----:R-:W-:-:S13]  /*26890*/  ISETP.NE.AND P0, PT, R7, 0x1, PT ;  /* 0x000000010700780c */ /* 0x001fda0003f05270 */
[----:B------:R-:W0:Y:S02]  /*268a0*/  @P0 LDC.64 R4, c[0x0][0x440] ;  /* 0x00011000ff040b82 */ /* 0x000e240000000a00 */
[----:B0-----:R-:W-:Y:S01]  /*268b0*/  @P0 IMAD.HI.U32 R6, R0, R4, RZ ;  /* 0x0000000400060227 */ /* 0x001fe200078e00ff */
[----:B------:R-:W-:-:S04]  /*268c0*/  MOV R4, R0 ;  /* 0x0000000000047202 */ /* 0x000fc80000000f00 */
        /* <DEDUP_REMOVED lines=10> */
[----:B------:R-:W2:Y:S04]  /*26970*/  LDG.E R2, desc[UR54][R2.64] ;  /* 0x0000003602027981 */ /* 0x000ea8000c1e1900 */
[----:B--2---:R0:W-:Y:S02]  /*26980*/  STL [R1], R2 ;  /* 0x0000000201007387 */ /* 0x0041e40000100800 */
.L_x_734:
[----:B-1----:R-:W2:Y:S04]  /*26990*/  LDL R9, [R1+0x4] ;  /* 0x0000040001097983 */ /* 0x002ea80000100800 */
[----:B0-----:R-:W2:Y:S04]  /*269a0*/  LDL R2, [R1+0xc] ;  /* 0x00000c0001027983 */ /* 0x001ea80000100800 */
[----:B------:R-:W3:Y:S01]  /*269b0*/  LDL R3, [R1+0x14] ;  /* 0x0000140001037983 */ /* 0x000ee20000100800 */
[----:B------:R-:W0:Y:S02]  /*269c0*/  S2R R8, SR_TID.X ;  /* 0x0000000000087919 */ /* 0x000e240000002100 */
[----:B0-----:R-:W-:-:S04]  /*269d0*/  LOP3.LUT R8, R8, 0x7f, RZ, 0xc0, !PT ;  /* 0x0000007f08087812 */ /* 0x001fc800078ec0ff */
[----:B------:R-:W-:Y:S01]  /*269e0*/  ISETP.NE.AND P1, PT, R8, RZ, PT ;  /* 0x000000ff0800720c */ /* 0x000fe20003f25270 */
[----:B--2---:R-:W-:Y:S01]  /*269f0*/  IMAD R2, R2, 0x8, R9 ;  /* 0x0000000802027824 */ /* 0x004fe200078e0209 */
[----:B---3--:R-:W-:-:S04]  /*26a00*/  SHF.L.U32 R4, R3, 0x1f, RZ ;  /* 0x0000001f03047819 */ /* 0x008fc800000006ff */
[----:B------:R-:W0:Y:S02]  /*26a10*/  SYNCS.PHASECHK.TRANS64.TRYWAIT P0, [R2+URZ+0x33480], R4 ;  /* 0x03348004020075a7 */ /* 0x000e24000800017f */
[----:B0-----:R-:W-:Y:S05]  /*26a20*/  @!P0 BRA `(.L_x_735) ;  /* 0x0000006400508947 */ /* 0x001fea0003800000 */
.L_x_909:
        /* <DEDUP_REMOVED lines=8> */
.L_x_736:
[----:B------:R-:W2:Y:S04]  /*26ab0*/  LDL R7, [R1+0x4] ;  /* 0x0000040001077983 */ /* 0x000ea80000100800 */
[----:B------:R-:W2:Y:S04]  /*26ac0*/  LDL R3, [R1+0xc] ;  /* 0x00000c0001037983 */ /* 0x000ea80000100800 */
[----:B------:R-:W3:Y:S04]  /*26ad0*/  LDL R6, [R1+0x24] ;  /* 0x0000240001067983 */ /* 0x000ee80000100800 */
[----:B------:R-:W4:Y:S01]  /*26ae0*/  LDL R5, [R1] ;  /* 0x0000000001057983 */ /* 0x000f220000100800 */
[----:B------:R-:W-:Y:S01]  /*26af0*/  R2UR UR9, R2 ;  /* 0x00000000020972ca */ /* 0x000fe200000e0000 */
[----:B------:R-:W-:Y:S01]  /*26b00*/  UIADD3 UR4, UP0, UR40, 0x470, URZ ;  /* 0x0000047028047890 */ /* 0x000fe2000ff1e03f */
[----:B------:R-:W-:Y:S01]  /*26b10*/  R2UR UR12, R18 ;  /* 0x00000000120c72ca */ /* 0x000fe200000e0000 */
[----:B------:R-:W-:Y:S01]  /*26b20*/  UMOV UR10, URZ ;  /* 0x0000003f000a7c82 */ /* 0x000fe20008000000 */
[----:B------:R-:W-:Y:S01]  /*26b30*/  UMOV UR6, 0x0 ;  /* 0x0000000000067882 */ /* 0x000fe20000000000 */
[----:B------:R-:W-:Y:S01]  /*26b40*/  UIADD3.X UR5, URZ, UR41, URZ, UP0, !UPT ;  /* 0x000000293f057290 */ /* 0x000fe200087fe43f */
[----:B------:R-:W-:Y:S01]  /*26b50*/  UMOV UR7, 0x14f00000 ;  /* 0x14f0000000077882 */ /* 0x000fe20000000000 */
[----:B------:R-:W-:-:S06]  /*26b60*/  UMOV UR16, 0x40 ;  /* 0x0000004000107882 */ /* 0x000fcc0000000000 */
[----:B------:R-:W-:Y:S01]  /*26b70*/  UIADD3 UR9, UR9, 0x33470, URZ ;  /* 0x0003347009097890 */ /* 0x000fe2000fffe03f */
[----:B--2---:R-:W-:Y:S02]  /*26b80*/  IMAD R3, R3, 0x7800, R7 ;  /* 0x0000780003037824 */ /* 0x004fe400078e0207 */
[----:B---3--:R-:W-:-:S03]  /*26b90*/  IMAD R0, R0, 0xa0, R6 ;  /* 0x000000a000007824 */ /* 0x008fc600078e0206 */
[----:B------:R-:W-:Y:S02]  /*26ba0*/  R2UR UR15, R3 ;  /* 0x00000000030f72ca */ /* 0x000fe400000e0000 */
[----:B----4-:R-:W-:Y:S02]  /*26bb0*/  R2UR UR13, R5 ;  /* 0x00000000050d72ca */ /* 0x010fe400000e0000 */
[----:B------:R-:W-:-:S09]  /*26bc0*/  R2UR UR11, R0 ;  /* 0x00000000000b72ca */ /* 0x000fd200000e0000 */
[----:B------:R-:W-:Y:S02]  /*26bd0*/  UIADD3 UR8, UR15, 0xf200, URZ ;  /* 0x0000f2000f087890 */ /* 0x000fe4000fffe03f */
[----:B------:R-:W-:Y:S02]  /*26be0*/  UIADD3 UR14, UR15, 0x11a00, URZ ;  /* 0x00011a000f0e7890 */ /* 0x000fe4000fffe03f */
[----:B------:R-:W-:-:S05]  /*26bf0*/  UIADD3 UR15, UR15, 0x14200, URZ ;  /* 0x000142000f0f7890 */ /* 0x000fca000fffe03f */
[----:B------:R1:W-:Y:S02]  /*26c00*/  UTMALDG.4D [UR8], [UR4], desc[UR6] ;  /* 0x00000608040075b4 */ /* 0x0003e40008019000 */
[----:B-1----:R-:W-:Y:S01]  /*26c10*/  UMOV UR8, UR14 ;  /* 0x0000000e00087c82 */ /* 0x002fe20008000000 */
[----:B------:R-:W-:Y:S01]  /*26c20*/  UMOV UR10, UR16 ;  /* 0x00000010000a7c82 */ /* 0x000fe20008000000 */
[----:B------:R-:W-:Y:S01]  /*26c30*/  UMOV UR14, 0x80 ;  /* 0x00000080000e7882 */ /* 0x000fe20000000000 */
[----:B------:R1:W-:Y:S02]  /*26c40*/  UTMALDG.4D [UR8], [UR4], desc[UR6] ;  /* 0x00000608040075b4 */ /* 0x0003e40008019000 */
[----:B-1----:R-:W-:Y:S01]  /*26c50*/  UMOV UR8, UR15 ;  /* 0x0000000f00087c82 */ /* 0x002fe20008000000 */
[----:B------:R-:W-:Y:S02]  /*26c60*/  UMOV UR10, UR14 ;  /* 0x0000000e000a7c82 */ /* 0x000fe40008000000 */
[----:B------:R1:W-:Y:S01]  /*26c70*/  UTMALDG.4D [UR8], [UR4], desc[UR6] ;  /* 0x00000608040075b4 */ /* 0x0003e20008019000 */
[----:B------:R-:W2:Y:S02]  /*26c80*/  SYNCS.PHASECHK.TRANS64.TRYWAIT P0, [R2+URZ+0x33440], R4 ;  /* 0x03344004020075a7 */ /* 0x000ea4000800017f */
[----:B-12---:R-:W-:Y:S05]  /*26c90*/  @!P0 BRA `(.L_x_737) ;  /* 0x0000006000c88947 */ /* 0x006fea0003800000 */
.L_x_910:
        /* <DEDUP_REMOVED lines=8> */
.L_x_738:
[----:B------:R-:W2:Y:S04]  /*26d20*/  LDL R5, [R1] ;  /* 0x0000000001057983 */ /* 0x000ea80000100800 */
[----:B01----:R-:W3:Y:S01]  /*26d30*/  LDL.LU R4, [R1+0x8] ;  /* 0x0000080001047983 */ /* 0x003ee20000300800 */
[----:B------:R-:W-:Y:S01]  /*26d40*/  R2UR UR15, R3 ;  /* 0x00000000030f72ca */ /* 0x000fe200000e0000 */
[----:B------:R-:W-:Y:S01]  /*26d50*/  UIADD3 UR4, UP0, UR40, 0x370, URZ ;  /* 0x0000037028047890 */ /* 0x000fe2000ff1e03f */
[----:B------:R-:W-:Y:S01]  /*26d60*/  R2UR UR9, R2 ;  /* 0x00000000020972ca */ /* 0x000fe200000e0000 */
[----:B------:R-:W-:Y:S01]  /*26d70*/  UMOV UR10, URZ ;  /* 0x0000003f000a7c82 */ /* 0x000fe20008000000 */
[----:B------:R-:W-:Y:S01]  /*26d80*/  R2UR UR11, R0 ;  /* 0x00000000000b72ca */ /* 0x000fe200000e0000 */
[----:B------:R-:W-:Y:S01]  /*26d90*/  UIADD3.X UR5, URZ, UR41, URZ, UP0, !UPT ;  /* 0x000000293f057290 */ /* 0x000fe200087fe43f */
[----:B------:R-:W-:Y:S01]  /*26da0*/  R2UR UR12, R18 ;  /* 0x00000000120c72ca */ /* 0x000fe200000e0000 */
[----:B------:R-:W-:Y:S01]  /*26db0*/  UMOV UR6, 0x0 ;  /* 0x0000000000067882 */ /* 0x000fe20000000000 */
[----:B------:R-:W-:Y:S01]  /*26dc0*/  PLOP3.LUT P0, PT, PT, PT, PT, 0x80, 0x0 ;  /* 0x000000000000781c */ /* 0x000fe20003f0f070 */
[----:B------:R-:W-:Y:S01]  /*26dd0*/  UMOV UR7, 0x14f00000 ;  /* 0x14f0000000077882 */ /* 0x000fe20000000000 */
[----:B------:R-:W-:-:S03]  /*26de0*/  UMOV UR16, 0x40 ;  /* 0x0000004000107882 */ /* 0x000fc60000000000 */
[----:B------:R-:W-:Y:S02]  /*26df0*/  UIADD3 UR8, UR15, 0x24200, URZ ;  /* 0x000242000f087890 */ /* 0x000fe4000fffe03f */
[----:B------:R-:W-:Y:S02]  /*26e00*/  UIADD3 UR9, UR9, 0x33430, URZ ;  /* 0x0003343009097890 */ /* 0x000fe4000fffe03f */
[----:B------:R-:W-:Y:S02]  /*26e10*/  UIADD3 UR14, UR15, 0x26a00, URZ ;  /* 0x00026a000f0e7890 */ /* 0x000fe4000fffe03f */
[----:B------:R-:W-:Y:S01]  /*26e20*/  UIADD3 UR15, UR15, 0x29200, URZ ;  /* 0x000292000f0f7890 */ /* 0x000fe2000fffe03f */
[----:B--2---:R-:W-:Y:S02]  /*26e30*/  R2UR UR13, R5 ;  /* 0x00000000050d72ca */ /* 0x004fe400000e0000 */
[----:B---3--:R-:W-:-:S04]  /*26e40*/  LOP3.LUT R4, R4, 0xfffffffe, RZ, 0xc0, !PT ;  /* 0xfffffffe04047812 */ /* 0x008fc800078ec0ff */
[----:B------:R-:W-:-:S07]  /*26e50*/  @P0 LOP3.LUT R4, R4, 0x1, RZ, 0xfc, !PT ;  /* 0x0000000104040812 */ /* 0x000fce00078efcff */
[----:B------:R0:W-:Y:S01]  /*26e60*/  UTMALDG.4D [UR8], [UR4], desc[UR6] ;  /* 0x00000608040075b4 */ /* 0x0001e20008019000 */
[----:B------:R2:W-:Y:S01]  /*26e70*/  STL [R1+0x8], R4 ;  /* 0x0000080401007387 */ /* 0x0005e20000100800 */
[----:B0-----:R-:W-:Y:S01]  /*26e80*/  UMOV UR8, UR14 ;  /* 0x0000000e00087c82 */ /* 0x001fe20008000000 */
[----:B------:R-:W-:Y:S01]  /*26e90*/  UMOV UR10, UR16 ;  /* 0x00000010000a7c82 */ /* 0x000fe20008000000 */
[----:B------:R-:W-:Y:S01]  /*26ea0*/  UMOV UR14, 0x80 ;  /* 0x00000080000e7882 */ /* 0x000fe20000000000 */
[----:B------:R0:W-:Y:S02]  /*26eb0*/  UTMALDG.4D [UR8], [UR4], desc[UR6] ;  /* 0x00000608040075b4 */ /* 0x0001e40008019000 */
[----:B0-----:R-:W-:Y:S01]  /*26ec0*/  UMOV UR8, UR15 ;  /* 0x0000000f00087c82 */ /* 0x001fe20008000000 */
[----:B------:R-:W-:Y:S02]  /*26ed0*/  UMOV UR10, UR14 ;  /* 0x0000000e000a7c82 */ /* 0x000fe40008000000 */
[----:B------:R2:W-:Y:S02]  /*26ee0*/  UTMALDG.4D [UR8], [UR4], desc[UR6] ;  /* 0x00000608040075b4 */ /* 0x0005e40008019000 */
[----:B--2---:R-:W-:Y:S01]  /*26ef0*/  NOP ;  /* 0x0000000000007918 */ /* 0x004fe20000000000 */
.L_x_732:
[----:B------:R-:W2:Y:S04]  /*26f00*/  LDL R2, [R1+0x4] ;  /* 0x0000040001027983 */ /* 0x000ea80000100800 */
[----:B------:R-:W3:Y:S04]  /*26f10*/  LDL.LU R3, [R1+0x38] ;  /* 0x0000380001037983 */ /* 0x000ee80000300800 */
[----:B------:R-:W4:Y:S04]  /*26f20*/  LDL.LU R5, [R1+0x30] ;  /* 0x0000300001057983 */ /* 0x000f280000300800 */
[----:B0-----:R-:W5:Y:S01]  /*26f30*/  LDL.LU R4, [R1+0x40] ;  /* 0x0000400001047983 */ /* 0x001f620000300800 */
[----:B------:R-:W-:Y:S05]  /*26f40*/  WARPSYNC.ALL ;  /* 0x0000000000007948 */ /* 0x000fea0003800000 */
[----:B------:R-:W-:Y:S01]  /*26f50*/  ULDC.64 UR4, c[0x0][0x298] ;  /* 0x0000a60000047ab9 */ /* 0x000fe20000000a00 */
[----:B------:R-:W-:Y:S01]  /*26f60*/  ULDC.64 UR6, c[0x0][0xa00] ;  /* 0x0002800000067ab9 */ /* 0x000fe20000000a00 */
[----:B------:R-:W-:Y:S01]  /*26f70*/  BSSY B6, `(.L_x_739) ;  /* 0x0000024000067945 */ /* 0x000fe20003800000 */
[----:B------:R-:W-:Y:S01]  /*26f80*/  BAR.SYNC.DEFER_BLOCKING 0x8, 0x180 ;  /* 0x0206000000007b1d */ /* 0x000fe20000010000 */
[----:B------:R-:W-:-:S04]  /*26f90*/  ISETP.NE.U32.AND P0, PT, RZ, UR6, PT ;  /* 0x00000006ff007c0c */ /* 0x000fc8000bf05070 */
[----:B------:R-:W-:Y:S01]  /*26fa0*/  ISETP.NE.AND.EX P0, PT, RZ, UR7, PT, P0 ;  /* 0x00000007ff007c0c */ /* 0x000fe2000bf05300 */
[----:B--2---:R-:W-:Y:S01]  /*26fb0*/  VIADD R2, R2, 0x1e200 ;  /* 0x0001e20002027836 */ /* 0x004fe20000000000 */
[----:B---3--:R-:W-:-:S04]  /*26fc0*/  SHF.R.S32.HI R0, RZ, 0x1f, R3 ;  /* 0x0000001fff007819 */ /* 0x008fc80000011403 */
[----:B------:R-:W-:Y:S02]  /*26fd0*/  LOP3.LUT P1, RZ, R2, 0x1bf, RZ, 0xc0, !PT ;  /* 0x000001bf02ff7812 */ /* 0x000fe4000782c0ff */
[----:B----4-:R-:W-:Y:S01]  /*26fe0*/  SEL R5, R5, RZ, !P0 ;  /* 0x000000ff05057207 */ /* 0x010fe20004000000 */
[----:B------:R-:W-:Y:S01]  /*26ff0*/  IMAD R0, R0, UR4, RZ ;  /* 0x0000000400007c24 */ /* 0x000fe2000f8e02ff */
[----:B-----5:R-:W-:-:S03]  /*27000*/  SEL R4, R4, RZ, !P0 ;  /* 0x000000ff04047207 */ /* 0x020fc60004000000 */
[C---:B------:R-:W-:Y:S02]  /*27010*/  IMAD R0, R3.reuse, UR5, R0 ;  /* 0x0000000503007c24 */ /* 0x040fe4000f8e0200 */
[----:B------:R-:W-:-:S05]  /*27020*/  IMAD.WIDE.U32 R2, R3, UR4, RZ ;  /* 0x0000000403027c25 */ /* 0x000fca000f8e00ff */
[----:B------:R0:W-:Y:S04]  /*27030*/  STL.64 [R1+0x38], R2 ;  /* 0x0000380201007387 */ /* 0x0001e80000100a00 */
[----:B------:R2:W-:Y:S04]  /*27040*/  STL [R1+0x30], R5 ;  /* 0x0000300501007387 */ /* 0x0005e80000100800 */
[----:B------:R2:W-:Y:S01]  /*27050*/  STL [R1+0x54], R4 ;  /* 0x0000540401007387 */ /* 0x0005e20000100800 */
[----:B0-----:R-:W-:Y:S01]  /*27060*/  IMAD.IADD R2, R3, 0x1, R0 ;  /* 0x0000000103027824 */ /* 0x001fe200078e0200 */
[----:B------:R-:W-:-:S05]  /*27070*/  SHF.R.S32.HI R0, RZ, 0x1f, R18 ;  /* 0x0000001fff007819 */ /* 0x000fca0000011412 */
[----:B------:R2:W-:Y:S04]  /*27080*/  STL [R1+0x50], R0 ;  /* 0x0000500001007387 */ /* 0x0005e80000100800 */
[----:B------:R2:W-:Y:S01]  /*27090*/  STL [R1+0x40], R2 ;  /* 0x0000400201007387 */ /* 0x0005e20000100800 */
[----:B------:R-:W-:Y:S05]  /*270a0*/  @!P1 BRA `(.L_x_740) ;  /* 0x0000000000409947 */ /* 0x000fea0003800000 */
[----:B--2---:R-:W-:Y:S01]  /*270b0*/  MOV R2, 0x0 ;  /* 0x0000000000027802 */ /* 0x004fe20000000f00 */
[----:B------:R-:W-:Y:S01]  /*270c0*/  ULDC.64 UR4, c[0x4][0xc0] ;  /* 0x0100300000047ab9 */ /* 0x000fe20000000a00 */
[----:B------:R-:W-:Y:S01]  /*270d0*/  ULDC.64 UR6, c[0x4][0xc8] ;  /* 0x0100320000067ab9 */ /* 0x000fe20000000a00 */
[----:B------:R-:W-:Y:S01]  /*270e0*/  ULDC.64 UR8, c[0x4][0x28] ;  /* 0x01000a0000087ab9 */ /* 0x000fe20000000a00 */
[----:B------:R-:W-:Y:S01]  /*270f0*/  MOV R4, UR4 ;  /* 0x0000000400047c02 */ /* 0x000fe20008000f00 */
[----:B------:R-:W-:Y:S01]  /*27100*/  IMAD.U32 R5, RZ, RZ, UR5 ;  /* 0x00000005ff057e24 */ /* 0x000fe2000f8e00ff */
[----:B------:R-:W0:Y:S01]  /*27110*/  LDC.64 R2, c[0x4][R2] ;  /* 0x0100000002027b82 */ /* 0x000e220000000a00 */
[----:B------:R-:W-:Y:S01]  /*27120*/  IMAD.U32 R6, RZ, RZ, UR6 ;  /* 0x00000006ff067e24 */ /* 0x000fe2000f8e00ff */
[----:B------:R-:W-:Y:S01]  /*27130*/  MOV R10, UR8 ;  /* 0x00000008000a7c02 */ /* 0x000fe20008000f00 */
[----:B------:R-:W-:Y:S01]  /*27140*/  IMAD.U32 R7, RZ, RZ, UR7 ;  /* 0x00000007ff077e24 */ /* 0x000fe2000f8e00ff */
[----:B------:R-:W-:Y:S01]  /*27150*/  MOV R13, RZ ;  /* 0x000000ff000d7202 */ /* 0x000fe20000000f00 */
[----:B------:R-:W-:-:S02]  /*27160*/  IMAD.U32 R11, RZ, RZ, UR9 ;  /* 0x00000009ff0b7e24 */ /* 0x000fc4000f8e00ff */
[----:B-1----:R-:W-:Y:S02]  /*27170*/  IMAD.MOV.U32 R8, RZ, RZ, 0x70 ;  /* 0x00000070ff087424 */ /* 0x002fe400078e00ff */
[----:B------:R-:W-:-:S07]  /*27180*/  IMAD.MOV.U32 R12, RZ, RZ, 0x1 ;  /* 0x00000001ff0c7424 */ /* 0x000fce00078e00ff */
[----:B------:R-:W-:-:S07]  /*27190*/  LEPC R20, `(.L_x_740) ;  /* 0x000000001014794e */ /* 0x000fce0000000000 */
[----:B0-----:R-:W-:Y:S05]  /*271a0*/  CALL.ABS.NOINC R2 ;  /* 0x0000000002007343 */ /* 0x001fea0003c00000 */
.L_x_740:
[----:B------:R-:W-:Y:S05]  /*271b0*/  BSYNC B6 ;  /* 0x0000000000067941 */ /* 0x000fea0003800000 */
.L_x_739:
[----:B--2---:R-:W2:Y:S01]  /*271c0*/  LDL.LU R4, [R1+0x40] ;  /* 0x0000400001047983 */ /* 0x004ea20000300800 */
[----:B------:R-:W0:Y:S01]  /*271d0*/  LDC R7, c[0x0][0x448] ;  /* 0x00011200ff077b82 */ /* 0x000e220000000800 */
[----:B------:R-:W-:Y:S01]  /*271e0*/  ULDC.64 UR4, c[0x0][0x2d8] ;  /* 0x0000b60000047ab9 */ /* 0x000fe20000000a00 */
[----:B------:R-:W-:Y:S01]  /*271f0*/  IMAD.SHL.U32 R17, R17, 0x80, RZ ;  /* 0x0000008011117824 */ /* 0x000fe200078e00ff */
[----:B------:R-:W2:Y:S01]  /*27200*/  LDL.LU.64 R2, [R1+0x38] ;  /* 0x0000380001027983 */ /* 0x000ea20000300a00 */
[----:B------:R-:W-:-:S03]  /*27210*/  ULDC.64 UR6, c[0x0][0x280] ;  /* 0x0000a00000067ab9 */ /* 0x000fc60000000a00 */
[----:B------:R-:W3:Y:S04]  /*27220*/  LDL.LU R0, [R1+0x50] ;  /* 0x0000500001007983 */ /* 0x000ee80000300800 */
[----:B------:R-:W4:Y:S04]  /*27230*/  LDL.LU R6, [R1+0x54] ;  /* 0x0000540001067983 */ /* 0x000f280000300800 */
[----:B------:R-:W4:Y:S01]  /*27240*/  LDL.LU R5, [R1+0x30] ;  /* 0x0000300001057983 */ /* 0x000f220000300800 */
[----:B------:R-:W0:Y:S01]  /*27250*/  S2R R10, SR_TID.X ;  /* 0x00000000000a7919 */ /* 0x000e220000002100 */
[----:B-1----:R-:W1:Y:S01]  /*27260*/  S2R R8, SR_TID.X ;  /* 0x0000000000087919 */ /* 0x002e620000002100 */
[----:B0-----:R-:W-:Y:S01]  /*27270*/  ISETP.NE.AND P0, PT, R7, 0x1, PT ;  /* 0x000000010700780c */ /* 0x001fe20003f05270 */
[----:B------:R-:W-:-:S02]  /*27280*/  IMAD.SHL.U32 R10, R10, 0x10, RZ ;  /* 0x000000100a0a7824 */ /* 0x000fc400078e00ff */
[----:B-1----:R-:W-:-:S03]  /*27290*/  IMAD.SHL.U32 R9, R8, 0x10, RZ ;  /* 0x0000001008097824 */ /* 0x002fc600078e00ff */
[----:B------:R-:W-:-:S04]  /*272a0*/  LOP3.LUT R10, R10, 0x30, RZ, 0xc0, !PT ;  /* 0x000000300a0a7812 */ /* 0x000fc800078ec0ff */
[C---:B------:R-:W-:Y:S02]  /*272b0*/  LOP3.LUT R11, R10.reuse, 0x40, RZ, 0xfc, !PT ;  /* 0x000000400a0b7812 */ /* 0x040fe400078efcff */
[----:B------:R-:W-:Y:S02]  /*272c0*/  LOP3.LUT R10, R10, 0x80, RZ, 0xfc, !PT ;  /* 0x000000800a0a7812 */ /* 0x000fe400078efcff */
[----:B------:R-:W-:Y:S01]  /*272d0*/  LOP3.LUT R9, R9, 0x30, RZ, 0xc0, !PT ;  /* 0x0000003009097812 */ /* 0x000fe200078ec0ff */
[----:B--2---:R-:W-:Y:S02]  /*272e0*/  IMAD.MOV.U32 R3, RZ, RZ, R4 ;  /* 0x000000ffff037224 */ /* 0x004fe400078e0004 */
[----:B------:R-:W0:Y:S01]  /*272f0*/  S2R R4, SR_TID.X ;  /* 0x0000000000047919 */ /* 0x000e220000002100 */
[----:B---3--:R-:W-:Y:S02]  /*27300*/  IMAD R0, R0, UR4, RZ ;  /* 0x0000000400007c24 */ /* 0x008fe4000f8e02ff */
[----:B------:R-:W-:-:S04]  /*27310*/  IMAD.WIDE.U32 R2, R18, UR4, R2 ;  /* 0x0000000412027c25 */ /* 0x000fc8000f8e0002 */
[----:B------:R-:W-:Y:S01]  /*27320*/  IMAD R0, R18, UR5, R0 ;  /* 0x0000000512007c24 */ /* 0x000fe2000f8e0200 */
[----:B------:R-:W-:-:S03]  /*27330*/  ULDC.64 UR4, c[0x0][0x2e0] ;  /* 0x0000b80000047ab9 */ /* 0x000fc60000000a00 */
[----:B------:R-:W-:Y:S02]  /*27340*/  IMAD.IADD R3, R3, 0x1, R0 ;  /* 0x0000000103037824 */ /* 0x000fe400078e0200 */
[----:B----4-:R-:W-:Y:S02]  /*27350*/  IMAD R0, R6, UR4, RZ ;  /* 0x0000000406007c24 */ /* 0x010fe4000f8e02ff */
[C---:B------:R-:W-:Y:S01]  /*27360*/  IMAD.WIDE.U32 R2, R5.reuse, UR4, R2 ;  /* 0x0000000405027c25 */ /* 0x040fe2000f8e0002 */
[----:B------:R-:W1:Y:S03]  /*27370*/  @P0 LDC R6, c[0x0][0x450] ;  /* 0x00011400ff060b82 */ /* 0x000e660000000800 */
[----:B------:R-:W-:Y:S01]  /*27380*/  IMAD R0, R5, UR5, R0 ;  /* 0x0000000505007c24 */ /* 0x000fe2000f8e0200 */
[----:B------:R-:W-:-:S03]  /*27390*/  ULDC.64 UR4, c[0x0][0x2d0] ;  /* 0x0000b40000047ab9 */ /* 0x000fc60000000a00 */
[----:B------:R-:W-:Y:S01]  /*273a0*/  IMAD.IADD R3, R3, 0x1, R0 ;  /* 0x0000000103037824 */ /* 0x000fe200078e0200 */
[C---:B0-----:R-:W-:Y:S02]  /*273b0*/  LOP3.LUT R5, R4.reuse, 0x7f, RZ, 0xc0, !PT ;  /* 0x0000007f04057812 */ /* 0x041fe400078ec0ff */
[----:B------:R-:W-:Y:S02]  /*273c0*/  SHF.L.U32 R4, R4, 0x5, RZ ;  /* 0x0000000504047819 */ /* 0x000fe400000006ff */
[----:B------:R-:W-:-:S04]  /*273d0*/  SHF.R.U32.HI R5, RZ, 0x2, R5 ;  /* 0x00000002ff057819 */ /* 0x000fc80000011605 */
[----:B------:R-:W-:Y:S02]  /*273e0*/  LOP3.LUT R4, R5, 0x60, R4, 0xf8, !PT ;  /* 0x0000006005047812 */ /* 0x000fe400078ef804 */
[----:B------:R-:W0:Y:S02]  /*273f0*/  @P0 LDC R5, c[0x0][0x44c] ;  /* 0x00011300ff050b82 */ /* 0x000e240000000800 */
[----:B------:R-:W-:-:S05]  /*27400*/  LOP3.LUT R0, R4, R17, RZ, 0xfc, !PT ;  /* 0x0000001104007212 */ /* 0x000fca00078efcff */
[----:B------:R-:W-:Y:S02]  /*27410*/  IMAD.MOV.U32 R4, RZ, RZ, R0 ;  /* 0x000000ffff047224 */ /* 0x000fe400078e0000 */
[----:B0-----:R-:W-:-:S05]  /*27420*/  @P0 IMAD.HI.U32 R5, R0, R5, RZ ;  /* 0x0000000500050227 */ /* 0x001fca00078e00ff */
[----:B-1----:R-:W-:-:S05]  /*27430*/  @P0 SHF.R.U32.HI R4, RZ, R6, R5 ;  /* 0x00000006ff040219 */ /* 0x002fca0000011605 */
[----:B------:R-:W-:Y:S02]  /*27440*/  IMAD.MOV R5, RZ, RZ, -R4 ;  /* 0x000000ffff057224 */ /* 0x000fe400078e0a04 */
[----:B------:R-:W-:-:S04]  /*27450*/  IMAD.WIDE.U32 R2, R4, UR4, R2 ;  /* 0x0000000404027c25 */ /* 0x000fc8000f8e0002 */
[----:B------:R-:W-:Y:S01]  /*27460*/  IMAD R0, R7, R5, R0 ;  /* 0x0000000507007224 */ /* 0x000fe200078e0200 */
[----:B------:R-:W-:-:S05]  /*27470*/  SHF.R.S32.HI R5, RZ, 0x1f, R4 ;  /* 0x0000001fff057819 */ /* 0x000fca0000011404 */
[----:B------:R-:W-:-:S04]  /*27480*/  IMAD R5, R5, UR4, RZ ;  /* 0x0000000405057c24 */ /* 0x000fc8000f8e02ff */
[----:B------:R-:W-:Y:S01]  /*27490*/  IMAD R4, R4, UR5, R5 ;  /* 0x0000000504047c24 */ /* 0x000fe2000f8e0205 */
[----:B------:R-:W-:-:S04]  /*274a0*/  ULDC.64 UR4, c[0x0][0x2c8] ;  /* 0x0000b20000047ab9 */ /* 0x000fc80000000a00 */
[----:B------:R-:W-:Y:S02]  /*274b0*/  IADD3 R3, R3, R4, RZ ;  /* 0x0000000403037210 */ /* 0x000fe40007ffe0ff */
[----:B------:R-:W-:Y:S01]  /*274c0*/  SHF.R.S32.HI R4, RZ, 0x1f, R0 ;  /* 0x0000001fff047819 */ /* 0x000fe20000011400 */
[----:B------:R-:W-:-:S04]  /*274d0*/  IMAD.WIDE.U32 R2, R0, UR4, R2 ;  /* 0x0000000400027c25 */ /* 0x000fc8000f8e0002 */
[----:B------:R-:W-:Y:S01]  /*274e0*/  IMAD R4, R4, UR4, RZ ;  /* 0x0000000404047c24 */ /* 0x000fe2000f8e02ff */
[----:B------:R-:W-:Y:S02]  /*274f0*/  ULDC UR4, c[0x0][0x2b8] ;  /* 0x0000ae0000047ab9 */ /* 0x000fe40000000800 */
[----:B------:R-:W-:Y:S01]  /*27500*/  ISETP.GE.AND P2, PT, R10, UR4, PT ;  /* 0x000000040a007c0c */ /* 0x000fe2000bf46270 */
[----:B------:R-:W-:Y:S01]  /*27510*/  IMAD R0, R0, UR5, R4 ;  /* 0x0000000500007c24 */ /* 0x000fe2000f8e0204 */
[----:B------:R-:W-:Y:S02]  /*27520*/  LOP3.LUT R10, R8, 0x7f, RZ, 0xc0, !PT ;  /* 0x0000007f080a7812 */ /* 0x000fe400078ec0ff */
[----:B------:R0:W5:Y:S01]  /*27530*/  LDL R8, [R1+0x34] ;  /* 0x0000340001087983 */ /* 0x0001620000100800 */
[----:B------:R-:W-:Y:S02]  /*27540*/  IADD3 R4, P3, R2, UR6, RZ ;  /* 0x0000000602047c10 */ /* 0x000fe4000ff7e0ff */
[----:B------:R-:W-:-:S02]  /*27550*/  ISETP.GE.AND P0, PT, R9, UR4, PT ;  /* 0x0000000409007c0c */ /* 0x000fc4000bf06270 */
[----:B------:R-:W-:Y:S01]  /*27560*/  ISETP.GE.AND P1, PT, R11, UR4, PT ;  /* 0x000000040b007c0c */ /* 0x000fe2000bf26270 */
[----:B------:R-:W-:Y:S01]  /*27570*/  UMOV UR4, 0xffffffff ;  /* 0xffffffff00047882 */ /* 0x000fe20000000000 */
[----:B------:R-:W-:Y:S02]  /*27580*/  IADD3.X R3, R3, UR7, R0, P3, !PT ;  /* 0x0000000703037c10 */ /* 0x000fe40009ffe400 */
[----:B------:R-:W-:Y:S01]  /*27590*/  SHF.R.U32.HI R10, RZ, 0x2, R10 ;  /* 0x00000002ff0a7819 */ /* 0x000fe2000001160a */
[----:B0-----:R-:W-:Y:S08]  /*275a0*/  BRA.DIV UR4, `(.L_x_741) ;  /* 0x0000005a04987947 */ /* 0x001ff0000b800000 */
[----:B------:R-:W2:Y:S01]  /*275b0*/  LDL.LU R6, [R1+0x4c] ;  /* 0x00004c0001067983 */ /* 0x000ea20000300800 */
[----:B------:R-:W-:-:S04]  /*275c0*/  IMAD.IADD R0, R10, 0x1, R17 ;  /* 0x000000010a007824 */ /* 0x000fc800078e0211 */
[----:B------:R-:W-:Y:S02]  /*275d0*/  VIADD R5, R0, 0x20 ;  /* 0x0000002000057836 */ /* 0x000fe40000000000 */
[----:B--2---:R-:W-:Y:S02]  /*275e0*/  IMAD R2, R6, R7, RZ ;  /* 0x0000000706027224 */ /* 0x004fe400078e02ff */
[----:B------:R-:W0:Y:S03]  /*275f0*/  SHFL.IDX PT, R7, R4, RZ, 0x1c1f ;  /* 0x001c1fff04077589 */ /* 0x000e2600000e0000 */
[----:B------:R-:W-:Y:S01]  /*27600*/  ISETP.GE.AND P4, PT, R0, R2, PT ;  /* 0x000000020000720c */ /* 0x000fe20003f86270 */
[----:B------:R-:W1:-:S12]  /*27610*/  SHFL.IDX PT, R6, R3, RZ, 0x1c1f ;  /* 0x001c1fff03067589 */ /* 0x000e5800000e0000 */
[----:B0-----:R-:W-:-:S04]  /*27620*/  @!P4 IADD3 R7, P3, R9, R7, RZ ;  /* 0x000000070907c210 */ /* 0x001fc80007f7e0ff */
[----:B-1----:R-:W-:Y:S02]  /*27630*/  @!P4 IADD3.X R6, RZ, R6, RZ, P3, !PT ;  /* 0x00000006ff06c210 */ /* 0x002fe40001ffe4ff */
[----:B------:R-:W-:Y:S02]  /*27640*/  ISETP.GE.AND P3, PT, R5, R2, PT ;  /* 0x000000020500720c */ /* 0x000fe40003f66270 */
[-C--:B------:R-:W-:Y:S01]  /*27650*/  @!P4 LOP3.LUT R7, R7, R6.reuse, RZ, 0x3c, !PT ;  /* 0x000000060707c212 */ /* 0x080fe200078e3cff */
[----:B------:R-:W0:Y:S03]  /*27660*/  SHFL.IDX PT, R5, R4, 0x1, 0x1c1f ;  /* 0x003c1f0004057f89 */ /* 0x000e2600000e0000 */
[----:B------:R-:W-:-:S04]  /*27670*/  @!P4 LOP3.LUT R6, R7, R6, RZ, 0x3c, !PT ;  /* 0x000000060706c212 */ /* 0x000fc800078e3cff */
[----:B------:R-:W-:-:S05]  /*27680*/  @!P4 LOP3.LUT R7, R7, R6, RZ, 0x3c, !PT ;  /* 0x000000060707c212 */ /* 0x000fca00078e3cff */
[----:B-----5:R-:W-:Y:S04]  /*27690*/  @!P4 LDGSTS.E.BYPASS.LTC128B.128 [R8+0x1e200], desc[UR54][R6.64], !P0 ;  /* 0x1e2000000608cfae */ /* 0x020fe8000c101d76 */
[----:B------:R-:W-:Y:S04]  /*276a0*/  @!P4 LDGSTS.E.BYPASS.LTC128B.128 [R8+0x20200], desc[UR54][R6.64+0x40], !P1 ;  /* 0x202000400608cfae */ /* 0x000fe8000c901d76 */
[----:B------:R1:W-:Y:S01]  /*276b0*/  @!P4 LDGSTS.E.BYPASS.LTC128B.128 [R8+0x22200], desc[UR54][R6.64+0x80], !P2 ;  /* 0x222000800608cfae */ /* 0x0003e2000d101d76 */
[----:B0-----:R-:W-:-:S03]  /*276c0*/  @!P3 IADD3 R5, P4, R9, R5, RZ ;  /* 0x000000050905b210 */ /* 0x001fc60007f9e0ff */
[----:B-1----:R-:W0:Y:S02]  /*276d0*/  SHFL.IDX PT, R6, R3, 0x1, 0x1c1f ;  /* 0x003c1f0003067f89 */ /* 0x002e2400000e0000 */
[----:B0-----:R-:W-:-:S04]  /*276e0*/  @!P3 IMAD.X R6, RZ, RZ, R6, P4 ;  /* 0x000000ffff06b224 */ /* 0x001fc800020e0606 */
[----:B------:R-:W-:Y:S01]  /*276f0*/  @!P3 IMAD.MOV.U32 R7, RZ, RZ, R6 ;  /* 0x000000ffff07b224 */ /* 0x000fe200078e0006 */
[----:B------:R-:W-:Y:S01]  /*27700*/  @!P3 MOV R6, R5 ;  /* 0x000000050006b202 */ /* 0x000fe20000000f00 */
[----:B------:R-:W-:-:S04]  /*27710*/  VIADD R5, R0, 0x40 ;  /* 0x0000004000057836 */ /* 0x000fc80000000000 */
[----:B------:R-:W-:Y:S04]  /*27720*/  @!P3 LDGSTS.E.BYPASS.LTC128B.128 [R8+0x1ea00], desc[UR54][R6.64], !P0 ;  /* 0x1ea000000608bfae */ /* 0x000fe8000c101d76 */
[----:B------:R-:W-:Y:S04]  /*27730*/  @!P3 LDGSTS.E.BYPASS.LTC128B.128 [R8+0x20a00], desc[UR54][R6.64+0x40], !P1 ;  /* 0x20a000400608bfae */ /* 0x000fe8000c901d76 */
[----:B------:R0:W-:Y:S01]  /*27740*/  @!P3 LDGSTS.E.BYPASS.LTC128B.128 [R8+0x22a00], desc[UR54][R6.64+0x80], !P2 ;  /* 0x22a000800608bfae */ /* 0x0001e2000d101d76 */
[----:B------:R-:W-:-:S03]  /*27750*/  ISETP.GE.AND P3, PT, R5, R2, PT ;  /* 0x000000020500720c */ /* 0x000fc60003f66270 */
[----:B------:R-:W1:Y:S04]  /*27760*/  SHFL.IDX PT, R5, R4, 0x2, 0x1c1f ;  /* 0x005c1f0004057f89 */ /* 0x000e6800000e0000 */
[----:B0-----:R-:W0:Y:S06]  /*27770*/  SHFL.IDX PT, R6, R3, 0x2, 0x1c1f ;  /* 0x005c1f0003067f89 */ /* 0x001e2c00000e0000 */
[----:B-1----:R-:W-:-:S05]  /*27780*/  @!P3 IADD3 R5, P4, R9, R5, RZ ;  /* 0x000000050905b210 */ /* 0x002fca0007f9e0ff */
[----:B0-----:R-:W-:-:S04]  /*27790*/  @!P3 IMAD.X R6, RZ, RZ, R6, P4 ;  /* 0x000000ffff06b224 */ /* 0x001fc800020e0606 */
[----:B------:R-:W-:Y:S01]  /*277a0*/  @!P3 IMAD.MOV.U32 R7, RZ, RZ, R6 ;  /* 0x000000ffff07b224 */ /* 0x000fe200078e0006 */
[----:B------:R-:W-:Y:S02]  /*277b0*/  @!P3 MOV R6, R5 ;  /* 0x000000050006b202 */ /* 0x000fe40000000f00 */
[----:B------:R1:W2:Y:S04]  /*277c0*/  SHFL.IDX PT, R5, R3, 0x3, 0x1c1f ;  /* 0x007c1f0003057f89 */ /* 0x0002a800000e0000 */
[----:B------:R1:W-:Y:S04]  /*277d0*/  @!P3 LDGSTS.E.BYPASS.LTC128B.128 [R8+0x1f200], desc[UR54][R6.64], !P0 ;  /* 0x1f2000000608bfae */ /* 0x0003e8000c101d76 */
[----:B------:R1:W-:Y:S04]  /*277e0*/  @!P3 LDGSTS.E.BYPASS.LTC128B.128 [R8+0x21200], desc[UR54][R6.64+0x40], !P1 ;  /* 0x212000400608bfae */ /* 0x0003e8000c901d76 */
[----:B------:R1:W-:Y:S04]  /*277f0*/  @!P3 LDGSTS.E.BYPASS.LTC128B.128 [R8+0x23200], desc[UR54][R6.64+0x80], !P2 ;  /* 0x232000800608bfae */ /* 0x0003e8000d101d76 */
[----:B------:R1:W3:Y:S02]  /*27800*/  SHFL.IDX PT, R3, R4, 0x3, 0x1c1f ;  /* 0x007c1f0004037f89 */ /* 0x0002e400000e0000 */
.L_x_919:
[----:B------:R-:W-:Y:S01]  /*27810*/  VIADD R0, R0, 0x60 ;  /* 0x0000006000007836 */ /* 0x000fe20000000000 */
[----:B------:R-:W-:Y:S04]  /*27820*/  BSSY B0, `(.L_x_742) ;  /* 0x000000b000007945 */ /* 0x000fe80003800000 */
[----:B------:R-:W-:-:S13]  /*27830*/  ISETP.GE.AND P3, PT, R0, R2, PT ;  /* 0x000000020000720c */ /* 0x000fda0003f66270 */
[----:B------:R-:W-:Y:S05]  /*27840*/  @P3 BRA `(.L_x_743) ;  /* 0x0000000000203947 */ /* 0x000fea0003800000 */
[----:B---3--:R-:W-:-:S05]  /*27850*/  IADD3 R2, P3, R9, R3, RZ ;  /* 0x0000000309027210 */ /* 0x008fca0007f7e0ff */
[----:B-12---:R-:W-:-:S05]  /*27860*/  IMAD.X R3, RZ, RZ, R5, P3 ;  /* 0x000000ffff037224 */ /* 0x006fca00018e0605 */
[----:B------:R-:W-:Y:S01]  /*27870*/  @!PT LDS RZ, [RZ] ;  /* 0x00000000fffff984 */ /* 0x000fe20000000800 */
[----:B------:R-:W-:Y:S01]  /*27880*/  @!PT LDS RZ, [RZ] ;  /* 0x00000000fffff984 */ /* 0x000fe20000000800 */
[----:B------:R-:W-:Y:S01]  /*27890*/  @!PT LDS RZ, [RZ] ;  /* 0x00000000fffff984 */ /* 0x000fe20000000800 */
[----:B------:R4:W-:Y:S04]  /*278a0*/  LDGSTS.E.BYPASS.LTC128B.128 [R8+0x1fa00], desc[UR54][R2.64], !P0 ;  /* 0x1fa0000002087fae */ /* 0x0009e8000c101d76 */
[----:B------:R4:W-:Y:S04]  /*278b0*/  LDGSTS.E.BYPASS.LTC128B.128 [R8+0x21a00], desc[UR54][R2.64+0x40], !P1 ;  /* 0x21a0004002087fae */ /* 0x0009e8000c901d76 */
[----:B------:R4:W-:Y:S02]  /*278c0*/  LDGSTS.E.BYPASS.LTC128B.128 [R8+0x23a00], desc[UR54][R2.64+0x80], !P2 ;  /* 0x23a0008002087fae */ /* 0x0009e4000d101d76 */
.L_x_743:
[----:B------:R-:W-:Y:S05]  /*278d0*/  BSYNC B0 ;  /* 0x0000000000007941 */ /* 0x000fea0003800000 */
.L_x_742:
[----:B01--4-:R0:W5:Y:S01]  /*278e0*/  LDL R8, [R1+0x4] ;  /* 0x0000040001087983 */ /* 0x0131620000100800 */
[----:B------:R-:W-:Y:S01]  /*278f0*/  PLOP3.LUT P0, PT, PT, PT, PT, 0x80, 0x0 ;  /* 0x000000000000781c */ /* 0x000fe20003f0f070 */
[----:B------:R-:W-:-:S12]  /*27900*/  NOP ;  /* 0x0000000000007918 */ /* 0x000fd80000000000 */
.L_x_744:
[----:B------:R-:W4:Y:S01]  /*27910*/  LDL R2, [R1+0x4] ;  /* 0x0000040001027983 */ /* 0x000f220000100800 */
[----:B------:R-:W-:Y:S02]  /*27920*/  PLOP3.LUT P1, PT, P1, P0, PT, 0xa2, 0x0 ;  /* 0x000000000000781c */ /* 0x000fe40000f21472 */
[----:B----4-:R-:W-:-:S08]  /*27930*/  @P0 R2UR P1, UR4, R2 ;  /* 0x00000000020402ca */ /* 0x010fd00000020000 */
[----:B------:R-:W-:-:S05]  /*27940*/  @P0 PLOP3.LUT P0, PT, P1, PT, PT, 0x80, 0x0 ;  /* 0x000000000000081c */ /* 0x000fca0000f0f070 */
[----:B------:R-:W-:Y:S01]  /*27950*/  @!P1 SYNCS.ARRIVE.TRANS64.RED.A0T1 RZ, [UR4+0x33400], RZ ;  /* 0x033400ffffff99a7 */ /* 0x000fe20008200404 */
[----:B------:R-:W-:Y:S07]  /*27960*/  @!P1 ARRIVES.LDGSTSBAR.64.TRANSCNT [UR4+0x33400] ;  /* 0x03340000ff0099b0 */ /* 0x000fee0008000a84 */
[----:B------:R-:W-:Y:S05]  /*27970*/  @P0 BRA.U.ANY `(.L_x_744) ;  /* 0xfffffffd00e40947 */ /* 0x000fea000393ffff */
[----:B---3--:R-:W3:Y:S02]  /*27980*/  LDL.LU R3, [R1+0x58] ;  /* 0x0000580001037983 */ /* 0x008ee40000300800 */
[----:B---3--:R-:W-:-:S05]  /*27990*/  VIADD R3, R3, 0x1 ;  /* 0x0000000103037836 */ /* 0x008fca0000000000 */
[----:B------:R1:W-:Y:S01]  /*279a0*/  STL [R1+0x58], R3 ;  /* 0x0000580301007387 */ /* 0x0003e20000100800 */
[----:B------:R-:W-:-:S04]  /*279b0*/  LEA.HI R0, R3, R3, RZ, 0x1 ;  /* 0x0000000303007211 */ /* 0x000fc800078f08ff */
[----:B------:R-:W-:-:S04]  /*279c0*/  LOP3.LUT R0, R0, 0xfffffffe, RZ, 0xc0, !PT ;  /* 0xfffffffe00007812 */ /* 0x000fc800078ec0ff */
[----:B------:R-:W-:-:S04]  /*279d0*/  IADD3 R0, R3, -R0, RZ ;  /* 0x8000000003007210 */ /* 0x000fc80007ffe0ff */
[----:B------:R-:W-:Y:S01]  /*279e0*/  SHF.L.U32 R0, R0, 0x1f, RZ ;  /* 0x0000001f00007819 */ /* 0x000fe200000006ff */
[----:B------:R-:W-:Y:S01]  /*279f0*/  NOP ;  /* 0x0000000000007918 */ /* 0x000fe20000000000 */
[----:B------:R1:W-:Y:S01]  /*27a00*/  SYNCS.ARRIVE.TRANS64.A1T0 RZ, [R2+URZ+0x33400], RZ ;  /* 0x033400ff02ff79a7 */ /* 0x0003e2000810003f */
[----:B------:R-:W-:Y:S01]  /*27a10*/  BSSY B0, `(.L_x_745) ;  /* 0x0000003000007945 */ /* 0x000fe20003800000 */
[----:B------:R-:W3:Y:S03]  /*27a20*/  SYNCS.PHASECHK.TRANS64.TRYWAIT P0, [R2+URZ+0x33420], R0 ;  /* 0x03342000020075a7 */ /* 0x000ee6000800017f */
[----:B-1-3--:R-:W-:Y:S05]  /*27a30*/  @!P0 BRA `(.L_x_746) ;  /* 0x0000005800d88947 */ /* 0x00afea0003800000 */
.L_x_920:
[----:B------:R-:W-:Y:S05]  /*27a40*/  BSYNC B0 ;  /* 0x0000000000007941 */ /* 0x000fea0003800000 */
.L_x_745:
[----:B-1----:R-:W3:Y:S02]  /*27a50*/  LDL.LU R2, [R1+0x44] ;  /* 0x0000440001027983 */ /* 0x002ee40000300800 */
[----:B---3--:R-:W-:-:S13]  /*27a60*/  ISETP.GE.AND P0, PT, R2, 0xa1, PT ;  /* 0x000000a10200780c */ /* 0x008fda0003f06270 */
[----:B------:R-:W-:Y:S05]  /*27a70*/  @!P0 BRA `(.L_x_747) ;  /* 0x00000014001c8947 */ /* 0x000fea0003800000 */
[----:B------:R-:W3:Y:S04]  /*27a80*/  LDL.LU R2, [R1+0x48] ;  /* 0x0000480001027983 */ /* 0x000ee80000300800 */
[----:B------:R1:W5:Y:S04]  /*27a90*/  LDL.LU R0, [R1+0xc] ;  /* 0x00000c0001007983 */ /* 0x0003680000300800 */
[----:B-----5:R1:W5:Y:S02]  /*27aa0*/  LDL.LU R8, [R1+0x14] ;  /* 0x0000140001087983 */ /* 0x0203640000300800 */
[----:B-1-3--:R-:W-:-:S07]  /*27ab0*/  VIADD R2, R2, 0xfffffffe ;  /* 0xfffffffe02027836 */ /* 0x00afce0000000000 */
.L_x_771:
[----:B------:R-:W3:Y:S01]  /*27ac0*/  LDL R3, [R1+0x8] ;  /* 0x0000080001037983 */ /* 0x000ee20000100800 */
[----:B-----5:R-:W-:Y:S01]  /*27ad0*/  VIADD R4, R0, 0x1 ;  /* 0x0000000100047836 */ /* 0x020fe20000000000 */
[----:B------:R-:W-:Y:S05]  /*27ae0*/  YIELD ;  /* 0x0000000000007946 */ /* 0x000fea0003800000 */
[C---:B------:R-:W-:Y:S01]  /*27af0*/  ISETP.NE.AND P0, PT, R4.reuse, 0x2, PT ;  /* 0x000000020400780c */ /* 0x040fe20003f05270 */
[----:B------:R-:W-:Y:S03]  /*27b00*/  BSSY B0, `(.L_x_748) ;  /* 0x00000b3000007945 */ /* 0x000fe60003800000 */
[----:B------:R-:W-:-:S02]  /*27b10*/  SEL R10, R4, RZ, P0 ;  /* 0x000000ff040a7207 */ /* 0x000fc40000000000 */
[----:B---3--:R-:W-:Y:S02]  /*27b20*/  LOP3.LUT P1, RZ, R3, 0x1, RZ, 0xc0, !PT ;  /* 0x0000000103ff7812 */ /* 0x008fe4000782c0ff */
[----:B------:R-:W-:-:S04]  /*27b30*/  SEL R3, RZ, 0x1, P0 ;  /* 0x00000001ff037807 */ /* 0x000fc80000000000 */
[----:B-----5:R-:W-:-:S05]  /*27b40*/  LOP3.LUT R9, R8, R3, RZ, 0x3c, !PT ;  /* 0x0000000308097212 */ /* 0x020fca00078e3cff */
[----:B------:R1:W-:Y:S04]  /*27b50*/  STL [R1+0x14], R9 ;  /* 0x0000140901007387 */ /* 0x0003e80000100800 */
[----:B------:R1:W-:Y:S01]  /*27b60*/  STL [R1+0xc], R10 ;  /* 0x00000c0a01007387 */ /* 0x0003e20000100800 */
[----:B------:R-:W-:Y:S05]  /*27b70*/  @!P1 BRA `(.L_x_749) ;  /* 0x0000000800ac9947 */ /* 0x000fea0003800000 */
[----:B------:R-:W-:Y:S01]  /*27b80*/  ULDC.64 UR4, c[0x0][0x418] ;  /* 0x0001060000047ab9 */ /* 0x000fe20000000a00 */
[----:B------:R-:W-:Y:S01]  /*27b90*/  IMAD.MOV.U32 R3, RZ, RZ, R2 ;  /* 0x000000ffff037224 */ /* 0x000fe200078e0002 */
[----:B------:R-:W-:-:S04]  /*27ba0*/  ISETP.NE.U32.AND P0, PT, RZ, UR4, PT ;  /* 0x00000004ff007c0c */ /* 0x000fc8000bf05070 */
[----:B------:R-:W-:-:S13]  /*27bb0*/  ISETP.NE.AND.EX P0, PT, RZ, UR5, PT, P0 ;  /* 0x00000005ff007c0c */ /* 0x000fda000bf05300 */
[----:B------:R-:W-:Y:S05]  /*27bc0*/  @!P0 BRA `(.L_x_750) ;  /* 0x0000000000508947 */ /* 0x000fea0003800000 */
[----:B------:R-:W3:Y:S01]  /*27bd0*/  LDL R11, [R1+0x20] ;  /* 0x00002000010b7983 */ /* 0x000ee20000100800 */
[----:B------:R-:W4:Y:S01]  /*27be0*/  LDC R6, c[0x0][0x43c] ;  /* 0x00010f00ff067b82 */ /* 0x000f220000000800 */
[----:B------:R-:W-:Y:S02]  /*27bf0*/  ULDC.64 UR6, c[0x0][0x428] ;  /* 0x00010a0000067ab9 */ /* 0x000fe40000000a00 */
[----:B------:R-:W5:Y:S01]  /*27c00*/  LDL R7, [R1+0x1c] ;  /* 0x00001c0001077983 */ /* 0x000f620000100800 */
[----:B----4-:R-:W-:-:S13]  /*27c10*/  ISETP.NE.AND P0, PT, R6, 0x1, PT ;  /* 0x000000010600780c */ /* 0x010fda0003f05270 */
[----:B--2---:R-:W2:Y:S02]  /*27c20*/  @P0 LDC.64 R4, c[0x0][0x440] ;  /* 0x00011000ff040b82 */ /* 0x004ea40000000a00 */
[----:B--2---:R-:W-:Y:S01]  /*27c30*/  @P0 IMAD.HI.U32 R3, R2, R4, RZ ;  /* 0x0000000402030227 */ /* 0x004fe200078e00ff */
[----:B------:R-:W-:-:S04]  /*27c40*/  MOV R4, R2 ;  /* 0x0000000200047202 */ /* 0x000fc80000000f00 */
[----:B------:R-:W-:-:S04]  /*27c50*/  @P0 SHF.R.U32.HI R4, RZ, R5, R3 ;  /* 0x00000005ff040219 */ /* 0x000fc80000011603 */
[--C-:B------:R-:W-:Y:S01]  /*27c60*/  SHF.R.S32.HI R5, RZ, 0x1f, R4.reuse ;  /* 0x0000001fff057819 */ /* 0x100fe20000011404 */
[----:B------:R-:W-:-:S04]  /*27c70*/  IMAD.MOV R3, RZ, RZ, -R4 ;  /* 0x000000ffff037224 */ /* 0x000fc800078e0a04 */
[----:B------:R-:W-:Y:S02]  /*27c80*/  IMAD R3, R6, R3, R2 ;  /* 0x0000000306037224 */ /* 0x000fe400078e0202 */
[----:B---3--:R-:W-:-:S04]  /*27c90*/  IMAD R6, R11, UR6, RZ ;  /* 0x000000060b067c24 */ /* 0x008fc8000f8e02ff */
[C---:B-----5:R-:W-:Y:S02]  /*27ca0*/  IMAD R6, R7.reuse, UR7, R6 ;  /* 0x0000000707067c24 */ /* 0x060fe4000f8e0206 */
[----:B------:R-:W-:-:S04]  /*27cb0*/  IMAD.WIDE.U32 R4, R7, UR6, R4 ;  /* 0x0000000607047c25 */ /* 0x000fc8000f8e0004 */
[----:B------:R-:W-:Y:S01]  /*27cc0*/  IMAD.IADD R5, R6, 0x1, R5 ;  /* 0x0000000106057824 */ /* 0x000fe200078e0205 */
[----:B------:R-:W-:-:S04]  /*27cd0*/  LEA R6, P0, R4, UR4, 0x2 ;  /* 0x0000000404067c11 */ /* 0x000fc8000f8010ff */
[----:B------:R-:W-:-:S05]  /*27ce0*/  LEA.HI.X R7, R4, UR5, R5, 0x2, P0 ;  /* 0x0000000504077c11 */ /* 0x000fca00080f1405 */
[----:B------:R-:W2:Y:S04]  /*27cf0*/  LDG.E R4, desc[UR54][R6.64] ;  /* 0x0000003606047981 */ /* 0x000ea8000c1e1900 */
[----:B--2---:R3:W-:Y:S02]  /*27d00*/  STL [R1], R4 ;  /* 0x0000000401007387 */ /* 0x0047e40000100800 */
.L_x_750:
[----:B--2---:R-:W2:Y:S01]  /*27d10*/  LDL R5, [R1+0x4] ;  /* 0x0000040001057983 */ /* 0x004ea20000100800 */
[----:B---3--:R-:W3:Y:S01]  /*27d20*/  S2R R4, SR_TID.X ;  /* 0x0000000000047919 */ /* 0x008ee20000002100 */
[----:B------:R-:W-:Y:S01]  /*27d30*/  BSSY B1, `(.L_x_751) ;  /* 0x0000007000017945 */ /* 0x000fe20003800000 */
[----:B---3--:R-:W-:-:S04]  /*27d40*/  LOP3.LUT R4, R4, 0x7f, RZ, 0xc0, !PT ;  /* 0x0000007f04047812 */ /* 0x008fc800078ec0ff */
[----:B------:R-:W-:Y:S01]  /*27d50*/  ISETP.NE.AND P1, PT, R4, RZ, PT ;  /* 0x000000ff0400720c */ /* 0x000fe20003f25270 */
[----:B--2---:R-:W-:Y:S01]  /*27d60*/  IMAD R6, R10, 0x8, R5 ;  /* 0x000000080a067824 */ /* 0x004fe200078e0205 */
[----:B------:R-:W-:-:S04]  /*27d70*/  SHF.L.U32 R5, R9, 0x1f, RZ ;  /* 0x0000001f09057819 */ /* 0x000fc800000006ff */
[----:B------:R-:W2:Y:S02]  /*27d80*/  SYNCS.PHASECHK.TRANS64.TRYWAIT P0, [R6+URZ+0x33480], R5 ;  /* 0x03348005060075a7 */ /* 0x000ea4000800017f */
[----:B--2---:R-:W-:Y:S05]  /*27d90*/  @!P0 BRA `(.L_x_752) ;  /* 0x0000005800188947 */ /* 0x004fea0003800000 */
.L_x_921:
[----:B------:R-:W-:Y:S05]  /*27da0*/  BSYNC B1 ;  /* 0x0000000000017941 */ /* 0x000fea0003800000 */
.L_x_751:
[----:B------:R-:W-:Y:S04]  /*27db0*/  BSSY B1, `(.L_x_753) ;  /* 0x0000009000017945 */ /* 0x000fe80003800000 */
[----:B------:R-:W-:Y:S05]  /*27dc0*/  @P1 BRA `(.L_x_754) ;  /* 0x00000000001c1947 */ /* 0x000fea0003800000 */
[----:B------:R-:W3:Y:S02]  /*27dd0*/  S2R R4, SR_TID.X ;  /* 0x0000000000047919 */ /* 0x000ee40000002100 */
[----:B---3--:R-:W-:Y:S02]  /*27de0*/  LOP3.LUT R7, R4, 0x1f, RZ, 0xc0, !PT ;  /* 0x0000001f04077812 */ /* 0x008fe400078ec0ff */
[----:B------:R-:W-:Y:S02]  /*27df0*/  MOV R4, 0x7800 ;  /* 0x0000780000047802 */ /* 0x000fe40000000f00 */
[----:B------:R-:W-:Y:S02]  /*27e00*/  ISETP.NE.AND P0, PT, R7, RZ, PT ;  /* 0x000000ff0700720c */ /* 0x000fe40003f05270 */
[----:B------:R3:W-:Y:S11]  /*27e10*/  SYNCS.ARRIVE.TRANS64 RZ, [R6+URZ+0x33470], R4 ;  /* 0x0334700406ff79a7 */ /* 0x0007f6000800003f */
[----:B---3--:R-:W-:Y:S05]  /*27e20*/  @!P0 BRA `(.L_x_754) ;  /* 0x0000000000048947 */ /* 0x008fea0003800000 */
[----:B------:R-:W-:Y:S01]  /*27e30*/  BPT.TRAP 0x1 ;  /* 0x000000040000795c */ /* 0x000fe20000300000 */
.L_x_754:
[----:B------:R-:W-:Y:S05]  /*27e40*/  BSYNC B1 ;  /* 0x0000000000017941 */ /* 0x000fea0003800000 */
.L_x_753:
[----:B-1----:R-:W3:Y:S04]  /*27e50*/  LDL R9, [R1+0x4] ;  /* 0x0000040001097983 */ /* 0x002ee80000100800 */
[----:B------:R-:W3:Y:S04]  /*27e60*/  LDL R4, [R1+0xc] ;  /* 0x00000c0001047983 */ /* 0x000ee80000100800 */
[----:B------:R-:W4:Y:S01]  /*27e70*/  LDL R7, [R1+0x24] ;  /* 0x0000240001077983 */ /* 0x000f220000100800 */
[----:B------:R-:W-:Y:S01]  /*27e80*/  IMAD.MOV.U32 R14, RZ, RZ, RZ ;  /* 0x000000ffff0e7224 */ /* 0x000fe200078e00ff */
[----:B------:R-:W-:Y:S01]  /*27e90*/  UIADD3 UR4, UP0, UR40, 0x470, URZ ;  /* 0x0000047028047890 */ /* 0x000fe2000ff1e03f */
[----:B------:R-:W-:Y:S01]  /*27ea0*/  PLOP3.LUT P0, PT, PT, PT, PT, 0x80, 0x0 ;  /* 0x000000000000781c */ /* 0x000fe20003f0f070 */
[----:B------:R-:W-:Y:S01]  /*27eb0*/  UMOV UR6, 0x0 ;  /* 0x0000000000067882 */ /* 0x000fe20000000000 */
[----:B------:R-:W-:Y:S01]  /*27ec0*/  UMOV UR7, 0x14f00000 ;  /* 0x14f0000000077882 */ /* 0x000fe20000000000 */
[----:B------:R-:W-:Y:S01]  /*27ed0*/  R2UR UR10, R14 ;  /* 0x000000000e0a72ca */ /* 0x000fe200000e0000 */
[----:B------:R-:W-:Y:S01]  /*27ee0*/  UIADD3.X UR5, URZ, UR41, URZ, UP0, !UPT ;  /* 0x000000293f057290 */ /* 0x000fe200087fe43f */
[----:B---3--:R-:W-:-:S02]  /*27ef0*/  IMAD R4, R4, 0x7800, R9 ;  /* 0x0000780004047824 */ /* 0x008fc400078e0209 */
[----:B----4-:R-:W-:Y:S02]  /*27f00*/  IMAD R7, R3, 0xa0, R7 ;  /* 0x000000a003077824 */ /* 0x010fe400078e0207 */
[----:B------:R-:W-:Y:S02]  /*27f10*/  VIADD R3, R6, 0x33470 ;  /* 0x0003347006037836 */ /* 0x000fe40000000000 */
[----:B------:R-:W-:-:S07]  /*27f20*/  VIADD R9, R4, 0xf200 ;  /* 0x0000f20004097836 */ /* 0x000fce0000000000 */
.L_x_755:
[----:B------:R-:W3:Y:S01]  /*27f30*/  LDL R10, [R1] ;  /* 0x00000000010a7983 */ /* 0x000ee20000100800 */
[----:B------:R-:W-:-:S13]  /*27f40*/  @P0 ELECT P2, URZ, PT ;  /* 0x00000000003f082f */ /* 0x000fda0003840000 */
[----:B------:R-:W-:Y:S02]  /*27f50*/  @P2 R2UR UR12, R18 ;  /* 0x00000000120c22ca */ /* 0x000fe400000e0000 */
[----:B------:R-:W-:Y:S02]  /*27f60*/  @P2 R2UR UR11, R7 ;  /* 0x00000000070b22ca */ /* 0x000fe400000e0000 */
[----:B------:R-:W-:Y:S02]  /*27f70*/  @P2 R2UR UR9, R3 ;  /* 0x00000000030922ca */ /* 0x000fe400000e0000 */
[----:B------:R-:W-:Y:S02]  /*27f80*/  @P2 R2UR UR8, R9 ;  /* 0x00000000090822ca */ /* 0x000fe400000e0000 */
[----:B------:R-:W-:Y:S02]  /*27f90*/  @P2 PLOP3.LUT P0, PT, P2, PT, PT, 0x8, 0x0 ;  /* 0x000000000000281c */ /* 0x000fe4000170e170 */
[----:B---3--:R-:W-:-:S02]  /*27fa0*/  @P2 R2UR UR13, R10 ;  /* 0x000000000a0d22ca */ /* 0x008fc400000e0000 */
[----:B------:R-:W-:-:S11]  /*27fb0*/  PLOP3.LUT P2, PT, PT, PT, PT, 0x8, 0x0 ;  /* 0x000000000000781c */ /* 0x000fd60003f4e170 */
[----:B------:R1:W-:Y:S02]  /*27fc0*/  UTMALDG.4D [UR8], [UR4], desc[UR6] ;  /* 0x00000608040075b4 */ /* 0x0003e40008019000 */
[----:B-1----:R-:W-:Y:S05]  /*27fd0*/  @P0 BRA.U.ANY `(.L_x_755) ;  /* 0xfffffffd00d40947 */ /* 0x002fea000393ffff */
[----:B------:R-:W-:Y:S01]  /*27fe0*/  MOV R13, 0x40 ;  /* 0x00000040000d7802 */ /* 0x000fe20000000f00 */
[----:B------:R-:W-:Y:S01]  /*27ff0*/  VIADD R9, R4, 0x11a00 ;  /* 0x00011a0004097836 */ /* 0x000fe20000000000 */
[----:B------:R-:W-:Y:S01]  /*28000*/  PLOP3.LUT P0, PT, PT, PT, PT, 0x80, 0x0 ;  /* 0x000000000000781c */ /* 0x000fe20003f0f070 */
[----:B------:R-:W-:Y:S01]  /*28010*/  UMOV UR6, 0x0 ;  /* 0x0000000000067882 */ /* 0x000fe20000000000 */
[----:B------:R-:W-:Y:S01]  /*28020*/  R2UR UR10, R13 ;  /* 0x000000000d0a72ca */ /* 0x000fe200000e0000 */
[----:B------:R-:W-:-:S14]  /*28030*/  UMOV UR7, 0x14f00000 ;  /* 0x14f0000000077882 */ /* 0x000fdc0000000000 */
.L_x_756:
        /* <DEDUP_REMOVED lines=17> */
.L_x_757:
        /* <DEDUP_REMOVED lines=11> */
[----:B------:R-:W1:Y:S01]  /*28200*/  SYNCS.PHASECHK.TRANS64.TRYWAIT P0, [R6+URZ+0x33440], R5 ;  /* 0x03344005060075a7 */ /* 0x000e62000800017f */
[----:B------:R-:W-:Y:S04]  /*28210*/  BSSY B1, `(.L_x_758) ;  /* 0x0000002000017945 */ /* 0x000fe80003800000 */
[----:B-1----:R-:W-:Y:S05]  /*28220*/  @!P0 BRA `(.L_x_759) ;  /* 0x0000005400088947 */ /* 0x002fea0003800000 */
.L_x_922:
[----:B------:R-:W-:Y:S05]  /*28230*/  BSYNC B1 ;  /* 0x0000000000017941 */ /* 0x000fea0003800000 */
.L_x_758:
[----:B------:R-:W-:Y:S01]  /*28240*/  BSSY B1, `(.L_x_760) ;  /* 0x000000b000017945 */ /* 0x000fe20003800000 */
[----:B------:R-:W-:Y:S01]  /*28250*/  MOV R10, 0x0 ;  /* 0x00000000000a7802 */ /* 0x000fe20000000f00 */
[----:B------:R-:W-:Y:S02]  /*28260*/  IMAD.MOV.U32 R11, RZ, RZ, 0x14f00000 ;  /* 0x14f00000ff0b7424 */ /* 0x000fe400078e00ff */
[----:B------:R-:W-:Y:S05]  /*28270*/  @P1 BRA `(.L_x_761) ;  /* 0x00000000001c1947 */ /* 0x000fea0003800000 */
[----:B------:R-:W3:Y:S02]  /*28280*/  S2R R3, SR_TID.X ;  /* 0x0000000000037919 */ /* 0x000ee40000002100 */
[----:B---3--:R-:W-:Y:S01]  /*28290*/  LOP3.LUT R9, R3, 0x1f, RZ, 0xc0, !PT ;  /* 0x0000001f03097812 */ /* 0x008fe200078ec0ff */
[----:B------:R-:W-:-:S03]  /*282a0*/  IMAD.MOV.U32 R3, RZ, RZ, 0x7800 ;  /* 0x00007800ff037424 */ /* 0x000fc600078e00ff */
[----:B------:R-:W-:Y:S01]  /*282b0*/  ISETP.NE.AND P0, PT, R9, RZ, PT ;  /* 0x000000ff0900720c */ /* 0x000fe20003f05270 */
[----:B------:R3:W-:-:S12]  /*282c0*/  SYNCS.ARRIVE.TRANS64 RZ, [R6+URZ+0x33430], R3 ;  /* 0x0334300306ff79a7 */ /* 0x0007d8000800003f */
[----:B---3--:R-:W-:Y:S05]  /*282d0*/  @!P0 BRA `(.L_x_761) ;  /* 0x0000000000048947 */ /* 0x008fea0003800000 */
[----:B------:R-:W-:Y:S01]  /*282e0*/  BPT.TRAP 0x1 ;  /* 0x000000040000795c */ /* 0x000fe20000300000 */
.L_x_761:
[----:B------:R-:W-:Y:S05]  /*282f0*/  BSYNC B1 ;  /* 0x0000000000017941 */ /* 0x000fea0003800000 */
.L_x_760:
[----:B------:R-:W-:Y:S01]  /*28300*/  R2UR UR10, R14 ;  /* 0x000000000e0a72ca */ /* 0x000fe200000e0000 */
[----:B------:R-:W-:Y:S01]  /*28310*/  UIADD3 UR4, UP0, UR40, 0x370, URZ ;  /* 0x0000037028047890 */ /* 0x000fe2000ff1e03f */
[----:B------:R-:W-:Y:S01]  /*28320*/  R2UR UR6, R10 ;  /* 0x000000000a0672ca */ /* 0x000fe200000e0000 */
[----:B-12---:R-:W-:Y:S01]  /*28330*/  VIADD R6, R6, 0x33430 ;  /* 0x0003343006067836 */ /* 0x006fe20000000000 */
[----:B------:R-:W-:Y:S01]  /*28340*/  R2UR UR7, R11 ;  /* 0x000000000b0772ca */ /* 0x000fe200000e0000 */
[----:B------:R-:W-:Y:S01]  /*28350*/  UIADD3.X UR5, URZ, UR41, URZ, UP0, !UPT ;  /* 0x000000293f057290 */ /* 0x000fe200087fe43f */
[----:B------:R-:W-:Y:S02]  /*28360*/  PLOP3.LUT P0, PT, PT, PT, PT, 0x80, 0x0 ;  /* 0x000000000000781c */ /* 0x000fe40003f0f070 */
[----:B------:R-:W-:-:S11]  /*28370*/  IADD3 R3, R4, 0x24200, RZ ;  /* 0x0002420004037810 */ /* 0x000fd60007ffe0ff */
.L_x_762:
[----:B------:R-:W2:Y:S01]  /*28380*/  LDL R5, [R1] ;  /* 0x0000000001057983 */ /* 0x000ea20000100800 */
[----:B------:R-:W-:-:S13]  /*28390*/  @P0 ELECT P1, URZ, PT ;  /* 0x00000000003f082f */ /* 0x000fda0003820000 */
[----:B------:R-:W-:Y:S02]  /*283a0*/  @P1 R2UR UR12, R18 ;  /* 0x00000000120c12ca */ /* 0x000fe400000e0000 */
[----:B------:R-:W-:Y:S02]  /*283b0*/  @P1 R2UR UR11, R7 ;  /* 0x00000000070b12ca */ /* 0x000fe400000e0000 */
[----:B------:R-:W-:Y:S02]  /*283c0*/  @P1 R2UR UR9, R6 ;  /* 0x00000000060912ca */ /* 0x000fe400000e0000 */
[----:B------:R-:W-:Y:S02]  /*283d0*/  @P1 R2UR UR8, R3 ;  /* 0x00000000030812ca */ /* 0x000fe400000e0000 */
[----:B------:R-:W-:Y:S02]  /*283e0*/  @P1 PLOP3.LUT P0, PT, P1, PT, PT, 0x8, 0x0 ;  /* 0x000000000000181c */ /* 0x000fe40000f0e170 */
[----:B--2---:R-:W-:-:S02]  /*283f0*/  @P1 R2UR UR13, R5 ;  /* 0x00000000050d12ca */ /* 0x004fc400000e0000 */
[----:B------:R-:W-:-:S11]  /*28400*/  PLOP3.LUT P1, PT, PT, PT, PT, 0x8, 0x0 ;  /* 0x000000000000781c */ /* 0x000fd60003f2e170 */
[----:B------:R1:W-:Y:S02]  /*28410*/  UTMALDG.4D [UR8], [UR4], desc[UR6] ;  /* 0x00000608040075b4 */ /* 0x0003e40008019000 */
[----:B-1----:R-:W-:Y:S05]  /*28420*/  @P0 BRA.U.ANY `(.L_x_762) ;  /* 0xfffffffd00d40947 */ /* 0x002fea000393ffff */
[----:B------:R-:W-:Y:S01]  /*28430*/  R2UR UR10, R13 ;  /* 0x000000000d0a72ca */ /* 0x000fe200000e0000 */
[----:B------:R-:W-:Y:S01]  /*28440*/  VIADD R3, R4, 0x26a00 ;  /* 0x00026a0004037836 */ /* 0x000fe20000000000 */
[----:B------:R-:W-:Y:S02]  /*28450*/  R2UR UR6, R10 ;  /* 0x000000000a0672ca */ /* 0x000fe400000e0000 */
[----:B------:R-:W-:Y:S02]  /*28460*/  R2UR UR7, R11 ;  /* 0x000000000b0772ca */ /* 0x000fe400000e0000 */
[----:B------:R-:W-:-:S13]  /*28470*/  PLOP3.LUT P0, PT, PT, PT, PT, 0x80, 0x0 ;  /* 0x000000000000781c */ /* 0x000fda0003f0f070 */
.L_x_763:
        /* <DEDUP_REMOVED lines=16> */
.L_x_764:
        /* <DEDUP_REMOVED lines=10> */
[----:B---3--:R-:W-:Y:S05]  /*28620*/  @P0 BRA.U.ANY `(.L_x_764) ;  /* 0xfffffffd00d40947 */ /* 0x008fea000393ffff */
.L_x_749:
[----:B------:R-:W-:Y:S05]  /*28630*/  BSYNC B0 ;  /* 0x0000000000007941 */ /* 0x000fea0003800000 */
.L_x_748:
[----:B------:R-:W-:-:S06]  /*28640*/  UISETP.NE.AND UP0, UPT, UR37, 0x3, UPT ;  /* 0x000000032500788c */ /* 0x000fcc000bf05270 */
[----:B------:R-:W-:-:S13]  /*28650*/  PLOP3.LUT P0, PT, PT, PT, UP0, 0x80, 0x0 ;  /* 0x000000000000781c */ /* 0x000fda0003f0f008 */
[----:B------:R-:W-:Y:S05]  /*28660*/  @!P0 BRA `(.L_x_765) ;  /* 0x0000000000048947 */ /* 0x000fea0003800000 */
[----:B------:R-:W-:Y:S01]  /*28670*/  BPT.TRAP 0x1 ;  /* 0x000000040000795c */ /* 0x000fe20000300000 */
.L_x_765:
[----:B--2---:R-:W2:Y:S01]  /*28680*/  LDL R5, [R1+0x4] ;  /* 0x0000040001057983 */ /* 0x004ea20000100800 */
[----:B------:R-:W-:Y:S01]  /*28690*/  IMAD.U32 R3, RZ, RZ, UR39 ;  /* 0x00000027ff037e24 */ /* 0x000fe2000f8e00ff */
[----:B------:R-:W-:Y:S01]  /*286a0*/  LOP3.LUT R4, R8, 0x1, RZ, 0x3c, !PT ;  /* 0x0000000108047812 */ /* 0x000fe200078e3cff */
[----:B------:R-:W-:Y:S03]  /*286b0*/  BSSY B0, `(.L_x_766) ;  /* 0x0000006000007945 */ /* 0x000fe60003800000 */
[----:B------:R-:W-:Y:S02]  /*286c0*/  ISETP.NE.AND P1, PT, R3, 0x3, PT ;  /* 0x000000030300780c */ /* 0x000fe40003f25270 */
[----:B------:R-:W-:Y:S02]  /*286d0*/  SHF.L.U32 R4, R4, 0x1f, RZ ;  /* 0x0000001f04047819 */ /* 0x000fe400000006ff */
[----:B--2---:R-:W-:-:S04]  /*286e0*/  LEA R3, R0, R5, 0x3 ;  /* 0x0000000500037211 */ /* 0x004fc800078e18ff */
[----:B------:R-:W2:Y:S02]  /*286f0*/  SYNCS.PHASECHK.TRANS64.TRYWAIT P0, [R3+URZ+0x33470], R4 ;  /* 0x03347004030075a7 */ /* 0x000ea4000800017f */
[----:B--2---:R-:W-:Y:S05]  /*28700*/  @!P0 BRA `(.L_x_767) ;  /* 0x0000004c00e48947 */ /* 0x004fea0003800000 */
.L_x_923:
[----:B------:R-:W-:Y:S05]  /*28710*/  BSYNC B0 ;  /* 0x0000000000007941 */ /* 0x000fea0003800000 */
.L_x_766:
[----:B------:R-:W-:Y:S05]  /*28720*/  @!P1 BRA `(.L_x_768) ;  /* 0x0000000000049947 */ /* 0x000fea0003800000 */
[----:B------:R-:W-:Y:S01]  /*28730*/  BPT.TRAP 0x1 ;  /* 0x000000040000795c */ /* 0x000fe20000300000 */
.L_x_768:
[----:B--2---:R-:W-:Y:S01]  /*28740*/  SHF.L.U32 R4, R8, 0x1f, RZ ;  /* 0x0000001f08047819 */ /* 0x004fe200000006ff */
[----:B-1----:R-:W-:-:S03]  /*28750*/  IMAD R10, R0, 0x7800, RZ ;  /* 0x00007800000a7824 */ /* 0x002fc600078e02ff */
[----:B------:R-:W1:Y:S02]  /*28760*/  SYNCS.PHASECHK.TRANS64.TRYWAIT P0, [R3+URZ+0x33460], R4 ;  /* 0x03346004030075a7 */ /* 0x000e64000800017f */
[----:B-1----:R-:W-:Y:S05]  /*28770*/  @!P0 BRA `(.L_x_769) ;  /* 0x0000004c00dc8947 */ /* 0x002fea0003800000 */
.L_x_924:
[----:B------:R-:W2:Y:S04]  /*28780*/  LDL R0, [R1+0x2c] ;  /* 0x00002c0001007983 */ /* 0x000ea80000100800 */
[----:B------:R-:W3:Y:S04]  /*28790*/  LDL R13, [R1+0x4] ;  /* 0x00000400010d7983 */ /* 0x000ee80000100800 */
[----:B------:R-:W4:Y:S01]  /*287a0*/  LDL R11, [R1+0x28] ;  /* 0x00002800010b7983 */ /* 0x000f220000100800 */
[----:B------:R-:W-:Y:S05]  /*287b0*/  WARPSYNC.ALL ;  /* 0x0000000000007948 */ /* 0x000fea0003800000 */
[----:B--2---:R-:W-:-:S05]  /*287c0*/  LOP3.LUT R0, R10, R0, RZ, 0xfc, !PT ;  /* 0x000000000a007212 */ /* 0x004fca00078efcff */
[----:B---3--:R-:W-:-:S05]  /*287d0*/  IMAD.IADD R0, R13, 0x1, R0 ;  /* 0x000000010d007824 */ /* 0x008fca00078e0200 */
[----:B-1----:R-:W1:Y:S01]  /*287e0*/  LDSM.16.MT88.4 R4, [R0+0xf200] ;  /* 0x00f200000004783b */ /* 0x002e620000004200 */
[----:B----4-:R-:W-:-:S05]  /*287f0*/  LOP3.LUT R12, R10, R11, RZ, 0xfc, !PT ;  /* 0x0000000b0a0c7212 */ /* 0x010fca00078efcff */
[----:B------:R-:W-:Y:S01]  /*28800*/  IMAD.IADD R12, R13, 0x1, R12 ;  /* 0x000000010d0c7824 */ /* 0x000fe200078e020c */
[C-C-:B-1----:R-:W-:Y:S02]  /*28810*/  PRMT R8, R4.reuse, 0x6420, R5.reuse ;  /* 0x0000642004087816 */ /* 0x142fe40000000005 */
[----:B------:R-:W-:Y:S02]  /*28820*/  PRMT R9, R4, 0x7531, R5 ;  /* 0x0000753104097816 */ /* 0x000fe40000000005 */
[C-C-:B------:R-:W-:Y:S02]  /*28830*/  PRMT R10, R6.reuse, 0x6420, R7.reuse ;  /* 0x00006420060a7816 */ /* 0x140fe40000000007 */
[----:B------:R-:W-:-:S05]  /*28840*/  PRMT R11, R6, 0x7531, R7 ;  /* 0x00007531060b7816 */ /* 0x000fca0000000007 */
[----:B------:R-:W-:Y:S04]  /*28850*/  STSM.16.M88.4 [R12+0x200], R8 ;  /* 0x000200080c007844 */ /* 0x000fe80000000200 */
[----:B------:R-:W1:Y:S02]  /*28860*/  LDSM.16.MT88.4 R4, [R0+0x11a00] ;  /* 0x011a00000004783b */ /* 0x000e640000004200 */
[C-C-:B-1----:R-:W-:Y:S02]  /*28870*/  PRMT R8, R4.reuse, 0x6420, R5.reuse ;  /* 0x0000642004087816 */ /* 0x142fe40000000005 */
[----:B------:R-:W-:Y:S02]  /*28880*/  PRMT R9, R4, 0x7531, R5 ;  /* 0x0000753104097816 */ /* 0x000fe40000000005 */
[----:B------:R-:W-:-:S02]  /*28890*/  PRMT R10, R6, 0x6420, R7 ;  /* 0x00006420060a7816 */ /* 0x000fc40000000007 */
        /* <DEDUP_REMOVED lines=85> */
[----:B--2---:R-:W2:Y:S01]  /*28df0*/  FENCE.VIEW.ASYNC.S ;  /* 0x00000000000073c6 */ /* 0x004ea20000000000 */
[----:B------:R-:W-:Y:S05]  /*28e00*/  @!P1 BRA `(.L_x_770) ;  /* 0x0000000000049947 */ /* 0x000fea0003800000 */
[----:B------:R-:W-:Y:S01]  /*28e10*/  BPT.TRAP 0x1 ;  /* 0x000000040000795c */ /* 0x000fe20000300000 */
.L_x_770:
[----:B------:R-:W3:Y:S01]  /*28e20*/  S2R R0, SR_TID.X ;  /* 0x0000000000007919 */ /* 0x000ee20000002100 */
[----:B--2---:R2:W-:Y:S01]  /*28e30*/  SYNCS.ARRIVE.TRANS64.A1T0 RZ, [R3+URZ+0x33450], RZ ;  /* 0x033450ff03ff79a7 */ /* 0x0045e2000810003f */
[----:B-1----:R1:W5:Y:S01]  /*28e40*/  LDL R8, [R1+0x14] ;  /* 0x0000140001087983 */ /* 0x0023620000100800 */
[----:B---3--:R-:W-:Y:S01]  /*28e50*/  LOP3.LUT R0, R0, 0x7f, RZ, 0xc0, !PT ;  /* 0x0000007f00007812 */ /* 0x008fe200078ec0ff */
[----:B------:R-:W-:Y:S03]  /*28e60*/  BAR.SYNC.DEFER_BLOCKING 0x2, 0x80 ;  /* 0x0082000000007b1d */ /* 0x000fe60000010000 */
[----:B------:R-:W-:-:S03]  /*28e70*/  ISETP.NE.AND P0, PT, R0, RZ, PT ;  /* 0x000000ff0000720c */ /* 0x000fc60003f05270 */
[----:B------:R1:W5:Y:S10]  /*28e80*/  LDL R0, [R1+0xc] ;  /* 0x00000c0001007983 */ /* 0x0003740000100800 */
[----:B--2---:R-:W-:-:S05]  /*28e90*/  @!P0 VIADD R3, R3, 0x33480 ;  /* 0x0003348003038836 */ /* 0x004fca0000000000 */
[----:B------:R-:W-:-:S04]  /*28ea0*/  @!P0 PRMT R3, RZ, 0x654, R3 ;  /* 0x00000654ff038816 */ /* 0x000fc80000000003 */
[----:B------:R1:W-:Y:S01]  /*28eb0*/  @!P0 SYNCS.ARRIVE.TRANS64.RED.A1T0 RZ, [R3+URZ], RZ ;  /* 0x000000ff03ff89a7 */ /* 0x0003e2000810043f */
[C---:B------:R-:W-:Y:S02]  /*28ec0*/  ISETP.GT.AND P0, PT, R2.reuse, RZ, PT ;  /* 0x000000ff0200720c */ /* 0x040fe40003f04270 */
[----:B------:R-:W-:-:S11]  /*28ed0*/  IADD3 R2, R2, -0x1, RZ ;  /* 0xffffffff02027810 */ /* 0x000fd60007ffe0ff */
[----:B-1----:R-:W-:Y:S05]  /*28ee0*/  @P0 BRA `(.L_x_771) ;  /* 0xffffffe800f40947 */ /* 0x002fea000383ffff */
.L_x_747:
[----:B------:R-:W1:Y:S01]  /*28ef0*/  S2R R3, SR_TID.X ;  /* 0x0000000000037919 */ /* 0x000e620000002100 */
[----:B------:R-:W-:Y:S01]  /*28f00*/  BSSY B0, `(.L_x_772) ;  /* 0x0000010000007945 */ /* 0x000fe20003800000 */
[----:B-1----:R-:W-:-:S04]  /*28f10*/  LOP3.LUT R3, R3, 0x7f, RZ, 0xc0, !PT ;  /* 0x0000007f03037812 */ /* 0x002fc800078ec0ff */
[----:B------:R-:W-:-:S13]  /*28f20*/  ISETP.NE.AND P0, PT, R3, RZ, PT ;  /* 0x000000ff0300720c */ /* 0x000fda0003f05270 */
[----:B------:R-:W-:Y:S05]  /*28f30*/  @P0 BRA `(.L_x_773) ;  /* 0x0000000000300947 */ /* 0x000fea0003800000 */
[----:B------:R-:W1:Y:S01]  /*28f40*/  S2R R3, SR_LANEID ;  /* 0x0000000000037919 */ /* 0x000e620000000000 */
[----:B------:R-:W-:Y:S01]  /*28f50*/  VOTEU.ANY UR4, UPT, PT ;  /* 0x0000000000047886 */ /* 0x000fe200038e0100 */
[----:B--2---:R-:W2:Y:S01]  /*28f60*/  LDC.64 R4, c[0x0][0xc60] ;  /* 0x00031800ff047b82 */ /* 0x004ea20000000a00 */
[----:B-----5:R-:W1:Y:S08]  /*28f70*/  FLO.U32 R0, UR4 ;  /* 0x0000000400007d00 */ /* 0x020e7000080e0000 */
[----:B------:R-:W2:Y:S01]  /*28f80*/  POPC R2, UR4 ;  /* 0x0000000400027d09 */ /* 0x000ea20008000000 */
[----:B-1----:R-:W-:-:S13]  /*28f90*/  ISETP.EQ.U32.AND P1, PT, R0, R3, PT ;  /* 0x000000030000720c */ /* 0x002fda0003f22070 */
[----:B--2---:R-:W2:Y:S01]  /*28fa0*/  @P1 ATOMG.E.ADD.STRONG.GPU PT, R5, desc[UR54][R4.64], R2 ;  /* 0x00000002040519a8 */ /* 0x004ea200081ee1f6 */
[----:B------:R-:W1:Y:S02]  /*28fb0*/  S2R R3, SR_LTMASK ;  /* 0x0000000000037919 */ /* 0x000e640000003900 */
[----:B-1----:R-:W-:-:S06]  /*28fc0*/  LOP3.LUT R3, R3, UR4, RZ, 0xc0, !PT ;  /* 0x0000000403037c12 */ /* 0x002fcc000f8ec0ff */
[----:B------:R-:W1:Y:S01]  /*28fd0*/  POPC R3, R3 ;  /* 0x0000000300037309 */ /* 0x000e620000000000 */
[----:B--2---:R-:W1:Y:S02]  /*28fe0*/  SHFL.IDX PT, R0, R5, R0, 0x1f ;  /* 0x00001f0005007589 */ /* 0x004e6400000e0000 */
[----:B-1----:R-:W-:-:S07]  /*28ff0*/  IADD3 R16, R0, UR38, R3 ;  /* 0x0000002600107c10 */ /* 0x002fce000fffe003 */
.L_x_773:
[----:B------:R-:W-:Y:S05]  /*29000*/  BSYNC B0 ;  /* 0x0000000000007941 */ /* 0x000fea0003800000 */
.L_x_772:
[----:B------:R-:W-:-:S06]  /*29010*/  UISETP.NE.AND UP0, UPT, UR37, 0x3, UPT ;  /* 0x000000032500788c */ /* 0x000fcc000bf05270 */
[----:B------:R-:W-:-:S13]  /*29020*/  PLOP3.LUT P1, PT, PT, PT, UP0, 0x80, 0x0 ;  /* 0x000000000000781c */ /* 0x000fda0003f2f008 */
[----:B------:R-:W-:Y:S05]  /*29030*/  @!P1 BRA `(.L_x_774) ;  /* 0x0000000000049947 */ /* 0x000fea0003800000 */
[----:B------:R-:W-:Y:S01]  /*29040*/  BPT.TRAP 0x1 ;  /* 0x000000040000795c */ /* 0x000fe20000300000 */
.L_x_774:
[----:B------:R-:W3:Y:S04]  /*29050*/  LDL R4, [R1+0x14] ;  /* 0x0000140001047983 */ /* 0x000ee80000100800 */
[----:B------:R-:W4:Y:S04]  /*29060*/  LDL R3, [R1+0x4] ;  /* 0x0000040001037983 */ /* 0x000f280000100800 */
[----:B------:R-:W4:Y:S01]  /*29070*/  LDL R2, [R1+0xc] ;  /* 0x00000c0001027983 */ /* 0x000f220000100800 */
[----:B-----5:R-:W-:Y:S01]  /*29080*/  IMAD.U32 R0, RZ, RZ, UR39 ;  /* 0x00000027ff007e24 */ /* 0x020fe2000f8e00ff */
[----:B------:R-:W-:Y:S04]  /*29090*/  BSSY B0, `(.L_x_775) ;  /* 0x0000007000007945 */ /* 0x000fe80003800000 */
[----:B------:R-:W-:-:S02]  /*290a0*/  ISETP.NE.AND P2, PT, R0, 0x3, PT ;  /* 0x000000030000780c */ /* 0x000fc40003f45270 */
[----:B---3--:R-:W-:-:S04]  /*290b0*/  LOP3.LUT R0, R4, 0x1, RZ, 0x3c, !PT ;  /* 0x0000000104007812 */ /* 0x008fc800078e3cff */
[----:B------:R-:W-:Y:S01]  /*290c0*/  SHF.L.U32 R0, R0, 0x1f, RZ ;  /* 0x0000001f00007819 */ /* 0x000fe200000006ff */
[----:B----4-:R-:W-:-:S04]  /*290d0*/  IMAD R3, R2, 0x8, R3 ;  /* 0x0000000802037824 */ /* 0x010fc800078e0203 */
[----:B------:R-:W1:Y:S02]  /*290e0*/  SYNCS.PHASECHK.TRANS64.TRYWAIT P1, [R3+URZ+0x33470], R0 ;  /* 0x03347000030075a7 */ /* 0x000e64000802017f */
[----:B-1----:R-:W-:Y:S05]  /*290f0*/  @!P1 BRA `(.L_x_776) ;  /* 0x0000004400909947 */ /* 0x002fea0003800000 */
.L_x_925:
[----:B------:R-:W-:Y:S05]  /*29100*/  BSYNC B0 ;  /* 0x0000000000007941 */ /* 0x000fea0003800000 */
.L_x_775:
[----:B------:R-:W-:Y:S05]  /*29110*/  @!P2 BRA `(.L_x_777) ;  /* 0x000000000004a947 */ /* 0x000fea0003800000 */
[----:B------:R-:W-:Y:S01]  /*29120*/  BPT.TRAP 0x1 ;  /* 0x000000040000795c */ /* 0x000fe20000300000 */
.L_x_777:
[----:B-1----:R-:W3:Y:S02]  /*29130*/  LDL R0, [R1+0x14] ;  /* 0x0000140001007983 */ /* 0x002ee40000100800 */
[----:B---3--:R-:W-:-:S04]  /*29140*/  SHF.L.U32 R0, R0, 0x1f, RZ ;  /* 0x0000001f00007819 */ /* 0x008fc800000006ff */
[----:B------:R-:W1:Y:S02]  /*29150*/  SYNCS.PHASECHK.TRANS64.TRYWAIT P1, [R3+URZ+0x33460], R0 ;  /* 0x03346000030075a7 */ /* 0x000e64000802017f */
[----:B-1----:R-:W-:Y:S05]  /*29160*/  @!P1 BRA `(.L_x_778) ;  /* 0x0000004400889947 */ /* 0x002fea0003800000 */
.L_x_926:
[----:B------:R-:W3:Y:S04]  /*29170*/  LDL R12, [R1+0xc] ;  /* 0x00000c00010c7983 */ /* 0x000ee80000100800 */
[----:B------:R-:W1:Y:S04]  /*29180*/  LDL R4, [R1+0x2c] ;  /* 0x00002c0001047983 */ /* 0x000e680000100800 */
[----:B------:R-:W4:Y:S04]  /*29190*/  LDL R13, [R1+0x4] ;  /* 0x00000400010d7983 */ /* 0x000f280000100800 */
[----:B------:R-:W5:Y:S01]  /*291a0*/  LDL R10, [R1+0x28] ;  /* 0x00002800010a7983 */ /* 0x000f620000100800 */
[----:B------:R-:W-:Y:S05]  /*291b0*/  WARPSYNC.ALL ;  /* 0x0000000000007948 */ /* 0x000fea0003800000 */
[----:B---3--:R-:W-:-:S05]  /*291c0*/  IMAD R2, R12, 0x7800, RZ ;  /* 0x000078000c027824 */ /* 0x008fca00078e02ff */
[----:B-1----:R-:W-:-:S05]  /*291d0*/  LOP3.LUT R0, R2, R4, RZ, 0xfc, !PT ;  /* 0x0000000402007212 */ /* 0x002fca00078efcff */
[----:B----4-:R-:W-:-:S05]  /*291e0*/  IMAD.IADD R0, R13, 0x1, R0 ;  /* 0x000000010d007824 */ /* 0x010fca00078e0200 */
[----:B--2---:R-:W1:Y:S01]  /*291f0*/  LDSM.16.MT88.4 R4, [R0+0xf200] ;  /* 0x00f200000004783b */ /* 0x004e620000004200 */
[----:B-----5:R-:W-:-:S04]  /*29200*/  LOP3.LUT R2, R2, R10, RZ, 0xfc, !PT ;  /* 0x0000000a02027212 */ /* 0x020fc800078efcff */
[----:B------:R-:W-:Y:S02]  /*29210*/  IADD3 R2, R13, R2, RZ ;  /* 0x000000020d027210 */ /* 0x000fe40007ffe0ff */
        /* <DEDUP_REMOVED lines=97> */
.L_x_779:
[----:B------:R-:W3:Y:S01]  /*29830*/  LDL.LU R4, [R1+0x14] ;  /* 0x0000140001047983 */ /* 0x000ee20000300800 */
[----:B--2---:R2:W-:Y:S01]  /*29840*/  SYNCS.ARRIVE.TRANS64.A1T0 RZ, [R3+URZ+0x33450], RZ ;  /* 0x033450ff03ff79a7 */ /* 0x0045e2000810003f */
[----:B------:R-:W-:Y:S02]  /*29850*/  VIADD R0, R12, 0x1 ;  /* 0x000000010c007836 */ /* 0x000fe40000000000 */
[----:B--2---:R-:W-:-:S05]  /*29860*/  @!P0 VIADD R3, R3, 0x33480 ;  /* 0x0003348003038836 */ /* 0x004fca0000000000 */
[----:B------:R-:W-:Y:S01]  /*29870*/  @!P0 PRMT R3, RZ, 0x654, R3 ;  /* 0x00000654ff038816 */ /* 0x000fe20000000003 */
[----:B------:R-:W-:Y:S06]  /*29880*/  BAR.SYNC.DEFER_BLOCKING 0x2, 0x80 ;  /* 0x0082000000007b1d */ /* 0x000fec0000010000 */
[----:B------:R2:W-:Y:S01]  /*29890*/  @!P0 SYNCS.ARRIVE.TRANS64.RED.A1T0 RZ, [R3+URZ], RZ ;  /* 0x000000ff03ff89a7 */ /* 0x0005e2000810043f */
[----:B------:R-:W-:-:S04]  /*298a0*/  ISETP.NE.AND P0, PT, R0, 0x2, PT ;  /* 0x000000020000780c */ /* 0x000fc80003f05270 */
[----:B-1----:R-:W-:Y:S02]  /*298b0*/  SEL R2, RZ, 0x1, P0 ;  /* 0x00000001ff027807 */ /* 0x002fe40000000000 */
[----:B------:R-:W-:-:S05]  /*298c0*/  SEL R0, R0, RZ, P0 ;  /* 0x000000ff00007207 */ /* 0x000fca0000000000 */
[----:B------:R2:W-:Y:S01]  /*298d0*/  STL [R1+0xc], R0 ;  /* 0x00000c0001007387 */ /* 0x0005e20000100800 */
[----:B---3--:R-:W-:-:S05]  /*298e0*/  LOP3.LUT R4, R4, R2, RZ, 0x3c, !PT ;  /* 0x0000000204047212 */ /* 0x008fca00078e3cff */
[----:B------:R2:W-:Y:S02]  /*298f0*/  STL [R1+0x14], R4 ;  /* 0x0000140401007387 */ /* 0x0005e40000100800 */
.L_x_722:
[----:B--2---:R-:W2:Y:S02]  /*29900*/  LDL R0, [R1+0x8] ;  /* 0x0000080001007983 */ /* 0x004ea40000100800 */
[----:B--2---:R-:W-:-:S13]  /*29910*/  LOP3.LUT P0, RZ, R0, 0x2, RZ, 0xc0, !PT ;  /* 0x0000000200ff7812 */ /* 0x004fda000780c0ff */
[----:B------:R-:W-:Y:S05]  /*29920*/  @!P0 BRA `(.L_x_780) ;  /* 0x0000000000288947 */ /* 0x000fea0003800000 */
[----:B------:R-:W-:Y:S05]  /*29930*/  WARPSYNC.ALL ;  /* 0x0000000000007948 */ /* 0x000fea0003800000 */
[----:B------:R-:W1:Y:S08]  /*29940*/  S2UR UR5, SR_CgaCtaId ;  /* 0x00000000000579c3 */ /* 0x000e700000008800 */
[----:B------:R-:W-:Y:S06]  /*29950*/  BAR.SYNC.DEFER_BLOCKING 0x5, 0x180 ;  /* 0x0146000000007b1d */ /* 0x000fec0000010000 */
[----:B------:R-:W-:-:S02]  /*29960*/  UMOV UR4, 0x400 ;  /* 0x0000040000047882 */ /* 0x000fc40000000000 */
[----:B-1----:R-:W-:-:S06]  /*29970*/  ULEA UR4, UR5, UR4, 0x18 ;  /* 0x0000000405047291 */ /* 0x002fcc000f8ec03f */
[----:B------:R-:W-:-:S05]  /*29980*/  IMAD.U32 R0, RZ, RZ, UR4 ;  /* 0x00000004ff007e24 */ /* 0x000fca000f8e00ff */
[----:B------:R3:W4:Y:S04]  /*29990*/  LDS.128 R16, [R0+0x334d0] ;  /* 0x0334d00000107984 */ /* 0x0007280000000c00 */
[----:B------:R3:W-:Y:S01]  /*299a0*/  STL [R1+0x4], R0 ;  /* 0x0000040001007387 */ /* 0x0007e20000100800 */
[----:B------:R-:W-:Y:S06]  /*299b0*/  BAR.ARV 0x4, 0x180 ;  /* 0x0106000000007b1d */ /* 0x000fec0000002000 */
[----:B------:R-:W-:Y:S05]  /*299c0*/  BRA `(.L_x_781) ;  /* 0x0000000800487947 */ /* 0x000fea0003800000 */
.L_x_780:
[----:B------:R-:W1:Y:S01]  /*299d0*/  S2R R0, SR_TID.X ;  /* 0x0000000000007919 */ /* 0x000e620000002100 */
[----:B------:R-:W-:Y:S01]  /*299e0*/  UMOV UR4, 0xffffffff ;  /* 0xffffffff00047882 */ /* 0x000fe20000000000 */
[----:B-1----:R-:W-:-:S04]  /*299f0*/  LOP3.LUT R7, R0, 0x1f, RZ, 0xc0, !PT ;  /* 0x0000001f00077812 */ /* 0x002fc800078ec0ff */
[----:B------:R-:W-:Y:S01]  /*29a00*/  ISETP.NE.AND P0, PT, R7, 0x1f, PT ;  /* 0x0000001f0700780c */ /* 0x000fe20003f05270 */
[----:B------:R-:W-:-:S12]  /*29a10*/  BRA.DIV UR4, `(.L_x_782) ;  /* 0x0000003e04707947 */ /* 0x000fd8000b800000 */
[----:B------:R-:W-:Y:S01]  /*29a20*/  IADD3 R0, R19, R7, RZ ;  /* 0x0000000713007210 */ /* 0x000fe20007ffe0ff */
[----:B------:R-:W-:-:S03]  /*29a30*/  ULDC UR4, c[0x0][0xc3c] ;  /* 0x00030f0000047ab9 */ /* 0x000fc60000000800 */
[----:B------:R-:W-:-:S13]  /*29a40*/  ISETP.GE.OR P1, PT, R0, UR4, !P0 ;  /* 0x0000000400007c0c */ /* 0x000fda000c726670 */
[----:B------:R-:W1:Y:S02]  /*29a50*/  @!P1 LDC.64 R2, c[0x0][0xc80] ;  /* 0x00032000ff029b82 */ /* 0x000e640000000a00 */
[----:B-1----:R-:W-:-:S06]  /*29a60*/  @!P1 IMAD.WIDE R2, R0, 0x4, R2 ;  /* 0x0000000400029825 */ /* 0x002fcc00078e0202 */
[----:B------:R1:W2:Y:S01]  /*29a70*/  @!P1 LDG.E R3, desc[UR54][R2.64] ;  /* 0x0000003602039981 */ /* 0x0002a2000c1e1900 */
[C---:B------:R-:W-:Y:S02]  /*29a80*/  ISETP.GE.U32.AND P2, PT, R7.reuse, 0x2, PT ;  /* 0x000000020700780c */ /* 0x040fe40003f46070 */
[C---:B------:R-:W-:Y:S01]  /*29a90*/  ISETP.GE.U32.AND P3, PT, R7.reuse, 0x4, PT ;  /* 0x000000040700780c */ /* 0x040fe20003f66070 */
[----:B------:R-:W-:Y:S01]  /*29aa0*/  SHFL.IDX PT, R0, R16, RZ, 0x1f ;  /* 0x00001fff10007589 */ /* 0x000fe200000e0000 */
[C---:B------:R-:W-:Y:S02]  /*29ab0*/  ISETP.GE.U32.AND P4, PT, R7.reuse, 0x8, PT ;  /* 0x000000080700780c */ /* 0x040fe40003f86070 */
[C---:B------:R-:W-:Y:S01]  /*29ac0*/  ISETP.GE.U32.AND P5, PT, R7.reuse, 0x10, PT ;  /* 0x000000100700780c */ /* 0x040fe20003fa6070 */
[----:B------:R-:W-:Y:S01]  /*29ad0*/  SHFL.IDX PT, R4, R16, 0x1, 0x1f ;  /* 0x00201f0010047f89 */ /* 0x000fe200000e0000 */
[----:B-1----:R-:W-:Y:S02]  /*29ae0*/  IMAD.MOV.U32 R2, RZ, RZ, RZ ;  /* 0x000000ffff027224 */ /* 0x002fe400078e00ff */
[----:B--2---:R-:W-:Y:S01]  /*29af0*/  @!P1 IMAD.MOV.U32 R2, RZ, RZ, R3 ;  /* 0x000000ffff029224 */ /* 0x004fe200078e0003 */
[----:B------:R-:W-:-:S04]  /*29b00*/  ISETP.NE.AND P1, PT, R7, RZ, PT ;  /* 0x000000ff0700720c */ /* 0x000fc80003f25270 */
[----:B------:R-:W1:Y:S02]  /*29b10*/  SHFL.UP PT, R3, R2, 0x1, RZ ;  /* 0x0420000002037989 */ /* 0x000e6400000e00ff */
[----:B-1----:R-:W-:-:S05]  /*29b20*/  SEL R3, R3, RZ, P1 ;  /* 0x000000ff03037207 */ /* 0x002fca0000800000 */
[----:B------:R-:W-:-:S05]  /*29b30*/  IMAD.IADD R3, R2, 0x1, R3 ;  /* 0x0000000102037824 */ /* 0x000fca00078e0203 */
[----:B------:R-:W1:Y:S02]  /*29b40*/  SHFL.UP PT, R5, R3, 0x2, RZ ;  /* 0x0440000003057989 */ /* 0x000e6400000e00ff */
[----:B-1----:R-:W-:-:S04]  /*29b50*/  SEL R5, R5, RZ, P2 ;  /* 0x000000ff05057207 */ /* 0x002fc80001000000 */
[----:B------:R-:W-:-:S05]  /*29b60*/  IADD3 R3, R3, R5, RZ ;  /* 0x0000000503037210 */ /* 0x000fca0007ffe0ff */
[----:B------:R-:W1:Y:S02]  /*29b70*/  SHFL.UP PT, R5, R3, 0x4, RZ ;  /* 0x0480000003057989 */ /* 0x000e6400000e00ff */
[----:B-1----:R-:W-:-:S05]  /*29b80*/  SEL R5, R5, RZ, P3 ;  /* 0x000000ff05057207 */ /* 0x002fca0001800000 */
[----:B------:R-:W-:-:S05]  /*29b90*/  IMAD.IADD R3, R3, 0x1, R5 ;  /* 0x0000000103037824 */ /* 0x000fca00078e0205 */
[----:B------:R-:W1:Y:S02]  /*29ba0*/  SHFL.UP PT, R5, R3, 0x8, RZ ;  /* 0x0500000003057989 */ /* 0x000e6400000e00ff */
[----:B-1----:R-:W-:-:S05]  /*29bb0*/  SEL R5, R5, RZ, P4 ;  /* 0x000000ff05057207 */ /* 0x002fca0002000000 */
[----:B------:R-:W-:-:S05]  /*29bc0*/  IMAD.IADD R3, R3, 0x1, R5 ;  /* 0x0000000103037824 */ /* 0x000fca00078e0205 */
[----:B------:R-:W1:Y:S02]  /*29bd0*/  SHFL.UP PT, R5, R3, 0x10, RZ ;  /* 0x0600000003057989 */ /* 0x000e6400000e00ff */
[----:B-1----:R-:W-:-:S05]  /*29be0*/  SEL R5, R5, RZ, P5 ;  /* 0x000000ff05057207 */ /* 0x002fca0002800000 */
[----:B------:R-:W-:-:S05]  /*29bf0*/  IMAD.IADD R5, R3, 0x1, R5 ;  /* 0x0000000103057824 */ /* 0x000fca00078e0205 */
[----:B------:R1:W2:Y:S02]  /*29c00*/  SHFL.IDX PT, R6, R5, 0x1f, 0x1f ;  /* 0x03e01f0005067f89 */ /* 0x0002a400000e0000 */
.L_x_936:
[----:B------:R-:W-:Y:S02]  /*29c10*/  ULDC UR4, c[0x0][0xc38] ;  /* 0x00030e0000047ab9 */ /* 0x000fe40000000800 */
[----:B------:R-:W-:-:S05]  /*29c20*/  MOV R16, UR4 ;  /* 0x0000000400107c02 */ /* 0x000fca0008000f00 */
[----:B--2---:R-:W-:-:S04]  /*29c30*/  IMAD R6, R6, R16, RZ ;  /* 0x0000001006067224 */ /* 0x004fc800078e02ff */
[----:B------:R-:W-:-:S05]  /*29c40*/  IMAD.IADD R4, R4, 0x1, R6 ;  /* 0x0000000104047824 */ /* 0x000fca00078e0206 */
[----:B------:R-:W-:-:S13]  /*29c50*/  ISETP.GT.AND P6, PT, R4, R0, PT ;  /* 0x000000000400720c */ /* 0x000fda0003fc4270 */
[----:B------:R-:W-:Y:S05]  /*29c60*/  @P6 BRA `(.L_x_783) ;  /* 0x00000000009c6947 */ /* 0x000fea0003800000 */
.L_x_788:
[----:B------:R-:W2:Y:S01]  /*29c70*/  LDC R2, c[0x0][0xc3c] ;  /* 0x00030f00ff027b82 */ /* 0x000ea20000000800 */
[----:B------:R-:W-:-:S05]  /*29c80*/  VIADD R19, R19, 0x1f ;  /* 0x0000001f13137836 */ /* 0x000fca0000000000 */
[----:B--2---:R-:W-:-:S13]  /*29c90*/  ISETP.GE.AND P6, PT, R19, R2, PT ;  /* 0x000000021300720c */ /* 0x004fda0003fc6270 */
[----:B------:R-:W-:Y:S05]  /*29ca0*/  @P6 BRA `(.L_x_784) ;  /* 0x0000000400446947 */ /* 0x000fea0003800000 */
[----:B------:R-:W2:Y:S01]  /*29cb0*/  S2R R3, SR_TID.X ;  /* 0x0000000000037919 */ /* 0x000ea20000002100 */
[----:B------:R-:W-:Y:S01]  /*29cc0*/  BSSY B0, `(.L_x_785) ;  /* 0x0000009000007945 */ /* 0x000fe20003800000 */
[----:B--2---:R-:W-:-:S05]  /*29cd0*/  LOP3.LUT R3, R3, 0x1f, RZ, 0xc0, !PT ;  /* 0x0000001f03037812 */ /* 0x004fca00078ec0ff */
[----:B-1----:R-:W-:-:S05]  /*29ce0*/  IMAD.IADD R5, R19, 0x1, R3 ;  /* 0x0000000113057824 */ /* 0x002fca00078e0203 */
[----:B------:R-:W-:Y:S02]  /*29cf0*/  ISETP.GE.OR P6, PT, R5, R2, !P0 ;  /* 0x000000020500720c */ /* 0x000fe400047c6670 */
[----:B------:R-:W-:-:S11]  /*29d00*/  MOV R2, RZ ;  /* 0x000000ff00027202 */ /* 0x000fd60000000f00 */
[----:B------:R-:W-:Y:S05]  /*29d10*/  @P6 BRA `(.L_x_786) ;  /* 0x00000000000c6947 */ /* 0x000fea0003800000 */
[----:B------:R-:W1:Y:S02]  /*29d20*/  LDC.64 R2, c[0x0][0xc80] ;  /* 0x00032000ff027b82 */ /* 0x000e640000000a00 */
[----:B-1----:R-:W-:-:S06]  /*29d30*/  IMAD.WIDE R2, R5, 0x4, R2 ;  /* 0x0000000405027825 */ /* 0x002fcc00078e0202 */
[----:B------:R1:W5:Y:S02]  /*29d40*/  LDG.E R2, desc[UR54][R2.64] ;  /* 0x0000003602027981 */ /* 0x000364000c1e1900 */
.L_x_786:
[----:B------:R-:W-:Y:S05]  /*29d50*/  BSYNC B0 ;  /* 0x0000000000007941 */ /* 0x000fea0003800000 */
.L_x_785:
[----:B------:R-:W-:-:S03]  /*29d60*/  UMOV UR4, 0xffffffff ;  /* 0xffffffff00047882 */ /* 0x000fc60000000000 */
[----:B------:R-:W-:Y:S05]  /*29d70*/  BRA.DIV UR4, `(.L_x_787) ;  /* 0x0000003e04d47947 */ /* 0x000fea000b800000 */
[----:B-1---5:R-:W1:Y:S02]  /*29d80*/  SHFL.UP PT, R3, R2, 0x1, RZ ;  /* 0x0420000002037989 */ /* 0x022e6400000e00ff */
        /* <DEDUP_REMOVED lines=14> */
[----:B------:R1:W2:Y:S02]  /*29e70*/  SHFL.IDX PT, R6, R5, 0x1f, 0x1f ;  /* 0x03e01f0005067f89 */ /* 0x0002a400000e0000 */
.L_x_944:
[----:B------:R-:W-:Y:S02]  /*29e80*/  ULDC UR4, c[0x0][0xc38] ;  /* 0x00030e0000047ab9 */ /* 0x000fe40000000800 */
[----:B------:R-:W-:-:S04]  /*29e90*/  IMAD.U32 R16, RZ, RZ, UR4 ;  /* 0x00000004ff107e24 */ /* 0x000fc8000f8e00ff */
[----:B--2---:R-:W-:-:S04]  /*29ea0*/  IMAD R6, R6, R16, RZ ;  /* 0x0000001006067224 */ /* 0x004fc800078e02ff */
[----:B------:R-:W-:-:S05]  /*29eb0*/  IMAD.IADD R4, R6, 0x1, R4 ;  /* 0x0000000106047824 */ /* 0x000fca00078e0204 */
[----:B------:R-:W-:-:S13]  /*29ec0*/  ISETP.GT.AND P6, PT, R4, R0, PT ;  /* 0x000000000400720c */ /* 0x000fda0003fc4270 */
[----:B------:R-:W-:Y:S05]  /*29ed0*/  @!P6 BRA `(.L_x_788) ;  /* 0xfffffffc0064e947 */ /* 0x000fea000383ffff */
.L_x_783:
[----:B------:R-:W-:Y:S01]  /*29ee0*/  IADD3 R6, -R6, R4, RZ ;  /* 0x0000000406067210 */ /* 0x000fe20007ffe1ff */
[----:B------:R-:W-:-:S04]  /*29ef0*/  UMOV UR4, 0xffffffff ;  /* 0xffffffff00047882 */ /* 0x000fc80000000000 */
[----:B------:R-:W-:-:S05]  /*29f00*/  IMAD R3, R5, R16, R6 ;  /* 0x0000001005037224 */ /* 0x000fca00078e0206 */
[----:B------:R-:W-:Y:S01]  /*29f10*/  ISETP.GT.AND P6, PT, R3, R0, PT ;  /* 0x000000000300720c */ /* 0x000fe20003fc4270 */
[----:B------:R-:W-:-:S12]  /*29f20*/  BRA.DIV UR4, `(.L_x_789) ;  /* 0x0000004204407947 */ /* 0x000fd8000b800000 */
[----:B------:R-:W-:-:S04]  /*29f30*/  VOTE.ANY R3, PT, !P6 ;  /* 0x0000000000037806 */ /* 0x000fc800070e0100 */
[----:B------:R-:W2:Y:S02]  /*29f40*/  POPC R4, R3 ;  /* 0x0000000300047309 */ /* 0x000ea40000000000 */
[----:B--2---:R2:W3:Y:S02]  /*29f50*/  SHFL.IDX PT, R17, R2, R4, 0x1f ;  /* 0x00001f0402117589 */ /* 0x0044e400000e0000 */
.L_x_948:
[----:B------:R-:W-:Y:S01]  /*29f60*/  ISETP.NE.AND P0, PT, R3, RZ, PT ;  /* 0x000000ff0300720c */ /* 0x000fe20003f05270 */
[----:B--2---:R-:W-:-:S12]  /*29f70*/  IMAD.MOV.U32 R2, RZ, RZ, RZ ;  /* 0x000000ffff027224 */ /* 0x004fd800078e00ff */
[----:B------:R-:W-:Y:S05]  /*29f80*/  @!P0 BRA `(.L_x_790) ;  /* 0x0000000000108947 */ /* 0x000fea0003800000 */
[----:B------:R-:W-:Y:S01]  /*29f90*/  UMOV UR4, 0xffffffff ;  /* 0xffffffff00047882 */ /* 0x000fe20000000000 */
[----:B------:R-:W-:Y:S02]  /*29fa0*/  VIADD R12, R4, 0xffffffff ;  /* 0xffffffff040c7836 */ /* 0x000fe40000000000 */
[----:B------:R-:W-:Y:S05]  /*29fb0*/  BRA.DIV UR4, `(.L_x_791) ;  /* 0x0000004204647947 */ /* 0x000fea000b800000 */
[----:B------:R2:W4:Y:S02]  /*29fc0*/  SHFL.IDX PT, R2, R5, R12, 0x1f ;  /* 0x00001f0c05027589 */ /* 0x00052400000e0000 */
.L_x_790:
[----:B-123--:R-:W-:Y:S01]  /*29fd0*/  IABS R5, R17 ;  /* 0x0000001100057213 */ /* 0x00efe20000000000 */
[----:B----4-:R-:W-:Y:S02]  /*29fe0*/  IMAD R16, R2, R16, R6 ;  /* 0x0000001002107224 */ /* 0x010fe400078e0206 */
[----:B------:R-:W-:Y:S01]  /*29ff0*/  IMAD.IADD R19, R4, 0x1, R19 ;  /* 0x0000000104137824 */ /* 0x000fe200078e0213 */
[----:B------:R-:W1:Y:S01]  /*2a000*/  I2F.RP R2, R5 ;  /* 0x0000000500027306 */ /* 0x000e620000209400 */
[----:B------:R-:W-:-:S07]  /*2a010*/  IMAD.IADD R0, R0, 0x1, -R16 ;  /* 0x0000000100007824 */ /* 0x000fce00078e0a10 */
[----:B-1----:R-:W1:Y:S02]  /*2a020*/  MUFU.RCP R2, R2 ;  /* 0x0000000200027308 */ /* 0x002e640000001000 */
[----:B-1----:R-:W-:-:S06]  /*2a030*/  VIADD R2, R2, 0xffffffe ;  /* 0x0ffffffe02027836 */ /* 0x002fcc0000000000 */
[----:B------:R-:W1:Y:S02]  /*2a040*/  F2I.FTZ.U32.TRUNC.NTZ R3, R2 ;  /* 0x0000000200037305 */ /* 0x000e64000021f000 */
[----:B-1----:R-:W-:-:S05]  /*2a050*/  IADD3 R2, RZ, -R3, RZ ;  /* 0x80000003ff027210 */ /* 0x002fca0007ffe0ff */
        /* <DEDUP_REMOVED lines=9> */
[-C--:B------:R-:W-:Y:S01]  /*2a0f0*/  @!P1 IADD3 R3, R3, -R5.reuse, RZ ;  /* 0x8000000503039210 */ /* 0x080fe20007ffe0ff */
        /* <DEDUP_REMOVED lines=8> */
[----:B------:R-:W-:Y:S01]  /*2a180*/  IADD3 R3, -R2, RZ, RZ ;  /* 0x000000ff02037210 */ /* 0x000fe20007ffe1ff */
[----:B------:R-:W-:-:S04]  /*2a190*/  IMAD.MOV.U32 R18, RZ, RZ, R2 ;  /* 0x000000ffff127224 */ /* 0x000fc800078e0002 */
[----:B------:R-:W-:Y:S01]  /*2a1a0*/  IMAD R17, R17, R3, R0 ;  /* 0x0000000311117224 */ /* 0x000fe200078e0200 */
[----:B------:R-:W-:Y:S06]  /*2a1b0*/  BRA `(.L_x_792) ;  /* 0x00000000001c7947 */ /* 0x000fec0003800000 */
.L_x_784:
[----:B------:R-:W-:Y:S01]  /*2a1c0*/  UMOV UR4, URZ ;  /* 0x0000003f00047c82 */ /* 0x000fe20008000000 */
[----:B------:R-:W-:Y:S01]  /*2a1d0*/  UMOV UR5, URZ ;  /* 0x0000003f00057c82 */ /* 0x000fe20008000000 */
[----:B------:R-:W-:Y:S01]  /*2a1e0*/  ULDC UR6, c[0x0][0xc3c] ;  /* 0x00030f0000067ab9 */ /* 0x000fe20000000800 */
[----:B------:R-:W-:Y:S01]  /*2a1f0*/  IMAD.MOV.U32 R16, RZ, RZ, R0 ;  /* 0x000000ffff107224 */ /* 0x000fe200078e0000 */
[----:B------:R-:W-:Y:S01]  /*2a200*/  MOV R17, UR4 ;  /* 0x0000000400117c02 */ /* 0x000fe20008000f00 */
[----:B------:R-:W-:Y:S02]  /*2a210*/  IMAD.U32 R18, RZ, RZ, UR5 ;  /* 0x00000005ff127e24 */ /* 0x000fe4000f8e00ff */
[----:B------:R-:W-:-:S07]  /*2a220*/  IMAD.U32 R19, RZ, RZ, UR6 ;  /* 0x00000006ff137e24 */ /* 0x000fce000f8e00ff */
.L_x_792:
[----:B------:R2:W3:Y:S01]  /*2a230*/  LDL R3, [R1+0x4] ;  /* 0x0000040001037983 */ /* 0x0004e20000100800 */
[----:B------:R-:W4:Y:S01]  /*2a240*/  S2R R0, SR_TID.X ;  /* 0x0000000000007919 */ /* 0x000f220000002100 */
[----:B------:R-:W-:Y:S05]  /*2a250*/  WARPSYNC.ALL ;  /* 0x0000000000007948 */ /* 0x000fea0003800000 */
[----:B----4-:R-:W-:Y:S01]  /*2a260*/  LOP3.LUT R0, R0, 0x1f, RZ, 0xc0, !PT ;  /* 0x0000001f00007812 */ /* 0x010fe200078ec0ff */
[----:B------:R-:W-:Y:S03]  /*2a270*/  BAR.SYNC.DEFER_BLOCKING 0x4, 0x180 ;  /* 0x0106000000007b1d */ /* 0x000fe60000010000 */
[----:B------:R-:W-:-:S13]  /*2a280*/  ISETP.NE.AND P0, PT, R0, RZ, PT ;  /* 0x000000ff0000720c */ /* 0x000fda0003f05270 */
[----:B------:R-:W3:Y:S01]  /*2a290*/  @!P0 S2R R0, SR_CgaCtaId ;  /* 0x0000000000008919 */ /* 0x000ee20000008800 */
[----:B------:R-:W-:-:S04]  /*2a2a0*/  @!P0 MOV R2, 0x400 ;  /* 0x0000040000028802 */ /* 0x000fc80000000f00 */
[----:B---3--:R-:W-:-:S05]  /*2a2b0*/  @!P0 LEA R3, R0, R2, 0x18 ;  /* 0x0000000200038211 */ /* 0x008fca00078ec0ff */
[----:B------:R2:W-:Y:S04]  /*2a2c0*/  @!P0 STS.128 [R3+0x334d0], R16 ;  /* 0x0334d01003008388 */ /* 0x0005e80000000c00 */
[----:B------:R2:W-:Y:S01]  /*2a2d0*/  @!P0 STL [R1+0x4], R3 ;  /* 0x0000040301008387 */ /* 0x0005e20000100800 */
[----:B------:R-:W-:Y:S06]  /*2a2e0*/  BAR.ARV 0x5, 0x180 ;  /* 0x0146000000007b1d */ /* 0x000fec0000002000 */
.L_x_781:
[----:B------:R-:W-:Y:S02]  /*2a2f0*/  ULDC UR4, c[0x0][0xc3c] ;  /* 0x00030f0000047ab9 */ /* 0x000fe40000000800 */
[----:B----4-:R-:W-:-:S13]  /*2a300*/  ISETP.GE.AND P0, PT, R19, UR4, PT ;  /* 0x0000000413007c0c */ /* 0x010fda000bf06270 */
[----:B------:R-:W-:Y:S05]  /*2a310*/  @!P0 BRA `(.L_x_793) ;  /* 0xffffff9c00f08947 */ /* 0x000fea000383ffff */
[----:B------:R-:W-:Y:S05]  /*2a320*/  BSYNC B7 ;  /* 0x0000000000077941 */ /* 0x000fea0003800000 */
.L_x_677:
[----:B---3--:R-:W3:Y:S01]  /*2a330*/  LDL.LU R0, [R1+0x58] ;  /* 0x0000580001007983 */ /* 0x008ee20000300800 */
[----:B------:R-:W-:Y:S01]  /*2a340*/  BSSY B0, `(.L_x_794) ;  /* 0x000000b000007945 */ /* 0x000fe20003800000 */
[----:B-1----:R-:W1:Y:S01]  /*2a350*/  S2R R5, SR_CgaCtaId ;  /* 0x0000000000057919 */ /* 0x002e620000008800 */
[----:B---3--:R-:W-:-:S05]  /*2a360*/  VIADD R0, R0, 0x1 ;  /* 0x0000000100007836 */ /* 0x008fca0000000000 */
[----:B0-----:R-:W-:-:S04]  /*2a370*/  LEA.HI R2, R0, R0, RZ, 0x1 ;  /* 0x0000000000027211 */ /* 0x001fc800078f08ff */
[----:B--2---:R-:W-:-:S04]  /*2a380*/  LOP3.LUT R3, R2, 0xfffffffe, RZ, 0xc0, !PT ;  /* 0xfffffffe02037812 */ /* 0x004fc800078ec0ff */
[----:B------:R-:W-:Y:S02]  /*2a390*/  IADD3 R3, R0, -R3, RZ ;  /* 0x8000000300037210 */ /* 0x000fe40007ffe0ff */
[----:B------:R-:W-:Y:S02]  /*2a3a0*/  MOV R0, 0x400 ;  /* 0x0000040000007802 */ /* 0x000fe40000000f00 */
[----:B------:R-:W-:Y:S02]  /*2a3b0*/  SHF.L.U32 R3, R3, 0x1f, RZ ;  /* 0x0000001f03037819 */ /* 0x000fe400000006ff */
[----:B-1----:R-:W-:-:S04]  /*2a3c0*/  LEA R0, R5, R0, 0x18 ;  /* 0x0000000005007211 */ /* 0x002fc800078ec0ff */
[----:B------:R-:W0:Y:S02]  /*2a3d0*/  SYNCS.PHASECHK.TRANS64.TRYWAIT P0, [R0+URZ+0x33420], R3 ;  /* 0x03342003000075a7 */ /* 0x000e24000800017f */
[----:B0-----:R-:W-:Y:S05]  /*2a3e0*/  @!P0 BRA `(.L_x_795) ;  /* 0x0000003c00808947 */ /* 0x001fea0003800000 */
.L_x_951:
[----:B------:R-:W-:Y:S05]  /*2a3f0*/  BSYNC B0 ;  /* 0x0000000000007941 */ /* 0x000fea0003800000 */
.L_x_794:
[----:B------:R-:W-:-:S03]  /*2a400*/  UMOV UR4, 0xffffffff ;  /* 0xffffffff00047882 */ /* 0x000fc60000000000 */
[----:B------:R-:W-:Y:S05]  /*2a410*/  BRA.DIV UR4, `(.L_x_796) ;  /* 0x0000003e04887947 */ /* 0x000fea000b800000 */
[----:B------:R-:W1:Y:S02]  /*2a420*/  S2R R2, SR_TID.X ;  /* 0x0000000000027919 */ /* 0x000e640000002100 */
[----:B-1----:R-:W-:-:S04]  /*2a430*/  SHF.R.U32.HI R2, RZ, 0x5, R2 ;  /* 0x00000005ff027819 */ /* 0x002fc80000011602 */
[----:B------:R-:W-:-:S05]  /*2a440*/  LOP3.LUT R2, R2, 0x3, RZ, 0xc0, !PT ;  /* 0x0000000302027812 */ /* 0x000fca00078ec0ff */
[----:B------:R1:W2:Y:S02]  /*2a450*/  SHFL.IDX PT, R14, R2, RZ, 0x1f ;  /* 0x00001fff020e7589 */ /* 0x0002a400000e0000 */
.L_x_954:
[----:B--2---:R-:W-:-:S13]  /*2a460*/  ISETP.NE.AND P0, PT, R14, RZ, PT ;  /* 0x000000ff0e00720c */ /* 0x004fda0003f05270 */
[----:B------:R-:W-:Y:S05]  /*2a470*/  @P0 BRA `(.L_x_476) ;  /* 0x0000000000b00947 */ /* 0x000fea0003800000 */
[----:B------:R-:W-:-:S03]  /*2a480*/  UMOV UR4, 0xffffffff ;  /* 0xffffffff00047882 */ /* 0x000fc60000000000 */
[----:B------:R-:W-:Y:S05]  /*2a490*/  BRA.DIV UR4, `(.L_x_797) ;  /* 0x0000003e049c7947 */ /* 0x000fea000b800000 */
[----:B------:R-:W-:-:S13]  /*2a4a0*/  ELECT P6, URZ, PT ;  /* 0x00000000003f782f */ /* 0x000fda00038c0000 */
.L_x_957:
[----:B------:R-:W-:Y:S05]  /*2a4b0*/  @!P6 BRA `(.L_x_476) ;  /* 0x0000000000a0e947 */ /* 0x000fea0003800000 */
[----:B------:R-:W-:-:S06]  /*2a4c0*/  ULOP3.LUT UR4, UR36, 0x2, URZ, 0xfc, !UPT ;  /* 0x0000000224047892 */ /* 0x000fcc000f8efc3f */
[----:B-1----:R-:W-:-:S05]  /*2a4d0*/  IMAD.U32 R2, RZ, RZ, UR4 ;  /* 0x00000004ff027e24 */ /* 0x002fca000f8e00ff */
[----:B------:R-:W-:-:S13]  /*2a4e0*/  ISETP.NE.AND P0, PT, R2, 0x3, PT ;  /* 0x000000030200780c */ /* 0x000fda0003f05270 */
[----:B------:R-:W-:Y:S05]  /*2a4f0*/  @!P0 BRA `(.L_x_798) ;  /* 0x0000000000048947 */ /* 0x000fea0003800000 */
[----:B------:R-:W-:Y:S01]  /*2a500*/  BPT.TRAP 0x1 ;  /* 0x000000040000795c */ /* 0x000fe20000300000 */
.L_x_798:
[----:B0-----:R-:W2:Y:S04]  /*2a510*/  LDL R3, [R1+0xc] ;  /* 0x00000c0001037983 */ /* 0x001ea80000100800 */
[----:B------:R-:W3:Y:S01]  /*2a520*/  LDL.LU R7, [R1+0x14] ;  /* 0x0000140001077983 */ /* 0x000ee20000300800 */
[----:B------:R-:W-:-:S04]  /*2a530*/  VIADD R2, R0, 0x33440 ;  /* 0x0003344000027836 */ /* 0x000fc80000000000 */
[C---:B--2---:R-:W-:Y:S01]  /*2a540*/  IMAD R6, R3.reuse, 0x8, R2 ;  /* 0x0000000803067824 */ /* 0x044fe200078e0202 */
[----:B------:R-:W-:Y:S02]  /*2a550*/  IADD3 R3, R3, 0x1, RZ ;  /* 0x0000000103037810 */ /* 0x000fe40007ffe0ff */
[----:B---3--:R-:W-:Y:S02]  /*2a560*/  SHF.L.U32 R5, R7, 0x1f, RZ ;  /* 0x0000001f07057819 */ /* 0x008fe400000006ff */
[C---:B------:R-:W-:Y:S02]  /*2a570*/  ISETP.NE.AND P2, PT, R3.reuse, 0x2, PT ;  /* 0x000000020300780c */ /* 0x040fe40003f45270 */
[----:B------:R-:W0:Y:S02]  /*2a580*/  SYNCS.PHASECHK.TRANS64.TRYWAIT P1, [R6+URZ], R5 ;  /* 0x00000005060075a7 */ /* 0x000e24000802017f */
[----:B------:R-:W-:Y:S02]  /*2a590*/  SEL R4, RZ, 0x1, P2 ;  /* 0x00000001ff047807 */ /* 0x000fe40001000000 */
[----:B------:R-:W-:-:S02]  /*2a5a0*/  SEL R3, R3, RZ, P2 ;  /* 0x000000ff03037207 */ /* 0x000fc40001000000 */
[----:B------:R-:W-:-:S03]  /*2a5b0*/  LOP3.LUT R4, R7, R4, RZ, 0x3c, !PT ;  /* 0x0000000407047212 */ /* 0x000fc600078e3cff */
[----:B------:R-:W-:Y:S01]  /*2a5c0*/  IMAD R7, R3, 0x8, R2 ;  /* 0x0000000803077824 */ /* 0x000fe200078e0202 */
[----:B------:R-:W-:Y:S01]  /*2a5d0*/  SHF.L.U32 R2, R4, 0x1f, RZ ;  /* 0x0000001f04027819 */ /* 0x000fe200000006ff */
[----:B0-----:R-:W-:Y:S06]  /*2a5e0*/  @!P1 BRA `(.L_x_799) ;  /* 0x0000003c00689947 */ /* 0x001fec0003800000 */
.L_x_958:
[----:B------:R-:W1:Y:S02]  /*2a5f0*/  SYNCS.PHASECHK.TRANS64.TRYWAIT P1, [R7+URZ], R2 ;  /* 0x00000002070075a7 */ /* 0x000e64000802017f */
[----:B-1----:R-:W-:Y:S05]  /*2a600*/  @!P1 BRA `(.L_x_800) ;  /* 0x0000003c00749947 */ /* 0x002fea0003800000 */
.L_x_959:
[----:B------:R-:W-:Y:S05]  /*2a610*/  @!P0 BRA `(.L_x_801) ;  /* 0x0000000000048947 */ /* 0x000fea0003800000 */
[----:B------:R-:W-:Y:S01]  /*2a620*/  BPT.TRAP 0x1 ;  /* 0x000000040000795c */ /* 0x000fe20000300000 */
.L_x_801:
[----:B------:R-:W2:Y:S02]  /*2a630*/  LDL.LU R4, [R1+0xc] ;  /* 0x00000c0001047983 */ /* 0x000ea40000300800 */
[----:B--2---:R-:W-:-:S04]  /*2a640*/  IMAD R4, R4, 0x8, R0 ;  /* 0x0000000804047824 */ /* 0x004fc800078e0200 */
[----:B------:R-:W2:Y:S02]  /*2a650*/  SYNCS.PHASECHK.TRANS64.TRYWAIT P1, [R4+URZ+0x33460], R5 ;  /* 0x03346005040075a7 */ /* 0x000ea4000802017f */
[----:B--2---:R-:W-:Y:S05]  /*2a660*/  @!P1 BRA `(.L_x_802) ;  /* 0x0000003c00709947 */ /* 0x004fea0003800000 */
.L_x_960:
[----:B------:R-:W-:Y:S05]  /*2a670*/  @!P0 BRA `(.L_x_803) ;  /* 0x0000000000048947 */ /* 0x000fea0003800000 */
[----:B------:R-:W-:Y:S01]  /*2a680*/  BPT.TRAP 0x1 ;  /* 0x000000040000795c */ /* 0x000fe20000300000 */
.L_x_803:
[----:B------:R-:W-:-:S04]  /*2a690*/  IMAD R3, R3, 0x8, R0 ;  /* 0x0000000803037824 */ /* 0x000fc800078e0200 */
[----:B------:R-:W3:Y:S02]  /*2a6a0*/  SYNCS.PHASECHK.TRANS64.TRYWAIT P1, [R3+URZ+0x33460], R2 ;  /* 0x03346002030075a7 */ /* 0x000ee4000802017f */
[----:B---3--:R-:W-:Y:S05]  /*2a6b0*/  @!P1 BRA `(.L_x_804) ;  /* 0x0000003c00709947 */ /* 0x008fea0003800000 */
.L_x_961:
[----:B------:R-:W-:Y:S05]  /*2a6c0*/  @!P0 BRA `(.L_x_805) ;  /* 0x0000000000048947 */ /* 0x000fea0003800000 */
[----:B------:R-:W-:Y:S01]  /*2a6d0*/  BPT.TRAP 0x1 ;  /* 0x000000040000795c */ /* 0x000fe20000300000 */
.L_x_805:
[----:B------:R-:W4:Y:S02]  /*2a6e0*/  SYNCS.PHASECHK.TRANS64.TRYWAIT P0, [R4+URZ+0x33480], R5 ;  /* 0x03348005040075a7 */ /* 0x000f24000800017f */
[----:B----4-:R-:W-:Y:S05]  /*2a6f0*/  @!P0 BRA `(.L_x_806) ;  /* 0x0000003c00748947 */ /* 0x010fea0003800000 */
.L_x_807:
[----:B------:R0:W0:Y:S02]  /*2a700*/  SYNCS.PHASECHK.TRANS64.TRYWAIT P0, [R3+URZ+0x33480], R2 ;  /* 0x03348002030075a7 */ /* 0x000024000800017f */
[----:B0-----:R-:W-:Y:S05]  /*2a710*/  @!P0 NANOSLEEP.SYNCS 0x989680 ;  /* 0x009896800000895d */ /* 0x001fea0003900000 */
[----:B------:R-:W0:Y:S02]  /*2a720*/  @!P0 SYNCS.PHASECHK.TRANS64 P0, [R3+URZ+0x33480], R2 ;  /* 0x03348002030085a7 */ /* 0x000e24000800007f */
[----:B0-----:R-:W-:Y:S05]  /*2a730*/  @!P0 BRA `(.L_x_807) ;  /* 0xfffffffc00f08947 */ /* 0x001fea000383ffff */
.L_x_476:
[----:B------:R-:W-:Y:S05]  /*2a740*/  BSYNC B8 ;  /* 0x0000000000087941 */ /* 0x000fea0003800000 */
.L_x_473:
[----:B------:R-:W-:Y:S05]  /*2a750*/  EXIT ;  /* 0x000000000000794d */ /* 0x000fea0003800000 */
.L_x_494:
[----:B-1----:R1:W2:Y:S02]  /*2a760*/  SYNCS.PHASECHK.TRANS64.TRYWAIT P5, [R43+URZ+0x33490], R100 ;  /* 0x033490642b0075a7 */ /* 0x0022a400080a017f */
[----:B--2---:R-:W-:Y:S05]  /*2a770*/  @!P5 NANOSLEEP.SYNCS 0x989680 ;  /* 0x009896800000d95d */ /* 0x004fea0003900000 */
[----:B------:R-:W2:Y:S02]  /*2a780*/  @!P5 SYNCS.PHASECHK.TRANS64 P5, [R43+URZ+0x33490], R100 ;  /* 0x033490642b00d5a7 */ /* 0x000ea400080a007f */
[----:B--2---:R-:W-:Y:S05]  /*2a790*/  @!P5 BRA `(.L_x_494) ;  /* 0xfffffffc00f0d947 */ /* 0x004fea000383ffff */
[----:B------:R-:W-:Y:S05]  /*2a7a0*/  BRA `(.L_x_808) ;  /* 0xfffffd8c00747947 */ /* 0x000fea000383ffff */
.L_x_548:
[----:B--2---:R2:W4:Y:S02]  /*2a7b0*/  SYNCS.PHASECHK.TRANS64.TRYWAIT P5, [R43+URZ+0x33490], R100 ;  /* 0x033490642b0075a7 */ /* 0x00452400080a017f */
[----:B----4-:R-:W-:Y:S05]  /*2a7c0*/  @!P5 NANOSLEEP.SYNCS 0x989680 ;  /* 0x009896800000d95d */ /* 0x010fea0003900000 */
[----:B------:R-:W4:Y:S02]  /*2a7d0*/  @!P5 SYNCS.PHASECHK.TRANS64 P5, [R43+URZ+0x33490], R100 ;  /* 0x033490642b00d5a7 */ /* 0x000f2400080a007f */
[----:B----4-:R-:W-:Y:S05]  /*2a7e0*/  @!P5 BRA `(.L_x_548) ;  /* 0xfffffffc00f0d947 */ /* 0x010fea000383ffff */
[----:B------:R-:W-:Y:S05]  /*2a7f0*/  BRA `(.L_x_809) ;  /* 0xfffffde800c87947 */ /* 0x000fea000383ffff */
.L_x_573:
[----:B0-----:R0:W1:Y:S02]  /*2a800*/  SYNCS.PHASECHK.TRANS64.TRYWAIT P3, [R43+URZ+0x33490], R100 ;  /* 0x033490642b0075a7 */ /* 0x001064000806017f */
[----:B-1----:R-:W-:Y:S05]  /*2a810*/  @!P3 NANOSLEEP.SYNCS 0x989680 ;  /* 0x009896800000b95d */ /* 0x002fea0003900000 */
[----:B------:R-:W1:Y:S02]  /*2a820*/  @!P3 SYNCS.PHASECHK.TRANS64 P3, [R43+URZ+0x33490], R100 ;  /* 0x033490642b00b5a7 */ /* 0x000e64000806007f */
[----:B-1----:R-:W-:Y:S05]  /*2a830*/  @!P3 BRA `(.L_x_573) ;  /* 0xfffffffc00f0b947 */ /* 0x002fea000383ffff */
[----:B------:R-:W-:Y:S05]  /*2a840*/  BRA `(.L_x_810) ;  /* 0xfffffe4800847947 */ /* 0x000fea000383ffff */
.L_x_579:
[----:B-1----:R1:W2:Y:S02]  /*2a850*/  SYNCS.PHASECHK.TRANS64.TRYWAIT P2, [R43+URZ+0x334b0], R100 ;  /* 0x0334b0642b0075a7 */ /* 0x0022a4000804017f */
[----:B--2---:R-:W-:Y:S05]  /*2a860*/  @!P2 NANOSLEEP.SYNCS 0x989680 ;  /* 0x009896800000a95d */ /* 0x004fea0003900000 */
[----:B------:R-:W2:Y:S02]  /*2a870*/  @!P2 SYNCS.PHASECHK.TRANS64 P2, [R43+URZ+0x334b0], R100 ;  /* 0x0334b0642b00a5a7 */ /* 0x000ea4000804007f */
[----:B--2---:R-:W-:Y:S05]  /*2a880*/  @!P2 BRA `(.L_x_579) ;  /* 0xfffffffc00f0a947 */ /* 0x004fea000383ffff */
[----:B------:R-:W-:Y:S05]  /*2a890*/  BRA `(.L_x_811) ;  /* 0xfffffe4c00887947 */ /* 0x000fea000383ffff */
.L_x_587:
[----:B------:R-:W0:Y:S01]  /*2a8a0*/  S2R R0, SR_TID.X ;  /* 0x0000000000007919 */ /* 0x000e220000002100 */
[----:B------:R-:W-:Y:S01]  /*2a8b0*/  BSSY B0, `(.L_x_812) ;  /* 0x000000c000007945 */ /* 0x000fe20003800000 */
[----:B------:R-:W-:Y:S01]  /*2a8c0*/  IMAD.MOV.U32 R12, RZ, RZ, RZ ;  /* 0x000000ffff0c7224 */ /* 0x000fe200078e00ff */
[----:B------:R-:W-:Y:S01]  /*2a8d0*/  MOV R15, 0xffffffff ;  /* 0xffffffff000f7802 */ /* 0x000fe20000000f00 */
[----:B------:R-:W-:Y:S01]  /*2a8e0*/  IMAD.MOV.U32 R11, RZ, RZ, 0x1f ;  /* 0x0000001fff0b7424 */ /* 0x000fe200078e00ff */
[----:B0-----:R-:W-:-:S04]  /*2a8f0*/  IADD3 R2, R0, -0x80, RZ ;  /* 0xffffff8000027810 */ /* 0x001fc80007ffe0ff */
[----:B------:R-:W-:-:S04]  /*2a900*/  SHF.R.S32.HI R0, RZ, 0x1f, R2 ;  /* 0x0000001fff007819 */ /* 0x000fc80000011402 */
[----:B------:R-:W-:-:S04]  /*2a910*/  LEA.HI R0, R0, R2, RZ, 0x7 ;  /* 0x0000000200007211 */ /* 0x000fc800078f38ff */
[----:B------:R-:W-:-:S05]  /*2a920*/  SHF.R.S32.HI R0, RZ, 0x7, R0 ;  /* 0x00000007ff007819 */ /* 0x000fca0000011400 */
[----:B------:R-:W-:-:S07]  /*2a930*/  IMAD.MOV.U32 R13, RZ, RZ, R0 ;  /* 0x000000ffff0d7224 */ /* 0x000fce00078e0000 */
[----:B-----5:R-:W-:Y:S05]  /*2a940*/  WARPSYNC.COLLECTIVE R15, `(.L_x_813) ;  /* 0x000000000f087348 */ /* 0x020fea0003c00000 */
[----:B------:R0:W1:Y:S02]  /*2a950*/  SHFL.IDX P6, R14, R13, R12, R11 ;  /* 0x0000000c0d0e7389 */ /* 0x00006400000c000b */
[----:B01---5:R-:W-:Y:S01]  /*2a960*/  ENDCOLLECTIVE ;  /* 0x000000000000791b */ /* 0x023fe20003800000 */
.L_x_813:
[----:B------:R-:W-:Y:S05]  /*2a970*/  BSYNC B0 ;  /* 0x0000000000007941 */ /* 0x000fea0003800000 */
.L_x_812:
[----:B------:R-:W-:Y:S01]  /*2a980*/  IMAD.MOV.U32 R233, RZ, RZ, R14 ;  /* 0x000000ffffe97224 */ /* 0x000fe200078e000e */
[----:B------:R-:W-:Y:S06]  /*2a990*/  BRA `(.L_x_814) ;  /* 0xfffffe5400b47947 */ /* 0x000fec000383ffff */
.L_x_597:
[----:B------:R-:W-:Y:S01]  /*2a9a0*/  BSSY B1, `(.L_x_815) ;  /* 0x0000008000017945 */ /* 0x000fe20003800000 */
[----:B------:R-:W-:Y:S01]  /*2a9b0*/  IMAD.MOV.U32 R13, RZ, RZ, R26 ;  /* 0x000000ffff0d7224 */ /* 0x000fe200078e001a */
[----:B------:R-:W-:Y:S01]  /*2a9c0*/  MOV R11, 0x1e1f ;  /* 0x00001e1f000b7802 */ /* 0x000fe20000000f00 */
[----:B------:R-:W-:Y:S02]  /*2a9d0*/  IMAD.MOV.U32 R12, RZ, RZ, RZ ;  /* 0x000000ffff0c7224 */ /* 0x000fe400078e00ff */
[----:B------:R-:W-:-:S07]  /*2a9e0*/  IMAD.MOV.U32 R15, RZ, RZ, -0x1 ;  /* 0xffffffffff0f7424 */ /* 0x000fce00078e00ff */
[----:B------:R-:W-:Y:S05]  /*2a9f0*/  WARPSYNC.COLLECTIVE R15, `(.L_x_816) ;  /* 0x000000000f087348 */ /* 0x000fea0003c00000 */
[----:B------:R0:W1:Y:S02]  /*2aa00*/  SHFL.IDX P6, R14, R13, R12, R11 ;  /* 0x0000000c0d0e7389 */ /* 0x00006400000c000b */
[----:B01----:R-:W-:Y:S01]  /*2aa10*/  ENDCOLLECTIVE ;  /* 0x000000000000791b */ /* 0x003fe20003800000 */
.L_x_816:
[----:B------:R-:W-:Y:S05]  /*2aa20*/  BSYNC B1 ;  /* 0x0000000000017941 */ /* 0x000fea0003800000 */
.L_x_815:
[----:B------:R-:W-:Y:S01]  /*2aa30*/  IMAD.MOV.U32 R13, RZ, RZ, R24 ;  /* 0x000000ffff0d7224 */ /* 0x000fe200078e0018 */
[----:B------:R-:W-:Y:S01]  /*2aa40*/  MOV R12, RZ ;  /* 0x000000ff000c7202 */ /* 0x000fe20000000f00 */
[----:B------:R-:W-:Y:S02]  /*2aa50*/  IMAD.MOV.U32 R11, RZ, RZ, 0x1e1f ;  /* 0x00001e1fff0b7424 */ /* 0x000fe400078e00ff */
[----:B------:R-:W-:Y:S02]  /*2aa60*/  IMAD.MOV.U32 R15, RZ, RZ, -0x1 ;  /* 0xffffffffff0f7424 */ /* 0x000fe400078e00ff */
[----:B------:R-:W-:-:S07]  /*2aa70*/  IMAD.MOV.U32 R0, RZ, RZ, R14 ;  /* 0x000000ffff007224 */ /* 0x000fce00078e000e */
[----:B------:R-:W-:Y:S05]  /*2aa80*/  WARPSYNC.COLLECTIVE R15, `(.L_x_817) ;  /* 0x000000000f087348 */ /* 0x000fea0003c00000 */
[----:B------:R0:W1:Y:S02]  /*2aa90*/  SHFL.IDX P6, R14, R13, R12, R11 ;  /* 0x0000000c0d0e7389 */ /* 0x00006400000c000b */
[----:B01----:R-:W-:Y:S01]  /*2aaa0*/  ENDCOLLECTIVE ;  /* 0x000000000000791b */ /* 0x003fe20003800000 */
.L_x_817:
[----:B------:R-:W-:Y:S01]  /*2aab0*/  MOV R13, R27 ;  /* 0x0000001b000d7202 */ /* 0x000fe20000000f00 */
[----:B------:R-:W-:-:S07]  /*2aac0*/  IMAD.MOV.U32 R3, RZ, RZ, R14 ;  /* 0x000000ffff037224 */ /* 0x000fce00078e000e */
[----:B------:R-:W-:Y:S05]  /*2aad0*/  WARPSYNC.COLLECTIVE R15, `(.L_x_818) ;  /* 0x000000000f087348 */ /* 0x000fea0003c00000 */
[----:B------:R0:W1:Y:S02]  /*2aae0*/  SHFL.IDX P6, R14, R13, R12, R11 ;  /* 0x0000000c0d0e7389 */ /* 0x00006400000c000b */
[----:B01----:R-:W-:Y:S01]  /*2aaf0*/  ENDCOLLECTIVE ;  /* 0x000000000000791b */ /* 0x003fe20003800000 */
.L_x_818:
[----:B------:R-:W-:Y:S02]  /*2ab00*/  IMAD.MOV.U32 R13, RZ, RZ, R28 ;  /* 0x000000ffff0d7224 */ /* 0x000fe400078e001c */
[----:B------:R-:W-:-:S07]  /*2ab10*/  IMAD.MOV.U32 R4, RZ, RZ, R14 ;  /* 0x000000ffff047224 */ /* 0x000fce00078e000e */
[----:B------:R-:W-:Y:S05]  /*2ab20*/  WARPSYNC.COLLECTIVE R15, `(.L_x_819) ;  /* 0x000000000f087348 */ /* 0x000fea0003c00000 */
[----:B------:R0:W1:Y:S02]  /*2ab30*/  SHFL.IDX P6, R14, R13, R12, R11 ;  /* 0x0000000c0d0e7389 */ /* 0x00006400000c000b */
[----:B01----:R-:W-:Y:S01]  /*2ab40*/  ENDCOLLECTIVE ;  /* 0x000000000000791b */ /* 0x003fe20003800000 */
.L_x_819:
[----:B------:R-:W-:Y:S05]  /*2ab50*/  BRA `(.L_x_820) ;  /* 0xfffffe5c004c7947 */ /* 0x000fea000383ffff */
.L_x_601:
[----:B0-----:R0:W1:Y:S02]  /*2ab60*/  SYNCS.PHASECHK.TRANS64.TRYWAIT P0, [R16+URZ+0x33400], R5 ;  /* 0x03340005100075a7 */ /* 0x001064000800017f */
[----:B-1----:R-:W-:Y:S05]  /*2ab70*/  @!P0 NANOSLEEP.SYNCS 0x989680 ;  /* 0x009896800000895d */ /* 0x002fea0003900000 */
[----:B------:R-:W1:Y:S02]  /*2ab80*/  @!P0 SYNCS.PHASECHK.TRANS64 P0, [R16+URZ+0x33400], R5 ;  /* 0x03340005100085a7 */ /* 0x000e64000800007f */
[----:B-1----:R-:W-:Y:S05]  /*2ab90*/  @!P0 BRA `(.L_x_601) ;  /* 0xfffffffc00f08947 */ /* 0x002fea000383ffff */
[----:B------:R-:W-:Y:S05]  /*2aba0*/  BRA `(.L_x_821) ;  /* 0xfffffe6000a07947 */ /* 0x000fea000383ffff */
.L_x_613:
[----:B------:R-:W-:Y:S01]  /*2abb0*/  BSSY B1, `(.L_x_822) ;  /* 0x0000008000017945 */ /* 0x000fe20003800000 */
[----:B------:R-:W-:Y:S01]  /*2abc0*/  IMAD.MOV.U32 R13, RZ, RZ, R26 ;  /* 0x000000ffff0d7224 */ /* 0x000fe200078e001a */
[----:B------:R-:W-:Y:S01]  /*2abd0*/  MOV R12, RZ ;  /* 0x000000ff000c7202 */ /* 0x000fe20000000f00 */
[----:B------:R-:W-:Y:S02]  /*2abe0*/  IMAD.MOV.U32 R11, RZ, RZ, 0x1e1f ;  /* 0x00001e1fff0b7424 */ /* 0x000fe400078e00ff */
[----:B------:R-:W-:-:S07]  /*2abf0*/  IMAD.MOV.U32 R15, RZ, RZ, -0x1 ;  /* 0xffffffffff0f7424 */ /* 0x000fce00078e00ff */
[----:B------:R-:W-:Y:S05]  /*2ac00*/  WARPSYNC.COLLECTIVE R15, `(.L_x_823) ;  /* 0x000000000f087348 */ /* 0x000fea0003c00000 */
[----:B------:R0:W1:Y:S02]  /*2ac10*/  SHFL.IDX P6, R14, R13, R12, R11 ;  /* 0x0000000c0d0e7389 */ /* 0x00006400000c000b */
[----:B01----:R-:W-:Y:S01]  /*2ac20*/  ENDCOLLECTIVE ;  /* 0x000000000000791b */ /* 0x003fe20003800000 */
.L_x_823:
[----:B------:R-:W-:Y:S05]  /*2ac30*/  BSYNC B1 ;  /* 0x0000000000017941 */ /* 0x000fea0003800000 */
.L_x_822:
[----:B------:R-:W-:Y:S01]  /*2ac40*/  MOV R13, R24 ;  /* 0x00000018000d7202 */ /* 0x000fe20000000f00 */
[----:B------:R-:W-:Y:S02]  /*2ac50*/  IMAD.MOV.U32 R12, RZ, RZ, RZ ;  /* 0x000000ffff0c7224 */ /* 0x000fe400078e00ff */
[----:B------:R-:W-:Y:S02]  /*2ac60*/  IMAD.MOV.U32 R11, RZ, RZ, 0x1e1f ;  /* 0x00001e1fff0b7424 */ /* 0x000fe400078e00ff */
[----:B------:R-:W-:Y:S02]  /*2ac70*/  IMAD.MOV.U32 R15, RZ, RZ, -0x1 ;  /* 0xffffffffff0f7424 */ /* 0x000fe400078e00ff */
[----:B------:R-:W-:-:S07]  /*2ac80*/  IMAD.MOV.U32 R0, RZ, RZ, R14 ;  /* 0x000000ffff007224 */ /* 0x000fce00078e000e */
[----:B------:R-:W-:Y:S05]  /*2ac90*/  WARPSYNC.COLLECTIVE R15, `(.L_x_824) ;  /* 0x000000000f087348 */ /* 0x000fea0003c00000 */
[----:B------:R0:W1:Y:S02]  /*2aca0*/  SHFL.IDX P6, R14, R13, R12, R11 ;  /* 0x0000000c0d0e7389 */ /* 0x00006400000c000b */
[----:B01----:R-:W-:Y:S01]  /*2acb0*/  ENDCOLLECTIVE ;  /* 0x000000000000791b */ /* 0x003fe20003800000 */
.L_x_824:
[----:B------:R-:W-:Y:S01]  /*2acc0*/  IMAD.MOV.U32 R13, RZ, RZ, R27 ;  /* 0x000000ffff0d7224 */ /* 0x000fe200078e001b */
[----:B------:R-:W-:-:S07]  /*2acd0*/  MOV R3, R14 ;  /* 0x0000000e00037202 */ /* 0x000fce0000000f00 */
[----:B------:R-:W-:Y:S05]  /*2ace0*/  WARPSYNC.COLLECTIVE R15, `(.L_x_825) ;  /* 0x000000000f087348 */ /* 0x000fea0003c00000 */
[----:B------:R0:W1:Y:S02]  /*2acf0*/  SHFL.IDX P6, R14, R13, R12, R11 ;  /* 0x0000000c0d0e7389 */ /* 0x00006400000c000b */
[----:B01----:R-:W-:Y:S01]  /*2ad00*/  ENDCOLLECTIVE ;  /* 0x000000000000791b */ /* 0x003fe20003800000 */
.L_x_825:
[----:B------:R-:W-:Y:S02]  /*2ad10*/  IMAD.MOV.U32 R13, RZ, RZ, R28 ;  /* 0x000000ffff0d7224 */ /* 0x000fe400078e001c */
[----:B------:R-:W-:-:S07]  /*2ad20*/  IMAD.MOV.U32 R20, RZ, RZ, R14 ;  /* 0x000000ffff147224 */ /* 0x000fce00078e000e */
[----:B------:R-:W-:Y:S05]  /*2ad30*/  WARPSYNC.COLLECTIVE R15, `(.L_x_826) ;  /* 0x000000000f087348 */ /* 0x000fea0003c00000 */
[----:B------:R0:W1:Y:S02]  /*2ad40*/  SHFL.IDX P6, R14, R13, R12, R11 ;  /* 0x0000000c0d0e7389 */ /* 0x00006400000c000b */
[----:B01----:R-:W-:Y:S01]  /*2ad50*/  ENDCOLLECTIVE ;  /* 0x000000000000791b */ /* 0x003fe20003800000 */
.L_x_826:
[----:B------:R-:W-:Y:S01]  /*2ad60*/  MOV R21, R14 ;  /* 0x0000000e00157202 */ /* 0x000fe20000000f00 */
[----:B------:R-:W-:Y:S06]  /*2ad70*/  BRA `(.L_x_827) ;  /* 0xfffffe8c00fc7947 */ /* 0x000fec000383ffff */
.L_x_617:
[----:B-1----:R1:W2:Y:S02]  /*2ad80*/  SYNCS.PHASECHK.TRANS64.TRYWAIT P0, [R16+URZ+0x33400], R21 ;  /* 0x03340015100075a7 */ /* 0x0022a4000800017f */
[----:B--2---:R-:W-:Y:S05]  /*2ad90*/  @!P0 NANOSLEEP.SYNCS 0x989680 ;  /* 0x009896800000895d */ /* 0x004fea0003900000 */
[----:B------:R-:W2:Y:S02]  /*2ada0*/  @!P0 SYNCS.PHASECHK.TRANS64 P0, [R16+URZ+0x33400], R21 ;  /* 0x03340015100085a7 */ /* 0x000ea4000800007f */
[----:B--2---:R-:W-:Y:S05]  /*2adb0*/  @!P0 BRA `(.L_x_617) ;  /* 0xfffffffc00f08947 */ /* 0x004fea000383ffff */
[----:B------:R-:W-:Y:S05]  /*2adc0*/  BRA `(.L_x_828) ;  /* 0xfffffe94000c7947 */ /* 0x000fea000383ffff */
.L_x_625:
[----:B-1----:R1:W2:Y:S02]  /*2add0*/  SYNCS.PHASECHK.TRANS64.TRYWAIT P2, [R0+URZ+0x33430], R3 ;  /* 0x03343003000075a7 */ /* 0x0022a4000804017f */
[----:B--2---:R-:W-:Y:S05]  /*2ade0*/  @!P2 NANOSLEEP.SYNCS 0x989680 ;  /* 0x009896800000a95d */ /* 0x004fea0003900000 */
[----:B------:R-:W2:Y:S02]  /*2adf0*/  @!P2 SYNCS.PHASECHK.TRANS64 P2, [R0+URZ+0x33430], R3 ;  /* 0x033430030000a5a7 */ /* 0x000ea4000804007f */
[----:B--2---:R-:W-:Y:S05]  /*2ae00*/  @!P2 BRA `(.L_x_625) ;  /* 0xfffffffc00f0a947 */ /* 0x004fea000383ffff */
[----:B------:R-:W-:Y:S05]  /*2ae10*/  BRA `(.L_x_624) ;  /* 0xfffffec400687947 */ /* 0x000fea000383ffff */
.L_x_631:
[----:B-1----:R1:W2:Y:S02]  /*2ae20*/  SYNCS.PHASECHK.TRANS64.TRYWAIT P2, [R11+URZ+0x33430], R8 ;  /* 0x033430080b0075a7 */ /* 0x0022a4000804017f */
[----:B--2---:R-:W-:Y:S05]  /*2ae30*/  @!P2 NANOSLEEP.SYNCS 0x989680 ;  /* 0x009896800000a95d */ /* 0x004fea0003900000 */
[----:B------:R-:W2:Y:S02]  /*2ae40*/  @!P2 SYNCS.PHASECHK.TRANS64 P2, [R11+URZ+0x33430], R8 ;  /* 0x033430080b00a5a7 */ /* 0x000ea4000804007f */
[----:B--2---:R-:W-:Y:S05]  /*2ae50*/  @!P2 BRA `(.L_x_631) ;  /* 0xfffffffc00f0a947 */ /* 0x004fea000383ffff */
[----:B------:R-:W-:Y:S05]  /*2ae60*/  BRA `(.L_x_630) ;  /* 0xffffff0800547947 */ /* 0x000fea000383ffff */
.L_x_635:
[----:B-1----:R1:W2:Y:S02]  /*2ae70*/  SYNCS.PHASECHK.TRANS64.TRYWAIT P1, [R10+URZ+0x33450], R6 ;  /* 0x033450060a0075a7 */ /* 0x0022a4000802017f */
[----:B--2---:R-:W-:Y:S05]  /*2ae80*/  @!P1 NANOSLEEP.SYNCS 0x989680 ;  /* 0x009896800000995d */ /* 0x004fea0003900000 */
[----:B------:R-:W2:Y:S02]  /*2ae90*/  @!P1 SYNCS.PHASECHK.TRANS64 P1, [R10+URZ+0x33450], R6 ;  /* 0x033450060a0095a7 */ /* 0x000ea4000802007f */
[----:B--2---:R-:W-:Y:S05]  /*2aea0*/  @!P1 BRA `(.L_x_635) ;  /* 0xfffffffc00f09947 */ /* 0x004fea000383ffff */
[----:B------:R-:W-:Y:S05]  /*2aeb0*/  BRA `(.L_x_632) ;  /* 0xffffff1800907947 */ /* 0x000fea000383ffff */
.L_x_641:
[----:B-1----:R1:W2:Y:S02]  /*2aec0*/  SYNCS.PHASECHK.TRANS64.TRYWAIT P1, [R8+URZ+0x33450], R3 ;  /* 0x03345003080075a7 */ /* 0x0022a4000802017f */
[----:B--2---:R-:W-:Y:S05]  /*2aed0*/  @!P1 NANOSLEEP.SYNCS 0x989680 ;  /* 0x009896800000995d */ /* 0x004fea0003900000 */
[----:B------:R-:W2:Y:S02]  /*2aee0*/  @!P1 SYNCS.PHASECHK.TRANS64 P1, [R8+URZ+0x33450], R3 ;  /* 0x03345003080095a7 */ /* 0x000ea4000802007f */
[----:B--2---:R-:W-:Y:S05]  /*2aef0*/  @!P1 BRA `(.L_x_641) ;  /* 0xfffffffc00f09947 */ /* 0x004fea000383ffff */
[----:B------:R-:W-:Y:S05]  /*2af00*/  BRA `(.L_x_640) ;  /* 0xffffff4400a87947 */ /* 0x000fea000383ffff */
.L_x_645:
[----:B------:R-:W-:Y:S01]  /*2af10*/  SEL R9, R129, R12, P0 ;  /* 0x0000000c81097207 */ /* 0x000fe20000000000 */
[----:B------:R-:W-:Y:S01]  /*2af20*/  IMAD.MOV.U32 R11, RZ, RZ, 0x1c1f ;  /* 0x00001c1fff0b7424 */ /* 0x000fe200078e00ff */
[----:B------:R-:W-:Y:S01]  /*2af30*/  SEL R20, R12, R129, P0 ;  /* 0x000000810c147207 */ /* 0x000fe20000000000 */
[----:B------:R-:W-:Y:S01]  /*2af40*/  IMAD.MOV.U32 R12, RZ, RZ, R0 ;  /* 0x000000ffff0c7224 */ /* 0x000fe200078e0000 */
[----:B------:R-:W-:Y:S01]  /*2af50*/  SEL R7, R128, R35, P0 ;  /* 0x0000002380077207 */ /* 0x000fe20000000000 */
[----:B------:R-:W-:Y:S01]  /*2af60*/  IMAD.MOV.U32 R15, RZ, RZ, -0x1 ;  /* 0xffffffffff0f7424 */ /* 0x000fe200078e00ff */
[----:B------:R-:W-:Y:S02]  /*2af70*/  SEL R8, R35, R128, P0 ;  /* 0x0000008023087207 */ /* 0x000fe40000000000 */
[----:B------:R-:W-:-:S07]  /*2af80*/  SEL R21, R126, R39, P0 ;  /* 0x000000277e157207 */ /* 0x000fce0000000000 */
[----:B0----5:R-:W-:Y:S05]  /*2af90*/  WARPSYNC.COLLECTIVE R15, `(.L_x_829) ;  /* 0x000000000f087348 */ /* 0x021fea0003c00000 */
[----:B------:R1:W2:Y:S02]  /*2afa0*/  SHFL.IDX P6, R14, R13, R12, R11 ;  /* 0x0000000c0d0e7389 */ /* 0x0002a400000c000b */
[----:B012--5:R-:W-:Y:S01]  /*2afb0*/  ENDCOLLECTIVE ;  /* 0x000000000000791b */ /* 0x027fe20003800000 */
.L_x_829:
[----:B------:R-:W-:Y:S02]  /*2afc0*/  SEL R24, R39, R126, P0 ;  /* 0x0000007e27187207 */ /* 0x000fe40000000000 */
[----:B------:R-:W-:Y:S02]  /*2afd0*/  SEL R25, R127, R42, P0 ;  /* 0x0000002a7f197207 */ /* 0x000fe40000000000 */
[----:B------:R-:W-:Y:S02]  /*2afe0*/  SEL R28, R42, R127, P0 ;  /* 0x0000007f2a1c7207 */ /* 0x000fe40000000000 */
[----:B------:R-:W-:Y:S02]  /*2aff0*/  SEL R27, R46, R89, P0 ;  /* 0x000000592e1b7207 */ /* 0x000fe40000000000 */
[----:B------:R-:W-:Y:S02]  /*2b000*/  SEL R29, R48, R91, P0 ;  /* 0x0000005b301d7207 */ /* 0x000fe40000000000 */
[----:B------:R-:W-:-:S02]  /*2b010*/  SEL R36, R91, R48, P0 ;  /* 0x000000305b247207 */ /* 0x000fc40000000000 */
[----:B------:R-:W-:Y:S01]  /*2b020*/  SEL R33, R56, R37, P0 ;  /* 0x0000002538217207 */ /* 0x000fe20000000000 */
[----:B------:R-:W-:Y:S01]  /*2b030*/  IMAD.MOV.U32 R13, RZ, RZ, R2 ;  /* 0x000000ffff0d7224 */ /* 0x000fe200078e0002 */
[----:B------:R-:W-:Y:S01]  /*2b040*/  SEL R44, R37, R56, P0 ;  /* 0x00000038252c7207 */ /* 0x000fe20000000000 */
[----:B------:R-:W-:Y:S01]  /*2b050*/  IMAD.MOV.U32 R12, RZ, RZ, R3 ;  /* 0x000000ffff0c7224 */ /* 0x000fe200078e0003 */
[----:B------:R-:W-:Y:S01]  /*2b060*/  SEL R35, R52, R97, P0 ;  /* 0x0000006134237207 */ /* 0x000fe20000000000 */
[----:B------:R-:W-:Y:S01]  /*2b070*/  IMAD.MOV.U32 R2, RZ, RZ, RZ ;  /* 0x000000ffff027224 */ /* 0x000fe200078e00ff */
[----:B------:R-:W-:Y:S02]  /*2b080*/  SEL R48, R97, R52, P0 ;  /* 0x0000003461307207 */ /* 0x000fe40000000000 */
[----:B------:R-:W-:Y:S02]  /*2b090*/  SEL R37, R80, R41, P0 ;  /* 0x0000002950257207 */ /* 0x000fe40000000000 */
[----:B------:R-:W-:-:S02]  /*2b0a0*/  SEL R52, R41, R80, P0 ;  /* 0x0000005029347207 */ /* 0x000fc40000000000 */
[----:B------:R-:W-:-:S07]  /*2b0b0*/  MOV R6, R14 ;  /* 0x0000000e00067202 */ /* 0x000fce0000000f00 */
[----:B------:R-:W-:Y:S05]  /*2b0c0*/  WARPSYNC.COLLECTIVE R15, `(.L_x_830) ;  /* 0x000000000f087348 */ /* 0x000fea0003c00000 */
[----:B------:R0:W1:Y:S02]  /*2b0d0*/  SHFL.IDX P6, R14, R13, R12, R11 ;  /* 0x0000000c0d0e7389 */ /* 0x00006400000c000b */
[----:B01----:R-:W-:Y:S01]  /*2b0e0*/  ENDCOLLECTIVE ;  /* 0x000000000000791b */ /* 0x003fe20003800000 */
.L_x_830:
        /* <DEDUP_REMOVED lines=8> */
[----:B------:R-:W-:Y:S02]  /*2b170*/  MOV R13, R7 ;  /* 0x00000007000d7202 */ /* 0x000fe40000000f00 */
[----:B------:R-:W-:Y:S02]  /*2b180*/  SEL R47, R68, R49, P0 ;  /* 0x00000031442f7207 */ /* 0x000fe40000000000 */
[----:B------:R-:W-:Y:S02]  /*2b190*/  SEL R68, R49, R68, P0 ;  /* 0x0000004431447207 */ /* 0x000fe40000000000 */
[----:B------:R-:W-:Y:S02]  /*2b1a0*/  SEL R49, R70, R51, P0 ;  /* 0x0000003346317207 */ /* 0x000fe40000000000 */
[----:B------:R-:W-:Y:S01]  /*2b1b0*/  SEL R70, R51, R70, P0 ;  /* 0x0000004633467207 */ /* 0x000fe20000000000 */
[----:B------:R-:W-:Y:S01]  /*2b1c0*/  IMAD.MOV.U32 R5, RZ, RZ, R14 ;  /* 0x000000ffff057224 */ /* 0x000fe200078e000e */
[----:B------:R-:W-:-:S07]  /*2b1d0*/  SEL R51, R72, R53, P0 ;  /* 0x0000003548337207 */ /* 0x000fce0000000000 */
[----:B------:R-:W-:Y:S05]  /*2b1e0*/  WARPSYNC.COLLECTIVE R15, `(.L_x_831) ;  /* 0x000000000f087348 */ /* 0x000fea0003c00000 */
[----:B------:R0:W1:Y:S02]  /*2b1f0*/  SHFL.IDX P6, R14, R13, R12, R11 ;  /* 0x0000000c0d0e7389 */ /* 0x00006400000c000b */
[----:B01----:R-:W-:Y:S01]  /*2b200*/  ENDCOLLECTIVE ;  /* 0x000000000000791b */ /* 0x003fe20003800000 */
.L_x_831:
        /* <DEDUP_REMOVED lines=18> */
.L_x_832:
[----:B------:R-:W-:Y:S02]  /*2b330*/  SEL R56, R99, R58, P0 ;  /* 0x0000003a63387207 */ /* 0x000fe40000000000 */
[----:B------:R-:W-:Y:S02]  /*2b340*/  SEL R63, R82, R65, P0 ;  /* 0x00000041523f7207 */ /* 0x000fe40000000000 */
[----:B------:R-:W-:Y:S02]  /*2b350*/  SEL R82, R65, R82, P0 ;  /* 0x0000005241527207 */ /* 0x000fe40000000000 */
[----:B------:R-:W-:Y:S02]  /*2b360*/  SEL R65, R84, R93, P0 ;  /* 0x0000005d54417207 */ /* 0x000fe40000000000 */
[----:B------:R-:W-:Y:S02]  /*2b370*/  SEL R84, R93, R84, P0 ;  /* 0x000000545d547207 */ /* 0x000fe40000000000 */
[----:B------:R-:W-:-:S02]  /*2b380*/  SEL R4, R6, R5, P0 ;  /* 0x0000000506047207 */ /* 0x000fc40000000000 */
[----:B------:R-:W-:Y:S01]  /*2b390*/  SEL R6, R5, R6, P0 ;  /* 0x0000000605067207 */ /* 0x000fe20000000000 */
[----:B------:R-:W-:Y:S02]  /*2b3a0*/  IMAD.MOV.U32 R13, RZ, RZ, R9 ;  /* 0x000000ffff0d7224 */ /* 0x000fe400078e0009 */
[----:B------:R-:W-:Y:S02]  /*2b3b0*/  IMAD.MOV.U32 R12, RZ, RZ, R0 ;  /* 0x000000ffff0c7224 */ /* 0x000fe400078e0000 */
[----:B------:R-:W-:-:S07]  /*2b3c0*/  IMAD.MOV.U32 R7, RZ, RZ, R14 ;  /* 0x000000ffff077224 */ /* 0x000fce00078e000e */
[----:B------:R-:W-:Y:S05]  /*2b3d0*/  WARPSYNC.COLLECTIVE R15, `(.L_x_833) ;  /* 0x000000000f087348 */ /* 0x000fea0003c00000 */
[----:B------:R0:W1:Y:S02]  /*2b3e0*/  SHFL.IDX P6, R14, R13, R12, R11 ;  /* 0x0000000c0d0e7389 */ /* 0x00006400000c000b */
[----:B01----:R-:W-:Y:S01]  /*2b3f0*/  ENDCOLLECTIVE ;  /* 0x000000000000791b */ /* 0x003fe20003800000 */
.L_x_833:
[----:B------:R-:W-:Y:S02]  /*2b400*/  SEL R8, R10, R7, P0 ;  /* 0x000000070a087207 */ /* 0x000fe40000000000 */
[----:B------:R-:W-:Y:S01]  /*2b410*/  SEL R10, R7, R10, P0 ;  /* 0x0000000a070a7207 */ /* 0x000fe20000000000 */
[----:B------:R-:W-:Y:S02]  /*2b420*/  IMAD.MOV.U32 R13, RZ, RZ, R20 ;  /* 0x000000ffff0d7224 */ /* 0x000fe400078e0014 */
[----:B------:R-:W-:Y:S01]  /*2b430*/  IMAD.MOV.U32 R12, RZ, RZ, R3 ;  /* 0x000000ffff0c7224 */ /* 0x000fe200078e0003 */
[----:B------:R-:W-:-:S07]  /*2b440*/  MOV R9, R14 ;  /* 0x0000000e00097202 */ /* 0x000fce0000000f00 */
[----:B------:R-:W-:Y:S05]  /*2b450*/  WARPSYNC.COLLECTIVE R15, `(.L_x_834) ;  /* 0x000000000f087348 */ /* 0x000fea0003c00000 */
[----:B------:R0:W1:Y:S02]  /*2b460*/  SHFL.IDX P6, R14, R13, R12, R11 ;  /* 0x0000000c0d0e7389 */ /* 0x00006400000c000b */
[----:B01----:R-:W-:Y:S01]  /*2b470*/  ENDCOLLECTIVE ;  /* 0x000000000000791b */ /* 0x003fe20003800000 */
.L_x_834:
[----:B------:R-:W-:Y:S01]  /*2b480*/  MOV R13, R21 ;  /* 0x00000015000d7202 */ /* 0x000fe20000000f00 */
[----:B------:R-:W-:Y:S02]  /*2b490*/  IMAD.MOV.U32 R12, RZ, RZ, R0 ;  /* 0x000000ffff0c7224 */ /* 0x000fe400078e0000 */
[----:B------:R-:W-:-:S07]  /*2b4a0*/  IMAD.MOV.U32 R20, RZ, RZ, R14 ;  /* 0x000000ffff147224 */ /* 0x000fce00078e000e */
[----:B------:R-:W-:Y:S05]  /*2b4b0*/  WARPSYNC.COLLECTIVE R15, `(.L_x_835) ;  /* 0x000000000f087348 */ /* 0x000fea0003c00000 */
[----:B------:R0:W1:Y:S02]  /*2b4c0*/  SHFL.IDX P6, R14, R13, R12, R11 ;  /* 0x0000000c0d0e7389 */ /* 0x00006400000c000b */
[----:B01----:R-:W-:Y:S01]  /*2b4d0*/  ENDCOLLECTIVE ;  /* 0x000000000000791b */ /* 0x003fe20003800000 */
.L_x_835:
[----:B------:R-:W-:Y:S01]  /*2b4e0*/  IMAD.MOV.U32 R13, RZ, RZ, R24 ;  /* 0x000000ffff0d7224 */ /* 0x000fe200078e0018 */
[----:B------:R-:W-:Y:S01]  /*2b4f0*/  MOV R12, R3 ;  /* 0x00000003000c7202 */ /* 0x000fe20000000f00 */
[----:B------:R-:W-:-:S07]  /*2b500*/  IMAD.MOV.U32 R26, RZ, RZ, R14 ;  /* 0x000000ffff1a7224 */ /* 0x000fce00078e000e */
[----:B------:R-:W-:Y:S05]  /*2b510*/  WARPSYNC.COLLECTIVE R15, `(.L_x_836) ;  /* 0x000000000f087348 */ /* 0x000fea0003c00000 */
[----:B------:R0:W1:Y:S02]  /*2b520*/  SHFL.IDX P6, R14, R13, R12, R11 ;  /* 0x0000000c0d0e7389 */ /* 0x00006400000c000b */
[----:B01----:R-:W-:Y:S01]  /*2b530*/  ENDCOLLECTIVE ;  /* 0x000000000000791b */ /* 0x003fe20003800000 */
.L_x_836:
[----:B------:R-:W-:Y:S02]  /*2b540*/  IMAD.MOV.U32 R13, RZ, RZ, R25 ;  /* 0x000000ffff0d7224 */ /* 0x000fe400078e0019 */
[----:B------:R-:W-:Y:S02]  /*2b550*/  IMAD.MOV.U32 R12, RZ, RZ, R0 ;  /* 0x000000ffff0c7224 */ /* 0x000fe400078e0000 */
[----:B------:R-:W-:-:S07]  /*2b560*/  IMAD.MOV.U32 R21, RZ, RZ, R14 ;  /* 0x000000ffff157224 */ /* 0x000fce00078e000e */
[----:B------:R-:W-:Y:S05]  /*2b570*/  WARPSYNC.COLLECTIVE R15, `(.L_x_837) ;  /* 0x000000000f087348 */ /* 0x000fea0003c00000 */
[----:B------:R0:W1:Y:S02]  /*2b580*/  SHFL.IDX P6, R14, R13, R12, R11 ;  /* 0x0000000c0d0e7389 */ /* 0x00006400000c000b */
[----:B01----:R-:W-:Y:S01]  /*2b590*/  ENDCOLLECTIVE ;  /* 0x000000000000791b */ /* 0x003fe20003800000 */
.L_x_837:
        /* <DEDUP_REMOVED lines=8> */
.L_x_838:
[----:B------:R-:W-:Y:S01]  /*2b620*/  MOV R13, R27 ;  /* 0x0000001b000d7202 */ /* 0x000fe20000000f00 */
[----:B------:R-:W-:Y:S02]  /*2b630*/  IMAD.MOV.U32 R12, RZ, RZ, R0 ;  /* 0x000000ffff0c7224 */ /* 0x000fe400078e0000 */
[----:B------:R-:W-:-:S07]  /*2b640*/  IMAD.MOV.U32 R25, RZ, RZ, R14 ;  /* 0x000000ffff197224 */ /* 0x000fce00078e000e */
[----:B------:R-:W-:Y:S05]  /*2b650*/  WARPSYNC.COLLECTIVE R15, `(.L_x_839) ;  /* 0x000000000f087348 */ /* 0x000fea0003c00000 */
[----:B------:R0:W1:Y:S02]  /*2b660*/  SHFL.IDX P6, R14, R13, R12, R11 ;  /* 0x0000000c0d0e7389 */ /* 0x00006400000c000b */
[----:B01----:R-:W-:Y:S01]  /*2b670*/  ENDCOLLECTIVE ;  /* 0x000000000000791b */ /* 0x003fe20003800000 */
.L_x_839:
[----:B------:R-:W-:Y:S02]  /*2b680*/  SEL R28, R30, R25, P0 ;  /* 0x000000191e1c7207 */ /* 0x000fe40000000000 */
[----:B------:R-:W-:Y:S01]  /*2b690*/  SEL R30, R25, R30, P0 ;  /* 0x0000001e191e7207 */ /* 0x000fe20000000000 */
[----:B------:R-:W-:Y:S01]  /*2b6a0*/  IMAD.MOV.U32 R13, RZ, RZ, R32 ;  /* 0x000000ffff0d7224 */ /* 0x000fe200078e0020 */
[----:B------:R-:W-:Y:S01]  /*2b6b0*/  MOV R12, R3 ;  /* 0x00000003000c7202 */ /* 0x000fe20000000f00 */
[----:B------:R-:W-:-:S07]  /*2b6c0*/  IMAD.MOV.U32 R34, RZ, RZ, R14 ;  /* 0x000000ffff227224 */ /* 0x000fce00078e000e */
[----:B------:R-:W-:Y:S05]  /*2b6d0*/  WARPSYNC.COLLECTIVE R15, `(.L_x_840) ;  /* 0x000000000f087348 */ /* 0x000fea0003c00000 */
[----:B------:R0:W1:Y:S02]  /*2b6e0*/  SHFL.IDX P6, R14, R13, R12, R11 ;  /* 0x0000000c0d0e7389 */ /* 0x00006400000c000b */
[----:B01----:R-:W-:Y:S01]  /*2b6f0*/  ENDCOLLECTIVE ;  /* 0x000000000000791b */ /* 0x003fe20003800000 */
.L_x_840:
[----:B------:R-:W-:Y:S02]  /*2b700*/  IMAD.MOV.U32 R13, RZ, RZ, R29 ;  /* 0x000000ffff0d7224 */ /* 0x000fe400078e001d */
[----:B------:R-:W-:Y:S02]  /*2b710*/  IMAD.MOV.U32 R12, RZ, RZ, R0 ;  /* 0x000000ffff0c7224 */ /* 0x000fe400078e0000 */
[----:B------:R-:W-:-:S07]  /*2b720*/  IMAD.MOV.U32 R27, RZ, RZ, R14 ;  /* 0x000000ffff1b7224 */ /* 0x000fce00078e000e */
[----:B------:R-:W-:Y:S05]  /*2b730*/  WARPSYNC.COLLECTIVE R15, `(.L_x_841) ;  /* 0x000000000f087348 */ /* 0x000fea0003c00000 */
[----:B------:R0:W1:Y:S02]  /*2b740*/  SHFL.IDX P6, R14, R13, R12, R11 ;  /* 0x0000000c0d0e7389 */ /* 0x00006400000c000b */
[----:B01----:R-:W-:Y:S01]  /*2b750*/  ENDCOLLECTIVE ;  /* 0x000000000000791b */ /* 0x003fe20003800000 */
.L_x_841:
        /* <DEDUP_REMOVED lines=8> */
.L_x_842:
[----:B------:R-:W-:Y:S01]  /*2b7e0*/  MOV R13, R31 ;  /* 0x0000001f000d7202 */ /* 0x000fe20000000f00 */
[----:B------:R-:W-:Y:S02]  /*2b7f0*/  IMAD.MOV.U32 R12, RZ, RZ, R0 ;  /* 0x000000ffff0c7224 */ /* 0x000fe400078e0000 */
[----:B------:R-:W-:-:S07]  /*2b800*/  IMAD.MOV.U32 R29, RZ, RZ, R14 ;  /* 0x000000ffff1d7224 */ /* 0x000fce00078e000e */
[----:B------:R-:W-:Y:S05]  /*2b810*/  WARPSYNC.COLLECTIVE R15, `(.L_x_843) ;  /* 0x000000000f087348 */ /* 0x000fea0003c00000 */
[----:B------:R0:W1:Y:S02]  /*2b820*/  SHFL.IDX P6, R14, R13, R12, R11 ;  /* 0x0000000c0d0e7389 */ /* 0x00006400000c000b */
[----:B01----:R-:W-:Y:S01]  /*2b830*/  ENDCOLLECTIVE ;  /* 0x000000000000791b */ /* 0x003fe20003800000 */
.L_x_843:
        /* <DEDUP_REMOVED lines=8> */
.L_x_844:
[----:B------:R-:W-:Y:S02]  /*2b8c0*/  IMAD.MOV.U32 R13, RZ, RZ, R33 ;  /* 0x000000ffff0d7224 */ /* 0x000fe400078e0021 */
[----:B------:R-:W-:Y:S02]  /*2b8d0*/  IMAD.MOV.U32 R12, RZ, RZ, R0 ;  /* 0x000000ffff0c7224 */ /* 0x000fe400078e0000 */
[----:B------:R-:W-:-:S07]  /*2b8e0*/  IMAD.MOV.U32 R31, RZ, RZ, R14 ;  /* 0x000000ffff1f7224 */ /* 0x000fce00078e000e */
[----:B------:R-:W-:Y:S05]  /*2b8f0*/  WARPSYNC.COLLECTIVE R15, `(.L_x_845) ;  /* 0x000000000f087348 */ /* 0x000fea0003c00000 */
[----:B------:R0:W1:Y:S02]  /*2b900*/  SHFL.IDX P6, R14, R13, R12, R11 ;  /* 0x0000000c0d0e7389 */ /* 0x00006400000c000b */
[----:B01----:R-:W-:Y:S01]  /*2b910*/  ENDCOLLECTIVE ;  /* 0x000000000000791b */ /* 0x003fe20003800000 */
.L_x_845:
        /* <DEDUP_REMOVED lines=8> */
.L_x_846:
[----:B------:R-:W-:Y:S01]  /*2b9a0*/  MOV R13, R35 ;  /* 0x00000023000d7202 */ /* 0x000fe20000000f00 */
[----:B------:R-:W-:Y:S02]  /*2b9b0*/  IMAD.MOV.U32 R12, RZ, RZ, R0 ;  /* 0x000000ffff0c7224 */ /* 0x000fe400078e0000 */
[----:B------:R-:W-:-:S07]  /*2b9c0*/  IMAD.MOV.U32 R33, RZ, RZ, R14 ;  /* 0x000000ffff217224 */ /* 0x000fce00078e000e */
[----:B------:R-:W-:Y:S05]  /*2b9d0*/  WARPSYNC.COLLECTIVE R15, `(.L_x_847) ;  /* 0x000000000f087348 */ /* 0x000fea0003c00000 */
[----:B------:R0:W1:Y:S02]  /*2b9e0*/  SHFL.IDX P6, R14, R13, R12, R11 ;  /* 0x0000000c0d0e7389 */ /* 0x00006400000c000b */
[----:B01----:R-:W-:Y:S01]  /*2b9f0*/  ENDCOLLECTIVE ;  /* 0x000000000000791b */ /* 0x003fe20003800000 */
.L_x_847:
        /* <DEDUP_REMOVED lines=8> */
.L_x_848:
[----:B------:R-:W-:Y:S02]  /*2ba80*/  IMAD.MOV.U32 R13, RZ, RZ, R37 ;  /* 0x000000ffff0d7224 */ /* 0x000fe400078e0025 */
[----:B------:R-:W-:Y:S02]  /*2ba90*/  IMAD.MOV.U32 R12, RZ, RZ, R0 ;  /* 0x000000ffff0c7224 */ /* 0x000fe400078e0000 */
[----:B------:R-:W-:-:S07]  /*2baa0*/  IMAD.MOV.U32 R35, RZ, RZ, R14 ;  /* 0x000000ffff237224 */ /* 0x000fce00078e000e */
[----:B------:R-:W-:Y:S05]  /*2bab0*/  WARPSYNC.COLLECTIVE R15, `(.L_x_849) ;  /* 0x000000000f087348 */ /* 0x000fea0003c00000 */
[----:B------:R0:W1:Y:S02]  /*2bac0*/  SHFL.IDX P6, R14, R13, R12, R11 ;  /* 0x0000000c0d0e7389 */ /* 0x00006400000c000b */
[----:B01----:R-:W-:Y:S01]  /*2bad0*/  ENDCOLLECTIVE ;  /* 0x000000000000791b */ /* 0x003fe20003800000 */
.L_x_849:
        /* <DEDUP_REMOVED lines=8> */
.L_x_850:
[----:B------:R-:W-:Y:S01]  /*2bb60*/  MOV R13, R39 ;  /* 0x00000027000d7202 */ /* 0x000fe20000000f00 */
[----:B------:R-:W-:Y:S02]  /*2bb70*/  IMAD.MOV.U32 R12, RZ, RZ, R0 ;  /* 0x000000ffff0c7224 */ /* 0x000fe400078e0000 */
[----:B------:R-:W-:-:S07]  /*2bb80*/  IMAD.MOV.U32 R37, RZ, RZ, R14 ;  /* 0x000000ffff257224 */ /* 0x000fce00078e000e */
[----:B------:R-:W-:Y:S05]  /*2bb90*/  WARPSYNC.COLLECTIVE R15, `(.L_x_851) ;  /* 0x000000000f087348 */ /* 0x000fea0003c00000 */
[----:B------:R0:W1:Y:S02]  /*2bba0*/  SHFL.IDX P6, R14, R13, R12, R11 ;  /* 0x0000000c0d0e7389 */ /* 0x00006400000c000b */
[----:B01----:R-:W-:Y:S01]  /*2bbb0*/  ENDCOLLECTIVE ;  /* 0x000000000000791b */ /* 0x003fe20003800000 */
.L_x_851:
        /* <DEDUP_REMOVED lines=8> */
.L_x_852:
[----:B------:R-:W-:Y:S02]  /*2bc40*/  IMAD.MOV.U32 R13, RZ, RZ, R41 ;  /* 0x000000ffff0d7224 */ /* 0x000fe400078e0029 */
[----:B------:R-:W-:Y:S02]  /*2bc50*/  IMAD.MOV.U32 R12, RZ, RZ, R0 ;  /* 0x000000ffff0c7224 */ /* 0x000fe400078e0000 */
[----:B------:R-:W-:-:S07]  /*2bc60*/  IMAD.MOV.U32 R39, RZ, RZ, R14 ;  /* 0x000000ffff277224 */ /* 0x000fce00078e000e */
[----:B------:R-:W-:Y:S05]  /*2bc70*/  WARPSYNC.COLLECTIVE R15, `(.L_x_853) ;  /* 0x000000000f087348 */ /* 0x000fea0003c00000 */
[----:B------:R0:W1:Y:S02]  /*2bc80*/  SHFL.IDX P6, R14, R13, R12, R11 ;  /* 0x0000000c0d0e7389 */ /* 0x00006400000c000b */
[----:B01----:R-:W-:Y:S01]  /*2bc90*/  ENDCOLLECTIVE ;  /* 0x000000000000791b */ /* 0x003fe20003800000 */
.L_x_853:
        /* <DEDUP_REMOVED lines=8> */
.L_x_854:
[----:B------:R-:W-:Y:S01]  /*2bd20*/  MOV R13, R43 ;  /* 0x0000002b000d7202 */ /* 0x000fe20000000f00 */
[----:B------:R-:W-:Y:S02]  /*2bd30*/  IMAD.MOV.U32 R12, RZ, RZ, R0 ;  /* 0x000000ffff0c7224 */ /* 0x000fe400078e0000 */
[----:B------:R-:W-:-:S07]  /*2bd40*/  IMAD.MOV.U32 R62, RZ, RZ, R14 ;  /* 0x000000ffff3e7224 */ /* 0x000fce00078e000e */
[----:B------:R-:W-:Y:S05]  /*2bd50*/  WARPSYNC.COLLECTIVE R15, `(.L_x_855) ;  /* 0x000000000f087348 */ /* 0x000fea0003c00000 */
[----:B------:R0:W1:Y:S02]  /*2bd60*/  SHFL.IDX P6, R14, R13, R12, R11 ;  /* 0x0000000c0d0e7389 */ /* 0x00006400000c000b */
[----:B01----:R-:W-:Y:S01]  /*2bd70*/  ENDCOLLECTIVE ;  /* 0x000000000000791b */ /* 0x003fe20003800000 */
.L_x_855:
        /* <DEDUP_REMOVED lines=8> */
.L_x_856:
[----:B------:R-:W-:Y:S02]  /*2be00*/  IMAD.MOV.U32 R13, RZ, RZ, R45 ;  /* 0x000000ffff0d7224 */ /* 0x000fe400078e002d */
[----:B------:R-:W-:Y:S02]  /*2be10*/  IMAD.MOV.U32 R12, RZ, RZ, R0 ;  /* 0x000000ffff0c7224 */ /* 0x000fe400078e0000 */
[----:B------:R-:W-:-:S07]  /*2be20*/  IMAD.MOV.U32 R64, RZ, RZ, R14 ;  /* 0x000000ffff407224 */ /* 0x000fce00078e000e */
[----:B------:R-:W-:Y:S05]  /*2be30*/  WARPSYNC.COLLECTIVE R15, `(.L_x_857) ;  /* 0x000000000f087348 */ /* 0x000fea0003c00000 */
[----:B------:R0:W1:Y:S02]  /*2be40*/  SHFL.IDX P6, R14, R13, R12, R11 ;  /* 0x0000000c0d0e7389 */ /* 0x00006400000c000b */
[----:B01----:R-:W-:Y:S01]  /*2be50*/  ENDCOLLECTIVE ;  /* 0x000000000000791b */ /* 0x003fe20003800000 */
.L_x_857:
[----:B------:R-:W-:Y:S02]  /*2be60*/  IMAD.MOV.U32 R13, RZ, RZ, R66 ;  /* 0x000000ffff0d7224 */ /* 0x000fe400078e0042 */
[----:B------:R-:W-:Y:S01]  /*2be70*/  IMAD.MOV.U32 R12, RZ, RZ, R3 ;  /* 0x000000ffff0c7224 */ /* 0x000fe200078e0003 */
[----:B------:R-:W-:-:S07]  /*2be80*/  MOV R45, R14 ;  /* 0x0000000e002d7202 */ /* 0x000fce0000000f00 */
[----:B------:R-:W-:Y:S05]  /*2be90*/  WARPSYNC.COLLECTIVE R15, `(.L_x_858) ;  /* 0x000000000f087348 */ /* 0x000fea0003c00000 */
[----:B------:R0:W1:Y:S02]  /*2bea0*/  SHFL.IDX P6, R14, R13, R12, R11 ;  /* 0x0000000c0d0e7389 */ /* 0x00006400000c000b */
[----:B01----:R-:W-:Y:S01]  /*2beb0*/  ENDCOLLECTIVE ;  /* 0x000000000000791b */ /* 0x003fe20003800000 */
.L_x_858:
[----:B------:R-:W-:Y:S01]  /*2bec0*/  MOV R13, R47 ;  /* 0x0000002f000d7202 */ /* 0x000fe20000000f00 */
[----:B------:R-:W-:Y:S02]  /*2bed0*/  IMAD.MOV.U32 R12, RZ, RZ, R0 ;  /* 0x000000ffff0c7224 */ /* 0x000fe400078e0000 */
[----:B------:R-:W-:-:S07]  /*2bee0*/  IMAD.MOV.U32 R66, RZ, RZ, R14 ;  /* 0x000000ffff427224 */ /* 0x000fce00078e000e */
[----:B------:R-:W-:Y:S05]  /*2bef0*/  WARPSYNC.COLLECTIVE R15, `(.L_x_859) ;  /* 0x000000000f087348 */ /* 0x000fea0003c00000 */
[----:B------:R0:W1:Y:S02]  /*2bf00*/  SHFL.IDX P6, R14, R13, R12, R11 ;  /* 0x0000000c0d0e7389 */ /* 0x00006400000c000b */
[----:B01----:R-:W-:Y:S01]  /*2bf10*/  ENDCOLLECTIVE ;  /* 0x000000000000791b */ /* 0x003fe20003800000 */
.L_x_859:
[----:B------:R-:W-:Y:S01]  /*2bf20*/  IMAD.MOV.U32 R13, RZ, RZ, R68 ;  /* 0x000000ffff0d7224 */ /* 0x000fe200078e0044 */
[----:B------:R-:W-:Y:S01]  /*2bf30*/  MOV R12, R3 ;  /* 0x00000003000c7202 */ /* 0x000fe20000000f00 */
[----:B------:R-:W-:-:S07]  /*2bf40*/  IMAD.MOV.U32 R47, RZ, RZ, R14 ;  /* 0x000000ffff2f7224 */ /* 0x000fce00078e000e */
[----:B------:R-:W-:Y:S05]  /*2bf50*/  WARPSYNC.COLLECTIVE R15, `(.L_x_860) ;  /* 0x000000000f087348 */ /* 0x000fea0003c00000 */
[----:B------:R0:W1:Y:S02]  /*2bf60*/  SHFL.IDX P6, R14, R13, R12, R11 ;  /* 0x0000000c0d0e7389 */ /* 0x00006400000c000b */
[----:B01----:R-:W-:Y:S01]  /*2bf70*/  ENDCOLLECTIVE ;  /* 0x000000000000791b */ /* 0x003fe20003800000 */
.L_x_860:
[----:B------:R-:W-:Y:S02]  /*2bf80*/  IMAD.MOV.U32 R13, RZ, RZ, R49 ;  /* 0x000000ffff0d7224 */ /* 0x000fe400078e0031 */
[----:B------:R-:W-:Y:S02]  /*2bf90*/  IMAD.MOV.U32 R12, RZ, RZ, R0 ;  /* 0x000000ffff0c7224 */ /* 0x000fe400078e0000 */
[----:B------:R-:W-:-:S07]  /*2bfa0*/  IMAD.MOV.U32 R68, RZ, RZ, R14 ;  /* 0x000000ffff447224 */ /* 0x000fce00078e000e */
[----:B------:R-:W-:Y:S05]  /*2bfb0*/  WARPSYNC.COLLECTIVE R15, `(.L_x_861) ;  /* 0x000000000f087348 */ /* 0x000fea0003c00000 */
[----:B------:R0:W1:Y:S02]  /*2bfc0*/  SHFL.IDX P6, R14, R13, R12, R11 ;  /* 0x0000000c0d0e7389 */ /* 0x00006400000c000b */
[----:B01----:R-:W-:Y:S01]  /*2bfd0*/  ENDCOLLECTIVE ;  /* 0x000000000000791b */ /* 0x003fe20003800000 */
.L_x_861:
        /* <DEDUP_REMOVED lines=8> */
.L_x_862:
[----:B------:R-:W-:Y:S01]  /*2c060*/  MOV R13, R51 ;  /* 0x00000033000d7202 */ /* 0x000fe20000000f00 */
[----:B------:R-:W-:Y:S02]  /*2c070*/  IMAD.MOV.U32 R12, RZ, RZ, R0 ;  /* 0x000000ffff0c7224 */ /* 0x000fe400078e0000 */
[----:B------:R-:W-:-:S07]  /*2c080*/  IMAD.MOV.U32 R70, RZ, RZ, R14 ;  /* 0x000000ffff467224 */ /* 0x000fce00078e000e */
[----:B------:R-:W-:Y:S05]  /*2c090*/  WARPSYNC.COLLECTIVE R15, `(.L_x_863) ;  /* 0x000000000f087348 */ /* 0x000fea0003c00000 */
[----:B------:R0:W1:Y:S02]  /*2c0a0*/  SHFL.IDX P6, R14, R13, R12, R11 ;  /* 0x0000000c0d0e7389 */ /* 0x00006400000c000b */
[----:B01----:R-:W-:Y:S01]  /*2c0b0*/  ENDCOLLECTIVE ;  /* 0x000000000000791b */ /* 0x003fe20003800000 */
.L_x_863:
        /* <DEDUP_REMOVED lines=8> */
.L_x_864:
[----:B------:R-:W-:Y:S02]  /*2c140*/  IMAD.MOV.U32 R13, RZ, RZ, R53 ;  /* 0x000000ffff0d7224 */ /* 0x000fe400078e0035 */
[----:B------:R-:W-:Y:S02]  /*2c150*/  IMAD.MOV.U32 R12, RZ, RZ, R0 ;  /* 0x000000ffff0c7224 */ /* 0x000fe400078e0000 */
[----:B------:R-:W-:-:S07]  /*2c160*/  IMAD.MOV.U32 R72, RZ, RZ, R14 ;  /* 0x000000ffff487224 */ /* 0x000fce00078e000e */
[----:B------:R-:W-:Y:S05]  /*2c170*/  WARPSYNC.COLLECTIVE R15, `(.L_x_865) ;  /* 0x000000000f087348 */ /* 0x000fea0003c00000 */
[----:B------:R0:W1:Y:S02]  /*2c180*/  SHFL.IDX P6, R14, R13, R12, R11 ;  /* 0x0000000c0d0e7389 */ /* 0x00006400000c000b */
[----:B01----:R-:W-:Y:S01]  /*2c190*/  ENDCOLLECTIVE ;  /* 0x000000000000791b */ /* 0x003fe20003800000 */
.L_x_865:
        /* <DEDUP_REMOVED lines=8> */
.L_x_866:
[----:B------:R-:W-:Y:S01]  /*2c220*/  MOV R13, R55 ;  /* 0x00000037000d7202 */ /* 0x000fe20000000f00 */
[----:B------:R-:W-:Y:S02]  /*2c230*/  IMAD.MOV.U32 R12, RZ, RZ, R0 ;  /* 0x000000ffff0c7224 */ /* 0x000fe400078e0000 */
[----:B------:R-:W-:-:S07]  /*2c240*/  IMAD.MOV.U32 R74, RZ, RZ, R14 ;  /* 0x000000ffff4a7224 */ /* 0x000fce00078e000e */
[----:B------:R-:W-:Y:S05]  /*2c250*/  WARPSYNC.COLLECTIVE R15, `(.L_x_867) ;  /* 0x000000000f087348 */ /* 0x000fea0003c00000 */
[----:B------:R0:W1:Y:S02]  /*2c260*/  SHFL.IDX P6, R14, R13, R12, R11 ;  /* 0x0000000c0d0e7389 */ /* 0x00006400000c000b */
[----:B01----:R-:W-:Y:S01]  /*2c270*/  ENDCOLLECTIVE ;  /* 0x000000000000791b */ /* 0x003fe20003800000 */
.L_x_867:
        /* <DEDUP_REMOVED lines=8> */
.L_x_868:
[----:B------:R-:W-:Y:S02]  /*2c300*/  IMAD.MOV.U32 R13, RZ, RZ, R57 ;  /* 0x000000ffff0d7224 */ /* 0x000fe400078e0039 */
[----:B------:R-:W-:Y:S02]  /*2c310*/  IMAD.MOV.U32 R12, RZ, RZ, R0 ;  /* 0x000000ffff0c7224 */ /* 0x000fe400078e0000 */
[----:B------:R-:W-:-:S07]  /*2c320*/  IMAD.MOV.U32 R76, RZ, RZ, R14 ;  /* 0x000000ffff4c7224 */ /* 0x000fce00078e000e */
[----:B------:R-:W-:Y:S05]  /*2c330*/  WARPSYNC.COLLECTIVE R15, `(.L_x_869) ;  /* 0x000000000f087348 */ /* 0x000fea0003c00000 */
[----:B------:R0:W1:Y:S02]  /*2c340*/  SHFL.IDX P6, R14, R13, R12, R11 ;  /* 0x0000000c0d0e7389 */ /* 0x00006400000c000b */
[----:B01----:R-:W-:Y:S01]  /*2c350*/  ENDCOLLECTIVE ;  /* 0x000000000000791b */ /* 0x003fe20003800000 */
.L_x_869:
[----:B------:R-:W-:Y:S01]  /*2c360*/  SEL R41, R55, R76, P0 ;  /* 0x0000004c37297207 */ /* 0x000fe20000000000 */
[----:B------:R-:W-:Y:S02]  /*2c370*/  IMAD.MOV.U32 R13, RZ, RZ, R78 ;  /* 0x000000ffff0d7224 */ /* 0x000fe400078e004e */
[----:B------:R-:W-:Y:S01]  /*2c380*/  IMAD.MOV.U32 R12, RZ, RZ, R3 ;  /* 0x000000ffff0c7224 */ /* 0x000fe200078e0003 */
[----:B------:R-:W-:-:S07]  /*2c390*/  MOV R57, R14 ;  /* 0x0000000e00397202 */ /* 0x000fce0000000f00 */
[----:B------:R-:W-:Y:S05]  /*2c3a0*/  WARPSYNC.COLLECTIVE R15, `(.L_x_870) ;  /* 0x000000000f087348 */ /* 0x000fea0003c00000 */
[----:B------:R0:W1:Y:S02]  /*2c3b0*/  SHFL.IDX P6, R14, R13, R12, R11 ;  /* 0x0000000c0d0e7389 */ /* 0x00006400000c000b */
[----:B01----:R-:W-:Y:S01]  /*2c3c0*/  ENDCOLLECTIVE ;  /* 0x000000000000791b */ /* 0x003fe20003800000 */
.L_x_870:
[----:B------:R-:W-:Y:S01]  /*2c3d0*/  MOV R13, R59 ;  /* 0x0000003b000d7202 */ /* 0x000fe20000000f00 */
[----:B------:R-:W-:Y:S02]  /*2c3e0*/  IMAD.MOV.U32 R12, RZ, RZ, R0 ;  /* 0x000000ffff0c7224 */ /* 0x000fe400078e0000 */
[----:B------:R-:W-:-:S07]  /*2c3f0*/  IMAD.MOV.U32 R78, RZ, RZ, R14 ;  /* 0x000000ffff4e7224 */ /* 0x000fce00078e000e */
[----:B------:R-:W-:Y:S05]  /*2c400*/  WARPSYNC.COLLECTIVE R15, `(.L_x_871) ;  /* 0x000000000f087348 */ /* 0x000fea0003c00000 */
[----:B------:R0:W1:Y:S02]  /*2c410*/  SHFL.IDX P6, R14, R13, R12, R11 ;  /* 0x0000000c0d0e7389 */ /* 0x00006400000c000b */
[----:B01----:R-:W-:Y:S01]  /*2c420*/  ENDCOLLECTIVE ;  /* 0x000000000000791b */ /* 0x003fe20003800000 */
.L_x_871:
[----:B------:R-:W-:Y:S01]  /*2c430*/  SEL R47, R78, R57, P0 ;  /* 0x000000394e2f7207 */ /* 0x000fe20000000000 */
[----:B------:R-:W-:Y:S01]  /*2c440*/  IMAD.MOV.U32 R13, RZ, RZ, R80 ;  /* 0x000000ffff0d7224 */ /* 0x000fe200078e0050 */
[----:B------:R-:W-:Y:S01]  /*2c450*/  MOV R12, R3 ;  /* 0x00000003000c7202 */ /* 0x000fe20000000f00 */
[----:B------:R-:W-:-:S07]  /*2c460*/  IMAD.MOV.U32 R59, RZ, RZ, R14 ;  /* 0x000000ffff3b7224 */ /* 0x000fce00078e000e */
[----:B------:R-:W-:Y:S05]  /*2c470*/  WARPSYNC.COLLECTIVE R15, `(.L_x_872) ;  /* 0x000000000f087348 */ /* 0x000fea0003c00000 */
[----:B------:R0:W1:Y:S02]  /*2c480*/  SHFL.IDX P6, R14, R13, R12, R11 ;  /* 0x0000000c0d0e7389 */ /* 0x00006400000c000b */
[----:B01----:R-:W-:Y:S01]  /*2c490*/  ENDCOLLECTIVE ;  /* 0x000000000000791b */ /* 0x003fe20003800000 */
.L_x_872:
[----:B------:R-:W-:Y:S02]  /*2c4a0*/  IMAD.MOV.U32 R13, RZ, RZ, R63 ;  /* 0x000000ffff0d7224 */ /* 0x000fe400078e003f */
[----:B------:R-:W-:Y:S02]  /*2c4b0*/  IMAD.MOV.U32 R12, RZ, RZ, R0 ;  /* 0x000000ffff0c7224 */ /* 0x000fe400078e0000 */
[----:B------:R-:W-:-:S07]  /*2c4c0*/  IMAD.MOV.U32 R80, RZ, RZ, R14 ;  /* 0x000000ffff507224 */ /* 0x000fce00078e000e */
[----:B------:R-:W-:Y:S05]  /*2c4d0*/  WARPSYNC.COLLECTIVE R15, `(.L_x_873) ;  /* 0x000000000f087348 */ /* 0x000fea0003c00000 */
[----:B------:R0:W1:Y:S02]  /*2c4e0*/  SHFL.IDX P6, R14, R13, R12, R11 ;  /* 0x0000000c0d0e7389 */ /* 0x00006400000c000b */
[----:B01----:R-:W-:Y:S01]  /*2c4f0*/  ENDCOLLECTIVE ;  /* 0x000000000000791b */ /* 0x003fe20003800000 */
.L_x_873:
        /* <DEDUP_REMOVED lines=8> */
.L_x_874:
[----:B------:R-:W-:Y:S01]  /*2c580*/  MOV R13, R65 ;  /* 0x00000041000d7202 */ /* 0x000fe20000000f00 */
[----:B------:R-:W-:Y:S02]  /*2c590*/  IMAD.MOV.U32 R12, RZ, RZ, R0 ;  /* 0x000000ffff0c7224 */ /* 0x000fe400078e0000 */
[----:B------:R-:W-:-:S07]  /*2c5a0*/  IMAD.MOV.U32 R82, RZ, RZ, R14 ;  /* 0x000000ffff527224 */ /* 0x000fce00078e000e */
[----:B------:R-:W-:Y:S05]  /*2c5b0*/  WARPSYNC.COLLECTIVE R15, `(.L_x_875) ;  /* 0x000000000f087348 */ /* 0x000fea0003c00000 */
[----:B------:R0:W1:Y:S02]  /*2c5c0*/  SHFL.IDX P6, R14, R13, R12, R11 ;  /* 0x0000000c0d0e7389 */ /* 0x00006400000c000b */
[----:B01----:R-:W-:Y:S01]  /*2c5d0*/  ENDCOLLECTIVE ;  /* 0x000000000000791b */ /* 0x003fe20003800000 */
.L_x_875:
[----:B------:R-:W-:Y:S01]  /*2c5e0*/  SEL R53, R63, R82, P0 ;  /* 0x000000523f357207 */ /* 0x000fe20000000000 */
[----:B------:R-:W-:Y:S01]  /*2c5f0*/  IMAD.MOV.U32 R13, RZ, RZ, R84 ;  /* 0x000000ffff0d7224 */ /* 0x000fe200078e0054 */
[----:B------:R-:W-:Y:S01]  /*2c600*/  MOV R12, R3 ;  /* 0x00000003000c7202 */ /* 0x000fe20000000f00 */
[----:B------:R-:W-:-:S07]  /*2c610*/  IMAD.MOV.U32 R65, RZ, RZ, R14 ;  /* 0x000000ffff417224 */ /* 0x000fce00078e000e */
[----:B------:R-:W-:Y:S05]  /*2c620*/  WARPSYNC.COLLECTIVE R15, `(.L_x_876) ;  /* 0x000000000f087348 */ /* 0x000fea0003c00000 */
[----:B------:R0:W1:Y:S02]  /*2c630*/  SHFL.IDX P6, R14, R13, R12, R11 ;  /* 0x0000000c0d0e7389 */ /* 0x00006400000c000b */
[----:B01----:R-:W-:Y:S01]  /*2c640*/  ENDCOLLECTIVE ;  /* 0x000000000000791b */ /* 0x003fe20003800000 */
.L_x_876:
[----:B------:R-:W-:Y:S02]  /*2c650*/  SEL R12, R9, R20, P0 ;  /* 0x00000014090c7207 */ /* 0x000fe40000000000 */
[----:B------:R-:W-:Y:S02]  /*2c660*/  SEL R11, R64, R43, P0 ;  /* 0x0000002b400b7207 */ /* 0x000fe40000000000 */
[----:B------:R-:W-:Y:S02]  /*2c670*/  SEL R13, R45, R66, P0 ;  /* 0x000000422d0d7207 */ /* 0x000fe40000000000 */
[----:B------:R-:W-:Y:S02]  /*2c680*/  SEL R15, R66, R45, P0 ;  /* 0x0000002d420f7207 */ /* 0x000fe40000000000 */
[----:B------:R-:W-:Y:S01]  /*2c690*/  SEL R45, R57, R78, P0 ;  /* 0x0000004e392d7207 */ /* 0x000fe20000000000 */
[----:B------:R-:W-:Y:S01]  /*2c6a0*/  IMAD.MOV.U32 R84, RZ, RZ, R14 ;  /* 0x000000ffff547224 */ /* 0x000fe200078e000e */
[----:B------:R-:W-:-:S02]  /*2c6b0*/  SEL R14, R20, R9, P0 ;  /* 0x00000009140e7207 */ /* 0x000fc40000000000 */
[----:B------:R-:W-:Y:S02]  /*2c6c0*/  SEL R9, R43, R64, P0 ;  /* 0x000000402b097207 */ /* 0x000fe40000000000 */
[----:B------:R-:W-:Y:S02]  /*2c6d0*/  SEL R43, R76, R55, P0 ;  /* 0x000000374c2b7207 */ /* 0x000fe40000000000 */
[----:B------:R-:W-:Y:S01]  /*2c6e0*/  SEL R55, R82, R63, P0 ;  /* 0x0000003f52377207 */ /* 0x000fe20000000000 */
[----:B------:R-:W-:Y:S06]  /*2c6f0*/  BRA `(.L_x_877) ;  /* 0xffffff4c00447947 */ /* 0x000fec000383ffff */
.L_x_657:
[----:B------:R-:W-:Y:S01]  /*2c700*/  IMAD.MOV.U32 R13, RZ, RZ, R3 ;  /* 0x000000ffff0d7224 */ /* 0x000fe200078e0003 */
[----:B------:R-:W-:Y:S01]  /*2c710*/  MOV R12, RZ ;  /* 0x000000ff000c7202 */ /* 0x000fe20000000f00 */
[----:B------:R-:W-:Y:S02]  /*2c720*/  IMAD.MOV.U32 R11, RZ, RZ, 0x181f ;  /* 0x0000181fff0b7424 */ /* 0x000fe400078e00ff */
[----:B------:R-:W-:-:S07]  /*2c730*/  IMAD.MOV.U32 R15, RZ, RZ, -0x1 ;  /* 0xffffffffff0f7424 */ /* 0x000fce00078e00ff */
[----:B------:R-:W-:Y:S05]  /*2c740*/  WARPSYNC.COLLECTIVE R15, `(.L_x_878) ;  /* 0x000000000f087348 */ /* 0x000fea0003c00000 */
[----:B------:R0:W1:Y:S02]  /*2c750*/  SHFL.IDX P6, R14, R13, R12, R11 ;  /* 0x0000000c0d0e7389 */ /* 0x00006400000c000b */
[----:B01----:R-:W-:Y:S01]  /*2c760*/  ENDCOLLECTIVE ;  /* 0x000000000000791b */ /* 0x003fe20003800000 */
.L_x_878:
[----:B------:R-:W-:Y:S01]  /*2c770*/  MOV R13, R2 ;  /* 0x00000002000d7202 */ /* 0x000fe20000000f00 */
[----:B------:R-:W-:-:S07]  /*2c780*/  IMAD.MOV.U32 R0, RZ, RZ, R14 ;  /* 0x000000ffff007224 */ /* 0x000fce00078e000e */
[----:B------:R-:W-:Y:S05]  /*2c790*/  WARPSYNC.COLLECTIVE R15, `(.L_x_879) ;  /* 0x000000000f087348 */ /* 0x000fea0003c00000 */
[----:B------:R0:W1:Y:S02]  /*2c7a0*/  SHFL.IDX P6, R14, R13, R12, R11 ;  /* 0x0000000c0d0e7389 */ /* 0x00006400000c000b */
[----:B01----:R-:W-:Y:S01]  /*2c7b0*/  ENDCOLLECTIVE ;  /* 0x000000000000791b */ /* 0x003fe20003800000 */
.L_x_879:
[----:B------:R-:W-:Y:S05]  /*2c7c0*/  BRA `(.L_x_880) ;  /* 0xffffff6400e47947 */ /* 0x000fea000383ffff */
.L_x_660:
[----:B------:R-:W-:Y:S01]  /*2c7d0*/  BSSY B1, `(.L_x_881) ;  /* 0x0000008000017945 */ /* 0x000fe20003800000 */
[----:B------:R-:W-:Y:S01]  /*2c7e0*/  IMAD.MOV.U32 R13, RZ, RZ, R3 ;  /* 0x000000ffff0d7224 */ /* 0x000fe200078e0003 */
[----:B---3--:R-:W-:Y:S01]  /*2c7f0*/  MOV R15, 0xffffffff ;  /* 0xffffffff000f7802 */ /* 0x008fe20000000f00 */
[----:B------:R-:W-:Y:S02]  /*2c800*/  IMAD.MOV.U32 R12, RZ, RZ, 0x1 ;  /* 0x00000001ff0c7424 */ /* 0x000fe400078e00ff */
[----:B------:R-:W-:-:S07]  /*2c810*/  IMAD.MOV.U32 R11, RZ, RZ, 0x181f ;  /* 0x0000181fff0b7424 */ /* 0x000fce00078e00ff */
[----:B012---:R-:W-:Y:S05]  /*2c820*/  WARPSYNC.COLLECTIVE R15, `(.L_x_882) ;  /* 0x000000000f087348 */ /* 0x007fea0003c00000 */
[----:B--2---:R2:W3:Y:S02]  /*2c830*/  SHFL.IDX P6, R14, R13, R12, R11 ;  /* 0x0000000c0d0e7389 */ /* 0x0044e400000c000b */
[----:B0123--:R-:W-:Y:S01]  /*2c840*/  ENDCOLLECTIVE ;  /* 0x000000000000791b */ /* 0x00ffe20003800000 */
.L_x_882:
[----:B------:R-:W-:Y:S05]  /*2c850*/  BSYNC B1 ;  /* 0x0000000000017941 */ /* 0x000fea0003800000 */
.L_x_881:
[----:B------:R-:W-:Y:S01]  /*2c860*/  IMAD.MOV.U32 R13, RZ, RZ, R2 ;  /* 0x000000ffff0d7224 */ /* 0x000fe200078e0002 */
[----:B------:R-:W-:Y:S01]  /*2c870*/  MOV R11, 0x181f ;  /* 0x0000181f000b7802 */ /* 0x000fe20000000f00 */
[----:B------:R-:W-:Y:S02]  /*2c880*/  IMAD.MOV.U32 R12, RZ, RZ, 0x1 ;  /* 0x00000001ff0c7424 */ /* 0x000fe400078e00ff */
[----:B------:R-:W-:Y:S02]  /*2c890*/  IMAD.MOV.U32 R15, RZ, RZ, -0x1 ;  /* 0xffffffffff0f7424 */ /* 0x000fe400078e00ff */
[----:B------:R-:W-:-:S07]  /*2c8a0*/  IMAD.MOV.U32 R0, RZ, RZ, R14 ;  /* 0x000000ffff007224 */ /* 0x000fce00078e000e */
[----:B------:R-:W-:Y:S05]  /*2c8b0*/  WARPSYNC.COLLECTIVE R15, `(.L_x_883) ;  /* 0x000000000f087348 */ /* 0x000fea0003c00000 */
[----:B------:R0:W1:Y:S02]  /*2c8c0*/  SHFL.IDX P6, R14, R13, R12, R11 ;  /* 0x0000000c0d0e7389 */ /* 0x00006400000c000b */
[----:B01----:R-:W-:Y:S01]  /*2c8d0*/  ENDCOLLECTIVE ;  /* 0x000000000000791b */ /* 0x003fe20003800000 */
.L_x_883:
[----:B------:R-:W-:Y:S05]  /*2c8e0*/  BRA `(.L_x_884) ;  /* 0xffffff68000c7947 */ /* 0x000fea000383ffff */
.L_x_663:
[----:B------:R-:W-:Y:S01]  /*2c8f0*/  BSSY B1, `(.L_x_885) ;  /* 0x0000008000017945 */ /* 0x000fe20003800000 */
[----:B------:R-:W-:Y:S01]  /*2c900*/  IMAD.MOV.U32 R13, RZ, RZ, R3 ;  /* 0x000000ffff0d7224 */ /* 0x000fe200078e0003 */
[----:B------:R-:W-:Y:S01]  /*2c910*/  MOV R11, 0x181f ;  /* 0x0000181f000b7802 */ /* 0x000fe20000000f00 */
[----:B------:R-:W-:Y:S02]  /*2c920*/  IMAD.MOV.U32 R12, RZ, RZ, 0x2 ;  /* 0x00000002ff0c7424 */ /* 0x000fe400078e00ff */
[----:B---3--:R-:W-:-:S07]  /*2c930*/  IMAD.MOV.U32 R15, RZ, RZ, -0x1 ;  /* 0xffffffffff0f7424 */ /* 0x008fce00078e00ff */
[----:B012-4-:R-:W-:Y:S05]  /*2c940*/  WARPSYNC.COLLECTIVE R15, `(.L_x_886) ;  /* 0x000000000f087348 */ /* 0x017fea0003c00000 */
[----:B--2---:R2:W3:Y:S02]  /*2c950*/  SHFL.IDX P6, R14, R13, R12, R11 ;  /* 0x0000000c0d0e7389 */ /* 0x0044e400000c000b */
[----:B01234-:R-:W-:Y:S01]  /*2c960*/  ENDCOLLECTIVE ;  /* 0x000000000000791b */ /* 0x01ffe20003800000 */
.L_x_886:
[----:B------:R-:W-:Y:S05]  /*2c970*/  BSYNC B1 ;  /* 0x0000000000017941 */ /* 0x000fea0003800000 */
.L_x_885:
        /* <DEDUP_REMOVED lines=8> */
.L_x_887:
[----:B------:R-:W-:Y:S05]  /*2ca00*/  BRA `(.L_x_888) ;  /* 0xffffff6800307947 */ /* 0x000fea000383ffff */
.L_x_666:
        /* <DEDUP_REMOVED lines=8> */
.L_x_890:
[----:B------:R-:W-:Y:S05]  /*2ca90*/  BSYNC B1 ;  /* 0x0000000000017941 */ /* 0x000fea0003800000 */
.L_x_889:
[----:B------:R-:W-:Y:S01]  /*2caa0*/  MOV R13, R2 ;  /* 0x00000002000d7202 */ /* 0x000fe20000000f00 */
[----:B------:R-:W-:Y:S02]  /*2cab0*/  IMAD.MOV.U32 R12, RZ, RZ, 0x3 ;  /* 0x00000003ff0c7424 */ /* 0x000fe400078e00ff */
[----:B------:R-:W-:Y:S02]  /*2cac0*/  IMAD.MOV.U32 R11, RZ, RZ, 0x181f ;  /* 0x0000181fff0b7424 */ /* 0x000fe400078e00ff */
[----:B------:R-:W-:Y:S02]  /*2cad0*/  IMAD.MOV.U32 R15, RZ, RZ, -0x1 ;  /* 0xffffffffff0f7424 */ /* 0x000fe400078e00ff */
[----:B------:R-:W-:-:S07]  /*2cae0*/  IMAD.MOV.U32 R0, RZ, RZ, R14 ;  /* 0x000000ffff007224 */ /* 0x000fce00078e000e */
[----:B------:R-:W-:Y:S05]  /*2caf0*/  WARPSYNC.COLLECTIVE R15, `(.L_x_891) ;  /* 0x000000000f087348 */ /* 0x000fea0003c00000 */
[----:B------:R0:W1:Y:S02]  /*2cb00*/  SHFL.IDX P6, R14, R13, R12, R11 ;  /* 0x0000000c0d0e7389 */ /* 0x00006400000c000b */
[----:B01----:R-:W-:Y:S01]  /*2cb10*/  ENDCOLLECTIVE ;  /* 0x000000000000791b */ /* 0x003fe20003800000 */
.L_x_891:
[----:B------:R-:W-:Y:S05]  /*2cb20*/  BRA `(.L_x_892) ;  /* 0xffffff6800547947 */ /* 0x000fea000383ffff */
.L_x_683:
[----:B------:R-:W0:Y:S01]  /*2cb30*/  S2R R8, SR_TID.X ;  /* 0x0000000000087919 */ /* 0x000e220000002100 */
[----:B------:R-:W-:Y:S01]  /*2cb40*/  BSSY B1, `(.L_x_893) ;  /* 0x000000a000017945 */ /* 0x000fe20003800000 */
[----:B------:R-:W-:Y:S02]  /*2cb50*/  IMAD.MOV.U32 R12, RZ, RZ, RZ ;  /* 0x000000ffff0c7224 */ /* 0x000fe400078e00ff */
[----:B------:R-:W-:Y:S02]  /*2cb60*/  IMAD.MOV.U32 R11, RZ, RZ, 0x1f ;  /* 0x0000001fff0b7424 */ /* 0x000fe400078e00ff */
[----:B------:R-:W-:Y:S01]  /*2cb70*/  IMAD.MOV.U32 R15, RZ, RZ, -0x1 ;  /* 0xffffffffff0f7424 */ /* 0x000fe200078e00ff */
[----:B0-----:R-:W-:-:S04]  /*2cb80*/  SHF.R.U32.HI R8, RZ, 0x5, R8 ;  /* 0x00000005ff087819 */ /* 0x001fc80000011608 */
[----:B------:R-:W-:-:S04]  /*2cb90*/  LOP3.LUT R8, R8, 0x3, RZ, 0xc0, !PT ;  /* 0x0000000308087812 */ /* 0x000fc800078ec0ff */
[----:B------:R-:W-:-:S07]  /*2cba0*/  MOV R13, R8 ;  /* 0x00000008000d7202 */ /* 0x000fce0000000f00 */
[----:B------:R-:W-:Y:S05]  /*2cbb0*/  WARPSYNC.COLLECTIVE R15, `(.L_x_894) ;  /* 0x000000000f087348 */ /* 0x000fea0003c00000 */
[----:B------:R0:W1:Y:S02]  /*2cbc0*/  SHFL.IDX P6, R14, R13, R12, R11 ;  /* 0x0000000c0d0e7389 */ /* 0x00006400000c000b */
[----:B01----:R-:W-:Y:S01]  /*2cbd0*/  ENDCOLLECTIVE ;  /* 0x000000000000791b */ /* 0x003fe20003800000 */
.L_x_894:
[----:B------:R-:W-:Y:S05]  /*2cbe0*/  BSYNC B1 ;  /* 0x0000000000017941 */ /* 0x000fea0003800000 */
.L_x_893:
[----:B------:R-:W-:Y:S05]  /*2cbf0*/  BRA `(.L_x_895) ;  /* 0xffffff7c00807947 */ /* 0x000fea000383ffff */
.L_x_685:
[----:B------:R-:W-:Y:S01]  /*2cc00*/  BSSY B1, `(.L_x_896) ;  /* 0x0000006000017945 */ /* 0x000fe20003800000 */
[----:B------:R-:W-:-:S07]  /*2cc10*/  MOV R15, 0xffffffff ;  /* 0xffffffff000f7802 */ /* 0x000fce0000000f00 */
[----:B0-----:R-:W-:Y:S05]  /*2cc20*/  WARPSYNC.COLLECTIVE R15, `(.L_x_897) ;  /* 0x000000000f0c7348 */ /* 0x001fea0003c00000 */
[----:B------:R-:W-:Y:S02]  /*2cc30*/  ELECT P6, UR62, PT ;  /* 0x00000000003e782f */ /* 0x000fe400038c0000 */
[----:B------:R-:W-:Y:S01]  /*2cc40*/  MOV R14, UR62 ;  /* 0x0000003e000e7c02 */ /* 0x000fe20008000f00 */
[----:B0-----:R-:W-:Y:S10]  /*2cc50*/  ENDCOLLECTIVE ;  /* 0x000000000000791b */ /* 0x001ff40003800000 */
.L_x_897:
[----:B------:R-:W-:Y:S05]  /*2cc60*/  BSYNC B1 ;  /* 0x0000000000017941 */ /* 0x000fea0003800000 */
.L_x_896:
[----:B------:R-:W-:Y:S05]  /*2cc70*/  BRA `(.L_x_684) ;  /* 0xffffff7c00787947 */ /* 0x000fea000383ffff */
.L_x_687:
[----:B0-----:R-:W2:Y:S02]  /*2cc80*/  LDL R5, [R1+0x4] ;  /* 0x0000040001057983 */ /* 0x001ea40000100800 */
[----:B--2---:R0:W1:Y:S02]  /*2cc90*/  SYNCS.PHASECHK.TRANS64.TRYWAIT P0, [R5+URZ+0x33420], R4 ;  /* 0x03342004050075a7 */ /* 0x004064000800017f */
[----:B-1----:R-:W-:Y:S05]  /*2cca0*/  @!P0 NANOSLEEP.SYNCS 0x989680 ;  /* 0x009896800000895d */ /* 0x002fea0003900000 */
[----:B------:R-:W1:Y:S02]  /*2ccb0*/  @!P0 SYNCS.PHASECHK.TRANS64 P0, [R5+URZ+0x33420], R4 ;  /* 0x03342004050085a7 */ /* 0x000e64000800007f */
[----:B-1----:R-:W-:Y:S05]  /*2ccc0*/  @!P0 BRA `(.L_x_687) ;  /* 0xfffffffc00ec8947 */ /* 0x002fea000383ffff */
[----:B------:R-:W-:Y:S05]  /*2ccd0*/  BRA `(.L_x_898) ;  /* 0xffffff7c00887947 */ /* 0x000fea000383ffff */
.L_x_691:
[----:B0-----:R0:W1:Y:S02]  /*2cce0*/  SYNCS.PHASECHK.TRANS64.TRYWAIT P0, [R6+URZ+0x334a0], R10 ;  /* 0x0334a00a060075a7 */ /* 0x001064000800017f */
[----:B-1----:R-:W-:Y:S05]  /*2ccf0*/  @!P0 NANOSLEEP.SYNCS 0x989680 ;  /* 0x009896800000895d */ /* 0x002fea0003900000 */
[----:B------:R-:W1:Y:S02]  /*2cd00*/  @!P0 SYNCS.PHASECHK.TRANS64 P0, [R6+URZ+0x334a0], R10 ;  /* 0x0334a00a060085a7 */ /* 0x000e64000800007f */
[----:B-1----:R-:W-:Y:S05]  /*2cd10*/  @!P0 BRA `(.L_x_691) ;  /* 0xfffffffc00f08947 */ /* 0x002fea000383ffff */
[----:B------:R-:W-:Y:S05]  /*2cd20*/  BRA `(.L_x_899) ;  /* 0xffffff7c00b07947 */ /* 0x000fea000383ffff */
.L_x_698:
[----:B-1----:R1:W2:Y:S02]  /*2cd30*/  SYNCS.PHASECHK.TRANS64.TRYWAIT P0, [R6+URZ+0x334c0], R10 ;  /* 0x0334c00a060075a7 */ /* 0x0022a4000800017f */
[----:B--2---:R-:W-:Y:S05]  /*2cd40*/  @!P0 NANOSLEEP.SYNCS 0x989680 ;  /* 0x009896800000895d */ /* 0x004fea0003900000 */
[----:B------:R-:W2:Y:S02]  /*2cd50*/  @!P0 SYNCS.PHASECHK.TRANS64 P0, [R6+URZ+0x334c0], R10 ;  /* 0x0334c00a060085a7 */ /* 0x000ea4000800007f */
[----:B--2---:R-:W-:Y:S05]  /*2cd60*/  @!P0 BRA `(.L_x_698) ;  /* 0xfffffffc00f08947 */ /* 0x004fea000383ffff */
[----:B------:R-:W-:Y:S05]  /*2cd70*/  BRA `(.L_x_900) ;  /* 0xffffff8000b47947 */ /* 0x000fea000383ffff */
.L_x_707:
[----:B0-----:R0:W1:Y:S02]  /*2cd80*/  SYNCS.PHASECHK.TRANS64.TRYWAIT P1, [R8+URZ+0x334a0], R7 ;  /* 0x0334a007080075a7 */ /* 0x001064000802017f */
[----:B-1----:R-:W-:Y:S05]  /*2cd90*/  @!P1 NANOSLEEP.SYNCS 0x989680 ;  /* 0x009896800000995d */ /* 0x002fea0003900000 */
[----:B------:R-:W1:Y:S02]  /*2cda0*/  @!P1 SYNCS.PHASECHK.TRANS64 P1, [R8+URZ+0x334a0], R7 ;  /* 0x0334a007080095a7 */ /* 0x000e64000802007f */
[----:B-1----:R-:W-:Y:S05]  /*2cdb0*/  @!P1 BRA `(.L_x_707) ;  /* 0xfffffffc00f09947 */ /* 0x002fea000383ffff */
[----:B------:R-:W-:Y:S05]  /*2cdc0*/  BRA `(.L_x_901) ;  /* 0xffffff8800047947 */ /* 0x000fea000383ffff */
.L_x_714:
[----:B-1----:R1:W2:Y:S02]  /*2cdd0*/  SYNCS.PHASECHK.TRANS64.TRYWAIT P1, [R8+URZ+0x334c0], R7 ;  /* 0x0334c007080075a7 */ /* 0x0022a4000802017f */
[----:B--2---:R-:W-:Y:S05]  /*2cde0*/  @!P1 NANOSLEEP.SYNCS 0x989680 ;  /* 0x009896800000995d */ /* 0x004fea0003900000 */
[----:B------:R-:W2:Y:S02]  /*2cdf0*/  @!P1 SYNCS.PHASECHK.TRANS64 P1, [R8+URZ+0x334c0], R7 ;  /* 0x0334c007080095a7 */ /* 0x000ea4000802007f */
[----:B--2---:R-:W-:Y:S05]  /*2ce00*/  @!P1 BRA `(.L_x_714) ;  /* 0xfffffffc00f09947 */ /* 0x004fea000383ffff */
[----:B------:R-:W-:Y:S05]  /*2ce10*/  BRA `(.L_x_902) ;  /* 0xffffff8c00047947 */ /* 0x000fea000383ffff */
.L_x_731:
[----:B------:R-:W0:Y:S01]  /*2ce20*/  S2R R4, SR_TID.X ;  /* 0x0000000000047919 */ /* 0x000e220000002100 */
[----:B------:R-:W-:Y:S01]  /*2ce30*/  BSSY B0, `(.L_x_903) ;  /* 0x000000a000007945 */ /* 0x000fe20003800000 */
[----:B------:R-:W-:Y:S01]  /*2ce40*/  IMAD.MOV.U32 R12, RZ, RZ, RZ ;  /* 0x000000ffff0c7224 */ /* 0x000fe200078e00ff */
[----:B------:R-:W-:Y:S01]  /*2ce50*/  MOV R15, 0xffffffff ;  /* 0xffffffff000f7802 */ /* 0x000fe20000000f00 */
[----:B------:R-:W-:Y:S01]  /*2ce60*/  IMAD.MOV.U32 R11, RZ, RZ, 0x1f ;  /* 0x0000001fff0b7424 */ /* 0x000fe200078e00ff */
[----:B0-----:R-:W-:-:S04]  /*2ce70*/  SHF.R.U32.HI R4, RZ, 0x5, R4 ;  /* 0x00000005ff047819 */ /* 0x001fc80000011604 */
[----:B------:R-:W-:-:S05]  /*2ce80*/  LOP3.LUT R4, R4, 0x3, RZ, 0xc0, !PT ;  /* 0x0000000304047812 */ /* 0x000fca00078ec0ff */
[----:B------:R-:W-:-:S07]  /*2ce90*/  IMAD.MOV.U32 R13, RZ, RZ, R4 ;  /* 0x000000ffff0d7224 */ /* 0x000fce00078e0004 */
[----:B-1----:R-:W-:Y:S05]  /*2cea0*/  WARPSYNC.COLLECTIVE R15, `(.L_x_904) ;  /* 0x000000000f087348 */ /* 0x002fea0003c00000 */
[----:B------:R0:W2:Y:S02]  /*2ceb0*/  SHFL.IDX P6, R14, R13, R12, R11 ;  /* 0x0000000c0d0e7389 */ /* 0x0000a400000c000b */
[----:B012---:R-:W-:Y:S01]  /*2cec0*/  ENDCOLLECTIVE ;  /* 0x000000000000791b */ /* 0x007fe20003800000 */
.L_x_904:
[----:B------:R-:W-:Y:S05]  /*2ced0*/  BSYNC B0 ;  /* 0x0000000000007941 */ /* 0x000fea0003800000 */
.L_x_903:
[----:B------:R-:W-:Y:S05]  /*2cee0*/  BRA `(.L_x_905) ;  /* 0xffffff98001c7947 */ /* 0x000fea000383ffff */
.L_x_733:
[----:B------:R-:W-:Y:S01]  /*2cef0*/  BSSY B0, `(.L_x_906) ;  /* 0x0000006000007945 */ /* 0x000fe20003800000 */
[----:B------:R-:W-:-:S07]  /*2cf00*/  IMAD.MOV.U32 R15, RZ, RZ, -0x1 ;  /* 0xffffffffff0f7424 */ /* 0x000fce00078e00ff */
[----:B01----:R-:W-:Y:S05]  /*2cf10*/  WARPSYNC.COLLECTIVE R15, `(.L_x_907) ;  /* 0x000000000f0c7348 */ /* 0x003fea0003c00000 */
[----:B------:R-:W-:Y:S02]  /*2cf20*/  ELECT P6, UR62, PT ;  /* 0x00000000003e782f */ /* 0x000fe400038c0000 */
[----:B------:R-:W-:Y:S01]  /*2cf30*/  MOV R14, UR62 ;  /* 0x0000003e000e7c02 */ /* 0x000fe20008000f00 */
[----:B01----:R-:W-:Y:S10]  /*2cf40*/  ENDCOLLECTIVE ;  /* 0x000000000000791b */ /* 0x003ff40003800000 */
.L_x_907:
[----:B------:R-:W-:Y:S05]  /*2cf50*/  BSYNC B0 ;  /* 0x0000000000007941 */ /* 0x000fea0003800000 */
.L_x_906:
[----:B------:R-:W-:Y:S05]  /*2cf60*/  BRA `(.L_x_908) ;  /* 0xffffff9800287947 */ /* 0x000fea000383ffff */
.L_x_735:
[----:B0-----:R0:W1:Y:S02]  /*2cf70*/  SYNCS.PHASECHK.TRANS64.TRYWAIT P0, [R2+URZ+0x33480], R4 ;  /* 0x03348004020075a7 */ /* 0x001064000800017f */
[----:B-1----:R-:W-:Y:S05]  /*2cf80*/  @!P0 NANOSLEEP.SYNCS 0x989680 ;  /* 0x009896800000895d */ /* 0x002fea0003900000 */
[----:B------:R-:W1:Y:S02]  /*2cf90*/  @!P0 SYNCS.PHASECHK.TRANS64 P0, [R2+URZ+0x33480], R4 ;  /* 0x03348004020085a7 */ /* 0x000e64000800007f */
[----:B-1----:R-:W-:Y:S05]  /*2cfa0*/  @!P0 BRA `(.L_x_735) ;  /* 0xfffffffc00f08947 */ /* 0x002fea000383ffff */
[----:B------:R-:W-:Y:S05]  /*2cfb0*/  BRA `(.L_x_909) ;  /* 0xffffff98009c7947 */ /* 0x000fea000383ffff */
.L_x_737:
[----:B-1----:R1:W2:Y:S02]  /*2cfc0*/  SYNCS.PHASECHK.TRANS64.TRYWAIT P0, [R2+URZ+0x33440], R4 ;  /* 0x03344004020075a7 */ /* 0x0022a4000800017f */
[----:B--2---:R-:W-:Y:S05]  /*2cfd0*/  @!P0 NANOSLEEP.SYNCS 0x989680 ;  /* 0x009896800000895d */ /* 0x004fea0003900000 */
[----:B------:R-:W2:Y:S02]  /*2cfe0*/  @!P0 SYNCS.PHASECHK.TRANS64 P0, [R2+URZ+0x33440], R4 ;  /* 0x03344004020085a7 */ /* 0x000ea4000800007f */
[----:B--2---:R-:W-:Y:S05]  /*2cff0*/  @!P0 BRA `(.L_x_737) ;  /* 0xfffffffc00f08947 */ /* 0x004fea000383ffff */
[----:B------:R-:W-:Y:S05]  /*2d000*/  BRA `(.L_x_910) ;  /* 0xffffff9c00247947 */ /* 0x000fea000383ffff */
.L_x_741:
[----:B------:R-:W2:Y:S01]  /*2d010*/  LDL.LU R11, [R1+0x4c] ;  /* 0x00004c00010b7983 */ /* 0x000ea20000300800 */
[----:B------:R-:W-:Y:S02]  /*2d020*/  IMAD.MOV.U32 R13, RZ, RZ, R3 ;  /* 0x000000ffff0d7224 */ /* 0x000fe400078e0003 */
[----:B------:R-:W-:Y:S02]  /*2d030*/  IMAD.MOV.U32 R12, RZ, RZ, RZ ;  /* 0x000000ffff0c7224 */ /* 0x000fe400078e00ff */
[----:B------:R-:W-:Y:S02]  /*2d040*/  IMAD.MOV.U32 R15, RZ, RZ, -0x1 ;  /* 0xffffffffff0f7424 */ /* 0x000fe400078e00ff */
[----:B------:R-:W-:-:S04]  /*2d050*/  IMAD.IADD R0, R10, 0x1, R17 ;  /* 0x000000010a007824 */ /* 0x000fc800078e0211 */
[----:B------:R-:W-:Y:S02]  /*2d060*/  VIADD R5, R0, 0x20 ;  /* 0x0000002000057836 */ /* 0x000fe40000000000 */
[----:B--2---:R-:W-:Y:S01]  /*2d070*/  IMAD R2, R11, R7, RZ ;  /* 0x000000070b027224 */ /* 0x004fe200078e02ff */
[----:B------:R-:W-:-:S04]  /*2d080*/  MOV R11, 0x1c1f ;  /* 0x00001c1f000b7802 */ /* 0x000fc80000000f00 */
[----:B------:R-:W-:-:S13]  /*2d090*/  ISETP.GE.AND P4, PT, R0, R2, PT ;  /* 0x000000020000720c */ /* 0x000fda0003f86270 */
[----:B-----5:R-:W-:Y:S05]  /*2d0a0*/  WARPSYNC.COLLECTIVE R15, `(.L_x_911) ;  /* 0x000000000f087348 */ /* 0x020fea0003c00000 */
[----:B------:R0:W1:Y:S02]  /*2d0b0*/  SHFL.IDX P6, R14, R13, R12, R11 ;  /* 0x0000000c0d0e7389 */ /* 0x00006400000c000b */
[----:B01---5:R-:W-:Y:S01]  /*2d0c0*/  ENDCOLLECTIVE ;  /* 0x000000000000791b */ /* 0x023fe20003800000 */
.L_x_911:
[----:B------:R-:W-:Y:S02]  /*2d0d0*/  IMAD.MOV.U32 R13, RZ, RZ, R4 ;  /* 0x000000ffff0d7224 */ /* 0x000fe400078e0004 */
[----:B------:R-:W-:-:S07]  /*2d0e0*/  IMAD.MOV.U32 R6, RZ, RZ, R14 ;  /* 0x000000ffff067224 */ /* 0x000fce00078e000e */
[----:B------:R-:W-:Y:S05]  /*2d0f0*/  WARPSYNC.COLLECTIVE R15, `(.L_x_912) ;  /* 0x000000000f087348 */ /* 0x000fea0003c00000 */
[----:B------:R0:W1:Y:S02]  /*2d100*/  SHFL.IDX P6, R14, R13, R12, R11 ;  /* 0x0000000c0d0e7389 */ /* 0x00006400000c000b */
[----:B01----:R-:W-:Y:S01]  /*2d110*/  ENDCOLLECTIVE ;  /* 0x000000000000791b */ /* 0x003fe20003800000 */
.L_x_912:
[----:B------:R-:W-:Y:S01]  /*2d120*/  MOV R13, R3 ;  /* 0x00000003000d7202 */ /* 0x000fe20000000f00 */
[----:B------:R-:W-:Y:S01]  /*2d130*/  IMAD.MOV.U32 R12, RZ, RZ, 0x1 ;  /* 0x00000001ff0c7424 */ /* 0x000fe200078e00ff */
[----:B------:R-:W-:-:S07]  /*2d140*/  MOV R7, R14 ;  /* 0x0000000e00077202 */ /* 0x000fce0000000f00 */
[----:B------:R-:W-:Y:S05]  /*2d150*/  WARPSYNC.COLLECTIVE R15, `(.L_x_913) ;  /* 0x000000000f087348 */ /* 0x000fea0003c00000 */
[----:B------:R0:W1:Y:S02]  /*2d160*/  SHFL.IDX P6, R14, R13, R12, R11 ;  /* 0x0000000c0d0e7389 */ /* 0x00006400000c000b */
[----:B01----:R-:W-:Y:S01]  /*2d170*/  ENDCOLLECTIVE ;  /* 0x000000000000791b */ /* 0x003fe20003800000 */
.L_x_913:
        /* <DEDUP_REMOVED lines=17> */
.L_x_914:
[----:B------:R-:W-:Y:S02]  /*2d290*/  IMAD.MOV.U32 R13, RZ, RZ, R3 ;  /* 0x000000ffff0d7224 */ /* 0x000fe400078e0003 */
[----:B------:R-:W-:Y:S01]  /*2d2a0*/  IMAD.MOV.U32 R12, RZ, RZ, 0x2 ;  /* 0x00000002ff0c7424 */ /* 0x000fe200078e00ff */
[----:B------:R-:W-:-:S07]  /*2d2b0*/  MOV R5, R14 ;  /* 0x0000000e00057202 */ /* 0x000fce0000000f00 */
[----:B------:R-:W-:Y:S05]  /*2d2c0*/  WARPSYNC.COLLECTIVE R15, `(.L_x_915) ;  /* 0x000000000f087348 */ /* 0x000fea0003c00000 */
[----:B------:R0:W1:Y:S02]  /*2d2d0*/  SHFL.IDX P6, R14, R13, R12, R11 ;  /* 0x0000000c0d0e7389 */ /* 0x00006400000c000b */
[----:B01----:R-:W-:Y:S01]  /*2d2e0*/  ENDCOLLECTIVE ;  /* 0x000000000000791b */ /* 0x003fe20003800000 */
.L_x_915:
[----:B------:R-:W-:-:S05]  /*2d2f0*/  @!P3 IADD3 R5, P4, R9, R5, RZ ;  /* 0x000000050905b210 */ /* 0x000fca0007f9e0ff */
[----:B------:R-:W-:-:S04]  /*2d300*/  @!P3 IMAD.X R6, RZ, RZ, R6, P4 ;  /* 0x000000ffff06b224 */ /* 0x000fc800020e0606 */
[----:B------:R-:W-:Y:S02]  /*2d310*/  @!P3 IMAD.MOV.U32 R7, RZ, RZ, R6 ;  /* 0x000000ffff07b224 */ /* 0x000fe400078e0006 */
[----:B------:R-:W-:Y:S01]  /*2d320*/  @!P3 IMAD.MOV.U32 R6, RZ, RZ, R5 ;  /* 0x000000ffff06b224 */ /* 0x000fe200078e0005 */
[----:B------:R-:W-:Y:S02]  /*2d330*/  MOV R13, R4 ;  /* 0x00000004000d7202 */ /* 0x000fe40000000f00 */
[----:B------:R-:W-:Y:S02]  /*2d340*/  IADD3 R5, R0, 0x40, RZ ;  /* 0x0000004000057810 */ /* 0x000fe40007ffe0ff */
[----:B------:R-:W-:Y:S01]  /*2d350*/  @!PT LDS RZ, [RZ] ;  /* 0x00000000fffff984 */ /* 0x000fe20000000800 */
[----:B------:R-:W-:Y:S01]  /*2d360*/  @!PT LDS RZ, [RZ] ;  /* 0x00000000fffff984 */ /* 0x000fe20000000800 */
[----:B------:R-:W-:Y:S01]  /*2d370*/  @!PT LDS RZ, [RZ] ;  /* 0x00000000fffff984 */ /* 0x000fe20000000800 */
[----:B------:R-:W-:Y:S04]  /*2d380*/  @!P3 LDGSTS.E.BYPASS.LTC128B.128 [R8+0x1ea00], desc[UR54][R6.64], !P0 ;  /* 0x1ea000000608bfae */ /* 0x000fe8000c101d76 */
[----:B------:R-:W-:Y:S04]  /*2d390*/  @!P3 LDGSTS.E.BYPASS.LTC128B.128 [R8+0x20a00], desc[UR54][R6.64+0x40], !P1 ;  /* 0x20a000400608bfae */ /* 0x000fe8000c901d76 */
[----:B------:R0:W-:Y:S01]  /*2d3a0*/  @!P3 LDGSTS.E.BYPASS.LTC128B.128 [R8+0x22a00], desc[UR54][R6.64+0x80], !P2 ;  /* 0x22a000800608bfae */ /* 0x0001e2000d101d76 */
[----:B------:R-:W-:Y:S01]  /*2d3b0*/  ISETP.GE.AND P3, PT, R5, R2, PT ;  /* 0x000000020500720c */ /* 0x000fe20003f66270 */
[----:B0-----:R-:W-:-:S12]  /*2d3c0*/  IMAD.MOV.U32 R6, RZ, RZ, R14 ;  /* 0x000000ffff067224 */ /* 0x001fd800078e000e */
[----:B------:R-:W-:Y:S05]  /*2d3d0*/  WARPSYNC.COLLECTIVE R15, `(.L_x_916) ;  /* 0x000000000f087348 */ /* 0x000fea0003c00000 */
[----:B------:R0:W1:Y:S02]  /*2d3e0*/  SHFL.IDX P6, R14, R13, R12, R11 ;  /* 0x0000000c0d0e7389 */ /* 0x00006400000c000b */
[----:B01----:R-:W-:Y:S01]  /*2d3f0*/  ENDCOLLECTIVE ;  /* 0x000000000000791b */ /* 0x003fe20003800000 */
.L_x_916:
[----:B------:R-:W-:Y:S02]  /*2d400*/  IMAD.MOV.U32 R13, RZ, RZ, R3 ;  /* 0x000000ffff0d7224 */ /* 0x000fe400078e0003 */
[----:B------:R-:W-:Y:S02]  /*2d410*/  IMAD.MOV.U32 R12, RZ, RZ, 0x3 ;  /* 0x00000003ff0c7424 */ /* 0x000fe400078e00ff */
[----:B------:R-:W-:-:S07]  /*2d420*/  IMAD.MOV.U32 R5, RZ, RZ, R14 ;  /* 0x000000ffff057224 */ /* 0x000fce00078e000e */
[----:B------:R-:W-:Y:S05]  /*2d430*/  WARPSYNC.COLLECTIVE R15, `(.L_x_917) ;  /* 0x000000000f087348 */ /* 0x000fea0003c00000 */
[----:B------:R0:W1:Y:S02]  /*2d440*/  SHFL.IDX P6, R14, R13, R12, R11 ;  /* 0x0000000c0d0e7389 */ /* 0x00006400000c000b */
[----:B01----:R-:W-:Y:S01]  /*2d450*/  ENDCOLLECTIVE ;  /* 0x000000000000791b */ /* 0x003fe20003800000 */
.L_x_917:
[----:B------:R-:W-:-:S05]  /*2d460*/  @!P3 IADD3 R5, P4, R9, R5, RZ ;  /* 0x000000050905b210 */ /* 0x000fca0007f9e0ff */
[----:B------:R-:W-:-:S04]  /*2d470*/  @!P3 IMAD.X R6, RZ, RZ, R6, P4 ;  /* 0x000000ffff06b224 */ /* 0x000fc800020e0606 */
[----:B------:R-:W-:Y:S01]  /*2d480*/  @!P3 IMAD.MOV.U32 R7, RZ, RZ, R6 ;  /* 0x000000ffff07b224 */ /* 0x000fe200078e0006 */
[----:B------:R-:W-:Y:S02]  /*2d490*/  @!P3 MOV R6, R5 ;  /* 0x000000050006b202 */ /* 0x000fe40000000f00 */
[----:B------:R-:W-:-:S03]  /*2d4a0*/  MOV R13, R4 ;  /* 0x00000004000d7202 */ /* 0x000fc60000000f00 */
[----:B------:R-:W-:Y:S01]  /*2d4b0*/  @!PT LDS RZ, [RZ] ;  /* 0x00000000fffff984 */ /* 0x000fe20000000800 */
[----:B------:R-:W-:Y:S01]  /*2d4c0*/  @!PT LDS RZ, [RZ] ;  /* 0x00000000fffff984 */ /* 0x000fe20000000800 */
[----:B------:R-:W-:Y:S01]  /*2d4d0*/  @!PT LDS RZ, [RZ] ;  /* 0x00000000fffff984 */ /* 0x000fe20000000800 */
[----:B------:R0:W-:Y:S04]  /*2d4e0*/  @!P3 LDGSTS.E.BYPASS.LTC128B.128 [R8+0x1f200], desc[UR54][R6.64], !P0 ;  /* 0x1f2000000608bfae */ /* 0x0001e8000c101d76 */
[----:B------:R0:W-:Y:S01]  /*2d4f0*/  @!P3 LDGSTS.E.BYPASS.LTC128B.128 [R8+0x21200], desc[UR54][R6.64+0x40], !P1 ;  /* 0x212000400608bfae */ /* 0x0001e2000c901d76 */
[----:B------:R-:W-:-:S07]  /*2d500*/  IMAD.MOV.U32 R5, RZ, RZ, R14 ;  /* 0x000000ffff057224 */ /* 0x000fce00078e000e */
[----:B0-----:R-:W-:Y:S05]  /*2d510*/  WARPSYNC.COLLECTIVE R15, `(.L_x_918) ;  /* 0x000000000f087348 */ /* 0x001fea0003c00000 */
[----:B------:R1:W2:Y:S02]  /*2d520*/  SHFL.IDX P6, R14, R13, R12, R11 ;  /* 0x0000000c0d0e7389 */ /* 0x0002a400000c000b */
[----:B012---:R-:W-:Y:S01]  /*2d530*/  ENDCOLLECTIVE ;  /* 0x000000000000791b */ /* 0x007fe20003800000 */
.L_x_918:
[----:B------:R-:W-:Y:S01]  /*2d540*/  @!PT LDS RZ, [RZ] ;  /* 0x00000000fffff984 */ /* 0x000fe20000000800 */
[----:B------:R-:W-:Y:S01]  /*2d550*/  @!PT LDS RZ, [RZ] ;  /* 0x00000000fffff984 */ /* 0x000fe20000000800 */
[----:B------:R-:W-:Y:S01]  /*2d560*/  @!PT LDS RZ, [RZ] ;  /* 0x00000000fffff984 */ /* 0x000fe20000000800 */
[----:B------:R0:W-:Y:S01]  /*2d570*/  @!P3 LDGSTS.E.BYPASS.LTC128B.128 [R8+0x23200], desc[UR54][R6.64+0x80], !P2 ;  /* 0x232000800608bfae */ /* 0x0001e2000d101d76 */
[----:B------:R-:W-:Y:S01]  /*2d580*/  IMAD.MOV.U32 R3, RZ, RZ, R14 ;  /* 0x000000ffff037224 */ /* 0x000fe200078e000e */
[----:B------:R-:W-:Y:S06]  /*2d590*/  BRA `(.L_x_919) ;  /* 0xffffffa0009c7947 */ /* 0x000fec000383ffff */
.L_x_746:
[----:B-1----:R-:W3:Y:S02]  /*2d5a0*/  LDL R2, [R1+0x4] ;  /* 0x0000040001027983 */ /* 0x002ee40000100800 */
[----:B---3--:R1:W3:Y:S02]  /*2d5b0*/  SYNCS.PHASECHK.TRANS64.TRYWAIT P0, [R2+URZ+0x33420], R0 ;  /* 0x03342000020075a7 */ /* 0x0082e4000800017f */
[----:B---3--:R-:W-:Y:S05]  /*2d5c0*/  @!P0 NANOSLEEP.SYNCS 0x989680 ;  /* 0x009896800000895d */ /* 0x008fea0003900000 */
[----:B------:R-:W3:Y:S02]  /*2d5d0*/  @!P0 SYNCS.PHASECHK.TRANS64 P0, [R2+URZ+0x33420], R0 ;  /* 0x03342000020085a7 */ /* 0x000ee4000800007f */
[----:B---3--:R-:W-:Y:S05]  /*2d5e0*/  @!P0 BRA `(.L_x_746) ;  /* 0xfffffffc00ec8947 */ /* 0x008fea000383ffff */
[----:B------:R-:W-:Y:S05]  /*2d5f0*/  BRA `(.L_x_920) ;  /* 0xffffffa400107947 */ /* 0x000fea000383ffff */
.L_x_752:
[----:B--2---:R2:W3:Y:S02]  /*2d600*/  SYNCS.PHASECHK.TRANS64.TRYWAIT P0, [R6+URZ+0x33480], R5 ;  /* 0x03348005060075a7 */ /* 0x0044e4000800017f */
[----:B---3--:R-:W-:Y:S05]  /*2d610*/  @!P0 NANOSLEEP.SYNCS 0x989680 ;  /* 0x009896800000895d */ /* 0x008fea0003900000 */
[----:B------:R-:W3:Y:S02]  /*2d620*/  @!P0 SYNCS.PHASECHK.TRANS64 P0, [R6+URZ+0x33480], R5 ;  /* 0x03348005060085a7 */ /* 0x000ee4000800007f */
[----:B---3--:R-:W-:Y:S05]  /*2d630*/  @!P0 BRA `(.L_x_752) ;  /* 0xfffffffc00f08947 */ /* 0x008fea000383ffff */
[----:B------:R-:W-:Y:S05]  /*2d640*/  BRA `(.L_x_921) ;  /* 0xffffffa400d47947 */ /* 0x000fea000383ffff */
.L_x_759:
[----:B-1----:R1:W3:Y:S02]  /*2d650*/  SYNCS.PHASECHK.TRANS64.TRYWAIT P0, [R6+URZ+0x33440], R5 ;  /* 0x03344005060075a7 */ /* 0x0022e4000800017f */
[----:B---3--:R-:W-:Y:S05]  /*2d660*/  @!P0 NANOSLEEP.SYNCS 0x989680 ;  /* 0x009896800000895d */ /* 0x008fea0003900000 */
[----:B------:R-:W3:Y:S02]  /*2d670*/  @!P0 SYNCS.PHASECHK.TRANS64 P0, [R6+URZ+0x33440], R5 ;  /* 0x03344005060085a7 */ /* 0x000ee4000800007f */
[----:B---3--:R-:W-:Y:S05]  /*2d680*/  @!P0 BRA `(.L_x_759) ;  /* 0xfffffffc00f08947 */ /* 0x008fea000383ffff */
[----:B------:R-:W-:Y:S05]  /*2d690*/  BRA `(.L_x_922) ;  /* 0xffffffa800e47947 */ /* 0x000fea000383ffff */
.L_x_767:
[----:B--2---:R2:W3:Y:S02]  /*2d6a0*/  SYNCS.PHASECHK.TRANS64.TRYWAIT P0, [R3+URZ+0x33470], R4 ;  /* 0x03347004030075a7 */ /* 0x0044e4000800017f */
[----:B---3--:R-:W-:Y:S05]  /*2d6b0*/  @!P0 NANOSLEEP.SYNCS 0x989680 ;  /* 0x009896800000895d */ /* 0x008fea0003900000 */
[----:B------:R-:W3:Y:S02]  /*2d6c0*/  @!P0 SYNCS.PHASECHK.TRANS64 P0, [R3+URZ+0x33470], R4 ;  /* 0x03347004030085a7 */ /* 0x000ee4000800007f */
[----:B---3--:R-:W-:Y:S05]  /*2d6d0*/  @!P0 BRA `(.L_x_767) ;  /* 0xfffffffc00f08947 */ /* 0x008fea000383ffff */
[----:B------:R-:W-:Y:S05]  /*2d6e0*/  BRA `(.L_x_923) ;  /* 0xffffffb000087947 */ /* 0x000fea000383ffff */
.L_x_769:
[----:B-1----:R1:W2:Y:S02]  /*2d6f0*/  SYNCS.PHASECHK.TRANS64.TRYWAIT P0, [R3+URZ+0x33460], R4 ;  /* 0x03346004030075a7 */ /* 0x0022a4000800017f */
[----:B--2---:R-:W-:Y:S05]  /*2d700*/  @!P0 NANOSLEEP.SYNCS 0x989680 ;  /* 0x009896800000895d */ /* 0x004fea0003900000 */
[----:B------:R-:W2:Y:S02]  /*2d710*/  @!P0 SYNCS.PHASECHK.TRANS64 P0, [R3+URZ+0x33460], R4 ;  /* 0x03346004030085a7 */ /* 0x000ea4000800007f */
[----:B--2---:R-:W-:Y:S05]  /*2d720*/  @!P0 BRA `(.L_x_769) ;  /* 0xfffffffc00f08947 */ /* 0x004fea000383ffff */
[----:B------:R-:W-:Y:S05]  /*2d730*/  BRA `(.L_x_924) ;  /* 0xffffffb000107947 */ /* 0x000fea000383ffff */
.L_x_776:
[----:B-1----:R1:W3:Y:S02]  /*2d740*/  SYNCS.PHASECHK.TRANS64.TRYWAIT P1, [R3+URZ+0x33470], R0 ;  /* 0x03347000030075a7 */ /* 0x0022e4000802017f */
[----:B---3--:R-:W-:Y:S05]  /*2d750*/  @!P1 NANOSLEEP.SYNCS 0x989680 ;  /* 0x009896800000995d */ /* 0x008fea0003900000 */
[----:B------:R-:W3:Y:S02]  /*2d760*/  @!P1 SYNCS.PHASECHK.TRANS64 P1, [R3+URZ+0x33470], R0 ;  /* 0x03347000030095a7 */ /* 0x000ee4000802007f */
[----:B---3--:R-:W-:Y:S05]  /*2d770*/  @!P1 BRA `(.L_x_776) ;  /* 0xfffffffc00f09947 */ /* 0x008fea000383ffff */
[----:B------:R-:W-:Y:S05]  /*2d780*/  BRA `(.L_x_925) ;  /* 0xffffffb8005c7947 */ /* 0x000fea000383ffff */
.L_x_778:
[----:B-1----:R1:W3:Y:S02]  /*2d790*/  SYNCS.PHASECHK.TRANS64.TRYWAIT P1, [R3+URZ+0x33460], R0 ;  /* 0x03346000030075a7 */ /* 0x0022e4000802017f */
[----:B---3--:R-:W-:Y:S05]  /*2d7a0*/  @!P1 NANOSLEEP.SYNCS 0x989680 ;  /* 0x009896800000995d */ /* 0x008fea0003900000 */
[----:B------:R-:W3:Y:S02]  /*2d7b0*/  @!P1 SYNCS.PHASECHK.TRANS64 P1, [R3+URZ+0x33460], R0 ;  /* 0x03346000030095a7 */ /* 0x000ee4000802007f */
[----:B---3--:R-:W-:Y:S05]  /*2d7c0*/  @!P1 BRA `(.L_x_778) ;  /* 0xfffffffc00f09947 */ /* 0x008fea000383ffff */
[----:B------:R-:W-:Y:S05]  /*2d7d0*/  BRA `(.L_x_926) ;  /* 0xffffffb800647947 */ /* 0x000fea000383ffff */
.L_x_782:
[----:B------:R-:W-:Y:S01]  /*2d7e0*/  BSSY B0, `(.L_x_927) ;  /* 0x0000008000007945 */ /* 0x000fe20003800000 */
[----:B------:R-:W-:Y:S01]  /*2d7f0*/  IMAD.MOV.U32 R13, RZ, RZ, R16 ;  /* 0x000000ffff0d7224 */ /* 0x000fe200078e0010 */
[----:B------:R-:W-:Y:S01]  /*2d800*/  MOV R11, 0x1f ;  /* 0x0000001f000b7802 */ /* 0x000fe20000000f00 */
[----:B------:R-:W-:Y:S02]  /*2d810*/  IMAD.MOV.U32 R12, RZ, RZ, RZ ;  /* 0x000000ffff0c7224 */ /* 0x000fe400078e00ff */
[----:B------:R-:W-:-:S07]  /*2d820*/  IMAD.MOV.U32 R15, RZ, RZ, -0x1 ;  /* 0xffffffffff0f7424 */ /* 0x000fce00078e00ff */
[----:B0-----:R-:W-:Y:S05]  /*2d830*/  WARPSYNC.COLLECTIVE R15, `(.L_x_928) ;  /* 0x000000000f087348 */ /* 0x001fea0003c00000 */
[----:B------:R1:W2:Y:S02]  /*2d840*/  SHFL.IDX P6, R14, R13, R12, R11 ;  /* 0x0000000c0d0e7389 */ /* 0x0002a400000c000b */
[----:B012---:R-:W-:Y:S01]  /*2d850*/  ENDCOLLECTIVE ;  /* 0x000000000000791b */ /* 0x007fe20003800000 */
.L_x_928:
[----:B------:R-:W-:Y:S05]  /*2d860*/  BSYNC B0 ;  /* 0x0000000000007941 */ /* 0x000fea0003800000 */
.L_x_927:
[----:B------:R-:W-:Y:S01]  /*2d870*/  IMAD.MOV.U32 R13, RZ, RZ, R16 ;  /* 0x000000ffff0d7224 */ /* 0x000fe200078e0010 */
[----:B------:R-:W-:Y:S01]  /*2d880*/  MOV R12, 0x1 ;  /* 0x00000001000c7802 */ /* 0x000fe20000000f00 */
[----:B------:R-:W-:Y:S01]  /*2d890*/  IMAD.MOV.U32 R11, RZ, RZ, 0x1f ;  /* 0x0000001fff0b7424 */ /* 0x000fe200078e00ff */
[----:B------:R-:W-:Y:S01]  /*2d8a0*/  IADD3 R5, R19, R7, RZ ;  /* 0x0000000713057210 */ /* 0x000fe20007ffe0ff */
[----:B------:R-:W-:Y:S02]  /*2d8b0*/  IMAD.MOV.U32 R15, RZ, RZ, -0x1 ;  /* 0xffffffffff0f7424 */ /* 0x000fe400078e00ff */
[----:B------:R-:W-:-:S07]  /*2d8c0*/  IMAD.MOV.U32 R0, RZ, RZ, R14 ;  /* 0x000000ffff007224 */ /* 0x000fce00078e000e */
[----:B------:R-:W-:Y:S05]  /*2d8d0*/  WARPSYNC.COLLECTIVE R15, `(.L_x_929) ;  /* 0x000000000f087348 */ /* 0x000fea0003c00000 */
[----:B------:R0:W1:Y:S02]  /*2d8e0*/  SHFL.IDX P6, R14, R13, R12, R11 ;  /* 0x0000000c0d0e7389 */ /* 0x00006400000c000b */
[----:B01----:R-:W-:Y:S01]  /*2d8f0*/  ENDCOLLECTIVE ;  /* 0x000000000000791b */ /* 0x003fe20003800000 */
.L_x_929:
[----:B------:R-:W-:Y:S02]  /*2d900*/  ULDC UR4, c[0x0][0xc3c] ;  /* 0x00030f0000047ab9 */ /* 0x000fe40000000800 */
[----:B------:R-:W-:-:S13]  /*2d910*/  ISETP.GE.OR P1, PT, R5, UR4, !P0 ;  /* 0x0000000405007c0c */ /* 0x000fda000c726670 */
[----:B------:R-:W0:Y:S01]  /*2d920*/  @!P1 LDC.64 R2, c[0x0][0xc80] ;  /* 0x00032000ff029b82 */ /* 0x000e220000000a00 */
[----:B------:R-:W-:Y:S01]  /*2d930*/  MOV R11, RZ ;  /* 0x000000ff000b7202 */ /* 0x000fe20000000f00 */
[----:B------:R-:W-:Y:S02]  /*2d940*/  IMAD.MOV.U32 R4, RZ, RZ, R14 ;  /* 0x000000ffff047224 */ /* 0x000fe400078e000e */
[----:B0-----:R-:W-:-:S06]  /*2d950*/  @!P1 IMAD.WIDE R2, R5, 0x4, R2 ;  /* 0x0000000405029825 */ /* 0x001fcc00078e0202 */
[----:B------:R0:W2:Y:S01]  /*2d960*/  @!P1 LDG.E R3, desc[UR54][R2.64] ;  /* 0x0000003602039981 */ /* 0x0000a2000c1e1900 */
[C---:B------:R-:W-:Y:S02]  /*2d970*/  ISETP.GE.U32.AND P2, PT, R7.reuse, 0x2, PT ;  /* 0x000000020700780c */ /* 0x040fe40003f46070 */
[C---:B------:R-:W-:Y:S02]  /*2d980*/  ISETP.GE.U32.AND P3, PT, R7.reuse, 0x4, PT ;  /* 0x000000040700780c */ /* 0x040fe40003f66070 */
[C---:B------:R-:W-:Y:S02]  /*2d990*/  ISETP.GE.U32.AND P4, PT, R7.reuse, 0x8, PT ;  /* 0x000000080700780c */ /* 0x040fe40003f86070 */
[C---:B------:R-:W-:Y:S01]  /*2d9a0*/  ISETP.GE.U32.AND P5, PT, R7.reuse, 0x10, PT ;  /* 0x000000100700780c */ /* 0x040fe20003fa6070 */
[----:B0-----:R-:W-:Y:S02]  /*2d9b0*/  IMAD.MOV.U32 R2, RZ, RZ, RZ ;  /* 0x000000ffff027224 */ /* 0x001fe400078e00ff */
[----:B--2---:R-:W-:Y:S01]  /*2d9c0*/  @!P1 IMAD.MOV.U32 R2, RZ, RZ, R3 ;  /* 0x000000ffff029224 */ /* 0x004fe200078e0003 */
[----:B------:R-:W-:-:S03]  /*2d9d0*/  ISETP.NE.AND P1, PT, R7, RZ, PT ;  /* 0x000000ff0700720c */ /* 0x000fc60003f25270 */
[----:B------:R-:W-:-:S10]  /*2d9e0*/  IMAD.MOV.U32 R13, RZ, RZ, R2 ;  /* 0x000000ffff0d7224 */ /* 0x000fd400078e0002 */
[----:B------:R-:W-:Y:S05]  /*2d9f0*/  WARPSYNC.COLLECTIVE R15, `(.L_x_930) ;  /* 0x000000000f087348 */ /* 0x000fea0003c00000 */
[----:B------:R0:W1:Y:S02]  /*2da00*/  SHFL.UP P6, R14, R13, R12, R11 ;  /* 0x0400000c0d0e7389 */ /* 0x00006400000c000b */
[----:B01----:R-:W-:Y:S01]  /*2da10*/  ENDCOLLECTIVE ;  /* 0x000000000000791b */ /* 0x003fe20003800000 */
.L_x_930:
[----:B------:R-:W-:Y:S01]  /*2da20*/  MOV R12, 0x2 ;  /* 0x00000002000c7802 */ /* 0x000fe20000000f00 */
[----:B------:R-:W-:-:S05]  /*2da30*/  IMAD.MOV.U32 R3, RZ, RZ, R14 ;  /* 0x000000ffff037224 */ /* 0x000fca00078e000e */
[----:B------:R-:W-:-:S05]  /*2da40*/  SEL R3, R3, RZ, P1 ;  /* 0x000000ff03037207 */ /* 0x000fca0000800000 */
[----:B------:R-:W-:-:S04]  /*2da50*/  IMAD.IADD R3, R2, 0x1, R3 ;  /* 0x0000000102037824 */ /* 0x000fc800078e0203 */
[----:B------:R-:W-:-:S07]  /*2da60*/  IMAD.MOV.U32 R13, RZ, RZ, R3 ;  /* 0x000000ffff0d7224 */ /* 0x000fce00078e0003 */
[----:B------:R-:W-:Y:S05]  /*2da70*/  WARPSYNC.COLLECTIVE R15, `(.L_x_931) ;  /* 0x000000000f087348 */ /* 0x000fea0003c00000 */
[----:B------:R0:W1:Y:S02]  /*2da80*/  SHFL.UP P6, R14, R13, R12, R11 ;  /* 0x0400000c0d0e7389 */ /* 0x00006400000c000b */
[----:B01----:R-:W-:Y:S01]  /*2da90*/  ENDCOLLECTIVE ;  /* 0x000000000000791b */ /* 0x003fe20003800000 */
.L_x_931:
        /* <DEDUP_REMOVED lines=8> */
.L_x_932:
        /* <DEDUP_REMOVED lines=8> */
.L_x_933:
        /* <DEDUP_REMOVED lines=8> */
.L_x_934:
[----:B------:R-:W-:Y:S01]  /*2dc20*/  MOV R12, 0x1f ;  /* 0x0000001f000c7802 */ /* 0x000fe20000000f00 */
[----:B------:R-:W-:Y:S02]  /*2dc30*/  IMAD.MOV.U32 R11, RZ, RZ, 0x1f ;  /* 0x0000001fff0b7424 */ /* 0x000fe400078e00ff */
[----:B------:R-:W-:-:S05]  /*2dc40*/  IMAD.MOV.U32 R5, RZ, RZ, R14 ;  /* 0x000000ffff057224 */ /* 0x000fca00078e000e */
[----:B------:R-:W-:-:S05]  /*2dc50*/  SEL R5, R5, RZ, P5 ;  /* 0x000000ff05057207 */ /* 0x000fca0002800000 */
[----:B------:R-:W-:-:S04]  /*2dc60*/  IMAD.IADD R5, R3, 0x1, R5 ;  /* 0x0000000103057824 */ /* 0x000fc800078e0205 */
[----:B------:R-:W-:-:S07]  /*2dc70*/  IMAD.MOV.U32 R13, RZ, RZ, R5 ;  /* 0x000000ffff0d7224 */ /* 0x000fce00078e0005 */
[----:B------:R-:W-:Y:S05]  /*2dc80*/  WARPSYNC.COLLECTIVE R15, `(.L_x_935) ;  /* 0x000000000f087348 */ /* 0x000fea0003c00000 */
[----:B------:R0:W1:Y:S02]  /*2dc90*/  SHFL.IDX P6, R14, R13, R12, R11 ;  /* 0x0000000c0d0e7389 */ /* 0x00006400000c000b */
[----:B01----:R-:W-:Y:S01]  /*2dca0*/  ENDCOLLECTIVE ;  /* 0x000000000000791b */ /* 0x003fe20003800000 */
.L_x_935:
[----:B------:R-:W-:Y:S01]  /*2dcb0*/  IMAD.MOV.U32 R6, RZ, RZ, R14 ;  /* 0x000000ffff067224 */ /* 0x000fe200078e000e */
[----:B------:R-:W-:Y:S06]  /*2dcc0*/  BRA `(.L_x_936) ;  /* 0xffffffbc00d07947 */ /* 0x000fec000383ffff */
.L_x_787:
[----:B------:R-:W-:Y:S01]  /*2dcd0*/  BSSY B0, `(.L_x_937) ;  /* 0x0000008000007945 */ /* 0x000fe20003800000 */
[----:B-----5:R-:W-:Y:S01]  /*2dce0*/  IMAD.MOV.U32 R13, RZ, RZ, R2 ;  /* 0x000000ffff0d7224 */ /* 0x020fe200078e0002 */
[----:B------:R-:W-:Y:S01]  /*2dcf0*/  MOV R12, 0x1 ;  /* 0x00000001000c7802 */ /* 0x000fe20000000f00 */
[----:B------:R-:W-:Y:S02]  /*2dd00*/  IMAD.MOV.U32 R11, RZ, RZ, RZ ;  /* 0x000000ffff0b7224 */ /* 0x000fe400078e00ff */
[----:B------:R-:W-:-:S07]  /*2dd10*/  IMAD.MOV.U32 R15, RZ, RZ, -0x1 ;  /* 0xffffffffff0f7424 */ /* 0x000fce00078e00ff */
[----:B01----:R-:W-:Y:S05]  /*2dd20*/  WARPSYNC.COLLECTIVE R15, `(.L_x_938) ;  /* 0x000000000f087348 */ /* 0x003fea0003c00000 */
[----:B------:R2:W3:Y:S02]  /*2dd30*/  SHFL.UP P6, R14, R13, R12, R11 ;  /* 0x0400000c0d0e7389 */ /* 0x0004e400000c000b */
[----:B0123--:R-:W-:Y:S01]  /*2dd40*/  ENDCOLLECTIVE ;  /* 0x000000000000791b */ /* 0x00ffe20003800000 */
.L_x_938:
[----:B------:R-:W-:Y:S05]  /*2dd50*/  BSYNC B0 ;  /* 0x0000000000007941 */ /* 0x000fea0003800000 */
.L_x_937:
[----:B------:R-:W-:Y:S01]  /*2dd60*/  IMAD.MOV.U32 R3, RZ, RZ, R14 ;  /* 0x000000ffff037224 */ /* 0x000fe200078e000e */
[----:B------:R-:W-:Y:S01]  /*2dd70*/  MOV R15, 0xffffffff ;  /* 0xffffffff000f7802 */ /* 0x000fe20000000f00 */
[----:B------:R-:W-:Y:S02]  /*2dd80*/  IMAD.MOV.U32 R12, RZ, RZ, 0x2 ;  /* 0x00000002ff0c7424 */ /* 0x000fe400078e00ff */
[----:B------:R-:W-:Y:S01]  /*2dd90*/  IMAD.MOV.U32 R11, RZ, RZ, RZ ;  /* 0x000000ffff0b7224 */ /* 0x000fe200078e00ff */
[----:B------:R-:W-:-:S04]  /*2dda0*/  SEL R3, R3, RZ, P1 ;  /* 0x000000ff03037207 */ /* 0x000fc80000800000 */
[----:B------:R-:W-:-:S05]  /*2ddb0*/  IADD3 R3, R2, R3, RZ ;  /* 0x0000000302037210 */ /* 0x000fca0007ffe0ff */
[----:B------:R-:W-:-:S07]  /*2ddc0*/  IMAD.MOV.U32 R13, RZ, RZ, R3 ;  /* 0x000000ffff0d7224 */ /* 0x000fce00078e0003 */
[----:B------:R-:W-:Y:S05]  /*2ddd0*/  WARPSYNC.COLLECTIVE R15, `(.L_x_939) ;  /* 0x000000000f087348 */ /* 0x000fea0003c00000 */
[----:B------:R0:W1:Y:S02]  /*2dde0*/  SHFL.UP P6, R14, R13, R12, R11 ;  /* 0x0400000c0d0e7389 */ /* 0x00006400000c000b */
[----:B01----:R-:W-:Y:S01]  /*2ddf0*/  ENDCOLLECTIVE ;  /* 0x000000000000791b */ /* 0x003fe20003800000 */
.L_x_939:
        /* <DEDUP_REMOVED lines=8> */
.L_x_940:
        /* <DEDUP_REMOVED lines=8> */
.L_x_941:
        /* <DEDUP_REMOVED lines=8> */
.L_x_942:
        /* <DEDUP_REMOVED lines=9> */
.L_x_943:
[----:B------:R-:W-:Y:S01]  /*2e010*/  IMAD.MOV.U32 R6, RZ, RZ, R14 ;  /* 0x000000ffff067224 */ /* 0x000fe200078e000e */
[----:B------:R-:W-:Y:S06]  /*2e020*/  BRA `(.L_x_944) ;  /* 0xffffffbc00947947 */ /* 0x000fec000383ffff */
.L_x_789:
[----:B------:R-:W-:Y:S01]  /*2e030*/  BSSY B0, `(.L_x_945) ;  /* 0x0000006000007945 */ /* 0x000fe20003800000 */
[----:B------:R-:W-:Y:S01]  /*2e040*/  PLOP3.LUT P6, PT, P6, PT, PT, 0x8, 0x0 ;  /* 0x000000000000781c */ /* 0x000fe200037ce170 */
[----:B------:R-:W-:-:S12]  /*2e050*/  IMAD.MOV.U32 R15, RZ, RZ, -0x1 ;  /* 0xffffffffff0f7424 */ /* 0x000fd800078e00ff */
[----:B01----:R-:W-:Y:S05]  /*2e060*/  WARPSYNC.COLLECTIVE R15, `(.L_x_946) ;  /* 0x000000000f087348 */ /* 0x003fea0003c00000 */
[----:B------:R-:W-:Y:S01]  /*2e070*/  VOTE.ANY R14, PT, P6 ;  /* 0x00000000000e7806 */ /* 0x000fe200030e0100 */
[----:B01----:R-:W-:Y:S06]  /*2e080*/  ENDCOLLECTIVE ;  /* 0x000000000000791b */ /* 0x003fec0003800000 */
.L_x_946:
[----:B------:R-:W-:Y:S05]  /*2e090*/  BSYNC B0 ;  /* 0x0000000000007941 */ /* 0x000fea0003800000 */
.L_x_945:
[----:B------:R-:W-:Y:S01]  /*2e0a0*/  MOV R3, R14 ;  /* 0x0000000e00037202 */ /* 0x000fe20000000f00 */
[----:B------:R-:W-:Y:S01]  /*2e0b0*/  IMAD.MOV.U32 R13, RZ, RZ, R2 ;  /* 0x000000ffff0d7224 */ /* 0x000fe200078e0002 */
[----:B------:R-:W-:Y:S01]  /*2e0c0*/  MOV R15, 0xffffffff ;  /* 0xffffffff000f7802 */ /* 0x000fe20000000f00 */
[----:B------:R-:W-:Y:S01]  /*2e0d0*/  IMAD.MOV.U32 R11, RZ, RZ, 0x1f ;  /* 0x0000001fff0b7424 */ /* 0x000fe200078e00ff */
[----:B------:R-:W0:Y:S02]  /*2e0e0*/  POPC R4, R3 ;  /* 0x0000000300047309 */ /* 0x000e240000000000 */
[----:B0-----:R-:W-:-:S07]  /*2e0f0*/  IMAD.MOV.U32 R12, RZ, RZ, R4 ;  /* 0x000000ffff0c7224 */ /* 0x001fce00078e0004 */
[----:B------:R-:W-:Y:S05]  /*2e100*/  WARPSYNC.COLLECTIVE R15, `(.L_x_947) ;  /* 0x000000000f087348 */ /* 0x000fea0003c00000 */
[----:B------:R0:W1:Y:S02]  /*2e110*/  SHFL.IDX P6, R14, R13, R12, R11 ;  /* 0x0000000c0d0e7389 */ /* 0x00006400000c000b */
[----:B01----:R-:W-:Y:S01]  /*2e120*/  ENDCOLLECTIVE ;  /* 0x000000000000791b */ /* 0x003fe20003800000 */
.L_x_947:
[----:B------:R-:W-:Y:S01]  /*2e130*/  IMAD.MOV.U32 R17, RZ, RZ, R14 ;  /* 0x000000ffff117224 */ /* 0x000fe200078e000e */
[----:B------:R-:W-:Y:S06]  /*2e140*/  BRA `(.L_x_948) ;  /* 0xffffffbc00847947 */ /* 0x000fec000383ffff */
.L_x_791:
[----:B------:R-:W-:Y:S01]  /*2e150*/  BSSY B0, `(.L_x_949) ;  /* 0x0000007000007945 */ /* 0x000fe20003800000 */
[----:B------:R-:W-:Y:S01]  /*2e160*/  IMAD.MOV.U32 R13, RZ, RZ, R5 ;  /* 0x000000ffff0d7224 */ /* 0x000fe200078e0005 */
[----:B------:R-:W-:Y:S01]  /*2e170*/  MOV R15, 0xffffffff ;  /* 0xffffffff000f7802 */ /* 0x000fe20000000f00 */
[----:B------:R-:W-:-:S07]  /*2e180*/  IMAD.MOV.U32 R11, RZ, RZ, 0x1f ;  /* 0x0000001fff0b7424 */ /* 0x000fce00078e00ff */
[----:B01-3--:R-:W-:Y:S05]  /*2e190*/  WARPSYNC.COLLECTIVE R15, `(.L_x_950) ;  /* 0x000000000f087348 */ /* 0x00bfea0003c00000 */
[----:B------:R2:W4:Y:S02]  /*2e1a0*/  SHFL.IDX P6, R14, R13, R12, R11 ;  /* 0x0000000c0d0e7389 */ /* 0x00052400000c000b */
[----:B01234-:R-:W-:Y:S01]  /*2e1b0*/  ENDCOLLECTIVE ;  /* 0x000000000000791b */ /* 0x01ffe20003800000 */
.L_x_950:
[----:B------:R-:W-:Y:S05]  /*2e1c0*/  BSYNC B0 ;  /* 0x0000000000007941 */ /* 0x000fea0003800000 */
.L_x_949:
[----:B------:R-:W-:Y:S01]  /*2e1d0*/  IMAD.MOV.U32 R2, RZ, RZ, R14 ;  /* 0x000000ffff027224 */ /* 0x000fe200078e000e */
[----:B------:R-:W-:Y:S06]  /*2e1e0*/  BRA `(.L_x_790) ;  /* 0xffffffbc00787947 */ /* 0x000fec000383ffff */
.L_x_795:
[----:B0-----:R0:W1:Y:S02]  /*2e1f0*/  SYNCS.PHASECHK.TRANS64.TRYWAIT P0, [R0+URZ+0x33420], R3 ;  /* 0x03342003000075a7 */ /* 0x001064000800017f */
[----:B-1----:R-:W-:Y:S05]  /*2e200*/  @!P0 NANOSLEEP.SYNCS 0x989680 ;  /* 0x009896800000895d */ /* 0x002fea0003900000 */
[----:B------:R-:W1:Y:S02]  /*2e210*/  @!P0 SYNCS.PHASECHK.TRANS64 P0, [R0+URZ+0x33420], R3 ;  /* 0x03342003000085a7 */ /* 0x000e64000800007f */
[----:B-1----:R-:W-:Y:S05]  /*2e220*/  @!P0 BRA `(.L_x_795) ;  /* 0xfffffffc00f08947 */ /* 0x002fea000383ffff */
[----:B------:R-:W-:Y:S05]  /*2e230*/  BRA `(.L_x_951) ;  /* 0xffffffc0006c7947 */ /* 0x000fea000383ffff */
.L_x_796:
[----:B------:R-:W1:Y:S01]  /*2e240*/  S2R R2, SR_TID.X ;  /* 0x0000000000027919 */ /* 0x000e620000002100 */
[----:B------:R-:W-:Y:S01]  /*2e250*/  BSSY B0, `(.L_x_952) ;  /* 0x000000a000007945 */ /* 0x000fe20003800000 */
[----:B------:R-:W-:Y:S01]  /*2e260*/  IMAD.MOV.U32 R12, RZ, RZ, RZ ;  /* 0x000000ffff0c7224 */ /* 0x000fe200078e00ff */
[----:B------:R-:W-:Y:S01]  /*2e270*/  MOV R11, 0x1f ;  /* 0x0000001f000b7802 */ /* 0x000fe20000000f00 */
[----:B------:R-:W-:Y:S01]  /*2e280*/  IMAD.MOV.U32 R15, RZ, RZ, -0x1 ;  /* 0xffffffffff0f7424 */ /* 0x000fe200078e00ff */
[----:B-1----:R-:W-:-:S04]  /*2e290*/  SHF.R.U32.HI R2, RZ, 0x5, R2 ;  /* 0x00000005ff027819 */ /* 0x002fc80000011602 */
[----:B------:R-:W-:-:S05]  /*2e2a0*/  LOP3.LUT R2, R2, 0x3, RZ, 0xc0, !PT ;  /* 0x0000000302027812 */ /* 0x000fca00078ec0ff */
[----:B------:R-:W-:-:S07]  /*2e2b0*/  IMAD.MOV.U32 R13, RZ, RZ, R2 ;  /* 0x000000ffff0d7224 */ /* 0x000fce00078e0002 */
[----:B0-----:R-:W-:Y:S05]  /*2e2c0*/  WARPSYNC.COLLECTIVE R15, `(.L_x_953) ;  /* 0x000000000f087348 */ /* 0x001fea0003c00000 */
[----:B------:R1:W2:Y:S02]  /*2e2d0*/  SHFL.IDX P6, R14, R13, R12, R11 ;  /* 0x0000000c0d0e7389 */ /* 0x0002a400000c000b */
[----:B012---:R-:W-:Y:S01]  /*2e2e0*/  ENDCOLLECTIVE ;  /* 0x000000000000791b */ /* 0x007fe20003800000 */
.L_x_953:
[----:B------:R-:W-:Y:S05]  /*2e2f0*/  BSYNC B0 ;  /* 0x0000000000007941 */ /* 0x000fea0003800000 */
.L_x_952:
[----:B------:R-:W-:Y:S05]  /*2e300*/  BRA `(.L_x_954) ;  /* 0xffffffc000547947 */ /* 0x000fea000383ffff */
.L_x_797:
[----:B------:R-:W-:Y:S01]  /*2e310*/  BSSY B0, `(.L_x_955) ;  /* 0x0000006000007945 */ /* 0x000fe20003800000 */
[----:B------:R-:W-:-:S07]  /*2e320*/  IMAD.MOV.U32 R15, RZ, RZ, -0x1 ;  /* 0xffffffffff0f7424 */ /* 0x000fce00078e00ff */
[----:B01----:R-:W-:Y:S05]  /*2e330*/  WARPSYNC.COLLECTIVE R15, `(.L_x_956) ;  /* 0x000000000f0c7348 */ /* 0x003fea0003c00000 */
[----:B------:R-:W-:Y:S02]  /*2e340*/  ELECT P6, UR62, PT ;  /* 0x00000000003e782f */ /* 0x000fe400038c0000 */
[----:B------:R-:W-:Y:S01]  /*2e350*/  MOV R14, UR62 ;  /* 0x0000003e000e7c02 */ /* 0x000fe20008000f00 */
[----:B01----:R-:W-:Y:S10]  /*2e360*/  ENDCOLLECTIVE ;  /* 0x000000000000791b */ /* 0x003ff40003800000 */
.L_x_956:
[----:B------:R-:W-:Y:S05]  /*2e370*/  BSYNC B0 ;  /* 0x0000000000007941 */ /* 0x000fea0003800000 */
.L_x_955:
[----:B------:R-:W-:Y:S05]  /*2e380*/  BRA `(.L_x_957) ;  /* 0xffffffc000487947 */ /* 0x000fea000383ffff */
.L_x_799:
[----:B0-----:R0:W1:Y:S02]  /*2e390*/  SYNCS.PHASECHK.TRANS64.TRYWAIT P1, [R6+URZ], R5 ;  /* 0x00000005060075a7 */ /* 0x001064000802017f */
[----:B-1----:R-:W-:Y:S05]  /*2e3a0*/  @!P1 NANOSLEEP.SYNCS 0x989680 ;  /* 0x009896800000995d */ /* 0x002fea0003900000 */
[----:B------:R-:W1:Y:S02]  /*2e3b0*/  @!P1 SYNCS.PHASECHK.TRANS64 P1, [R6+URZ], R5 ;  /* 0x00000005060095a7 */ /* 0x000e64000802007f */
[----:B-1----:R-:W-:Y:S05]  /*2e3c0*/  @!P1 BRA `(.L_x_799) ;  /* 0xfffffffc00f09947 */ /* 0x002fea000383ffff */
[----:B------:R-:W-:Y:S05]  /*2e3d0*/  BRA `(.L_x_958) ;  /* 0xffffffc000847947 */ /* 0x000fea000383ffff */
.L_x_800:
[----:B-1----:R1:W2:Y:S02]  /*2e3e0*/  SYNCS.PHASECHK.TRANS64.TRYWAIT P1, [R7+URZ], R2 ;  /* 0x00000002070075a7 */ /* 0x0022a4000802017f */
[----:B--2---:R-:W-:Y:S05]  /*2e3f0*/  @!P1 NANOSLEEP.SYNCS 0x989680 ;  /* 0x009896800000995d */ /* 0x004fea0003900000 */
[----:B------:R-:W2:Y:S02]  /*2e400*/  @!P1 SYNCS.PHASECHK.TRANS64 P1, [R7+URZ], R2 ;  /* 0x00000002070095a7 */ /* 0x000ea4000802007f */
[----:B--2---:R-:W-:Y:S05]  /*2e410*/  @!P1 BRA `(.L_x_800) ;  /* 0xfffffffc00f09947 */ /* 0x004fea000383ffff */
[----:B------:R-:W-:Y:S05]  /*2e420*/  BRA `(.L_x_959) ;  /* 0xffffffc000787947 */ /* 0x000fea000383ffff */
.L_x_802:
[----:B--2---:R2:W3:Y:S02]  /*2e430*/  SYNCS.PHASECHK.TRANS64.TRYWAIT P1, [R4+URZ+0x33460], R5 ;  /* 0x03346005040075a7 */ /* 0x0044e4000802017f */
[----:B---3--:R-:W-:Y:S05]  /*2e440*/  @!P1 NANOSLEEP.SYNCS 0x989680 ;  /* 0x009896800000995d */ /* 0x008fea0003900000 */
[----:B------:R-:W3:Y:S02]  /*2e450*/  @!P1 SYNCS.PHASECHK.TRANS64 P1, [R4+URZ+0x33460], R5 ;  /* 0x03346005040095a7 */ /* 0x000ee4000802007f */
[----:B---3--:R-:W-:Y:S05]  /*2e460*/  @!P1 BRA `(.L_x_802) ;  /* 0xfffffffc00f09947 */ /* 0x008fea000383ffff */
[----:B------:R-:W-:Y:S05]  /*2e470*/  BRA `(.L_x_960) ;  /* 0xffffffc0007c7947 */ /* 0x000fea000383ffff */
.L_x_804:
[----:B---3--:R3:W4:Y:S02]  /*2e480*/  SYNCS.PHASECHK.TRANS64.TRYWAIT P1, [R3+URZ+0x33460], R2 ;  /* 0x03346002030075a7 */ /* 0x008724000802017f */
[----:B----4-:R-:W-:Y:S05]  /*2e490*/  @!P1 NANOSLEEP.SYNCS 0x989680 ;  /* 0x009896800000995d */ /* 0x010fea0003900000 */
[----:B------:R-:W4:Y:S02]  /*2e4a0*/  @!P1 SYNCS.PHASECHK.TRANS64 P1, [R3+URZ+0x33460], R2 ;  /* 0x03346002030095a7 */ /* 0x000f24000802007f */
[----:B----4-:R-:W-:Y:S05]  /*2e4b0*/  @!P1 BRA `(.L_x_804) ;  /* 0xfffffffc00f09947 */ /* 0x010fea000383ffff */
[----:B------:R-:W-:Y:S05]  /*2e4c0*/  BRA `(.L_x_961) ;  /* 0xffffffc0007c7947 */ /* 0x000fea000383ffff */
.L_x_806:
[----:B----4-:R4:W0:Y:S02]  /*2e4d0*/  SYNCS.PHASECHK.TRANS64.TRYWAIT P0, [R4+URZ+0x33480], R5 ;  /* 0x03348005040075a7 */ /* 0x010824000800017f */
[----:B0-----:R-:W-:Y:S05]  /*2e4e0*/  @!P0 NANOSLEEP.SYNCS 0x989680 ;  /* 0x009896800000895d */ /* 0x001fea0003900000 */
[----:B------:R-:W0:Y:S02]  /*2e4f0*/  @!P0 SYNCS.PHASECHK.TRANS64 P0, [R4+URZ+0x33480], R5 ;  /* 0x03348005040085a7 */ /* 0x000e24000800007f */
[----:B0-----:R-:W-:Y:S05]  /*2e500*/  @!P0 BRA `(.L_x_806) ;  /* 0xfffffffc00f08947 */ /* 0x001fea000383ffff */
[----:B------:R-:W-:Y:S05]  /*2e510*/  BRA `(.L_x_807) ;  /* 0xffffffc000787947 */ /* 0x000fea000383ffff */
.L_x_962:
        /* <DEDUP_REMOVED lines=14> */
.L_x_2887:


//--------------------- .text._ZN7cutlass13device_kernelIN5flash11enable_sm90INS1_16FlashAttnFwdSm90INS1_25CollectiveMainloopFwdSm90ILi2EN4cute5tupleIJNS5_1CILi1EEES8_S8_EEENS6_IJNS7_ILi128EEESA_NS7_ILi192EEEEEELi192ENS_12float_e4m3_tEfNS_4arch4Sm90ELb0ELb1ELb1ELb0ELb0ELb0ELb0ELb1ELb1ELb1ELb0ELb0EEENS1_21CollectiveEpilogueFwdINS6_IJSA_SB_SA_EEES9_NS_10bfloat16_tESF_Li256ELb0ELb1ELb0ELb1EEENS1_30DynamicPersistentTileSchedulerILi256ELi128ELb0ELb1ELb1EEEEEEEEEvNT_6ParamsE --------------------------
	.section	.text._ZN7cutlass13device_kernelIN5flash11enable_sm90INS1_16FlashAttnFwdSm90INS1_25CollectiveMainloopFwdSm90ILi2EN4cute5tupleIJNS5_1CILi1EEES8_S8_EEENS6_IJNS7_ILi128EEESA_NS7_ILi192EEEEEELi192ENS_12float_e4m3_tEfNS_4arch4Sm90ELb0ELb1ELb1ELb0ELb0ELb0ELb0ELb1ELb1ELb1ELb0ELb0EEENS1_21CollectiveEpilogueFwdINS6_IJSA_SB_SA_EEES9_NS_10bfloat16_tESF_Li256ELb0ELb1ELb0ELb1EEENS1_30DynamicPersistentTileSchedulerILi256ELi128ELb0ELb1ELb1EEEEEEEEEvNT_6ParamsE,"ax",@progbits
	.align	128
.text._ZN7cutlass13device_kernelIN5flash11enable_sm90INS1_16FlashAttnFwdSm90INS1_25CollectiveMainloopFwdSm90ILi2EN4cute5tupleIJNS5_1CILi1EEES8_S8_EEENS6_IJNS7_ILi128EEESA_NS7_ILi192EEEEEELi192ENS_12float_e4m3_tEfNS_4arch4Sm90ELb0ELb1ELb1ELb0ELb0ELb0ELb0ELb1ELb1ELb1ELb0ELb0EEENS1_21CollectiveEpilogueFwdINS6_IJSA_SB_SA_EEES9_NS_10bfloat16_tESF_Li256ELb0ELb1ELb0ELb1EEENS1_30DynamicPersistentTileSchedulerILi256ELi128ELb0ELb1ELb1EEEEEEEEEvNT_6ParamsE:
        .type           _ZN7cutlass13device_kernelIN5flash11enable_sm90INS1_16FlashAttnFwdSm90INS1_25CollectiveMainloopFwdSm90ILi2EN4cute5tupleIJNS5_1CILi1EEES8_S8_EEENS6_IJNS7_ILi128EEESA_NS7_ILi192EEEEEELi192ENS_12float_e4m3_tEfNS_4arch4Sm90ELb0ELb1ELb1ELb0ELb0ELb0ELb0ELb1ELb1ELb1ELb0ELb0EEENS1_21CollectiveEpilogueFwdINS6_IJSA_SB_SA_EEES9_NS_10bfloat16_tESF_Li256ELb0ELb1ELb0ELb1EEENS1_30DynamicPersistentTileSchedulerILi256ELi128ELb0ELb1ELb1EEEEEEEEEvNT_6ParamsE,@function
        .size           _ZN7cutlass13device_kernelIN5flash11enable_sm90INS1_16FlashAttnFwdSm90INS1_25CollectiveMainloopFwdSm90ILi2EN4cute5tupleIJNS5_1CILi1EEES8_S8_EEENS6_IJNS7_ILi128EEESA_NS7_ILi192EEEEEELi192ENS_12float_e4m3_tEfNS_4arch4Sm90ELb0ELb1ELb1ELb0ELb0ELb0ELb0ELb1ELb1ELb1ELb0ELb0EEENS1_21CollectiveEpilogueFwdINS6_IJSA_SB_SA_EEES9_NS_10bfloat16_tESF_Li256ELb0ELb1ELb0ELb1EEENS1_30DynamicPersistentTileSchedulerILi256ELi128ELb0ELb1ELb1EEEEEEEEEvNT_6ParamsE,(.L_x_2888 - _ZN7cutlass13device_kernelIN5flash11enable_sm90INS1_16FlashAttnFwdSm90INS1_25CollectiveMainloopFwdSm90ILi2EN4cute5tupleIJNS5_1CILi1EEES8_S8_EEENS6_IJNS7_ILi128EEESA_NS7_ILi192EEEEEELi192ENS_12float_e4m3_tEfNS_4arch4Sm90ELb0ELb1ELb1ELb0ELb0ELb0ELb0ELb1ELb1ELb1ELb0ELb0EEENS1_21CollectiveEpilogueFwdINS6_IJSA_SB_SA_EEES9_NS_10bfloat16_tESF_Li256ELb0ELb1ELb0ELb1EEENS1_30DynamicPersistentTileSchedulerILi256ELi128ELb0ELb1ELb1EEEEEEEEEvNT_6ParamsE)
        .other          _ZN7cutlass13device_kernelIN5flash11enable_sm90INS1_16FlashAttnFwdSm90INS1_25CollectiveMainloopFwdSm90ILi2EN4cute5tupleIJNS5_1CILi1EEES8_S8_EEENS6_IJNS7_ILi128EEESA_NS7_ILi192EEEEEELi192ENS_12float_e4m3_tEfNS_4arch4Sm90ELb0ELb1ELb1ELb0ELb0ELb0ELb0ELb1ELb1ELb1ELb0ELb0EEENS1_21CollectiveEpilogueFwdINS6_IJSA_SB_SA_EEES9_NS_10bfloat16_tESF_Li256ELb0ELb1ELb0ELb1EEENS1_30DynamicPersistentTileSchedulerILi256ELi128ELb0ELb1ELb1EEEEEEEEEvNT_6ParamsE,@"STO_CUDA_ENTRY STV_DEFAULT"
_ZN7cutlass13device_kernelIN5flash11enable_sm90INS1_16FlashAttnFwdSm90INS1_25CollectiveMainloopFwdSm90ILi2EN4cute5tupleIJNS5_1CILi1EEES8_S8_EEENS6_IJNS7_ILi128EEESA_NS7_ILi192EEEEEELi192ENS_12float_e4m3_tEfNS_4arch4Sm90ELb0ELb1ELb1ELb0ELb0ELb0ELb0ELb1ELb1ELb1ELb0ELb0EEENS1_21CollectiveEpilogueFwdINS6_IJSA_SB_SA_EEES9_NS_10bfloat16_tESF_Li256ELb0ELb1ELb0ELb1EEENS1_30DynamicPersistentTileSchedulerILi256ELi128ELb0ELb1ELb1EEEEEEEEEvNT_6ParamsE:
        /* <DEDUP_REMOVED lines=18> */
.L_x_964:
[----:B------:R-:W-:Y:S05]  /*0120*/  BSYNC B0 ;  /* 0x0000000000007941 */ /* 0x000fea0003800000 */
.L_x_963:
        /* <DEDUP_REMOVED lines=41> */
.L_x_965:
        /* <DEDUP_REMOVED lines=22> */
.L_x_966:
        /* <DEDUP_REMOVED lines=18> */
.L_x_967:
        /* <DEDUP_REMOVED lines=22> */
.L_x_968:
        /* <DEDUP_REMOVED lines=22> */
.L_x_969:
[----:B------:R-:W-:Y:S01]  /*0900*/  PLOP3.LUT P0, PT, PT, PT, UP0, 0x80, 0x0 ;  /* 0x000000000000781c */ /* 0x000fe20003f0f008 */
[----:B------:R-:W-:Y:S01]  /*0910*/  UMOV UR38, 0x1 ;  /* 0x0000000100267882 */ /* 0x000fe20000000000 */
[----:B------:R-:W-:Y:S01]  /*0920*/  NOP ;  /* 0x0000000000007918 */ /* 0x000fe20000000000 */
[----:B------:R-:W-:Y:S01]  /*0930*/  USEL UR38, UR38, 0x2, !UP0 ;  /* 0x0000000226267887 */ /* 0x000fe2000c000000 */
[----:B------:R-:W-:Y:S01]  /*0940*/  ULDC.64 UR48, c[0x0][0x208] ;  /* 0x0000820000307ab9 */ /* 0x000fe20000000a00 */
[----:B012-4-:R-:W-:Y:S08]  /*0950*/  BAR.SYNC.DEFER_BLOCKING 0x0 ;  /* 0x0000000000007b1d */ /* 0x017ff00000010000 */
[----:B------:R-:W-:Y:S05]  /*0960*/  @!P0 BRA `(.L_x_970) ;  /* 0x0000012400c08947 */ /* 0x000fea0003800000 */
.L_x_971:
[----:B------:R-:W-:-:S08]  /*0970*/  NOP ;  /* 0x0000000000007918 */ /* 0x000fd00000000000 */
[----:B------:R-:W0:Y:S02]  /*0980*/  USETMAXREG.TRY_ALLOC.CTAPOOL UP0, 0xf0 ;  /* 0x000000f0000079c8 */ /* 0x000e240008000600 */
[----:B0-----:R-:W-:-:S13]  /*0990*/  PLOP3.LUT P0, PT, PT, PT, UP0, 0x80, 0x0 ;  /* 0x000000000000781c */ /* 0x001fda0003f0f008 */
[----:B------:R-:W-:Y:S05]  /*09a0*/  @!P0 BRA `(.L_x_971) ;  /* 0xfffffffc00f08947 */ /* 0x000fea000383ffff */
[----:B------:R-:W0:Y:S01]  /*09b0*/  S2R R2, SR_TID.X ;  /* 0x0000000000027919 */ /* 0x000e220000002100 */
[----:B------:R-:W1:Y:S08]  /*09c0*/  S2UR UR4, SR_CTAID.X ;  /* 0x00000000000479c3 */ /* 0x000e700000002500 */
[----:B------:R-:W-:Y:S08]  /*09d0*/  BAR.ARV 0x4, 0x180 ;  /* 0x0106000000007b1d */ /* 0x000ff00000002000 */
        /* <DEDUP_REMOVED lines=9> */
[----:B------:R-:W-:Y:S01]  /*0a70*/  UMOV UR46, URZ ;  /* 0x0000003f002e7c82 */ /* 0x000fe20008000000 */
[----:B------:R-:W-:Y:S02]  /*0a80*/  UMOV UR45, URZ ;  /* 0x0000003f002d7c82 */ /* 0x000fe40008000000 */
[----:B------:R-:W-:Y:S01]  /*0a90*/  SHF.R.S32.HI R3, RZ, 0x1f, R208 ;  /* 0x0000001fff037819 */ /* 0x000fe200000114d0 */
[----:B------:R-:W-:-:S03]  /*0aa0*/  UMOV UR50, URZ ;  /* 0x0000003f00327c82 */ /* 0x000fc60008000000 */
[CC--:B------:R-:W-:Y:S02]  /*0ab0*/  LEA.HI R5, R3.reuse, R208.reuse, RZ, 0x7 ;  /* 0x000000d003057211 */ /* 0x0c0fe400078f38ff */
[----:B------:R-:W-:Y:S02]  /*0ac0*/  LEA.HI R0, R3, R208, RZ, 0x4 ;  /* 0x000000d003007211 */ /* 0x000fe400078f20ff */
[----:B------:R-:W-:Y:S02]  /*0ad0*/  LOP3.LUT R201, R5, 0xffffff80, RZ, 0xc0, !PT ;  /* 0xffffff8005c97812 */ /* 0x000fe400078ec0ff */
[----:B------:R-:W-:Y:S02]  /*0ae0*/  SHF.R.S32.HI R9, RZ, 0x4, R0 ;  /* 0x00000004ff097819 */ /* 0x000fe40000011400 */
[----:B------:R-:W-:Y:S01]  /*0af0*/  LOP3.LUT R7, R0, 0x3fffff0, RZ, 0xc0, !PT ;  /* 0x03fffff000077812 */ /* 0x000fe200078ec0ff */
[----:B------:R-:W-:Y:S01]  /*0b00*/  IMAD.IADD R201, R208, 0x1, -R201 ;  /* 0x00000001d0c97824 */ /* 0x000fe200078e0ac9 */
[----:B------:R-:W-:-:S02]  /*0b10*/  LEA.HI R0, R0, R9, RZ, 0x1 ;  /* 0x0000000900007211 */ /* 0x000fc400078f08ff */
[CC--:B------:R-:W-:Y:S01]  /*0b20*/  LEA.HI R2, R3.reuse, R208.reuse, RZ, 0x5 ;  /* 0x000000d003027211 */ /* 0x0c0fe200078f28ff */
[----:B------:R-:W-:Y:S01]  /*0b30*/  IMAD.IADD R7, R208, 0x1, -R7 ;  /* 0x00000001d0077824 */ /* 0x000fe200078e0a07 */
[----:B------:R-:W-:Y:S02]  /*0b40*/  SHF.R.S32.HI R4, RZ, 0x1f, R201 ;  /* 0x0000001fff047819 */ /* 0x000fe400000114c9 */
[----:B------:R-:W-:Y:S01]  /*0b50*/  LOP3.LUT R0, R0, 0x1ffffffe, RZ, 0xc0, !PT ;  /* 0x1ffffffe00007812 */ /* 0x000fe200078ec0ff */
[----:B------:R-:W-:Y:S01]  /*0b60*/  IMAD.SHL.U32 R2, R2, 0x20, RZ ;  /* 0x0000002002027824 */ /* 0x000fe200078e00ff */
[----:B------:R-:W-:Y:S02]  /*0b70*/  LEA.HI R6, R4, R201, RZ, 0x2 ;  /* 0x000000c904067211 */ /* 0x000fe400078f10ff */
[----:B------:R-:W-:Y:S01]  /*0b80*/  LEA.HI R10, R3, R208, RZ, 0x2 ;  /* 0x000000d0030a7211 */ /* 0x000fe200078f10ff */
[----:B------:R-:W-:Y:S01]  /*0b90*/  IMAD.IADD R0, R9, 0x1, -R0 ;  /* 0x0000000109007824 */ /* 0x000fe200078e0a00 */
[----:B------:R-:W-:-:S02]  /*0ba0*/  SHF.R.S32.HI R8, RZ, 0x2, R6 ;  /* 0x00000002ff087819 */ /* 0x000fc40000011406 */
[----:B------:R-:W-:Y:S02]  /*0bb0*/  SHF.R.S32.HI R11, RZ, 0x1f, R6 ;  /* 0x0000001fff0b7819 */ /* 0x000fe40000011406 */
[----:B------:R-:W-:Y:S02]  /*0bc0*/  LOP3.LUT R9, R10, 0xfffffffc, RZ, 0xc0, !PT ;  /* 0xfffffffc0a097812 */ /* 0x000fe400078ec0ff */
[----:B------:R-:W-:Y:S02]  /*0bd0*/  LEA.HI R3, R3, R208, RZ, 0x3 ;  /* 0x000000d003037211 */ /* 0x000fe400078f18ff */
[----:B------:R-:W-:Y:S01]  /*0be0*/  LEA.HI R11, R11, R8, RZ, 0x3 ;  /* 0x000000080b0b7211 */ /* 0x000fe200078f18ff */
[----:B------:R-:W-:Y:S01]  /*0bf0*/  IMAD.IADD R9, R208, 0x1, -R9 ;  /* 0x00000001d0097824 */ /* 0x000fe200078e0a09 */
[----:B------:R-:W-:Y:S02]  /*0c00*/  SHF.R.S32.HI R202, RZ, 0x7, R5 ;  /* 0x00000007ffca7819 */ /* 0x000fe40000011405 */
[----:B------:R-:W-:-:S02]  /*0c10*/  LOP3.LUT R2, R2, 0xfffffc00, RZ, 0xc0, !PT ;  /* 0xfffffc0002027812 */ /* 0x000fc400078ec0ff */
[----:B------:R-:W-:Y:S02]  /*0c20*/  LOP3.LUT R23, R3, 0xfffffff8, RZ, 0xc0, !PT ;  /* 0xfffffff803177812 */ /* 0x000fe400078ec0ff */
[----:B------:R-:W-:Y:S01]  /*0c30*/  LOP3.LUT R11, R11, 0xfffffff8, RZ, 0xc0, !PT ;  /* 0xfffffff80b0b7812 */ /* 0x000fe200078ec0ff */
[----:B------:R-:W-:Y:S01]  /*0c40*/  IMAD R7, R7, 0x40, R2 ;  /* 0x0000004007077824 */ /* 0x000fe200078e0202 */
[----:B------:R-:W-:Y:S01]  /*0c50*/  LEA.HI R4, R4, R201, RZ, 0x5 ;  /* 0x000000c904047211 */ /* 0x000fe200078f28ff */
[----:B------:R-:W-:Y:S01]  /*0c60*/  IMAD.IADD R23, R208, 0x1, -R23 ;  /* 0x00000001d0177824 */ /* 0x000fe200078e0a17 */
[----:B------:R-:W-:Y:S01]  /*0c70*/  LEA.HI R5, R5, R202, RZ, 0x1 ;  /* 0x000000ca05057211 */ /* 0x000fe200078f08ff */
[----:B------:R-:W-:Y:S01]  /*0c80*/  IMAD.IADD R11, R8, 0x1, -R11 ;  /* 0x00000001080b7824 */ /* 0x000fe200078e0a0b */
[----:B------:R-:W-:Y:S01]  /*0c90*/  SHF.R.S32.HI R4, RZ, 0x5, R4 ;  /* 0x00000005ff047819 */ /* 0x000fe20000011404 */
[----:B------:R-:W-:Y:S01]  /*0ca0*/  IMAD.SHL.U32 R18, R23, 0x8, RZ ;  /* 0x0000000817127824 */ /* 0x000fe200078e00ff */
[----:B------:R-:W-:Y:S01]  /*0cb0*/  LEA.HI R2, R9, R9, RZ, 0x1 ;  /* 0x0000000909027211 */ /* 0x000fe200078f08ff */
[----:B------:R-:W-:Y:S01]  /*0cc0*/  IMAD R204, R0, 0x8, R7 ;  /* 0x0000000800cc7824 */ /* 0x000fe200078e0207 */
[----:B------:R-:W-:Y:S01]  /*0cd0*/  LOP3.LUT R5, R5, 0x3fffffe, RZ, 0xc0, !PT ;  /* 0x03fffffe05057812 */ /* 0x000fe200078ec0ff */
[----:B------:R-:W-:Y:S01]  /*0ce0*/  IMAD R4, R4, 0x10, R11 ;  /* 0x0000001004047824 */ /* 0x000fe200078e020b */
[----:B------:R-:W-:Y:S01]  /*0cf0*/  LOP3.LUT R2, R2, 0x1ffffffe, RZ, 0xc0, !PT ;  /* 0x1ffffffe02027812 */ /* 0x000fe200078ec0ff */
[----:B------:R-:W-:Y:S01]  /*0d00*/  VIADD R19, R18, 0x40 ;  /* 0x0000004012137836 */ /* 0x000fe20000000000 */
[----:B------:R-:W-:Y:S01]  /*0d10*/  LOP3.LUT R16, R6, 0x7ffffffc, RZ, 0xc0, !PT ;  /* 0x7ffffffc06107812 */ /* 0x000fe200078ec0ff */
[----:B------:R-:W-:Y:S01]  /*0d20*/  IMAD.IADD R5, R202, 0x1, -R5 ;  /* 0x00000001ca057824 */ /* 0x000fe200078e0a05 */
[----:B------:R-:W-:Y:S01]  /*0d30*/  SHF.R.S32.HI R200, RZ, 0x3, R3 ;  /* 0x00000003ffc87819 */ /* 0x000fe20000011403 */
[----:B------:R-:W-:Y:S01]  /*0d40*/  VIADD R22, R18, 0x80 ;  /* 0x0000008012167836 */ /* 0x000fe20000000000 */
[----:B------:R-:W-:Y:S01]  /*0d50*/  SHF.R.S32.HI R207, RZ, 0x1f, R18 ;  /* 0x0000001fffcf7819 */ /* 0x000fe20000011412 */
[----:B------:R-:W-:Y:S01]  /*0d60*/  IMAD.IADD R2, R9, 0x1, -R2 ;  /* 0x0000000109027824 */ /* 0x000fe200078e0a02 */
[----:B------:R-:W-:Y:S01]  /*0d70*/  SHF.R.S32.HI R206, RZ, 0x1f, R19 ;  /* 0x0000001fffce7819 */ /* 0x000fe20000011413 */
[----:B------:R-:W-:Y:S01]  /*0d80*/  IMAD R203, R5, 0x40, R4 ;  /* 0x0000004005cb7824 */ /* 0x000fe200078e0204 */
[----:B------:R-:W-:Y:S01]  /*0d90*/  SHF.R.S32.HI R205, RZ, 0x1f, R22 ;  /* 0x0000001fffcd7819 */ /* 0x000fe20000011416 */
[----:B------:R-:W-:-:S02]  /*0da0*/  IMAD.IADD R16, R201, 0x1, -R16 ;  /* 0x00000001c9107824 */ /* 0x000fc400078e0a10 */
[----:B------:R-:W-:-:S07]  /*0db0*/  IMAD R17, R2, 0x8, R203 ;  /* 0x0000000802117824 */ /* 0x000fce00078e02cb */
.L_x_1072:
[----:B------:R-:W-:Y:S01]  /*0dc0*/  ULDC UR5, c[0x0][0xc60] ;  /* 0x0003180000057ab9 */ /* 0x000fe20000000800 */
[----:B------:R-:W-:Y:S01]  /*0dd0*/  UMOV UR8, UR4 ;  /* 0x0000000400087c82 */ /* 0x000fe20008000000 */
[----:B------:R-:W-:-:S11]  /*0de0*/  UISETP.NE.AND UP0, UPT, UR5, 0x1, UPT ;  /* 0x000000010500788c */ /* 0x000fd6000bf05270 */
[----:B------:R-:W-:Y:S01]  /*0df0*/  @UP0 ULDC UR6, c[0x0][0xc64] ;  /* 0x0003190000060ab9 */ /* 0x000fe20000000800 */
[----:B------:R-:W-:Y:S01]  /*0e00*/  @UP0 ULDC UR9, c[0x0][0xc68] ;  /* 0x00031a0000090ab9 */ /* 0x000fe20000000800 */
[----:B------:R-:W-:-:S04]  /*0e10*/  UIMAD.WIDE.U32 UR6, UR4, UR6, URZ ;  /* 0x00000006040672a5 */ /* 0x000fc8000f8e003f */
[----:B------:R-:W-:-:S03]  /*0e20*/  @UP0 USHF.R.U32.HI UR8, URZ, UR9, UR7 ;  /* 0x000000093f080299 */ /* 0x000fc60008011607 */
[----:B------:R-:W-:Y:S02]  /*0e30*/  ULDC UR6, c[0x0][0xc78] ;  /* 0x00031e0000067ab9 */ /* 0x000fe40000000800 */
[----:B------:R-:W-:Y:S02]  /*0e40*/  UISETP.GE.AND UP0, UPT, UR8, UR6, UPT ;  /* 0x000000060800728c */ /* 0x000fe4000bf06270 */
[----:B------:R-:W-:-:S04]  /*0e50*/  UIADD3 UR6, -UR8, URZ, URZ ;  /* 0x0000003f08067290 */ /* 0x000fc8000fffe13f */
[----:B------:R-:W-:Y:S01]  /*0e60*/  PLOP3.LUT P0, PT, PT, PT, UP0, 0x80, 0x0 ;  /* 0x000000000000781c */ /* 0x000fe20003f0f008 */
[----:B------:R-:W-:-:S12]  /*0e70*/  UIMAD UR9, UR5, UR6, UR4 ;  /* 0x00000006050972a4 */ /* 0x000fd8000f8e0204 */
[----:B012345:R-:W-:Y:S05]  /*0e80*/  @!P0 BRA `(.L_x_972) ;  /* 0x0000000000208947 */ /* 0x03ffea0003800000 */
[----:B------:R-:W-:Y:S01]  /*0e90*/  ULDC UR7, c[0x0][0xc6c] ;  /* 0x00031b0000077ab9 */ /* 0x000fe20000000800 */
[----:B------:R-:W-:Y:S01]  /*0ea0*/  UMOV UR6, UR9 ;  /* 0x0000000900067c82 */ /* 0x000fe20008000000 */
[----:B------:R-:W-:-:S11]  /*0eb0*/  UISETP.NE.AND UP0, UPT, UR7, 0x1, UPT ;  /* 0x000000010700788c */ /* 0x000fd6000bf05270 */
[----:B------:R-:W-:Y:S02]  /*0ec0*/  @UP0 ULDC.64 UR10, c[0x0][0xc70] ;  /* 0x00031c00000a0ab9 */ /* 0x000fe40000000a00 */
[----:B------:R-:W-:-:S04]  /*0ed0*/  UIMAD.WIDE.U32 UR4, UR9, UR10, URZ ;  /* 0x0000000a090472a5 */ /* 0x000fc8000f8e003f */
[----:B------:R-:W-:-:S04]  /*0ee0*/  @UP0 USHF.R.U32.HI UR6, URZ, UR11, UR5 ;  /* 0x0000000b3f060299 */ /* 0x000fc80008011605 */
[----:B------:R-:W-:Y:S01]  /*0ef0*/  UIMAD UR4, UR6, UR7, URZ ;  /* 0x00000007060472a4 */ /* 0x000fe2000f8e023f */
[----:B------:R-:W-:Y:S11]  /*0f00*/  BRA `(.L_x_973) ;  /* 0x00000000001c7947 */ /* 0x000ff60003800000 */
.L_x_972:
[----:B------:R-:W-:Y:S01]  /*0f10*/  ULDC UR7, c[0x0][0xc54] ;  /* 0x0003150000077ab9 */ /* 0x000fe20000000800 */
[----:B------:R-:W-:Y:S01]  /*0f20*/  UMOV UR6, UR9 ;  /* 0x0000000900067c82 */ /* 0x000fe20008000000 */
[----:B------:R-:W-:-:S11]  /*0f30*/  UISETP.NE.AND UP0, UPT, UR7, 0x1, UPT ;  /* 0x000000010700788c */ /* 0x000fd6000bf05270 */
[----:B------:R-:W-:Y:S02]  /*0f40*/  @UP0 ULDC.64 UR10, c[0x0][0xc58] ;  /* 0x00031600000a0ab9 */ /* 0x000fe40000000a00 */
[----:B------:R-:W-:-:S04]  /*0f50*/  UIMAD.WIDE.U32 UR4, UR9, UR10, URZ ;  /* 0x0000000a090472a5 */ /* 0x000fc8000f8e003f */
[----:B------:R-:W-:-:S04]  /*0f60*/  @UP0 USHF.R.U32.HI UR6, URZ, UR11, UR5 ;  /* 0x0000000b3f060299 */ /* 0x000fc80008011605 */
[----:B------:R-:W-:-:S12]  /*0f70*/  UIMAD UR4, UR6, UR7, URZ ;  /* 0x00000007060472a4 */ /* 0x000fd8000f8e023f */
.L_x_973:
[----:B------:R-:W-:Y:S01]  /*0f80*/  ULOP3.LUT UR6, URZ, UR6, URZ, 0x33, !UPT ;  /* 0x000000063f067292 */ /* 0x000fe2000f8e333f */
[----:B------:R-:W-:Y:S01]  /*0f90*/  ULDC UR7, c[0x0][0x448] ;  /* 0x0001120000077ab9 */ /* 0x000fe20000000800 */
[----:B------:R-:W-:Y:S01]  /*0fa0*/  ULDC UR5, c[0x0][0xc3c] ;  /* 0x00030f0000057ab9 */ /* 0x000fe20000000800 */
[----:B------:R-:W-:Y:S02]  /*0fb0*/  UISETP.NE.AND UP1, UPT, UR7, 0x1, UPT ;  /* 0x000000010700788c */ /* 0x000fe4000bf25270 */
[----:B------:R-:W-:Y:S01]  /*0fc0*/  UIADD3 UR6, UR6, UR5, URZ ;  /* 0x0000000506067290 */ /* 0x000fe2000fffe03f */
[----:B------:R-:W-:Y:S01]  /*0fd0*/  ULDC.64 UR10, c[0x0][0x418] ;  /* 0x00010600000a7ab9 */ /* 0x000fe20000000a00 */
[----:B------:R-:W-:Y:S01]  /*0fe0*/  UIADD3 UR4, UR9, -UR4, URZ ;  /* 0x8000000409047290 */ /* 0x000fe2000fffe03f */
[----:B------:R-:W-:Y:S01]  /*0ff0*/  ULDC UR41, c[0x0][0xc48] ;  /* 0x0003120000297ab9 */ /* 0x000fe20000000800 */
[----:B------:R-:W-:Y:S02]  /*1000*/  UISETP.NE.U32.AND UP0, UPT, UR10, URZ, UPT ;  /* 0x0000003f0a00728c */ /* 0x000fe4000bf05070 */
[----:B------:R-:W-:-:S02]  /*1010*/  USHF.L.U32 UR43, UR6, 0x7, URZ ;  /* 0x00000007062b7899 */ /* 0x000fc4000800063f */
[----:B------:R-:W-:Y:S01]  /*1020*/  UISETP.NE.AND UP2, UPT, UR41, 0x1, UPT ;  /* 0x000000012900788c */ /* 0x000fe2000bf45270 */
[----:B------:R-:W-:Y:S01]  /*1030*/  ULDC UR13, c[0x0][0xc54] ;  /* 0x00031500000d7ab9 */ /* 0x000fe20000000800 */
[----:B------:R-:W-:Y:S02]  /*1040*/  UISETP.NE.AND.EX UP0, UPT, UR11, URZ, UPT, UP0 ;  /* 0x0000003f0b00728c */ /* 0x000fe4000bf05300 */
[----:B------:R-:W-:Y:S02]  /*1050*/  UIADD3 UR10, UR43, 0x7f, URZ ;  /* 0x0000007f2b0a7890 */ /* 0x000fe4000fffe03f */
[----:B------:R-:W-:Y:S01]  /*1060*/  UIMAD UR13, UR8, UR13, UR4 ;  /* 0x0000000d080d72a4 */ /* 0x000fe2000f8e0204 */
[----:B------:R-:W-:Y:S01]  /*1070*/  ULDC UR42, c[0x0][0x424] ;  /* 0x00010900002a7ab9 */ /* 0x000fe20000000800 */
[----:B------:R-:W-:Y:S01]  /*1080*/  ULDC UR51, c[0x0][0x288] ;  /* 0x0000a20000337ab9 */ /* 0x000fe20000000800 */
[----:B------:R-:W-:Y:S01]  /*1090*/  ULDC.64 UR4, c[0x0][0x9e0] ;  /* 0x0002780000047ab9 */ /* 0x000fe20000000a00 */
[----:B------:R-:W-:Y:S01]  /*10a0*/  @UP1 ULDC UR8, c[0x0][0x44c] ;  /* 0x0001130000081ab9 */ /* 0x000fe20000000800 */
[----:B------:R-:W-:-:S02]  /*10b0*/  UIADD3 UR11, -UR51, 0x1, URZ ;  /* 0x00000001330b7890 */ /* 0x000fc4000fffe13f */
[----:B------:R-:W-:Y:S02]  /*10c0*/  UISETP.GE.AND UP3, UPT, UR5, 0x1, UPT ;  /* 0x000000010500788c */ /* 0x000fe4000bf66270 */
[----:B------:R-:W-:Y:S02]  /*10d0*/  USEL UR42, UR42, 0x1, UP0 ;  /* 0x000000012a2a7887 */ /* 0x000fe40008000000 */
[----:B------:R-:W-:Y:S01]  /*10e0*/  UIMAD.WIDE.U32 UR8, UR10, UR8, URZ ;  /* 0x000000080a0872a5 */ /* 0x000fe2000f8e003f */
[----:B------:R-:W-:Y:S01]  /*10f0*/  ULDC UR12, c[0x0][0x2f0] ;  /* 0x0000bc00000c7ab9 */ /* 0x000fe20000000800 */
[----:B------:R-:W-:Y:S01]  /*1100*/  @UP1 ULDC UR15, c[0x0][0x450] ;  /* 0x00011400000f1ab9 */ /* 0x000fe20000000800 */
[----:B------:R-:W-:Y:S01]  /*1110*/  @UP2 ULDC UR6, c[0x0][0xc4c] ;  /* 0x0003130000062ab9 */ /* 0x000fe20000000800 */
[----:B------:R-:W-:Y:S01]  /*1120*/  UIMAD UR11, UR42, UR12, UR11 ;  /* 0x0000000c2a0b72a4 */ /* 0x000fe2000f8e020b */
[----:B------:R-:W-:Y:S01]  /*1130*/  PLOP3.LUT P1, PT, PT, PT, UP3, 0x80, 0x0 ;  /* 0x000000000000781c */ /* 0x000fe20003f2f038 */
[----:B------:R-:W-:-:S02]  /*1140*/  @UP1 USHF.R.U32.HI UR10, URZ, UR15, UR9 ;  /* 0x0000000f3f0a1299 */ /* 0x000fc40008011609 */
[----:B------:R-:W-:Y:S01]  /*1150*/  UIMAD.WIDE.U32 UR6, UR13, UR6, URZ ;  /* 0x000000060d0672a5 */ /* 0x000fe2000f8e003f */
[----:B------:R-:W-:Y:S01]  /*1160*/  @UP2 ULDC UR14, c[0x0][0xc50] ;  /* 0x00031400000e2ab9 */ /* 0x000fe20000000800 */
[----:B------:R-:W-:Y:S01]  /*1170*/  UIADD3 UR10, UR11, UR10, URZ ;  /* 0x0000000a0b0a7290 */ /* 0x000fe2000fffe03f */
[----:B------:R-:W-:Y:S01]  /*1180*/  UMOV UR44, UR13 ;  /* 0x0000000d002c7c82 */ /* 0x000fe20008000000 */
[----:B------:R-:W-:Y:S02]  /*1190*/  @UP2 USHF.R.U32.HI UR44, URZ, UR14, UR7 ;  /* 0x0000000e3f2c2299 */ /* 0x000fe40008011607 */
[----:B------:R-:W-:Y:S02]  /*11a0*/  UIADD3 UR4, UR10, UR4, URZ ;  /* 0x000000040a047290 */ /* 0x000fe4000fffe03f */
[----:B------:R-:W-:-:S04]  /*11b0*/  UIADD3 UR6, -UR44, URZ, URZ ;  /* 0x0000003f2c067290 */ /* 0x000fc8000fffe13f */
[----:B------:R-:W-:Y:S01]  /*11c0*/  UIMAD UR41, UR41, UR6, UR13 ;  /* 0x00000006292972a4 */ /* 0x000fe2000f8e020d */
[----:B------:R-:W-:Y:S01]  /*11d0*/  IMAD.U32 R0, RZ, RZ, UR4 ;  /* 0x00000004ff007e24 */ /* 0x000fe2000f8e00ff */
[----:B------:R-:W-:Y:S10]  /*11e0*/  @!P1 BRA `(.L_x_974) ;  /* 0x0000000000409947 */ /* 0x000ff40003800000 */
[----:B------:R-:W-:Y:S01]  /*11f0*/  ISETP.LT.AND P0, PT, RZ, UR10, PT ;  /* 0x0000000aff007c0c */ /* 0x000fe2000bf01270 */
[----:B------:R-:W-:-:S12]  /*1200*/  UIADD3 UR4, UR10, -0x1, URZ ;  /* 0xffffffff0a047890 */ /* 0x000fd8000fffe03f */
[----:B------:R-:W-:Y:S05]  /*1210*/  @P0 BRA `(.L_x_975) ;  /* 0x00000000001c0947 */ /* 0x000fea0003800000 */
[----:B------:R-:W-:Y:S02]  /*1220*/  UISETP.NE.AND UP0, UPT, UR5, 0x1, UPT ;  /* 0x000000010500788c */ /* 0x000fe4000bf05270 */
[----:B------:R-:W-:-:S09]  /*1230*/  UIADD3 UR4, -UR10, URZ, URZ ;  /* 0x0000003f0a047290 */ /* 0x000fd2000fffe13f */
[----:B------:R-:W-:Y:S02]  /*1240*/  @UP0 ULDC.64 UR8, c[0x0][0x9e8] ;  /* 0x00027a0000080ab9 */ /* 0x000fe40000000a00 */
[----:B------:R-:W-:-:S04]  /*1250*/  UIMAD.WIDE.U32 UR6, UR4, UR8, URZ ;  /* 0x00000008040672a5 */ /* 0x000fc8000f8e003f */
[----:B------:R-:W-:-:S04]  /*1260*/  @UP0 USHF.R.U32.HI UR4, URZ, UR9, UR7 ;  /* 0x000000093f040299 */ /* 0x000fc80008011607 */
[----:B------:R-:W-:Y:S01]  /*1270*/  ULOP3.LUT UR4, URZ, UR4, URZ, 0x33, !UPT ;  /* 0x000000043f047292 */ /* 0x000fe2000f8e333f */
[----:B------:R-:W-:Y:S11]  /*1280*/  BRA `(.L_x_976) ;  /* 0x0000000000107947 */ /* 0x000ff60003800000 */
.L_x_975:
[----:B------:R-:W-:-:S11]  /*1290*/  UISETP.NE.AND UP0, UPT, UR5, 0x1, UPT ;  /* 0x000000010500788c */ /* 0x000fd6000bf05270 */
[----:B------:R-:W-:Y:S02]  /*12a0*/  @UP0 ULDC.64 UR8, c[0x0][0x9e8] ;  /* 0x00027a0000080ab9 */ /* 0x000fe40000000a00 */
[----:B------:R-:W-:-:S04]  /*12b0*/  UIMAD.WIDE.U32 UR6, UR4, UR8, URZ ;  /* 0x00000008040672a5 */ /* 0x000fc8000f8e003f */
[----:B------:R-:W-:-:S12]  /*12c0*/  @UP0 USHF.R.U32.HI UR4, URZ, UR9, UR7 ;  /* 0x000000093f040299 */ /* 0x000fd80008011607 */
.L_x_976:
[----:B------:R-:W-:-:S06]  /*12d0*/  UIMAD UR4, UR4, UR5, UR5 ;  /* 0x00000005040472a4 */ /* 0x000fcc000f8e0205 */
[----:B------:R-:W-:-:S07]  /*12e0*/  VIMNMX R0, R0, UR4, PT ;  /* 0x0000000400007c48 */ /* 0x000fce000bfe0100 */
.L_x_974:
[----:B------:R-:W-:Y:S01]  /*12f0*/  UIMAD UR4, UR42, UR12, 0x7f ;  /* 0x0000007f2a0474a4 */ /* 0x000fe2000f8e020c */
[----:B------:R-:W-:Y:S01]  /*1300*/  VIADD R0, R0, 0x7f ;  /* 0x0000007f00007836 */ /* 0x000fe20000000000 */
[----:B------:R-:W-:Y:S01]  /*1310*/  @UP1 ULDC UR6, c[0x0][0x44c] ;  /* 0x0001130000061ab9 */ /* 0x000fe20000000800 */
[----:B------:R-:W-:Y:S01]  /*1320*/  @UP1 ULDC UR10, c[0x0][0x450] ;  /* 0x00011400000a1ab9 */ /* 0x000fe20000000800 */
[----:B------:R-:W-:Y:S02]  /*1330*/  USHF.R.S32.HI UR8, URZ, 0x1f, UR4 ;  /* 0x0000001f3f087899 */ /* 0x000fe40008011404 */
[----:B------:R-:W-:Y:S01]  /*1340*/  UIMAD.WIDE.U32 UR6, UR43, UR6, URZ ;  /* 0x000000062b0672a5 */ /* 0x000fe2000f8e003f */
[----:B------:R-:W-:Y:S01]  /*1350*/  SHF.R.S32.HI R3, RZ, 0x1f, R0 ;  /* 0x0000001fff037819 */ /* 0x000fe20000011400 */
[----:B------:R-:W-:Y:S01]  /*1360*/  UMOV UR9, UR43 ;  /* 0x0000002b00097c82 */ /* 0x000fe20008000000 */
[----:B------:R-:W-:Y:S02]  /*1370*/  ULEA.HI UR8, UR8, UR4, URZ, 0x7 ;  /* 0x0000000408087291 */ /* 0x000fe4000f8f383f */
[----:B------:R-:W-:Y:S01]  /*1380*/  @UP1 USHF.R.U32.HI UR9, URZ, UR10, UR7 ;  /* 0x0000000a3f091299 */ /* 0x000fe20008011607 */
[----:B------:R-:W-:Y:S01]  /*1390*/  LEA.HI R3, R3, R0, RZ, 0x7 ;  /* 0x0000000003037211 */ /* 0x000fe200078f38ff */
[----:B------:R-:W-:-:S02]  /*13a0*/  UIMAD UR51, UR42, UR12, -UR51 ;  /* 0x0000000c2a3372a4 */ /* 0x000fc4000f8e0a33 */
[----:B------:R-:W-:Y:S01]  /*13b0*/  USHF.R.S32.HI UR8, URZ, 0x7, UR8 ;  /* 0x000000073f087899 */ /* 0x000fe20008011408 */
[----:B------:R-:W-:Y:S01]  /*13c0*/  SHF.R.S32.HI R3, RZ, 0x7, R3 ;  /* 0x00000007ff037819 */ /* 0x000fe20000011403 */
[----:B------:R-:W-:-:S03]  /*13d0*/  UIADD3 UR4, UR51, UR9, URZ ;  /* 0x0000000933047290 */ /* 0x000fc6000fffe03f */
[----:B------:R-:W-:Y:S01]  /*13e0*/  ULDC UR9, c[0x0][0x9dc] ;  /* 0x0002770000097ab9 */ /* 0x000fe20000000800 */
[----:B------:R-:W-:Y:S01]  /*13f0*/  VIMNMX R88, R3, UR8, PT ;  /* 0x0000000803587c48 */ /* 0x000fe2000bfe0100 */
[----:B------:R-:W-:Y:S01]  /*1400*/  UIADD3 UR9, UR4, -UR9, URZ ;  /* 0x8000000904097290 */ /* 0x000fe2000fffe03f */
[----:B------:R-:W-:Y:S11]  /*1410*/  @!P1 BRA `(.L_x_977) ;  /* 0x0000000000449947 */ /* 0x000ff60003800000 */
[----:B------:R-:W-:-:S06]  /*1420*/  UISETP.GT.AND UP0, UPT, UR4, -0x1, UPT ;  /* 0xffffffff0400788c */ /* 0x000fcc000bf04270 */
[----:B------:R-:W-:-:S13]  /*1430*/  PLOP3.LUT P0, PT, PT, PT, UP0, 0x80, 0x0 ;  /* 0x000000000000781c */ /* 0x000fda0003f0f008 */
[----:B------:R-:W-:Y:S05]  /*1440*/  @P0 BRA `(.L_x_978) ;  /* 0x00000000001c0947 */ /* 0x000fea0003800000 */
[----:B------:R-:W-:Y:S02]  /*1450*/  UISETP.NE.AND UP0, UPT, UR5, 0x1, UPT ;  /* 0x000000010500788c */ /* 0x000fe4000bf05270 */
[----:B------:R-:W-:-:S09]  /*1460*/  ULOP3.LUT UR4, URZ, UR4, URZ, 0x33, !UPT ;  /* 0x000000043f047292 */ /* 0x000fd2000f8e333f */
[----:B------:R-:W-:Y:S02]  /*1470*/  @UP0 ULDC.64 UR10, c[0x0][0x9e8] ;  /* 0x00027a00000a0ab9 */ /* 0x000fe40000000a00 */
[----:B------:R-:W-:-:S04]  /*1480*/  UIMAD.WIDE.U32 UR6, UR4, UR10, URZ ;  /* 0x0000000a040672a5 */ /* 0x000fc8000f8e003f */
[----:B------:R-:W-:-:S04]  /*1490*/  @UP0 USHF.R.U32.HI UR4, URZ, UR11, UR7 ;  /* 0x0000000b3f040299 */ /* 0x000fc80008011607 */
[----:B------:R-:W-:Y:S01]  /*14a0*/  ULOP3.LUT UR4, URZ, UR4, URZ, 0x33, !UPT ;  /* 0x000000043f047292 */ /* 0x000fe2000f8e333f */
[----:B------:R-:W-:Y:S11]  /*14b0*/  BRA `(.L_x_979) ;  /* 0x0000000000107947 */ /* 0x000ff60003800000 */
.L_x_978:
[----:B------:R-:W-:-:S11]  /*14c0*/  UISETP.NE.AND UP0, UPT, UR5, 0x1, UPT ;  /* 0x000000010500788c */ /* 0x000fd6000bf05270 */
[----:B------:R-:W-:Y:S02]  /*14d0*/  @UP0 ULDC.64 UR10, c[0x0][0x9e8] ;  /* 0x00027a00000a0ab9 */ /* 0x000fe40000000a00 */
[----:B------:R-:W-:-:S04]  /*14e0*/  UIMAD.WIDE.U32 UR6, UR4, UR10, URZ ;  /* 0x0000000a040672a5 */ /* 0x000fc8000f8e003f */
[----:B------:R-:W-:-:S12]  /*14f0*/  @UP0 USHF.R.U32.HI UR4, URZ, UR11, UR7 ;  /* 0x0000000b3f040299 */ /* 0x000fd80008011607 */
.L_x_979:
[----:B------:R-:W-:-:S04]  /*1500*/  UIMAD UR4, UR4, UR5, URZ ;  /* 0x00000005040472a4 */ /* 0x000fc8000f8e023f */
[----:B------:R-:W-:-:S04]  /*1510*/  UISETP.LT.AND UP0, UPT, UR9, UR4, UPT ;  /* 0x000000040900728c */ /* 0x000fc8000bf01270 */
[----:B------:R-:W-:-:S12]  /*1520*/  USEL UR9, UR9, UR4, !UP0 ;  /* 0x0000000409097287 */ /* 0x000fd8000c000000 */
.L_x_977:
[----:B------:R-:W-:Y:S01]  /*1530*/  USHF.R.S32.HI UR4, URZ, 0x1f, UR9 ;  /* 0x0000001f3f047899 */ /* 0x000fe20008011409 */
[----:B------:R-:W-:Y:S01]  /*1540*/  PLOP3.LUT P0, PT, PT, PT, PT, 0x80, 0x0 ;  /* 0x000000000000781c */ /* 0x000fe20003f0f070 */
[----:B------:R-:W-:Y:S01]  /*1550*/  IMAD.MOV.U32 R0, RZ, RZ, RZ ;  /* 0x000000ffff007224 */ /* 0x000fe200078e00ff */
[----:B------:R-:W-:Y:S01]  /*1560*/  CS2R R118, SRZ ;  /* 0x0000000000767805 */ /* 0x000fe2000001ff00 */
[----:B------:R-:W-:Y:S01]  /*1570*/  ULEA.HI UR4, UR4, UR9, URZ, 0x7 ;  /* 0x0000000904047291 */ /* 0x000fe2000f8f383f */
[----:B------:R-:W-:Y:S01]  /*1580*/  IMAD.MOV.U32 R2, RZ, RZ, RZ ;  /* 0x000000ffff027224 */ /* 0x000fe200078e00ff */
[----:B------:R-:W-:Y:S02]  /*1590*/  CS2R R4, SRZ ;  /* 0x0000000000047805 */ /* 0x000fe4000001ff00 */
[----:B------:R-:W-:Y:S01]  /*15a0*/  CS2R R116, SRZ ;  /* 0x0000000000747805 */ /* 0x000fe2000001ff00 */
[----:B------:R-:W-:Y:S01]  /*15b0*/  USHF.R.S32.HI UR4, URZ, 0x7, UR4 ;  /* 0x000000073f047899 */ /* 0x000fe20008011404 */
[----:B------:R-:W-:-:S02]  /*15c0*/  CS2R R6, SRZ ;  /* 0x0000000000067805 */ /* 0x000fc4000001ff00 */
[----:B------:R-:W-:Y:S02]  /*15d0*/  CS2R R110, SRZ ;  /* 0x00000000006e7805 */ /* 0x000fe4000001ff00 */
[----:B------:R-:W-:Y:S01]  /*15e0*/  CS2R R8, SRZ ;  /* 0x0000000000087805 */ /* 0x000fe2000001ff00 */
[----:B------:R-:W-:Y:S01]  /*15f0*/  UISETP.LT.AND UP0, UPT, URZ, UR4, UPT ;  /* 0x000000043f00728c */ /* 0x000fe2000bf01270 */
[----:B------:R-:W-:Y:S02]  /*1600*/  CS2R R108, SRZ ;  /* 0x00000000006c7805 */ /* 0x000fe4000001ff00 */
[----:B------:R-:W-:Y:S02]  /*1610*/  CS2R R10, SRZ ;  /* 0x00000000000a7805 */ /* 0x000fe4000001ff00 */
[----:B------:R-:W-:Y:S01]  /*1620*/  CS2R R102, SRZ ;  /* 0x0000000000667805 */ /* 0x000fe2000001ff00 */
[----:B------:R-:W-:Y:S01]  /*1630*/  USEL UR40, URZ, UR4, !UP0 ;  /* 0x000000043f287287 */ /* 0x000fe2000c000000 */
[----:B------:R-:W-:-:S02]  /*1640*/  CS2R R12, SRZ ;  /* 0x00000000000c7805 */ /* 0x000fc4000001ff00 */
[----:B------:R-:W-:Y:S02]  /*1650*/  CS2R R100, SRZ ;  /* 0x0000000000647805 */ /* 0x000fe4000001ff00 */
[----:B------:R-:W-:Y:S02]  /*1660*/  CS2R R14, SRZ ;  /* 0x00000000000e7805 */ /* 0x000fe4000001ff00 */
[----:B------:R-:W-:Y:S02]  /*1670*/  CS2R R94, SRZ ;  /* 0x00000000005e7805 */ /* 0x000fe4000001ff00 */
[----:B------:R-:W-:Y:S02]  /*1680*/  CS2R R20, SRZ ;  /* 0x0000000000147805 */ /* 0x000fe4000001ff00 */
[----:B------:R-:W-:Y:S02]  /*1690*/  ISETP.GT.AND P1, PT, R88, UR40, PT ;  /* 0x0000002858007c0c */ /* 0x000fe4000bf24270 */
        /* <DEDUP_REMOVED lines=33> */
[----:B------:R-:W-:Y:S02]  /*18b0*/  IMAD.MOV.U32 R96, RZ, RZ, RZ ;  /* 0x000000ffff607224 */ /* 0x000fe400078e00ff */
[----:B------:R-:W-:Y:S01]  /*18c0*/  IMAD.MOV.U32 R133, RZ, RZ, RZ ;  /* 0x000000ffff857224 */ /* 0x000fe200078e00ff */
[----:B------:R-:W-:Y:S06]  /*18d0*/  @!P1 BRA `(.L_x_980) ;  /* 0x000000e800b89947 */ /* 0x000fec0003800000 */
        /* <DEDUP_REMOVED lines=31> */
.L_x_981:
        /* <DEDUP_REMOVED lines=11> */
[----:B------:R-:W-:Y:S01]  /*1b80*/  @UP1 USHF.R.S32.HI UR12, URZ, 0x1f, UR44 ;  /* 0x0000001f3f0c1899 */ /* 0x000fe2000801142c */
[----:B------:R-:W-:Y:S01]  /*1b90*/  @UP0 ULDC.64 UR16, c[0x0][0x9a8] ;  /* 0x00026a0000100ab9 */ /* 0x000fe20000000a00 */
[----:B------:R-:W-:Y:S01]  /*1ba0*/  @UP1 ULDC.64 UR14, c[0x0][0x9b8] ;  /* 0x00026e00000e1ab9 */ /* 0x000fe20000000a00 */
[----:B------:R-:W-:Y:S02]  /*1bb0*/  @UP0 UIMAD UR10, UR10, UR16, URZ ;  /* 0x000000100a0a02a4 */ /* 0x000fe4000f8e023f */
[----:B------:R-:W-:Y:S02]  /*1bc0*/  @UP1 UIMAD UR12, UR12, UR14, URZ ;  /* 0x0000000e0c0c12a4 */ /* 0x000fe4000f8e023f */
[----:B------:R-:W-:Y:S02]  /*1bd0*/  @UP0 UIMAD.WIDE.U32 UR8, UR44, UR16, URZ ;  /* 0x000000102c0802a5 */ /* 0x000fe4000f8e003f */
[----:B------:R-:W-:-:S02]  /*1be0*/  @UP0 UIMAD UR17, UR44, UR17, UR10 ;  /* 0x000000112c1102a4 */ /* 0x000fc4000f8e020a */
[----:B------:R-:W-:Y:S02]  /*1bf0*/  @UP0 USHF.R.S32.HI UR16, URZ, 0x1f, UR41 ;  /* 0x0000001f3f100899 */ /* 0x000fe40008011429 */
[----:B------:R-:W-:Y:S02]  /*1c00*/  @UP1 UIMAD.WIDE.U32 UR10, UR44, UR14, URZ ;  /* 0x0000000e2c0a12a5 */ /* 0x000fe4000f8e003f */
[----:B------:R-:W-:Y:S02]  /*1c10*/  @UP1 UIMAD UR18, UR44, UR15, UR12 ;  /* 0x0000000f2c1212a4 */ /* 0x000fe4000f8e020c */
[----:B------:R-:W-:Y:S01]  /*1c20*/  @UP1 USHF.R.S32.HI UR19, URZ, 0x1f, UR41 ;  /* 0x0000001f3f131899 */ /* 0x000fe20008011429 */
[----:B------:R-:W-:Y:S01]  /*1c30*/  @UP0 ULDC.64 UR14, c[0x0][0x9b0] ;  /* 0x00026c00000e0ab9 */ /* 0x000fe20000000a00 */
[----:B------:R-:W-:Y:S01]  /*1c40*/  @UP1 ULDC.64 UR12, c[0x0][0x9c0] ;  /* 0x00027000000c1ab9 */ /* 0x000fe20000000a00 */
[----:B------:R-:W-:Y:S02]  /*1c50*/  @UP0 UIMAD UR16, UR16, UR14, URZ ;  /* 0x0000000e101002a4 */ /* 0x000fe4000f8e023f */
[----:B------:R-:W-:-:S02]  /*1c60*/  @UP0 UIADD3 UR9, UR9, UR17, URZ ;  /* 0x0000001109090290 */ /* 0x000fc4000fffe03f */
[----:B------:R-:W-:Y:S02]  /*1c70*/  @UP1 UIMAD UR17, UR19, UR12, URZ ;  /* 0x0000000c131112a4 */ /* 0x000fe4000f8e023f */
[----:B------:R-:W-:Y:S02]  /*1c80*/  @UP1 UIADD3 UR11, UR11, UR18, URZ ;  /* 0x000000120b0b1290 */ /* 0x000fe4000fffe03f */
[----:B------:R-:W-:Y:S02]  /*1c90*/  @UP0 UIMAD UR16, UR41, UR15, UR16 ;  /* 0x0000000f291002a4 */ /* 0x000fe4000f8e0210 */
[----:B------:R-:W-:Y:S02]  /*1ca0*/  @UP0 UIMAD.WIDE.U32 UR14, UR41, UR14, UR8 ;  /* 0x0000000e290e02a5 */ /* 0x000fe4000f8e0008 */
[----:B------:R-:W-:Y:S02]  /*1cb0*/  @UP1 UIMAD UR8, UR41, UR13, UR17 ;  /* 0x0000000d290812a4 */ /* 0x000fe4000f8e0211 */
[----:B------:R-:W-:-:S02]  /*1cc0*/  @UP1 UIMAD.WIDE.U32 UR12, UR41, UR12, UR10 ;  /* 0x0000000c290c12a5 */ /* 0x000fc4000f8e000a */
[----:B------:R-:W-:Y:S02]  /*1cd0*/  @UP0 UIADD3 UR9, UR15, UR16, URZ ;  /* 0x000000100f090290 */ /* 0x000fe4000fffe03f */
[----:B------:R-:W-:Y:S02]  /*1ce0*/  @UP0 ULEA UR6, UP2, UR14, UR6, 0x2 ;  /* 0x000000060e060291 */ /* 0x000fe4000f84103f */
[----:B------:R-:W-:Y:S02]  /*1cf0*/  @UP1 UIADD3 UR8, UR13, UR8, URZ ;  /* 0x000000080d081290 */ /* 0x000fe4000fffe03f */
[----:B------:R-:W-:Y:S02]  /*1d00*/  @UP1 ULEA UR4, UP3, UR12, UR4, 0x2 ;  /* 0x000000040c041291 */ /* 0x000fe4000f86103f */
[----:B------:R-:W-:Y:S01]  /*1d10*/  @UP0 ULEA.HI.X UR7, UR14, UR7, UR9, 0x2, UP2 ;  /* 0x000000070e070291 */ /* 0x000fe200090f1409 */
[----:B------:R-:W-:Y:S01]  /*1d20*/  IMAD.U32 R2, RZ, RZ, UR6 ;  /* 0x00000006ff027e24 */ /* 0x000fe2000f8e00ff */
[----:B------:R-:W-:-:S02]  /*1d30*/  @UP1 ULEA.HI.X UR5, UR12, UR5, UR8, 0x2, UP3 ;  /* 0x000000050c051291 */ /* 0x000fc400098f1408 */
[----:B------:R-:W-:Y:S02]  /*1d40*/  IMAD.U32 R4, RZ, RZ, UR4 ;  /* 0x00000004ff047e24 */ /* 0x000fe4000f8e00ff */
[----:B------:R-:W-:Y:S02]  /*1d50*/  IMAD.U32 R3, RZ, RZ, UR7 ;  /* 0x00000007ff037e24 */ /* 0x000fe4000f8e00ff */
[----:B------:R-:W-:-:S03]  /*1d60*/  IMAD.U32 R5, RZ, RZ, UR5 ;  /* 0x00000005ff057e24 */ /* 0x000fc6000f8e00ff */
[----:B------:R-:W2:Y:S04]  /*1d70*/  @P0 LDG.E R7, desc[UR48][R2.64] ;  /* 0x0000003002070981 */ /* 0x000ea8000c1e1900 */
[----:B------:R-:W2:Y:S01]  /*1d80*/  @P1 LDG.E R0, desc[UR48][R4.64] ;  /* 0x0000003004001981 */ /* 0x000ea2000c1e1900 */
[----:B------:R-:W-:Y:S01]  /*1d90*/  ULEA.HI UR4, UR46, UR46, URZ, 0x1 ;  /* 0x0000002e2e047291 */ /* 0x000fe2000f8f083f */
[----:B------:R-:W-:-:S03]  /*1da0*/  IMAD.U32 R8, RZ, RZ, UR47 ;  /* 0x0000002fff087e24 */ /* 0x000fc6000f8e00ff */
[----:B------:R-:W-:Y:S02]  /*1db0*/  ULOP3.LUT UR4, UR4, 0xfffffffe, URZ, 0xc0, !UPT ;  /* 0xfffffffe04047892 */ /* 0x000fe4000f8ec03f */
[----:B------:R-:W-:Y:S02]  /*1dc0*/  ISETP.NE.AND P0, PT, R8, 0x3, PT ;  /* 0x000000030800780c */ /* 0x000fe40003f05270 */
[----:B------:R-:W-:-:S06]  /*1dd0*/  UIADD3 UR4, UR46, -UR4, URZ ;  /* 0x800000042e047290 */ /* 0x000fcc000fffe03f */
[----:B------:R-:W-:Y:S01]  /*1de0*/  IMAD.U32 R6, RZ, RZ, UR4 ;  /* 0x00000004ff067e24 */ /* 0x000fe2000f8e00ff */
[----:B------:R-:W-:-:S04]  /*1df0*/  ULDC UR4, c[0x0][0x9d8] ;  /* 0x0002760000047ab9 */ /* 0x000fc80000000800 */
[----:B------:R-:W-:-:S04]  /*1e00*/  SHF.L.U32 R6, R6, 0x1f, RZ ;  /* 0x0000001f06067819 */ /* 0x000fc800000006ff */
[----:B------:R-:W0:Y:S01]  /*1e10*/  SYNCS.PHASECHK.TRANS64.TRYWAIT P1, [UR36+0x2a800], R6 ;  /* 0x02a80006ff0075a7 */ /* 0x000e220008020164 */
[----:B--2---:R-:W-:-:S04]  /*1e20*/  FMUL.FTZ R0, R7, R0 ;  /* 0x0000000007007220 */ /* 0x004fc80000410000 */
[----:B------:R-:W-:Y:S01]  /*1e30*/  FMUL.FTZ R0, R0, UR4 ;  /* 0x0000000400007c20 */ /* 0x000fe20008410000 */
[----:B0-----:R-:W-:Y:S06]  /*1e40*/  @!P1 BRA `(.L_x_982) ;  /* 0x0000015800449947 */ /* 0x001fec0003800000 */
.L_x_1161:
[----:B------:R-:W-:Y:S05]  /*1e50*/  @!P0 BRA `(.L_x_983) ;  /* 0x0000000000048947 */ /* 0x000fea0003800000 */
[----:B------:R-:W-:Y:S01]  /*1e60*/  BPT.TRAP 0x1 ;  /* 0x000000040000795c */ /* 0x000fe20000300000 */
.L_x_983:
[----:B------:R-:W-:Y:S02]  /*1e70*/  IMAD.U32 R9, RZ, RZ, UR50 ;  /* 0x00000032ff097e24 */ /* 0x000fe4000f8e00ff */
[----:B------:R-:W-:-:S03]  /*1e80*/  IMAD.U32 R2, RZ, RZ, UR45 ;  /* 0x0000002dff027e24 */ /* 0x000fc6000f8e00ff */
[----:B------:R-:W-:Y:S02]  /*1e90*/  LEA R9, R9, UR36, 0x3 ;  /* 0x0000002409097c11 */ /* 0x000fe4000f8e18ff */
[----:B------:R-:W-:-:S04]  /*1ea0*/  SHF.L.U32 R2, R2, 0x1f, RZ ;  /* 0x0000001f02027819 */ /* 0x000fc800000006ff */
[----:B------:R1:W2:Y:S01]  /*1eb0*/  SYNCS.PHASECHK.TRANS64.TRYWAIT P2, [R9+URZ+0x2a830], R2 ;  /* 0x02a83002090075a7 */ /* 0x0002a2000804017f */
[----:B------:R-:W-:Y:S05]  /*1ec0*/  @!P0 BRA `(.L_x_984) ;  /* 0x0000000000048947 */ /* 0x000fea0003800000 */
[----:B------:R-:W-:Y:S01]  /*1ed0*/  BPT.TRAP 0x1 ;  /* 0x000000040000795c */ /* 0x000fe20000300000 */
.L_x_984:
[----:B0-----:R-:W0:Y:S02]  /*1ee0*/  S2R R3, SR_TID.X ;  /* 0x0000000000037919 */ /* 0x001e240000002100 */
[----:B0-----:R-:W-:Y:S01]  /*1ef0*/  LOP3.LUT P1, RZ, R3, 0x7f, RZ, 0xc0, !PT ;  /* 0x0000007f03ff7812 */ /* 0x001fe2000782c0ff */
[----:B--2---:R-:W-:-:S12]  /*1f00*/  @P2 BRA `(.L_x_985) ;  /* 0x0000000000082947 */ /* 0x004fd80003800000 */
[----:B------:R-:W0:Y:S02]  /*1f10*/  SYNCS.PHASECHK.TRANS64.TRYWAIT P2, [R9+URZ+0x2a830], R2 ;  /* 0x02a83002090075a7 */ /* 0x000e24000804017f */
[----:B0-----:R-:W-:Y:S05]  /*1f20*/  @!P2 BRA `(.L_x_986) ;  /* 0x000001580024a947 */ /* 0x001fea0003800000 */
.L_x_985:
[----:B------:R-:W-:Y:S05]  /*1f30*/  WARPSYNC.ALL ;  /* 0x0000000000007948 */ /* 0x000fea0003800000 */
[----:B------:R-:W-:Y:S01]  /*1f40*/  UIADD3 UR4, UR36, 0x1e400, URZ ;  /* 0x0001e40024047890 */ /* 0x000fe2000fffe03f */
[----:B------:R-:W-:Y:S01]  /*1f50*/  WARPGROUP.ARRIVE ;  /* 0x00000000000079c5 */ /* 0x000fe20000000000 */
[----:B------:R-:W-:Y:S01]  /*1f60*/  ULOP3.LUT UR24, UR52, 0x10000, URZ, 0xfc, !UPT ;  /* 0x0001000034187892 */ /* 0x000fe2000f8efc3f */
[----:B------:R-:W-:Y:S01]  /*1f70*/  VIADD R3, R17, UR43 ;  /* 0x0000002b11037c36 */ /* 0x000fe20008000000 */
[----:B------:R-:W-:Y:S01]  /*1f80*/  USHF.R.U32.HI UR4, URZ, 0x4, UR4 ;  /* 0x000000043f047899 */ /* 0x000fe20008011604 */
[----:B------:R-:W2:Y:S01]  /*1f90*/  LDC R136, c[0x0][0x2f0] ;  /* 0x0000bc00ff887b82 */ /* 0x000ea20000000800 */
[----:B------:R-:W-:Y:S01]  /*1fa0*/  UMOV UR25, 0x80000020 ;  /* 0x8000002000197882 */ /* 0x000fe20000000000 */
[----:B------:R-:W-:Y:S01]  /*1fb0*/  UMOV UR27, 0x80000020 ;  /* 0x80000020001b7882 */ /* 0x000fe20000000000 */
[----:B------:R-:W-:Y:S01]  /*1fc0*/  ULOP3.LUT UR4, UR4, 0x3fff, URZ, 0xc0, !UPT ;  /* 0x00003fff04047892 */ /* 0x000fe2000f8ec03f */
[----:B------:R-:W-:Y:S01]  /*1fd0*/  IMAD.MOV.U32 R5, RZ, RZ, R3 ;  /* 0x000000ffff057224 */ /* 0x000fe200078e0003 */
[----:B------:R-:W-:Y:S01]  /*1fe0*/  UMOV UR5, 0x80000020 ;  /* 0x8000002000057882 */ /* 0x000fe20000000000 */
[----:B------:R-:W-:Y:S01]  /*1ff0*/  UMOV UR7, 0x80000020 ;  /* 0x8000002000077882 */ /* 0x000fe20000000000 */
[----:B------:R-:W-:Y:S01]  /*2000*/  ULOP3.LUT UR28, UR4, 0x10000, URZ, 0xfc, !UPT ;  /* 0x00010000041c7892 */ /* 0x000fe2000f8efc3f */
[----:B------:R-:W3:Y:S01]  /*2010*/  LDC R137, c[0x0][0x288] ;  /* 0x0000a200ff897b82 */ /* 0x000ee20000000800 */
[----:B------:R-:W-:Y:S01]  /*2020*/  UIADD3 UR4, UR24, 0x2, URZ ;  /* 0x0000000218047890 */ /* 0x000fe2000fffe03f */
[----:B------:R-:W-:Y:S01]  /*2030*/  IMAD.MOV.U32 R7, RZ, RZ, -0x80 ;  /* 0xffffff80ff077424 */ /* 0x000fe200078e00ff */
[----:B------:R-:W-:-:S02]  /*2040*/  UIMAD UR26, UR50, 0x600, UR28 ;  /* 0x00000600321a78a4 */ /* 0x000fc4000f8e021c */
[----:B------:R-:W-:Y:S02]  /*2050*/  UIADD3 UR8, UR24, 0x200, URZ ;  /* 0x0000020018087890 */ /* 0x000fe4000fffe03f */
[----:B------:R-:W-:Y:S02]  /*2060*/  UIADD3 UR6, UR26, 0x2, URZ ;  /* 0x000000021a067890 */ /* 0x000fe4000fffe03f */
[----:B------:R-:W-:Y:S01]  /*2070*/  UIADD3 UR10, UR26, 0x200, URZ ;  /* 0x000002001a0a7890 */ /* 0x000fe2000fffe03f */
[----:B------:R-:W-:Y:S02]  /*2080*/  UMOV UR9, 0x80000020 ;  /* 0x8000002000097882 */ /* 0x000fe40000000000 */
[----:B------:R-:W-:Y:S01]  /*2090*/  QGMMA.64x128x32.F32.E4M3.E4M3 R24, gdesc[UR24], RZ, !UPT, gsb0 ;  /* 0x01e00000181879f3 */ /* 0x000fe2000c0008ff */
[----:B------:R-:W-:Y:S01]  /*20a0*/  UMOV UR11, 0x80000020 ;  /* 0x80000020000b7882 */ /* 0x000fe20000000000 */
[----:B------:R-:W-:Y:S02]  /*20b0*/  UIADD3 UR12, UR24, 0x202, URZ ;  /* 0x00000202180c7890 */ /* 0x000fe4000fffe03f */
[----:B------:R-:W-:Y:S01]  /*20c0*/  UIADD3 UR14, UR26, 0x202, URZ ;  /* 0x000002021a0e7890 */ /* 0x000fe2000fffe03f */
[----:B------:R-:W-:Y:S01]  /*20d0*/  UMOV UR13, 0x80000020 ;  /* 0x80000020000d7882 */ /* 0x000fe20000000000 */
[----:B------:R-:W-:Y:S01]  /*20e0*/  UMOV UR15, 0x80000020 ;  /* 0x80000020000f7882 */ /* 0x000fe20000000000 */
[----:B------:R-:W-:-:S02]  /*20f0*/  UIADD3 UR16, UR24, 0x400, URZ ;  /* 0x0000040018107890 */ /* 0x000fc4000fffe03f */
[----:B------:R-:W-:Y:S01]  /*2100*/  UIADD3 UR18, UR26, 0x400, URZ ;  /* 0x000004001a127890 */ /* 0x000fe2000fffe03f */
[----:B------:R-:W-:Y:S01]  /*2110*/  UMOV UR17, 0x80000020 ;  /* 0x8000002000117882 */ /* 0x000fe20000000000 */
[----:B------:R-:W-:Y:S01]  /*2120*/  UMOV UR19, 0x80000020 ;  /* 0x8000002000137882 */ /* 0x000fe20000000000 */
[----:B------:R-:W-:Y:S02]  /*2130*/  UIADD3 UR20, UR24, 0x402, URZ ;  /* 0x0000040218147890 */ /* 0x000fe4000fffe03f */
[----:B------:R-:W-:Y:S01]  /*2140*/  UIADD3 UR22, UR26, 0x402, URZ ;  /* 0x000004021a167890 */ /* 0x000fe2000fffe03f */
[----:B------:R-:W-:Y:S01]  /*2150*/  UMOV UR21, 0x80000020 ;  /* 0x8000002000157882 */ /* 0x000fe20000000000 */
[----:B------:R-:W-:Y:S01]  /*2160*/  UMOV UR23, 0x80000020 ;  /* 0x8000002000177882 */ /* 0x000fe20000000000 */
[----:B------:R-:W-:Y:S02]  /*2170*/  ULDC UR29, c[0x0][0x9dc] ;  /* 0x00027700001d7ab9 */ /* 0x000fe40000000800 */
[----:B------:R-:W-:Y:S01]  /*2180*/  ULOP3.LUT UR29, URZ, UR29, URZ, 0x33, !UPT ;  /* 0x0000001d3f1d7292 */ /* 0x000fe2000f8e333f */
[----:B------:R-:W-:-:S02]  /*2190*/  WARPGROUP.DEPBAR.LE gsb0, 0x0 ;  /* 0x00008000000079c5 */ /* 0x000fc40000010000 */
[----:B------:R-:W-:-:S06]  /*21a0*/  WARPGROUP.ARRIVE ;  /* 0x00000000000079c5 */ /* 0x000fcc0000000000 */
[----:B------:R-:W-:Y:S01]  /*21b0*/  QGMMA.64x128x32.F32.E4M3.E4M3 R24, gdesc[UR4], R24, gsb0 ;  /* 0x01e00000041879f3 */ /* 0x000fe20008000818 */
[----:B------:R-:W-:Y:S02]  /*21c0*/  ULDC UR6, c[0x0][0x448] ;  /* 0x0001120000067ab9 */ /* 0x000fe40000000800 */
[----:B------:R-:W-:-:S06]  /*21d0*/  UISETP.NE.AND UP0, UPT, UR6, 0x1, UPT ;  /* 0x000000010600788c */ /* 0x000fcc000bf05270 */
[----:B------:R-:W-:Y:S02]  /*21e0*/  PLOP3.LUT P2, PT, PT, PT, UP0, 0x80, 0x0 ;  /* 0x000000000000781c */ /* 0x000fe40003f4f008 */
[----:B------:R-:W-:-:S03]  /*21f0*/  PLOP3.LUT P3, PT, PT, PT, UP0, 0x80, 0x0 ;  /* 0x000000000000781c */ /* 0x000fc60003f6f008 */
[----:B------:R-:W-:-:S08]  /*2200*/  @UP0 ULDC UR6, c[0x0][0x44c] ;  /* 0x0001130000060ab9 */ /* 0x000fd00000000800 */
[----:B------:R-:W-:Y:S01]  /*2210*/  @P2 IMAD.HI.U32 R6, R3, UR6, RZ ;  /* 0x0000000603062c27 */ /* 0x000fe2000f8e00ff */
[----:B------:R-:W-:-:S03]  /*2220*/  @UP0 ULDC UR6, c[0x0][0x450] ;  /* 0x0001140000060ab9 */ /* 0x000fc60000000800 */
[----:B------:R-:W-:Y:S01]  /*2230*/  @!P1 VIADD R3, R9, 0x2a840 ;  /* 0x0002a84009039836 */ /* 0x000fe20000000000 */
[----:B------:R-:W-:Y:S01]  /*2240*/  @P3 SHF.R.U32.HI R5, RZ, UR6, R6 ;  /* 0x00000006ff053c19 */ /* 0x000fe20008011606 */
[----:B------:R-:W-:Y:S02]  /*2250*/  ULDC.64 UR6, c[0x0][0x9e0] ;  /* 0x0002780000067ab9 */ /* 0x000fe40000000a00 */
[----:B------:R-:W-:Y:S01]  /*2260*/  UISETP.GE.AND UP1, UPT, UR7, 0x1, UPT ;  /* 0x000000010700788c */ /* 0x000fe2000bf26270 */
[----:B------:R-:W-:Y:S01]  /*2270*/  @!P1 PRMT R3, RZ, 0x654, R3 ;  /* 0x00000654ff039816 */ /* 0x000fe20000000003 */
[----:B01----:R-:W0:Y:S04]  /*2280*/  SHFL.IDX PT, R9, R5, RZ, 0x1c1f ;  /* 0x001c1fff05097589 */ /* 0x003e2800000e0000 */
[----:B------:R-:W-:Y:S01]  /*2290*/  PLOP3.LUT P2, PT, PT, PT, UP1, 0x40, 0x0 ;  /* 0x000000000000781c */ /* 0x000fe20003f4e818 */
[----:B------:R-:W-:-:S02]  /*22a0*/  WARPGROUP.DEPBAR.LE gsb0, 0x0 ;  /* 0x00008000000079c5 */ /* 0x000fc40000010000 */
[----:B------:R-:W-:-:S06]  /*22b0*/  WARPGROUP.ARRIVE ;  /* 0x00000000000079c5 */ /* 0x000fcc0000000000 */
[----:B------:R-:W-:Y:S03]  /*22c0*/  QGMMA.64x128x32.F32.E4M3.E4M3 R24, gdesc[UR8], R24, gsb0 ;  /* 0x01e00000081879f3 */ /* 0x000fe60008000818 */
[----:B------:R-:W-:Y:S02]  /*22d0*/  WARPGROUP.DEPBAR.LE gsb0, 0x0 ;  /* 0x00008000000079c5 */ /* 0x000fe40000010000 */
[----:B------:R-:W-:-:S07]  /*22e0*/  WARPGROUP.ARRIVE ;  /* 0x00000000000079c5 */ /* 0x000fce0000000000 */
        /* <DEDUP_REMOVED lines=8> */
[C---:B------:R-:W-:Y:S01]  /*2370*/  FMUL.FTZ R71, R0.reuse, R71 ;  /* 0x0000004700477220 */ /* 0x040fe20000410000 */
[C---:B------:R-:W-:Y:S01]  /*2380*/  FMUL.FTZ R25, R0.reuse, R25 ;  /* 0x0000001900197220 */ /* 0x040fe20000410000 */
[C---:B------:R-:W-:Y:S01]  /*2390*/  FMUL.FTZ R28, R0.reuse, R28 ;  /* 0x0000001c001c7220 */ /* 0x040fe20000410000 */
[C---:B------:R-:W-:Y:S01]  /*23a0*/  FMUL.FTZ R29, R0.reuse, R29 ;  /* 0x0000001d001d7220 */ /* 0x040fe20000410000 */
[----:B------:R1:W4:Y:S01]  /*23b0*/  MUFU.TANH R96, R71 ;  /* 0x0000004700607308 */ /* 0x0003220000002400 */
[C---:B------:R-:W-:Y:S01]  /*23c0*/  FMUL.FTZ R32, R0.reuse, R32 ;  /* 0x0000002000207220 */ /* 0x040fe20000410000 */
[C---:B------:R-:W-:Y:S01]  /*23d0*/  FMUL.FTZ R33, R0.reuse, R33 ;  /* 0x0000002100217220 */ /* 0x040fe20000410000 */
[C---:B------:R-:W-:Y:S01]  /*23e0*/  FMUL.FTZ R36, R0.reuse, R36 ;  /* 0x0000002400247220 */ /* 0x040fe20000410000 */
[C---:B------:R-:W-:Y:S01]  /*23f0*/  FMUL.FTZ R48, R0.reuse, R48 ;  /* 0x0000003000307220 */ /* 0x040fe20000410000 */
[C---:B------:R-:W-:Y:S01]  /*2400*/  FMUL.FTZ R49, R0.reuse, R49 ;  /* 0x0000003100317220 */ /* 0x040fe20000410000 */
[C---:B------:R-:W-:Y:S01]  /*2410*/  FMUL.FTZ R4, R0.reuse, R24 ;  /* 0x0000001800047220 */ /* 0x040fe20000410000 */
[----:B------:R-:W-:Y:S01]  /*2420*/  FMUL.FTZ R2, R0, R26 ;  /* 0x0000001a00027220 */ /* 0x000fe20000410000 */
[----:B------:R5:W0:Y:S01]  /*2430*/  MUFU.TANH R8, R25 ;  /* 0x0000001900087308 */ /* 0x000a220000002400 */
[----:B-1----:R-:W-:-:S02]  /*2440*/  IMAD R71, R88, R7, 0x80 ;  /* 0x0000008058477424 */ /* 0x002fc400078e0207 */
[C---:B------:R-:W-:Y:S01]  /*2450*/  FMUL.FTZ R10, R0.reuse, R27 ;  /* 0x0000001b000a7220 */ /* 0x040fe20000410000 */
[C---:B------:R-:W-:Y:S01]  /*2460*/  FMUL.FTZ R21, R0.reuse, R42 ;  /* 0x0000002a00157220 */ /* 0x040fe20000410000 */
[C---:B------:R-:W-:Y:S01]  /*2470*/  FMUL.FTZ R24, R0.reuse, R43 ;  /* 0x0000002b00187220 */ /* 0x040fe20000410000 */
[----:B------:R-:W-:Y:S02]  /*2480*/  VIADD R7, R71, 0x1 ;  /* 0x0000000147077836 */ /* 0x000fe40000000000 */
[C---:B------:R-:W-:Y:S01]  /*2490*/  FMUL.FTZ R11, R0.reuse, R30 ;  /* 0x0000001e000b7220 */ /* 0x040fe20000410000 */
[C---:B------:R-:W-:Y:S01]  /*24a0*/  FMUL.FTZ R12, R0.reuse, R31 ;  /* 0x0000001f000c7220 */ /* 0x040fe20000410000 */
[----:B------:R1:W0:Y:S01]  /*24b0*/  MUFU.TANH R89, R28 ;  /* 0x0000001c00597308 */ /* 0x0002220000002400 */
[C---:B------:R-:W-:Y:S01]  /*24c0*/  FMUL.FTZ R13, R0.reuse, R34 ;  /* 0x00000022000d7220 */ /* 0x040fe20000410000 */
[C---:B------:R-:W-:Y:S01]  /*24d0*/  FMUL.FTZ R14, R0.reuse, R35 ;  /* 0x00000023000e7220 */ /* 0x040fe20000410000 */
[C---:B-----5:R-:W-:Y:S01]  /*24e0*/  FMUL.FTZ R25, R0.reuse, R46 ;  /* 0x0000002e00197220 */ /* 0x060fe20000410000 */
[C---:B------:R-:W-:Y:S01]  /*24f0*/  FMUL.FTZ R26, R0.reuse, R47 ;  /* 0x0000002f001a7220 */ /* 0x040fe20000410000 */
[C---:B------:R-:W-:Y:S01]  /*2500*/  FMUL.FTZ R27, R0.reuse, R50 ;  /* 0x00000032001b7220 */ /* 0x040fe20000410000 */
[C---:B------:R-:W-:Y:S01]  /*2510*/  FMUL.FTZ R15, R0.reuse, R38 ;  /* 0x00000026000f7220 */ /* 0x040fe20000410000 */
[C---:B------:R-:W-:Y:S01]  /*2520*/  FMUL.FTZ R20, R0.reuse, R39 ;  /* 0x0000002700147220 */ /* 0x040fe20000410000 */
[----:B------:R5:W0:Y:S01]  /*2530*/  MUFU.TANH R90, R29 ;  /* 0x0000001d005a7308 */ /* 0x000a220000002400 */
[C---:B------:R-:W-:Y:S01]  /*2540*/  FMUL.FTZ R40, R0.reuse, R40 ;  /* 0x0000002800287220 */ /* 0x040fe20000410000 */
[C---:B------:R-:W-:Y:S01]  /*2550*/  FMUL.FTZ R41, R0.reuse, R41 ;  /* 0x0000002900297220 */ /* 0x040fe20000410000 */
[C---:B------:R-:W-:Y:S01]  /*2560*/  FMUL.FTZ R45, R0.reuse, R45 ;  /* 0x0000002d002d7220 */ /* 0x040fe20000410000 */
[C---:B-1----:R-:W-:Y:S01]  /*2570*/  FMUL.FTZ R28, R0.reuse, R51 ;  /* 0x00000033001c7220 */ /* 0x042fe20000410000 */
[C---:B------:R-:W-:Y:S01]  /*2580*/  FMUL.FTZ R52, R0.reuse, R52 ;  /* 0x0000003400347220 */ /* 0x040fe20000410000 */
[C---:B------:R-:W-:Y:S01]  /*2590*/  FMUL.FTZ R53, R0.reuse, R53 ;  /* 0x0000003500357220 */ /* 0x040fe20000410000 */
[C---:B------:R-:W-:Y:S01]  /*25a0*/  FMUL.FTZ R30, R0.reuse, R55 ;  /* 0x00000037001e7220 */ /* 0x040fe20000410000 */
[----:B------:R1:W0:Y:S01]  /*25b0*/  MUFU.TANH R91, R32 ;  /* 0x00000020005b7308 */ /* 0x0002220000002400 */
[C---:B-----5:R-:W-:Y:S01]  /*25c0*/  FMUL.FTZ R29, R0.reuse, R54 ;  /* 0x00000036001d7220 */ /* 0x060fe20000410000 */
[C---:B------:R-:W-:Y:S01]  /*25d0*/  FMUL.FTZ R56, R0.reuse, R56 ;  /* 0x0000003800387220 */ /* 0x040fe20000410000 */
[C---:B------:R-:W-:Y:S01]  /*25e0*/  FMUL.FTZ R57, R0.reuse, R57 ;  /* 0x0000003900397220 */ /* 0x040fe20000410000 */
[C---:B------:R-:W-:Y:S01]  /*25f0*/  FMUL.FTZ R31, R0.reuse, R58 ;  /* 0x0000003a001f7220 */ /* 0x040fe20000410000 */
[C---:B------:R-:W-:Y:S01]  /*2600*/  FMUL.FTZ R60, R0.reuse, R60 ;  /* 0x0000003c003c7220 */ /* 0x040fe20000410000 */
[C---:B------:R-:W-:Y:S01]  /*2610*/  FMUL.FTZ R34, R0.reuse, R63 ;  /* 0x0000003f00227220 */ /* 0x040fe20000410000 */
[C---:B------:R-:W-:Y:S01]  /*2620*/  FMUL.FTZ R35, R0.reuse, R66 ;  /* 0x0000004200237220 */ /* 0x040fe20000410000 */
[----:B------:R5:W0:Y:S01]  /*2630*/  MUFU.TANH R92, R33 ;  /* 0x00000021005c7308 */ /* 0x000a220000002400 */
[C---:B-1----:R-:W-:Y:S01]  /*2640*/  FMUL.FTZ R32, R0.reuse, R59 ;  /* 0x0000003b00207220 */ /* 0x042fe20000410000 */
[C---:B------:R-:W-:Y:S01]  /*2650*/  FMUL.FTZ R74, R0.reuse, R74 ;  /* 0x0000004a004a7220 */ /* 0x040fe20000410000 */
[C---:B------:R-:W-:Y:S01]  /*2660*/  FMUL.FTZ R75, R0.reuse, R75 ;  /* 0x0000004b004b7220 */ /* 0x040fe20000410000 */
[C---:B------:R-:W-:Y:S01]  /*2670*/  FMUL.FTZ R76, R0.reuse, R76 ;  /* 0x0000004c004c7220 */ /* 0x040fe20000410000 */
        /* <DEDUP_REMOVED lines=12> */
[----:B-1----:R-:W-:Y:S01]  /*2740*/  FMUL.FTZ R36, R0, R67 ;  /* 0x0000004300247220 */ /* 0x002fe20000410000 */
[----:B------:R-:W-:-:S02]  /*2750*/  IMAD R7, R16, -0x2, R7 ;  /* 0xfffffffe10077824 */ /* 0x000fc400078e0207 */
        /* <DEDUP_REMOVED lines=10> */
[----:B------:R-:W-:Y:S01]  /*2800*/  FMUL.FTZ R73, R0, R73 ;  /* 0x0000004900497220 */ /* 0x000fe20000410000 */
[----:B--2---:R-:W-:Y:S01]  /*2810*/  IMAD R6, R136, UR42, R7 ;  /* 0x0000002a88067c24 */ /* 0x004fe2000f8e0207 */
[----:B------:R2:W-:Y:S01]  /*2820*/  @!P1 SYNCS.ARRIVE.TRANS64.RED.A1T0 RZ, [R3+URZ], RZ ;  /* 0x000000ff03ff99a7 */ /* 0x0005e2000810043f */
[----:B------:R-:W4:Y:S01]  /*2830*/  MUFU.TANH R58, R60 ;  /* 0x0000003c003a7308 */ /* 0x000f220000002400 */
[----:B-1----:R-:W-:Y:S01]  /*2840*/  FMUL.FTZ R49, R0, R86 ;  /* 0x0000005600317220 */ /* 0x002fe20000410000 */
[----:B---3--:R-:W-:-:S02]  /*2850*/  IMAD.IADD R6, R6, 0x1, -R137 ;  /* 0x0000000106067824 */ /* 0x008fc400078e0a89 */
[----:B------:R-:W-:Y:S01]  /*2860*/  FMUL.FTZ R37, R0, R37 ;  /* 0x0000002500257220 */ /* 0x000fe20000410000 */
[----:B------:R-:W-:Y:S01]  /*2870*/  LEA R79, R88, 0xffffff80, 0x7 ;  /* 0xffffff80584f7811 */ /* 0x000fe200078e38ff */
[----:B------:R-:W-:Y:S02]  /*2880*/  VIADD R83, R6, UR6 ;  /* 0x0000000606537c36 */ /* 0x000fe40008000000 */
[----:B------:R-:W1:Y:S01]  /*2890*/  MUFU.TANH R4, R4 ;  /* 0x0000000400047308 */ /* 0x000e620000002400 */
[----:B--2---:R-:W-:Y:S02]  /*28a0*/  IMAD R3, R136, UR42, R71 ;  /* 0x0000002a88037c24 */ /* 0x004fe4000f8e0247 */
[----:B------:R-:W-:Y:S02]  /*28b0*/  VIADD R86, R6, UR29 ;  /* 0x0000001d06567c36 */ /* 0x000fe40008000000 */
[----:B------:R-:W-:Y:S02]  /*28c0*/  IMAD R82, R16, -0x2, R3 ;  /* 0xfffffffe10527824 */ /* 0x000fe400078e0203 */
[----:B0-----:R-:W-:Y:S01]  /*28d0*/  IMAD.IADD R38, R86, 0x1, R9 ;  /* 0x0000000156267824 */ /* 0x001fe200078e0209 */
[----:B------:R-:W0:Y:S08]  /*28e0*/  MUFU.TANH R2, R2 ;  /* 0x0000000200027308 */ /* 0x000e300000002400 */
[----:B------:R-:W2:Y:S08]  /*28f0*/  MUFU.TANH R10, R10 ;  /* 0x0000000a000a7308 */ /* 0x000eb00000002400 */
[----:B------:R-:W3:Y:S08]  /*2900*/  MUFU.TANH R11, R11 ;  /* 0x0000000b000b7308 */ /* 0x000ef00000002400 */
[----:B------:R-:W0:Y:S08]  /*2910*/  MUFU.TANH R12, R12 ;  /* 0x0000000c000c7308 */ /* 0x000e300000002400 */
        /* <DEDUP_REMOVED lines=48> */
[----:B------:R5:W0:Y:S02]  /*2c20*/  MUFU.TANH R94, R37 ;  /* 0x00000025005e7308 */ /* 0x000a240000002400 */
[----:B-----5:R-:W-:Y:S01]  /*2c30*/  VIADDMNMX R37, R9, R83, R82, PT ;  /* 0x0000005309257246 */ /* 0x020fe20003800152 */
[----:B-1234-:R-:W-:Y:S06]  /*2c40*/  @P2 BRA `(.L_x_987) ;  /* 0x00000000005c2947 */ /* 0x01efec0003800000 */
[----:B------:R-:W-:Y:S01]  /*2c50*/  IMAD R6, R136, UR42, R9 ;  /* 0x0000002a88067c24 */ /* 0x000fe2000f8e0209 */
[----:B------:R-:W-:Y:S03]  /*2c60*/  BSSY B0, `(.L_x_988) ;  /* 0x0000011000007945 */ /* 0x000fe60003800000 */
[----:B------:R-:W-:-:S05]  /*2c70*/  IMAD.IADD R6, R6, 0x1, -R137 ;  /* 0x0000000106067824 */ /* 0x000fca00078e0a89 */
[----:B------:R-:W-:-:S13]  /*2c80*/  ISETP.GT.AND P2, PT, R6, -0x1, PT ;  /* 0xffffffff0600780c */ /* 0x000fda0003f44270 */
[----:B------:R-:W-:Y:S05]  /*2c90*/  @P2 BRA `(.L_x_989) ;  /* 0x0000000000202947 */ /* 0x000fea0003800000 */
[----:B------:R-:W-:Y:S01]  /*2ca0*/  UISETP.NE.AND UP2, UPT, UR7, 0x1, UPT ;  /* 0x000000010700788c */ /* 0x000fe2000bf45270 */
[----:B------:R-:W-:-:S05]  /*2cb0*/  LOP3.LUT R6, RZ, R6, RZ, 0x33, !PT ;  /* 0x00000006ff067212 */ /* 0x000fca00078e33ff */
[----:B------:R-:W-:-:S05]  /*2cc0*/  PLOP3.LUT P2, PT, PT, PT, UP2, 0x80, 0x0 ;  /* 0x000000000000781c */ /* 0x000fca0003f4f028 */
[----:B------:R-:W-:-:S08]  /*2cd0*/  @UP2 ULDC.64 UR10, c[0x0][0x9e8] ;  /* 0x00027a00000a2ab9 */ /* 0x000fd00000000a00 */
[----:B------:R-:W-:-:S05]  /*2ce0*/  @P2 IMAD.HI.U32 R3, R6, UR10, RZ ;  /* 0x0000000a06032c27 */ /* 0x000fca000f8e00ff */
[----:B------:R-:W-:-:S04]  /*2cf0*/  @P2 SHF.R.U32.HI R6, RZ, UR11, R3 ;  /* 0x0000000bff062c19 */ /* 0x000fc80008011603 */
[----:B------:R-:W-:Y:S01]  /*2d00*/  LOP3.LUT R6, RZ, R6, RZ, 0x33, !PT ;  /* 0x00000006ff067212 */ /* 0x000fe200078e33ff */
[----:B------:R-:W-:Y:S06]  /*2d10*/  BRA `(.L_x_990) ;  /* 0x0000000000147947 */ /* 0x000fec0003800000 */
.L_x_989:
[----:B------:R-:W-:-:S06]  /*2d20*/  UISETP.NE.AND UP2, UPT, UR7, 0x1, UPT ;  /* 0x000000010700788c */ /* 0x000fcc000bf45270 */
[----:B------:R-:W-:-:S05]  /*2d30*/  PLOP3.LUT P2, PT, PT, PT, UP2, 0x80, 0x0 ;  /* 0x000000000000781c */ /* 0x000fca0003f4f028 */
[----:B------:R-:W-:-:S08]  /*2d40*/  @UP2 ULDC.64 UR10, c[0x0][0x9e8] ;  /* 0x00027a00000a2ab9 */ /* 0x000fd00000000a00 */
[----:B------:R-:W-:-:S05]  /*2d50*/  @P2 IMAD.HI.U32 R3, R6, UR10, RZ ;  /* 0x0000000a06032c27 */ /* 0x000fca000f8e00ff */
[----:B------:R-:W-:-:S07]  /*2d60*/  @P2 SHF.R.U32.HI R6, RZ, UR11, R3 ;  /* 0x0000000bff062c19 */ /* 0x000fce0008011603 */
.L_x_990:
[----:B------:R-:W-:Y:S05]  /*2d70*/  BSYNC B0 ;  /* 0x0000000000007941 */ /* 0x000fea0003800000 */
.L_x_988:
[----:B------:R-:W-:-:S04]  /*2d80*/  IMAD R3, R6, UR7, -R79 ;  /* 0x0000000706037c24 */ /* 0x000fc8000f8e0a4f */
[----:B------:R-:W-:-:S05]  /*2d90*/  IMAD R3, R16, -0x2, R3 ;  /* 0xfffffffe10037824 */ /* 0x000fca00078e0203 */
[----:B------:R-:W-:Y:S02]  /*2da0*/  VIMNMX R38, R38, R3, !PT ;  /* 0x0000000326267248 */ /* 0x000fe40007fe0100 */
[----:B------:R-:W-:-:S07]  /*2db0*/  VIADDMNMX R37, R3, UR7, R37, PT ;  /* 0x0000000703257c46 */ /* 0x000fce000b800125 */
.L_x_987:
[C---:B------:R-:W-:Y:S01]  /*2dc0*/  ISETP.GE.AND P2, PT, R71.reuse, 0x2, PT ;  /* 0x000000024700780c */ /* 0x040fe20003f46270 */
[----:B------:R-:W1:Y:S01]  /*2dd0*/  SHFL.IDX PT, R5, R5, 0x1, 0x1c1f ;  /* 0x003c1f0005057f89 */ /* 0x000e6200000e0000 */
[C---:B------:R-:W-:Y:S02]  /*2de0*/  ISETP.GE.AND P5, PT, R71.reuse, 0xa, PT ;  /* 0x0000000a4700780c */ /* 0x040fe40003fa6270 */
[----:B------:R-:W-:Y:S02]  /*2df0*/  ISETP.GT.AND P3, PT, R38, 0x1, !P2 ;  /* 0x000000012600780c */ /* 0x000fe40005764270 */
[----:B------:R-:W-:Y:S02]  /*2e00*/  ISETP.GE.AND P4, PT, R71, 0x9, PT ;  /* 0x000000094700780c */ /* 0x000fe40003f86270 */
[----:B------:R-:W-:Y:S02]  /*2e10*/  ISETP.LT.OR P3, PT, R37, 0x2, P3 ;  /* 0x000000022500780c */ /* 0x000fe40001f61670 */
[----:B------:R-:W-:-:S02]  /*2e20*/  P2R R87, PR, RZ, 0x10 ;  /* 0x00000010ff577803 */ /* 0x000fc40000000000 */
[----:B------:R-:W-:Y:S02]  /*2e30*/  FSEL R98, R8, -INF , !P3 ;  /* 0xff80000008627808 */ /* 0x000fe40005800000 */
[C---:B------:R-:W-:Y:S02]  /*2e40*/  ISETP.GT.AND P3, PT, R38.reuse, 0x9, !P5 ;  /* 0x000000092600780c */ /* 0x040fe40006f64270 */
[----:B------:R-:W-:Y:S02]  /*2e50*/  P2R R99, PR, RZ, 0x20 ;  /* 0x00000020ff637803 */ /* 0x000fe40000000000 */
[----:B------:R-:W-:Y:S02]  /*2e60*/  ISETP.LT.OR P3, PT, R37, 0xa, P3 ;  /* 0x0000000a2500780c */ /* 0x000fe40001f61670 */
[----:B------:R-:W-:Y:S02]  /*2e70*/  ISETP.GT.AND P4, PT, R38, 0x8, !P4 ;  /* 0x000000082600780c */ /* 0x000fe40006784270 */
[----:B------:R-:W-:-:S02]  /*2e80*/  ISETP.GE.AND P5, PT, R71, 0x11, PT ;  /* 0x000000114700780c */ /* 0x000fc40003fa6270 */
[----:B------:R-:W-:Y:S02]  /*2e90*/  FSEL R90, R90, -INF , !P3 ;  /* 0xff8000005a5a7808 */ /* 0x000fe40005800000 */
[----:B------:R-:W-:Y:S02]  /*2ea0*/  ISETP.LT.OR P4, PT, R37, 0x9, P4 ;  /* 0x000000092500780c */ /* 0x000fe40002781670 */
[----:B------:R-:W-:Y:S02]  /*2eb0*/  ISETP.GT.AND P3, PT, R38, 0x10, !P5 ;  /* 0x000000102600780c */ /* 0x000fe40006f64270 */
[----:B------:R-:W-:Y:S02]  /*2ec0*/  FSEL R100, R89, -INF , !P4 ;  /* 0xff80000059647808 */ /* 0x000fe40006000000 */
[----:B------:R-:W-:Y:S02]  /*2ed0*/  ISETP.LT.OR P3, PT, R37, 0x11, P3 ;  /* 0x000000112500780c */ /* 0x000fe40001f61670 */
[----:B------:R-:W-:-:S02]  /*2ee0*/  ISETP.GE.AND P4, PT, R71, 0x12, PT ;  /* 0x000000124700780c */ /* 0x000fc40003f86270 */
[----:B------:R-:W-:Y:S02]  /*2ef0*/  FSEL R102, R91, -INF , !P3 ;  /* 0xff8000005b667808 */ /* 0x000fe40005800000 */
[----:B------:R-:W-:Y:S02]  /*2f00*/  ISETP.GT.AND P3, PT, R38, 0x11, !P4 ;  /* 0x000000112600780c */ /* 0x000fe40006764270 */
[----:B------:R-:W-:Y:S02]  /*2f10*/  P2R R91, PR, RZ, 0x10 ;  /* 0x00000010ff5b7803 */ /* 0x000fe40000000000 */
[----:B------:R-:W-:Y:S02]  /*2f20*/  ISETP.LT.OR P3, PT, R37, 0x12, P3 ;  /* 0x000000122500780c */ /* 0x000fe40001f61670 */
[----:B------:R-:W-:Y:S02]  /*2f30*/  ISETP.GE.AND P4, PT, R71, 0x19, PT ;  /* 0x000000194700780c */ /* 0x000fe40003f86270 */
[----:B------:R-:W-:-:S02]  /*2f40*/  FSEL R92, R92, -INF , !P3 ;  /* 0xff8000005c5c7808 */ /* 0x000fc40005800000 */
[C---:B------:R-:W-:Y:S02]  /*2f50*/  ISETP.GT.AND P3, PT, R38.reuse, 0x18, !P4 ;  /* 0x000000182600780c */ /* 0x040fe40006764270 */
[----:B------:R-:W-:Y:S02]  /*2f60*/  P2R R101, PR, RZ, 0x10 ;  /* 0x00000010ff657803 */ /* 0x000fe40000000000 */
[----:B------:R-:W-:Y:S02]  /*2f70*/  ISETP.LT.OR P3, PT, R37, 0x19, P3 ;  /* 0x000000192500780c */ /* 0x000fe40001f61670 */
[----:B------:R-:W-:Y:S02]  /*2f80*/  ISETP.GE.AND P4, PT, R71, 0x1a, PT ;  /* 0x0000001a4700780c */ /* 0x000fe40003f86270 */
[----:B------:R-:W-:Y:S02]  /*2f90*/  FSEL R73, R93, -INF , !P3 ;  /* 0xff8000005d497808 */ /* 0x000fe40005800000 */
[----:B------:R-:W-:-:S02]  /*2fa0*/  ISETP.GT.AND P3, PT, R38, 0x19, !P4 ;  /* 0x000000192600780c */ /* 0x000fc40006764270 */
[----:B------:R-:W-:Y:S02]  /*2fb0*/  P2R R93, PR, RZ, 0x10 ;  /* 0x00000010ff5d7803 */ /* 0x000fe40000000000 */
[----:B------:R-:W-:Y:S02]  /*2fc0*/  ISETP.LT.OR P3, PT, R37, 0x1a, P3 ;  /* 0x0000001a2500780c */ /* 0x000fe40001f61670 */
[----:B------:R-:W-:Y:S02]  /*2fd0*/  ISETP.GE.AND P4, PT, R71, 0x21, PT ;  /* 0x000000214700780c */ /* 0x000fe40003f86270 */
[----:B0-----:R-:W-:Y:S02]  /*2fe0*/  FSEL R72, R94, -INF , !P3 ;  /* 0xff8000005e487808 */ /* 0x001fe40005800000 */
[----:B------:R-:W-:Y:S02]  /*2ff0*/  ISETP.GT.AND P3, PT, R38, 0x20, !P4 ;  /* 0x000000202600780c */ /* 0x000fe40006764270 */
[----:B------:R-:W-:-:S02]  /*3000*/  P2R R94, PR, RZ, 0x10 ;  /* 0x00000010ff5e7803 */ /* 0x000fc40000000000 */
[----:B------:R-:W-:Y:S02]  /*3010*/  ISETP.LT.OR P3, PT, R37, 0x21, P3 ;  /* 0x000000212500780c */ /* 0x000fe40001f61670 */
[----:B------:R-:W-:Y:S02]  /*3020*/  ISETP.GE.AND P4, PT, R71, 0x22, PT ;  /* 0x000000224700780c */ /* 0x000fe40003f86270 */
[----:B------:R-:W-:Y:S02]  /*3030*/  FSEL R44, R40, -INF , !P3 ;  /* 0xff800000282c7808 */ /* 0x000fe40005800000 */
[----:B------:R-:W-:Y:S02]  /*3040*/  ISETP.GT.AND P3, PT, R38, 0x21, !P4 ;  /* 0x000000212600780c */ /* 0x000fe40006764270 */
[----:B------:R-:W-:Y:S02]  /*3050*/  P2R R103, PR, RZ, 0x10 ;  /* 0x00000010ff677803 */ /* 0x000fe40000000000 */
[----:B------:R-:W-:-:S02]  /*3060*/  ISETP.LT.OR P3, PT, R37, 0x22, P3 ;  /* 0x000000222500780c */ /* 0x000fc40001f61670 */
[----:B------:R-:W-:Y:S02]  /*3070*/  ISETP.GE.AND P4, PT, R71, 0x29, PT ;  /* 0x000000294700780c */ /* 0x000fe40003f86270 */
[----:B------:R-:W-:Y:S02]  /*3080*/  FSEL R70, R41, -INF , !P3 ;  /* 0xff80000029467808 */ /* 0x000fe40005800000 */
[----:B------:R-:W-:Y:S02]  /*3090*/  ISETP.GT.AND P3, PT, R38, 0x28, !P4 ;  /* 0x000000282600780c */ /* 0x000fe40006764270 */
[----:B------:R-:W-:Y:S02]  /*30a0*/  P2R R41, PR, RZ, 0x10 ;  /* 0x00000010ff297803 */ /* 0x000fe40000000000 */
        /* <DEDUP_REMOVED lines=8> */
[----:B------:R-:W-:Y:S02]  /*3130*/  ISETP.GT.AND P3, PT, R38, 0x30, !P4 ;  /* 0x000000302600780c */ /* 0x000fe40006764270 */
        /* <DEDUP_REMOVED lines=8> */
[----:B------:R-:W-:Y:S02]  /*31c0*/  FSEL R65, R43, -INF , !P3 ;  /* 0xff8000002b417808 */ /* 0x000fe40005800000 */
        /* <DEDUP_REMOVED lines=68> */
[----:B------:R-:W-:Y:S02]  /*3610*/  P2R R89, PR, RZ, 0x20 ;  /* 0x00000020ff597803 */ /* 0x000fe40000000000 */
[----:B------:R-:W-:Y:S02]  /*3620*/  FSEL R8, R77, -INF , !P3 ;  /* 0xff8000004d087808 */ /* 0x000fe40005800000 */
[----:B------:R-:W-:Y:S02]  /*3630*/  ISETP.GE.AND P3, PT, R71, 0x71, PT ;  /* 0x000000714700780c */ /* 0x000fe40003f66270 */
[----:B-1----:R-:W-:Y:S02]  /*3640*/  VIADDMNMX R67, R5, R83, R82, PT ;  /* 0x0000005305437246 */ /* 0x002fe40003800152 */
[----:B------:R-:W-:-:S04]  /*3650*/  ISETP.GT.AND P4, PT, R38, 0x70, !P3 ;  /* 0x000000702600780c */ /* 0x000fc80005f84270 */
[----:B------:R-:W-:-:S04]  /*3660*/  ISETP.LT.OR P4, PT, R37, 0x71, P4 ;  /* 0x000000712500780c */ /* 0x000fc80002781670 */
[----:B------:R-:W-:Y:S02]  /*3670*/  FSEL R7, R80, -INF , !P4 ;  /* 0xff80000050077808 */ /* 0x000fe40006000000 */
[----:B------:R-:W-:-:S04]  /*3680*/  ISETP.GE.AND P4, PT, R71, 0x72, PT ;  /* 0x000000724700780c */ /* 0x000fc80003f86270 */
        /* <DEDUP_REMOVED lines=8> */
[----:B------:R-:W-:Y:S02]  /*3710*/  P2R R40, PR, RZ, 0x40 ;  /* 0x00000040ff287803 */ /* 0x000fe40000000000 */
[----:B------:R-:W-:-:S04]  /*3720*/  ISETP.GT.AND P6, PT, R38, RZ, !P6 ;  /* 0x000000ff2600720c */ /* 0x000fc800077c4270 */
[----:B------:R-:W-:-:S04]  /*3730*/  ISETP.LT.OR P6, PT, R37, 0x1, P6 ;  /* 0x000000012500780c */ /* 0x000fc800037c1670 */
[----:B------:R-:W-:Y:S02]  /*3740*/  FSEL R76, R4, -INF , !P6 ;  /* 0xff800000044c7808 */ /* 0x000fe40007000000 */
[----:B------:R-:W-:Y:S01]  /*3750*/  ISETP.GE.AND P6, PT, R71, 0x7a, PT ;  /* 0x0000007a4700780c */ /* 0x000fe20003fc6270 */
[----:B------:R-:W-:-:S03]  /*3760*/  IMAD.IADD R71, R86, 0x1, R5 ;  /* 0x0000000156477824 */ /* 0x000fc600078e0205 */
[----:B------:R-:W-:Y:S02]  /*3770*/  P2R R77, PR, RZ, 0x40 ;  /* 0x00000040ff4d7803 */ /* 0x000fe40000000000 */
[----:B------:R-:W-:-:S04]  /*3780*/  ISETP.GT.AND P6, PT, R38, 0x79, !P6 ;  /* 0x000000792600780c */ /* 0x000fc800077c4270 */
[----:B------:R-:W-:-:S04]  /*3790*/  ISETP.LT.OR P6, PT, R37, 0x7a, P6 ;  /* 0x0000007a2500780c */ /* 0x000fc800037c1670 */
[----:B------:R-:W-:Y:S02]  /*37a0*/  FSEL R4, R85, -INF , !P6 ;  /* 0xff80000055047808 */ /* 0x000fe40007000000 */
[----:B------:R-:W-:-:S13]  /*37b0*/  PLOP3.LUT P6, PT, PT, PT, UP1, 0x40, 0x0 ;  /* 0x000000000000781c */ /* 0x000fda0003fce818 */
[----:B------:R-:W-:Y:S05]  /*37c0*/  @P6 BRA `(.L_x_991) ;  /* 0x0000000000646947 */ /* 0x000fea0003800000 */
        /* <DEDUP_REMOVED lines=9> */
[----:B------:R-:W-:Y:S01]  /*3860*/  @P6 IMAD.HI.U32 R5, R38, UR10, RZ ;  /* 0x0000000a26056c27 */ /* 0x000fe2000f8e00ff */
[----:B------:R-:W-:-:S13]  /*3870*/  PLOP3.LUT P6, PT, PT, PT, UP2, 0x80, 0x0 ;  /* 0x000000000000781c */ /* 0x000fda0003fcf028 */
[----:B------:R-:W-:-:S04]  /*3880*/  @P6 SHF.R.U32.HI R38, RZ, UR11, R5 ;  /* 0x0000000bff266c19 */ /* 0x000fc80008011605 */
[----:B------:R-:W-:Y:S01]  /*3890*/  LOP3.LUT R38, RZ, R38, RZ, 0x33, !PT ;  /* 0x00000026ff267212 */ /* 0x000fe200078e33ff */
[----:B------:R-:W-:Y:S06]  /*38a0*/  BRA `(.L_x_994) ;  /* 0x0000000000187947 */ /* 0x000fec0003800000 */
.L_x_993:
[----:B------:R-:W-:-:S06]  /*38b0*/  UISETP.NE.AND UP2, UPT, UR7, 0x1, UPT ;  /* 0x000000010700788c */ /* 0x000fcc000bf45270 */
[----:B------:R-:W-:-:S05]  /*38c0*/  PLOP3.LUT P6, PT, PT, PT, UP2, 0x80, 0x0 ;  /* 0x000000000000781c */ /* 0x000fca0003fcf028 */
[----:B------:R-:W-:-:S08]  /*38d0*/  @UP2 ULDC.64 UR10, c[0x0][0x9e8] ;  /* 0x00027a00000a2ab9 */ /* 0x000fd00000000a00 */
[----:B------:R-:W-:Y:S01]  /*38e0*/  @P6 IMAD.HI.U32 R5, R38, UR10, RZ ;  /* 0x0000000a26056c27 */ /* 0x000fe2000f8e00ff */
[----:B------:R-:W-:-:S13]  /*38f0*/  PLOP3.LUT P6, PT, PT, PT, UP2, 0x80, 0x0 ;  /* 0x000000000000781c */ /* 0x000fda0003fcf028 */
[----:B------:R-:W-:-:S07]  /*3900*/  @P6 SHF.R.U32.HI R38, RZ, UR11, R5 ;  /* 0x0000000bff266c19 */ /* 0x000fce0008011605 */
.L_x_994:
[----:B------:R-:W-:Y:S05]  /*3910*/  BSYNC B0 ;  /* 0x0000000000007941 */ /* 0x000fea0003800000 */
.L_x_992:
[----:B------:R-:W-:-:S04]  /*3920*/  IMAD R5, R38, UR7, -R79 ;  /* 0x0000000726057c24 */ /* 0x000fc8000f8e0a4f */
[----:B------:R-:W-:-:S05]  /*3930*/  IMAD R38, R16, -0x2, R5 ;  /* 0xfffffffe10267824 */ /* 0x000fca00078e0205 */
[----:B------:R-:W-:Y:S02]  /*3940*/  VIMNMX R71, R71, R38, !PT ;  /* 0x0000002647477248 */ /* 0x000fe40007fe0100 */
[----:B------:R-:W-:-:S07]  /*3950*/  VIADDMNMX R67, R38, UR7, R67, PT ;  /* 0x0000000726437c46 */ /* 0x000fce000b800143 */
.L_x_991:
[----:B------:R-:W-:Y:S01]  /*3960*/  ISETP.GT.AND P2, PT, R71, 0x1, !P2 ;  /* 0x000000014700780c */ /* 0x000fe20005744270 */
[----:B------:R-:W-:Y:S01]  /*3970*/  ULDC UR30, c[0x0][0x988] ;  /* 0x00026200001e7ab9 */ /* 0x000fe20000000800 */
[----:B------:R-:W-:Y:S01]  /*3980*/  ISETP.NE.AND P6, PT, R89, RZ, PT ;  /* 0x000000ff5900720c */ /* 0x000fe20003fc5270 */
[----:B------:R-:W-:Y:S01]  /*3990*/  @UP0 ULDC UR10, c[0x0][0x44c] ;  /* 0x00011300000a0ab9 */ /* 0x000fe20000000800 */
[----:B------:R-:W-:Y:S01]  /*39a0*/  ISETP.LT.OR P2, PT, R67, 0x2, P2 ;  /* 0x000000024300780c */ /* 0x000fe20001741670 */
[----:B------:R-:W-:Y:S01]  /*39b0*/  UIMAD.WIDE.U32 UR10, UR43, UR10, URZ ;  /* 0x0000000a2b0a72a5 */ /* 0x000fe2000f8e003f */
[----:B------:R-:W-:Y:S01]  /*39c0*/  FMNMX.FTZ R5, R76, R98, !PT ;  /* 0x000000624c057209 */ /* 0x000fe20007810000 */
[----:B------:R-:W-:Y:S01]  /*39d0*/  @UP0 ULDC UR15, c[0x0][0x450] ;  /* 0x00011400000f0ab9 */ /* 0x000fe20000000800 */
[----:B------:R-:W-:Y:S01]  /*39e0*/  FSEL R10, R10, -INF , !P2 ;  /* 0xff8000000a0a7808 */ /* 0x000fe20005000000 */
[----:B------:R-:W-:Y:S01]  /*39f0*/  UMOV UR14, UR43 ;  /* 0x0000002b000e7c82 */ /* 0x000fe20008000000 */
[----:B------:R-:W-:Y:S01]  /*3a00*/  ISETP.NE.AND P2, PT, R87, RZ, PT ;  /* 0x000000ff5700720c */ /* 0x000fe20003f45270 */
[----:B------:R-:W-:Y:S01]  /*3a10*/  @UP0 USHF.R.U32.HI UR14, URZ, UR15, UR11 ;  /* 0x0000000f3f0e0299 */ /* 0x000fe2000801160b */
[----:B------:R-:W-:-:S02]  /*3a20*/  FMNMX.FTZ R5, R100, R5, !PT ;  /* 0x0000000564057209 */ /* 0x000fc40007810000 */
[----:B------:R-:W-:Y:S01]  /*3a30*/  ISETP.GT.AND P2, PT, R71, 0x8, !P2 ;  /* 0x000000084700780c */ /* 0x000fe20005744270 */
[----:B------:R-:W-:Y:S01]  /*3a40*/  UIADD3 UR51, UR51, UR14, URZ ;  /* 0x0000000e33337290 */ /* 0x000fe2000fffe03f */
[----:B------:R-:W-:Y:S02]  /*3a50*/  FMNMX.FTZ R5, R90, R5, !PT ;  /* 0x000000055a057209 */ /* 0x000fe40007810000 */
[----:B------:R-:W-:Y:S01]  /*3a60*/  ISETP.LT.OR P2, PT, R67, 0x9, P2 ;  /* 0x000000094300780c */ /* 0x000fe20001741670 */
[----:B------:R-:W-:Y:S01]  /*3a70*/  UIADD3 UR6, UR51, UR6, URZ ;  /* 0x0000000633067290 */ /* 0x000fe2000fffe03f */
[----:B------:R-:W-:Y:S02]  /*3a80*/  FMNMX.FTZ R5, R102, R5, !PT ;  /* 0x0000000566057209 */ /* 0x000fe40007810000 */
[----:B------:R-:W-:Y:S02]  /*3a90*/  FSEL R11, R11, -INF , !P2 ;  /* 0xff8000000b0b7808 */ /* 0x000fe40005000000 */
[----:B------:R-:W-:-:S02]  /*3aa0*/  ISETP.NE.AND P2, PT, R99, RZ, PT ;  /* 0x000000ff6300720c */ /* 0x000fc40003f45270 */
[C---:B------:R-:W-:Y:S02]  /*3ab0*/  ISETP.GT.AND P3, PT, R71.reuse, 0x70, !P3 ;  /* 0x000000704700780c */ /* 0x040fe40005f64270 */
[C---:B------:R-:W-:Y:S02]  /*3ac0*/  ISETP.GT.AND P2, PT, R71.reuse, 0x9, !P2 ;  /* 0x000000094700780c */ /* 0x040fe40005744270 */
[----:B------:R-:W-:Y:S02]  /*3ad0*/  ISETP.GT.AND P4, PT, R71, 0x71, !P4 ;  /* 0x000000714700780c */ /* 0x000fe40006784270 */
[C---:B------:R-:W-:Y:S02]  /*3ae0*/  ISETP.LT.OR P2, PT, R67.reuse, 0xa, P2 ;  /* 0x0000000a4300780c */ /* 0x040fe40001741670 */
[----:B------:R-:W-:Y:S02]  /*3af0*/  ISETP.LT.OR P3, PT, R67, 0x71, P3 ;  /* 0x000000714300780c */ /* 0x000fe40001f61670 */
[----:B------:R-:W-:-:S02]  /*3b00*/  FSEL R12, R12, -INF , !P2 ;  /* 0xff8000000c0c7808 */ /* 0x000fc40005000000 */
[----:B------:R-:W-:Y:S02]  /*3b10*/  ISETP.GT.AND P2, PT, R71, 0x10, !P6 ;  /* 0x000000104700780c */ /* 0x000fe40007744270 */
[----:B------:R-:W-:Y:S02]  /*3b20*/  ISETP.NE.AND P6, PT, R104, RZ, PT ;  /* 0x000000ff6800720c */ /* 0x000fe40003fc5270 */
[----:B------:R-:W-:Y:S02]  /*3b30*/  ISETP.LT.OR P2, PT, R67, 0x11, P2 ;  /* 0x000000114300780c */ /* 0x000fe40001741670 */
[----:B------:R-:W-:Y:S02]  /*3b40*/  ISETP.GT.AND P5, PT, R71, 0x78, !P5 ;  /* 0x000000784700780c */ /* 0x000fe40006fa4270 */
[----:B------:R-:W-:Y:S02]  /*3b50*/  FSEL R13, R13, -INF , !P2 ;  /* 0xff8000000d0d7808 */ /* 0x000fe40005000000 */
[----:B------:R-:W-:-:S02]  /*3b60*/  ISETP.NE.AND P2, PT, R91, RZ, PT ;  /* 0x000000ff5b00720c */ /* 0x000fc40003f45270 */
[----:B------:R-:W-:Y:S02]  /*3b70*/  ISETP.LT.OR P4, PT, R67, 0x72, P4 ;  /* 0x000000724300780c */ /* 0x000fe40002781670 */
[----:B------:R-:W-:Y:S02]  /*3b80*/  ISETP.GT.AND P2, PT, R71, 0x11, !P2 ;  /* 0x000000114700780c */ /* 0x000fe40005744270 */
[----:B------:R-:W-:Y:S02]  /*3b90*/  FSEL R48, R48, -INF , !P3 ;  /* 0xff80000030307808 */ /* 0x000fe40005800000 */
[C---:B------:R-:W-:Y:S02]  /*3ba0*/  ISETP.LT.OR P2, PT, R67.reuse, 0x12, P2 ;  /* 0x000000124300780c */ /* 0x040fe40001741670 */
[----:B------:R-:W-:Y:S02]  /*3bb0*/  ISETP.LT.OR P5, PT, R67, 0x79, P5 ;  /* 0x000000794300780c */ /* 0x000fe40002fa1670 */
[----:B------:R-:W-:-:S02]  /*3bc0*/  FSEL R14, R14, -INF , !P2 ;  /* 0xff8000000e0e7808 */ /* 0x000fc40005000000 */
[----:B------:R-:W-:Y:S02]  /*3bd0*/  ISETP.NE.AND P2, PT, R101, RZ, PT ;  /* 0x000000ff6500720c */ /* 0x000fe40003f45270 */
[----:B------:R-:W-:Y:S02]  /*3be0*/  FSEL R47, R47, -INF , !P4 ;  /* 0xff8000002f2f7808 */ /* 0x000fe40006000000 */
[----:B------:R-:W-:Y:S02]  /*3bf0*/  ISETP.GT.AND P2, PT, R71, 0x18, !P2 ;  /* 0x000000184700780c */ /* 0x000fe40005744270 */
[----:B------:R-:W-:Y:S02]  /*3c00*/  FSEL R49, R49, -INF , !P5 ;  /* 0xff80000031317808 */ /* 0x000fe40006800000 */
[----:B------:R-:W-:-:S04]  /*3c10*/  ISETP.LT.OR P2, PT, R67, 0x19, P2 ;  /* 0x000000194300780c */ /* 0x000fc80001741670 */
[----:B------:R-:W-:Y:S02]  /*3c20*/  FSEL R15, R15, -INF , !P2 ;  /* 0xff8000000f0f7808 */ /* 0x000fe40005000000 */
[----:B------:R-:W-:-:S04]  /*3c30*/  ISETP.NE.AND P2, PT, R93, RZ, PT ;  /* 0x000000ff5d00720c */ /* 0x000fc80003f45270 */
[----:B------:R-:W-:-:S04]  /*3c40*/  ISETP.GT.AND P2, PT, R71, 0x19, !P2 ;  /* 0x000000194700780c */ /* 0x000fc80005744270 */
        /* <DEDUP_REMOVED lines=22> */
[----:B------:R-:W-:Y:S02]  /*3db0*/  ISETP.NE.AND P2, PT, R42, RZ, PT ;  /* 0x000000ff2a00720c */ /* 0x000fe40003f45270 */
[----:B------:R-:W-:Y:S02]  /*3dc0*/  FMNMX.FTZ R42, R92, R5, !PT ;  /* 0x000000055c2a7209 */ /* 0x000fe40007810000 */
[----:B------:R-:W-:Y:S02]  /*3dd0*/  ISETP.GT.AND P2, PT, R71, 0x31, !P2 ;  /* 0x000000314700780c */ /* 0x000fe40005744270 */
[----:B------:R-:W-:Y:S02]  /*3de0*/  FMNMX.FTZ R5, R73, R42, !PT ;  /* 0x0000002a49057209 */ /* 0x000fe40007810000 */
[----:B------:R-:W-:-:S02]  /*3df0*/  ISETP.LT.OR P2, PT, R67, 0x32, P2 ;  /* 0x000000324300780c */ /* 0x000fc40001741670 */
[----:B------:R-:W-:Y:S02]  /*3e00*/  FMNMX.FTZ R5, R72, R5, !PT ;  /* 0x0000000548057209 */ /* 0x000fe40007810000 */
[----:B------:R-:W-:Y:S02]  /*3e10*/  FSEL R28, R28, -INF , !P2 ;  /* 0xff8000001c1c7808 */ /* 0x000fe40005000000 */
[----:B------:R-:W-:Y:S02]  /*3e20*/  ISETP.NE.AND P2, PT, R43, RZ, PT ;  /* 0x000000ff2b00720c */ /* 0x000fe40003f45270 */
[----:B------:R-:W-:Y:S02]  /*3e30*/  FMNMX.FTZ R5, R44, R5, !PT ;  /* 0x000000052c057209 */ /* 0x000fe40007810000 */
[----:B------:R-:W-:Y:S02]  /*3e40*/  ISETP.GT.AND P2, PT, R71, 0x38, !P2 ;  /* 0x000000384700780c */ /* 0x000fe40005744270 */
[----:B------:R-:W-:-:S02]  /*3e50*/  FMNMX.FTZ R42, R70, R5, !PT ;  /* 0x00000005462a7209 */ /* 0x000fc40007810000 */
[----:B------:R-:W-:Y:S02]  /*3e60*/  ISETP.LT.OR P2, PT, R67, 0x39, P2 ;  /* 0x000000394300780c */ /* 0x000fe40001741670 */
[----:B------:R-:W-:Y:S02]  /*3e70*/  FMNMX.FTZ R5, R69, R42, !PT ;  /* 0x0000002a45057209 */ /* 0x000fe40007810000 */
[----:B------:R-:W-:Y:S02]  /*3e80*/  FSEL R29, R29, -INF , !P2 ;  /* 0xff8000001d1d7808 */ /* 0x000fe40005000000 */
        /* <DEDUP_REMOVED lines=12> */
[----:B------:R-:W-:Y:S02]  /*3f50*/  ISETP.NE.AND P2, PT, R106, RZ, PT ;  /* 0x000000ff6a00720c */ /* 0x000fe40003f45270 */
[----:B------:R-:W-:Y:S02]  /*3f60*/  FMNMX.FTZ R42, R61, R42, !PT ;  /* 0x0000002a3d2a7209 */ /* 0x000fe40007810000 */
[----:B------:R-:W-:-:S02]  /*3f70*/  ISETP.GT.AND P2, PT, R71, 0x41, !P2 ;  /* 0x000000414700780c */ /* 0x000fc40005744270 */
[----:B------:R-:W-:Y:S02]  /*3f80*/  FMNMX.FTZ R5, R59, R42, !PT ;  /* 0x0000002a3b057209 */ /* 0x000fe40007810000 */
[----:B------:R-:W-:Y:S02]  /*3f90*/  ISETP.LT.OR P2, PT, R67, 0x42, P2 ;  /* 0x000000424300780c */ /* 0x000fe40001741670 */
[----:B------:R-:W-:Y:S02]  /*3fa0*/  FMNMX.FTZ R42, R58, R5, !PT ;  /* 0x000000053a2a7209 */ /* 0x000fe40007810000 */
[----:B------:R-:W-:Y:S02]  /*3fb0*/  FSEL R32, R32, -INF , !P2 ;  /* 0xff80000020207808 */ /* 0x000fe40005000000 */
[----:B------:R-:W-:Y:S02]  /*3fc0*/  ISETP.NE.AND P2, PT, R107, RZ, PT ;  /* 0x000000ff6b00720c */ /* 0x000fe40003f45270 */
[----:B------:R-:W-:-:S02]  /*3fd0*/  FMNMX.FTZ R5, R57, R42, !PT ;  /* 0x0000002a39057209 */ /* 0x000fc40007810000 */
[----:B------:R-:W-:Y:S02]  /*3fe0*/  ISETP.GT.AND P2, PT, R71, 0x48, !P2 ;  /* 0x000000484700780c */ /* 0x000fe40005744270 */
[----:B------:R-:W-:Y:S02]  /*3ff0*/  FMNMX.FTZ R42, R56, R5, !PT ;  /* 0x00000005382a7209 */ /* 0x000fe40007810000 */
[----:B------:R-:W-:Y:S02]  /*4000*/  ISETP.LT.OR P2, PT, R67, 0x49, P2 ;  /* 0x000000494300780c */ /* 0x000fe40001741670 */
[----:B------:R-:W-:Y:S02]  /*4010*/  FMNMX.FTZ R5, R55, R42, !PT ;  /* 0x0000002a37057209 */ /* 0x000fe40007810000 */
[----:B------:R-:W-:Y:S02]  /*4020*/  FSEL R33, R33, -INF , !P2 ;  /* 0xff80000021217808 */ /* 0x000fe40005000000 */
[----:B------:R-:W-:-:S02]  /*4030*/  ISETP.NE.AND P2, PT, R108, RZ, PT ;  /* 0x000000ff6c00720c */ /* 0x000fc40003f45270 */
[----:B------:R-:W-:Y:S02]  /*4040*/  FMNMX.FTZ R42, R54, R5, !PT ;  /* 0x00000005362a7209 */ /* 0x000fe40007810000 */
[----:B------:R-:W-:Y:S02]  /*4050*/  ISETP.GT.AND P2, PT, R71, 0x49, !P2 ;  /* 0x000000494700780c */ /* 0x000fe40005744270 */
[----:B------:R-:W-:Y:S02]  /*4060*/  FMNMX.FTZ R5, R53, R42, !PT ;  /* 0x0000002a35057209 */ /* 0x000fe40007810000 */
[----:B------:R-:W-:Y:S02]  /*4070*/  ISETP.LT.OR P2, PT, R67, 0x4a, P2 ;  /* 0x0000004a4300780c */ /* 0x000fe40001741670 */
[----:B------:R-:W-:Y:S02]  /*4080*/  FMNMX.FTZ R42, R52, R5, !PT ;  /* 0x00000005342a7209 */ /* 0x000fe40007810000 */
[----:B------:R-:W-:-:S02]  /*4090*/  FSEL R34, R34, -INF , !P2 ;  /* 0xff80000022227808 */ /* 0x000fc40005000000 */
[----:B------:R-:W-:Y:S02]  /*40a0*/  FMNMX.FTZ R42, R51, R42, !PT ;  /* 0x0000002a332a7209 */ /* 0x000fe40007810000 */
        /* <DEDUP_REMOVED lines=14> */
[----:B------:R-:W-:Y:S01]  /*4190*/  ISETP.NE.AND P2, PT, R111, RZ, PT ;  /* 0x000000ff6f00720c */ /* 0x000fe20003f45270 */
[----:B------:R-:W0:Y:S01]  /*41a0*/  SHFL.BFLY PT, R5, R42, 0x2, 0x1f ;  /* 0x0c401f002a057f89 */ /* 0x000e2200000e0000 */
[----:B------:R-:W-:Y:S02]  /*41b0*/  ISETP.NE.AND P6, PT, R97, RZ, PT ;  /* 0x000000ff6100720c */ /* 0x000fe40003fc5270 */
[----:B------:R-:W-:-:S04]  /*41c0*/  ISETP.GT.AND P2, PT, R71, 0x58, !P2 ;  /* 0x000000584700780c */ /* 0x000fc80005744270 */
[----:B------:R-:W-:-:S04]  /*41d0*/  ISETP.LT.OR P2, PT, R67, 0x59, P2 ;  /* 0x000000594300780c */ /* 0x000fc80001741670 */
[----:B------:R-:W-:Y:S02]  /*41e0*/  FSEL R37, R95, -INF , !P2 ;  /* 0xff8000005f257808 */ /* 0x000fe40005000000 */
[----:B------:R-:W-:-:S04]  /*41f0*/  ISETP.NE.AND P2, PT, R60, RZ, PT ;  /* 0x000000ff3c00720c */ /* 0x000fc80003f45270 */
[----:B------:R-:W-:-:S04]  /*4200*/  ISETP.GT.AND P2, PT, R71, 0x59, !P2 ;  /* 0x000000594700780c */ /* 0x000fc80005744270 */
[----:B------:R-:W-:Y:S02]  /*4210*/  ISETP.LT.OR P2, PT, R67, 0x5a, P2 ;  /* 0x0000005a4300780c */ /* 0x000fe40001741670 */
[----:B0-----:R-:W-:Y:S02]  /*4220*/  FMNMX.FTZ R43, R42, R5, !PT ;  /* 0x000000052a2b7209 */ /* 0x001fe40007810000 */
[----:B------:R-:W-:Y:S02]  /*4230*/  FSEL R38, R96, -INF , !P2 ;  /* 0xff80000060267808 */ /* 0x000fe40005000000 */
[----:B------:R-:W-:Y:S01]  /*4240*/  ISETP.NE.AND P2, PT, R63, RZ, PT ;  /* 0x000000ff3f00720c */ /* 0x000fe20003f45270 */
[----:B------:R-:W0:Y:S03]  /*4250*/  SHFL.BFLY PT, R60, R43, 0x1, 0x1f ;  /* 0x0c201f002b3c7f89 */ /* 0x000e2600000e0000 */
[----:B------:R-:W-:-:S04]  /*4260*/  ISETP.GT.AND P2, PT, R71, 0x60, !P2 ;  /* 0x000000604700780c */ /* 0x000fc80005744270 */
[----:B------:R-:W-:-:S04]  /*4270*/  ISETP.LT.OR P2, PT, R67, 0x61, P2 ;  /* 0x000000614300780c */ /* 0x000fc80001741670 */
[----:B------:R-:W-:Y:S02]  /*4280*/  FSEL R41, R74, -INF , !P2 ;  /* 0xff8000004a297808 */ /* 0x000fe40005000000 */
[----:B------:R-:W-:-:S04]  /*4290*/  ISETP.NE.AND P2, PT, R112, RZ, PT ;  /* 0x000000ff7000720c */ /* 0x000fc80003f45270 */
[----:B------:R-:W-:-:S04]  /*42a0*/  ISETP.GT.AND P2, PT, R71, 0x61, !P2 ;  /* 0x000000614700780c */ /* 0x000fc80005744270 */
[----:B------:R-:W-:Y:S02]  /*42b0*/  ISETP.LT.OR P2, PT, R67, 0x62, P2 ;  /* 0x000000624300780c */ /* 0x000fe40001741670 */
[----:B0-----:R-:W-:Y:S01]  /*42c0*/  FMNMX.FTZ R5, R43, R60, !PT ;  /* 0x0000003c2b057209 */ /* 0x001fe20007810000 */
[----:B------:R-:W-:Y:S01]  /*42d0*/  IMAD.U32 R60, RZ, RZ, UR30 ;  /* 0x0000001eff3c7e24 */ /* 0x000fe2000f8e00ff */
[----:B------:R-:W-:Y:S02]  /*42e0*/  FSEL R39, R75, -INF , !P2 ;  /* 0xff8000004b277808 */ /* 0x000fe40005000000 */
[----:B------:R-:W-:Y:S01]  /*42f0*/  ISETP.GT.AND P2, PT, R71, 0x68, !P6 ;  /* 0x000000684700780c */ /* 0x000fe20007744270 */
[----:B------:R-:W-:-:S01]  /*4300*/  FFMA.FTZ R45, R5, R60, -8 ;  /* 0xc1000000052d7423 */ /* 0x000fc2000001003c */
[----:B------:R-:W-:Y:S02]  /*4310*/  ISETP.NE.AND P6, PT, R40, RZ, PT ;  /* 0x000000ff2800720c */ /* 0x000fe40003fc5270 */
[----:B------:R-:W-:-:S04]  /*4320*/  ISETP.LT.OR P2, PT, R67, 0x69, P2 ;  /* 0x000000694300780c */ /* 0x000fc80001741670 */
[----:B------:R-:W-:Y:S02]  /*4330*/  FSEL R40, R78, -INF , !P2 ;  /* 0xff8000004e287808 */ /* 0x000fe40005000000 */
[----:B------:R-:W-:-:S04]  /*4340*/  FSETP.NEU.FTZ.AND P2, PT, R5, -INF , PT ;  /* 0xff8000000500780b */ /* 0x000fc80003f5d000 */
[----:B------:R-:W-:Y:S02]  /*4350*/  FSEL R79, R45, RZ, P2 ;  /* 0x000000ff2d4f7208 */ /* 0x000fe40001000000 */
[----:B------:R-:W-:Y:S02]  /*4360*/  ISETP.GT.AND P2, PT, R71, RZ, !P6 ;  /* 0x000000ff4700720c */ /* 0x000fe40007744270 */
[----:B------:R-:W-:Y:S01]  /*4370*/  ISETP.NE.AND P6, PT, R77, RZ, PT ;  /* 0x000000ff4d00720c */ /* 0x000fe20003fc5270 */
[----:B------:R-:W-:-:S01]  /*4380*/  FFMA.FTZ R78, R72, UR30, -R79 ;  /* 0x0000001e484e7c23 */ /* 0x000fc2000801084f */
[----:B------:R-:W-:Y:S01]  /*4390*/  ISETP.LT.OR P2, PT, R67, 0x1, P2 ;  /* 0x000000014300780c */ /* 0x000fe20001741670 */
[----:B------:R-:W-:-:S01]  /*43a0*/  FFMA.FTZ R62, R62, UR30, -R79 ;  /* 0x0000001e3e3e7c23 */ /* 0x000fc2000801084f */
[----:B------:R-:W-:Y:S01]  /*43b0*/  ISETP.GT.AND P6, PT, R71, 0x79, !P6 ;  /* 0x000000794700780c */ /* 0x000fe200077c4270 */
[----:B------:R-:W-:-:S01]  /*43c0*/  FFMA.FTZ R57, R57, UR30, -R79 ;  /* 0x0000001e39397c23 */ /* 0x000fc2000801084f */
[----:B------:R-:W-:Y:S01]  /*43d0*/  FSEL R75, R2, -INF , !P2 ;  /* 0xff800000024b7808 */ /* 0x000fe20005000000 */
[----:B------:R-:W-:-:S01]  /*43e0*/  FFMA.FTZ R2, R76, UR30, -R79 ;  /* 0x0000001e4c027c23 */ /* 0x000fc2000801084f */
[----:B------:R-:W-:Y:S01]  /*43f0*/  ISETP.NE.AND P2, PT, R113, RZ, PT ;  /* 0x000000ff7100720c */ /* 0x000fe20003f45270 */
[----:B------:R-:W-:-:S01]  /*4400*/  FFMA.FTZ R43, R98, UR30, -R79 ;  /* 0x0000001e622b7c23 */ /* 0x000fc2000801084f */
[----:B------:R-:W-:Y:S01]  /*4410*/  FMNMX.FTZ R42, R75, R10, !PT ;  /* 0x0000000a4b2a7209 */ /* 0x000fe20007810000 */
[----:B------:R-:W-:-:S01]  /*4420*/  FFMA.FTZ R60, R100, UR30, -R79 ;  /* 0x0000001e643c7c23 */ /* 0x000fc2000801084f */
[----:B------:R-:W-:Y:S01]  /*4430*/  ISETP.GT.AND P2, PT, R71, 0x69, !P2 ;  /* 0x000000694700780c */ /* 0x000fe20005744270 */
[----:B------:R-:W-:Y:S01]  /*4440*/  MUFU.EX2 R2, R2 ;  /* 0x0000000200027308 */ /* 0x000fe20000000800 */
[----:B------:R-:W-:Y:S01]  /*4450*/  FMNMX.FTZ R45, R11, R42, !PT ;  /* 0x0000002a0b2d7209 */ /* 0x000fe20007810000 */
[--C-:B------:R-:W-:Y:S01]  /*4460*/  FFMA.FTZ R63, R90, UR30, -R79.reuse ;  /* 0x0000001e5a3f7c23 */ /* 0x100fe2000801084f */
[----:B------:R-:W-:Y:S01]  /*4470*/  ISETP.LT.OR P2, PT, R67, 0x6a, P2 ;  /* 0x0000006a4300780c */ /* 0x000fe20001741670 */
[--C-:B------:R-:W-:Y:S01]  /*4480*/  FFMA.FTZ R76, R102, UR30, -R79.reuse ;  /* 0x0000001e664c7c23 */ /* 0x100fe2000801084f */
[----:B------:R-:W-:Y:S01]  /*4490*/  FMNMX.FTZ R74, R12, R45, !PT ;  /* 0x0000002d0c4a7209 */ /* 0x000fe20007810000 */
[--C-:B------:R-:W-:Y:S01]  /*44a0*/  FFMA.FTZ R45, R92, UR30, -R79.reuse ;  /* 0x0000001e5c2d7c23 */ /* 0x100fe2000801084f */
[----:B------:R-:W-:Y:S01]  /*44b0*/  FSEL R46, R46, -INF , !P2 ;  /* 0xff8000002e2e7808 */ /* 0x000fe20005000000 */
        /* <DEDUP_REMOVED lines=8> */
[----:B------:R-:W0:Y:S01]  /*4540*/  MUFU.EX2 R43, R43 ;  /* 0x0000002b002b7308 */ /* 0x000e220000000800 */
[----:B------:R-:W-:Y:S01]  /*4550*/  FMNMX.FTZ R73, R15, R74, !PT ;  /* 0x0000004a0f497209 */ /* 0x000fe20007810000 */
[--C-:B------:R-:W-:Y:S01]  /*4560*/  FFMA.FTZ R54, R54, UR30, -R79.reuse ;  /* 0x0000001e36367c23 */ /* 0x100fe2000801084f */
[----:B------:R-:W-:-:S01]  /*4570*/  FFMA.FTZ R53, R53, UR30, -R79 ;  /* 0x0000001e35357c23 */ /* 0x000fc2000801084f */
[--C-:B------:R-:W-:Y:S01]  /*4580*/  FFMA.FTZ R56, R56, UR30, -R79.reuse ;  /* 0x0000001e38387c23 */ /* 0x100fe2000801084f */
[----:B------:R-:W-:Y:S01]  /*4590*/  FMNMX.FTZ R74, R20, R73, !PT ;  /* 0x00000049144a7209 */ /* 0x000fe20007810000 */
[--C-:B------:R-:W-:Y:S01]  /*45a0*/  FFMA.FTZ R55, R55, UR30, -R79.reuse ;  /* 0x0000001e37377c23 */ /* 0x100fe2000801084f */
[----:B------:R-:W-:-:S01]  /*45b0*/  FFMA.FTZ R52, R52, UR30, -R79 ;  /* 0x0000001e34347c23 */ /* 0x000fc2000801084f */
[----:B------:R-:W1:Y:S01]  /*45c0*/  MUFU.EX2 R60, R60 ;  /* 0x0000003c003c7308 */ /* 0x000e620000000800 */
[----:B------:R-:W-:Y:S01]  /*45d0*/  FMNMX.FTZ R73, R21, R74, !PT ;  /* 0x0000004a15497209 */ /* 0x000fe20007810000 */
[--C-:B------:R-:W-:Y:S01]  /*45e0*/  FFMA.FTZ R74, R70, UR30, -R79.reuse ;  /* 0x0000001e464a7c23 */ /* 0x100fe2000801084f */
[----:B------:R-:W-:-:S01]  /*45f0*/  FFMA.FTZ R3, R3, UR30, -R79 ;  /* 0x0000001e03037c23 */ /* 0x000fc2000801084f */
[----:B------:R-:W-:Y:S01]  /*4600*/  FFMA.FTZ R4, R4, UR30, -R79 ;  /* 0x0000001e04047c23 */ /* 0x000fe2000801084f */
[----:B------:R-:W-:-:S03]  /*4610*/  FMNMX.FTZ R72, R24, R73, !PT ;  /* 0x0000004918487209 */ /* 0x000fc60007810000 */
[----:B------:R2:W-:Y:S01]  /*4620*/  MUFU.EX2 R81, R74 ;  /* 0x0000004a00517308 */ /* 0x0005e20000000800 */
[----:B------:R-:W-:-:S04]  /*4630*/  FMNMX.FTZ R73, R25, R72, !PT ;  /* 0x0000004819497209 */ /* 0x000fc80007810000 */
[----:B------:R-:W-:-:S03]  /*4640*/  FMNMX.FTZ R72, R26, R73, !PT ;  /* 0x000000491a487209 */ /* 0x000fc60007810000 */
[----:B------:R-:W3:Y:S01]  /*4650*/  MUFU.EX2 R63, R63 ;  /* 0x0000003f003f7308 */ /* 0x000ee20000000800 */
[----:B------:R-:W-:Y:S01]  /*4660*/  FMNMX.FTZ R73, R27, R72, !PT ;  /* 0x000000481b497209 */ /* 0x000fe20007810000 */
[--C-:B------:R-:W-:Y:S01]  /*4670*/  FFMA.FTZ R72, R69, UR30, -R79.reuse ;  /* 0x0000001e45487c23 */ /* 0x100fe2000801084f */
[----:B--2---:R-:W-:-:S02]  /*4680*/  FFMA.FTZ R74, R64, UR30, -R79 ;  /* 0x0000001e404a7c23 */ /* 0x004fc4000801084f */
[----:B------:R-:W-:Y:S01]  /*4690*/  FMNMX.FTZ R70, R28, R73, !PT ;  /* 0x000000491c467209 */ /* 0x000fe20007810000 */
[----:B------:R-:W-:-:S02]  /*46a0*/  FFMA.FTZ R73, R68, UR30, -R79 ;  /* 0x0000001e44497c23 */ /* 0x000fc4000801084f */
[----:B------:R-:W2:Y:S01]  /*46b0*/  MUFU.EX2 R42, R76 ;  /* 0x0000004c002a7308 */ /* 0x000ea20000000800 */
[----:B------:R-:W-:-:S04]  /*46c0*/  FMNMX.FTZ R69, R29, R70, !PT ;  /* 0x000000461d457209 */ /* 0x000fc80007810000 */
[----:B------:R-:W-:-:S03]  /*46d0*/  FMNMX.FTZ R70, R30, R69, !PT ;  /* 0x000000451e467209 */ /* 0x000fc60007810000 */
[----:B------:R-:W4:Y:S01]  /*46e0*/  MUFU.EX2 R45, R45 ;  /* 0x0000002d002d7308 */ /* 0x000f220000000800 */
[----:B------:R-:W-:Y:S01]  /*46f0*/  FMNMX.FTZ R69, R31, R70, !PT ;  /* 0x000000461f457209 */ /* 0x000fe20007810000 */
[----:B------:R-:W-:-:S03]  /*4700*/  FFMA.FTZ R70, R66, UR30, -R79 ;  /* 0x0000001e42467c23 */ /* 0x000fc6000801084f */
[----:B------:R-:W-:-:S03]  /*4710*/  FMNMX.FTZ R68, R32, R69, !PT ;  /* 0x0000004520447209 */ /* 0x000fc60007810000 */
[----:B------:R-:W5:Y:S01]  /*4720*/  MUFU.EX2 R77, R77 ;  /* 0x0000004d004d7308 */ /* 0x000f620000000800 */
[----:B------:R-:W-:Y:S01]  /*4730*/  FMNMX.FTZ R69, R33, R68, !PT ;  /* 0x0000004421457209 */ /* 0x000fe20007810000 */
[----:B------:R-:W-:-:S03]  /*4740*/  FFMA.FTZ R68, R65, UR30, -R79 ;  /* 0x0000001e41447c23 */ /* 0x000fc6000801084f */
[----:B------:R-:W-:-:S03]  /*4750*/  FMNMX.FTZ R66, R34, R69, !PT ;  /* 0x0000004522427209 */ /* 0x000fc60007810000 */
[----:B------:R-:W5:Y:S01]  /*4760*/  MUFU.EX2 R78, R78 ;  /* 0x0000004e004e7308 */ /* 0x000f620000000800 */
[----:B------:R-:W-:-:S04]  /*4770*/  FMNMX.FTZ R65, R35, R66, !PT ;  /* 0x0000004223417209 */ /* 0x000fc80007810000 */
[----:B------:R-:W-:-:S03]  /*4780*/  FMNMX.FTZ R66, R36, R65, !PT ;  /* 0x0000004124427209 */ /* 0x000fc60007810000 */
[----:B------:R-:W-:Y:S01]  /*4790*/  MUFU.EX2 R69, R68 ;  /* 0x0000004400457308 */ /* 0x000fe20000000800 */
[----:B------:R-:W-:-:S04]  /*47a0*/  FMNMX.FTZ R65, R37, R66, !PT ;  /* 0x0000004225417209 */ /* 0x000fc80007810000 */
[----:B------:R-:W-:-:S03]  /*47b0*/  FMNMX.FTZ R64, R38, R65, !PT ;  /* 0x0000004126407209 */ /* 0x000fc60007810000 */
[----:B------:R-:W5:Y:S01]  /*47c0*/  MUFU.EX2 R44, R44 ;  /* 0x0000002c002c7308 */ /* 0x000f620000000800 */
[----:B------:R-:W-:-:S04]  /*47d0*/  FMNMX.FTZ R64, R41, R64, !PT ;  /* 0x0000004029407209 */ /* 0x000fc80007810000 */
[----:B------:R-:W-:Y:S01]  /*47e0*/  FMNMX.FTZ R65, R39, R64, !PT ;  /* 0x0000004027417209 */ /* 0x000fe20007810000 */
[----:B------:R-:W-:-:S02]  /*47f0*/  FFMA.FTZ R64, R59, UR30, -R79 ;  /* 0x0000001e3b407c23 */ /* 0x000fc4000801084f */
[----:B------:R-:W-:Y:S01]  /*4800*/  MUFU.EX2 R72, R72 ;  /* 0x0000004800487308 */ /* 0x000fe20000000800 */
[----:B------:R-:W-:-:S04]  /*4810*/  FMNMX.FTZ R65, R40, R65, !PT ;  /* 0x0000004128417209 */ /* 0x000fc80007810000 */
[----:B------:R-:W-:-:S03]  /*4820*/  FMNMX.FTZ R65, R46, R65, !PT ;  /* 0x000000412e417209 */ /* 0x000fc60007810000 */
[----:B------:R-:W-:Y:S01]  /*4830*/  MUFU.EX2 R73, R73 ;  /* 0x0000004900497308 */ /* 0x000fe20000000800 */
[----:B------:R-:W-:Y:S01]  /*4840*/  FMNMX.FTZ R62, R48, R65, !PT ;  /* 0x00000041303e7209 */ /* 0x000fe20007810000 */
[----:B------:R-:W-:-:S03]  /*4850*/  FFMA.FTZ R65, R58, UR30, -R79 ;  /* 0x0000001e3a417c23 */ /* 0x000fc6000801084f */
[----:B------:R-:W-:-:S03]  /*4860*/  FMNMX.FTZ R62, R47, R62, !PT ;  /* 0x0000003e2f3e7209 */ /* 0x000fc60007810000 */
[----:B------:R-:W-:Y:S01]  /*4870*/  MUFU.EX2 R70, R70 ;  /* 0x0000004600467308 */ /* 0x000fe20000000800 */
[----:B------:R-:W-:-:S04]  /*4880*/  FMNMX.FTZ R59, R49, R62, !PT ;  /* 0x0000003e313b7209 */ /* 0x000fc80007810000 */
[----:B------:R-:W-:-:S03]  /*4890*/  FMNMX.FTZ R59, R50, R59, !PT ;  /* 0x0000003b323b7209 */ /* 0x000fc60007810000 */
[----:B------:R0:W-:Y:S02]  /*48a0*/  MUFU.EX2 R62, R57 ;  /* 0x00000039003e7308 */ /* 0x0001e40000000800 */
[----:B------:R-:W1:Y:S06]  /*48b0*/  SHFL.BFLY PT, R58, R59, 0x2, 0x1f ;  /* 0x0c401f003b3a7f89 */ /* 0x000e6c00000e0000 */
[----:B------:R-:W-:Y:S01]  /*48c0*/  MUFU.EX2 R74, R74 ;  /* 0x0000004a004a7308 */ /* 0x000fe20000000800 */
[----:B0-----:R-:W-:-:S07]  /*48d0*/  FFMA.FTZ R57, R51, UR30, -R79 ;  /* 0x0000001e33397c23 */ /* 0x001fce000801084f */
[----:B------:R-:W-:Y:S08]  /*48e0*/  MUFU.EX2 R65, R65 ;  /* 0x0000004100417308 */ /* 0x000ff00000000800 */
[----:B------:R-:W-:Y:S01]  /*48f0*/  MUFU.EX2 R61, R61 ;  /* 0x0000003d003d7308 */ /* 0x000fe20000000800 */
[----:B-1----:R-:W-:Y:S01]  /*4900*/  FMNMX.FTZ R58, R59, R58, !PT ;  /* 0x0000003a3b3a7209 */ /* 0x002fe20007810000 */
[--C-:B------:R-:W-:Y:S01]  /*4910*/  FFMA.FTZ R59, R9, UR30, -R79.reuse ;  /* 0x0000001e093b7c23 */ /* 0x100fe2000801084f */
[----:B------:R-:W-:-:S01]  /*4920*/  FFMA.FTZ R9, R8, UR30, -R79 ;  /* 0x0000001e08097c23 */ /* 0x000fc2000801084f */
[--C-:B------:R-:W-:Y:S01]  /*4930*/  FFMA.FTZ R8, R7, UR30, -R79.reuse ;  /* 0x0000001e07087c23 */ /* 0x100fe2000801084f */
[----:B------:R-:W-:-:S01]  /*4940*/  FFMA.FTZ R7, R6, UR30, -R79 ;  /* 0x0000001e06077c23 */ /* 0x000fc2000801084f */
[----:B------:R-:W0:Y:S02]  /*4950*/  SHFL.BFLY PT, R51, R58, 0x1, 0x1f ;  /* 0x0c201f003a337f89 */ /* 0x000e2400000e0000 */
[----:B------:R1:W-:Y:S08]  /*4960*/  MUFU.EX2 R66, R59 ;  /* 0x0000003b00427308 */ /* 0x0003f00000000800 */
[----:B------:R-:W-:Y:S01]  /*4970*/  MUFU.EX2 R64, R64 ;  /* 0x0000004000407308 */ /* 0x000fe20000000800 */
[----:B-1----:R-:W-:-:S07]  /*4980*/  FADD.FTZ R59, R2, R43 ;  /* 0x0000002b023b7221 */ /* 0x002fce0000010000 */
[----:B------:R-:W-:Y:S01]  /*4990*/  MUFU.EX2 R54, R54 ;  /* 0x0000003600367308 */ /* 0x000fe20000000800 */
[----:B0-----:R-:W-:Y:S01]  /*49a0*/  FMNMX.FTZ R6, R58, R51, !PT ;  /* 0x000000333a067209 */ /* 0x001fe20007810000 */
[----:B------:R-:W-:Y:S02]  /*49b0*/  IMAD.U32 R51, RZ, RZ, UR30 ;  /* 0x0000001eff337e24 */ /* 0x000fe4000f8e00ff */
[----:B------:R-:W-:-:S04]  /*49c0*/  FADD.FTZ R58, R60, R59 ;  /* 0x0000003b3c3a7221 */ /* 0x000fc80000010000 */
[----:B------:R-:W-:Y:S01]  /*49d0*/  MUFU.EX2 R53, R53 ;  /* 0x0000003500357308 */ /* 0x000fe20000000800 */
[C---:B------:R-:W-:Y:S01]  /*49e0*/  FSETP.NEU.FTZ.AND P2, PT, R6.reuse, -INF , PT ;  /* 0xff8000000600780b */ /* 0x040fe20003f5d000 */
[----:B------:R-:W-:Y:S01]  /*49f0*/  FFMA.FTZ R51, R6, R51, -8 ;  /* 0xc100000006337423 */ /* 0x000fe20000010033 */
[----:B---3--:R-:W-:-:S04]  /*4a00*/  FADD.FTZ R59, R63, R58 ;  /* 0x0000003a3f3b7221 */ /* 0x008fc80000010000 */
[----:B------:R-:W-:Y:S01]  /*4a10*/  FSEL R51, R51, RZ, P2 ;  /* 0x000000ff33337208 */ /* 0x000fe20001000000 */
[----:B--2---:R-:W-:-:S01]  /*4a20*/  FADD.FTZ R58, R42, R59 ;  /* 0x0000003b2a3a7221 */ /* 0x004fc20000010000 */
[----:B------:R-:W-:Y:S01]  /*4a30*/  MUFU.EX2 R56, R56 ;  /* 0x0000003800387308 */ /* 0x000fe20000000800 */
[----:B------:R-:W-:Y:S02]  /*4a40*/  PLOP3.LUT P2, PT, PT, PT, UP1, 0x40, 0x0 ;  /* 0x000000000000781c */ /* 0x000fe40003f4e818 */
        /* <DEDUP_REMOVED lines=8> */
[----:B----4-:R-:W-:Y:S01]  /*4ad0*/  FADD.FTZ R68, R45, R58 ;  /* 0x0000003a2d447221 */ /* 0x010fe20000010000 */
[----:B------:R-:W-:-:S01]  /*4ae0*/  FFMA.FTZ R20, R20, UR30, -R51 ;  /* 0x0000001e14147c23 */ /* 0x000fc20008010833 */
[--C-:B------:R-:W-:Y:S01]  /*4af0*/  FFMA.FTZ R21, R21, UR30, -R51.reuse ;  /* 0x0000001e15157c23 */ /* 0x100fe20008010833 */
[----:B------:R-:W-:-:S01]  /*4b00*/  FFMA.FTZ R24, R24, UR30, -R51 ;  /* 0x0000001e18187c23 */ /* 0x000fc20008010833 */
[----:B-----5:R-:W-:Y:S01]  /*4b10*/  FADD.FTZ R67, R77, R68 ;  /* 0x000000444d437221 */ /* 0x020fe20000010000 */
[----:B------:R-:W-:Y:S01]  /*4b20*/  F2FP.SATFINITE.E4M3.F32.PACK_AB_MERGE_C R68, R63, R60, RZ ;  /* 0x0000003c3f44723e */ /* 0x000fe200048070ff */
[----:B------:R-:W0:Y:S01]  /*4b30*/  MUFU.EX2 R10, R10 ;  /* 0x0000000a000a7308 */ /* 0x000e220000000800 */
[----:B------:R-:W-:-:S01]  /*4b40*/  FFMA.FTZ R25, R25, UR30, -R51 ;  /* 0x0000001e19197c23 */ /* 0x000fc20008010833 */
[----:B------:R-:W-:Y:S01]  /*4b50*/  FADD.FTZ R67, R78, R67 ;  /* 0x000000434e437221 */ /* 0x000fe20000010000 */
[----:B------:R-:W-:Y:S01]  /*4b60*/  F2FP.SATFINITE.E4M3.F32.PACK_AB_MERGE_C R196, R43, R2, R68 ;  /* 0x000000022bc4723e */ /* 0x000fe20004807044 */
[--C-:B------:R-:W-:Y:S01]  /*4b70*/  FFMA.FTZ R26, R26, UR30, -R51.reuse ;  /* 0x0000001e1a1a7c23 */ /* 0x100fe20008010833 */
[----:B------:R-:W-:-:S01]  /*4b80*/  FFMA.FTZ R27, R27, UR30, -R51 ;  /* 0x0000001e1b1b7c23 */ /* 0x000fc20008010833 */
[----:B------:R-:W-:Y:S01]  /*4b90*/  FADD.FTZ R60, R44, R67 ;  /* 0x000000432c3c7221 */ /* 0x000fe20000010000 */
[----:B------:R-:W-:-:S01]  /*4ba0*/  FFMA.FTZ R28, R28, UR30, -R51 ;  /* 0x0000001e1c1c7c23 */ /* 0x000fc20008010833 */
[----:B------:R-:W1:Y:S01]  /*4bb0*/  MUFU.EX2 R11, R11 ;  /* 0x0000000b000b7308 */ /* 0x000e620000000800 */
[----:B------:R-:W-:Y:S01]  /*4bc0*/  F2FP.SATFINITE.E4M3.F32.PACK_AB_MERGE_C R77, R78, R77, RZ ;  /* 0x0000004d4e4d723e */ /* 0x000fe200048070ff */
[----:B------:R-:W-:Y:S01]  /*4bd0*/  FADD.FTZ R63, R81, R60 ;  /* 0x0000003c513f7221 */ /* 0x000fe20000010000 */
[----:B------:R-:W-:-:S01]  /*4be0*/  FFMA.FTZ R29, R29, UR30, -R51 ;  /* 0x0000001e1d1d7c23 */ /* 0x000fc20008010833 */
[----:B------:R-:W-:Y:S01]  /*4bf0*/  FFMA.FTZ R30, R30, UR30, -R51 ;  /* 0x0000001e1e1e7c23 */ /* 0x000fe20008010833 */
[----:B------:R-:W-:Y:S01]  /*4c00*/  F2FP.SATFINITE.E4M3.F32.PACK_AB_MERGE_C R198, R45, R42, R77 ;  /* 0x0000002a2dc6723e */ /* 0x000fe2000480704d */
        /* <DEDUP_REMOVED lines=21> */
[----:B------:R-:W-:-:S05]  /*4d60*/  FFMA.FTZ R50, R50, UR30, -R51 ;  /* 0x0000001e32327c23 */ /* 0x000fca0008010833 */
[----:B------:R-:W2:Y:S01]  /*4d70*/  MUFU.EX2 R15, R15 ;  /* 0x0000000f000f7308 */ /* 0x000ea20000000800 */
[----:B0-----:R-:W-:-:S01]  /*4d80*/  FADD.FTZ R59, R13, R58 ;  /* 0x0000003a0d3b7221 */ /* 0x001fc20000010000 */
[----:B------:R-:W-:Y:S01]  /*4d90*/  FADD.FTZ R58, R72, R63 ;  /* 0x0000003f483a7221 */ /* 0x000fe20000010000 */
[----:B------:R-:W-:-:S03]  /*4da0*/  F2FP.SATFINITE.E4M3.F32.PACK_AB_MERGE_C R72, R73, R72, RZ ;  /* 0x000000484948723e */ /* 0x000fc600048070ff */
[----:B------:R-:W-:Y:S01]  /*4db0*/  FADD.FTZ R73, R73, R58 ;  /* 0x0000003a49497221 */ /* 0x000fe20000010000 */
[----:B------:R-:W-:Y:S01]  /*4dc0*/  F2FP.SATFINITE.E4M3.F32.PACK_AB_MERGE_C R192, R81, R44, R72 ;  /* 0x0000002c51c0723e */ /* 0x000fe20004807048 */
[----:B------:R-:W0:Y:S01]  /*4dd0*/  MUFU.EX2 R20, R20 ;  /* 0x0000001400147308 */ /* 0x000e220000000800 */
[----:B-1----:R-:W-:-:S01]  /*4de0*/  FADD.FTZ R2, R14, R59 ;  /* 0x0000003b0e027221 */ /* 0x002fc20000010000 */
[----:B------:R-:W-:-:S04]  /*4df0*/  FADD.FTZ R42, R70, R73 ;  /* 0x00000049462a7221 */ /* 0x000fc80000010000 */
[----:B------:R-:W-:Y:S01]  /*4e00*/  FADD.FTZ R45, R69, R42 ;  /* 0x0000002a452d7221 */ /* 0x000fe20000010000 */
[----:B------:R-:W-:Y:S01]  /*4e10*/  F2FP.SATFINITE.E4M3.F32.PACK_AB_MERGE_C R42, R71, R74, RZ ;  /* 0x0000004a472a723e */ /* 0x000fe200048070ff */
[----:B------:R-:W1:Y:S01]  /*4e20*/  MUFU.EX2 R21, R21 ;  /* 0x0000001500157308 */ /* 0x000e620000000800 */
[----:B--2---:R-:W-:-:S01]  /*4e30*/  FADD.FTZ R43, R15, R2 ;  /* 0x000000020f2b7221 */ /* 0x004fc20000010000 */
[----:B------:R-:W-:Y:S01]  /*4e40*/  FADD.FTZ R74, R74, R45 ;  /* 0x0000002d4a4a7221 */ /* 0x000fe20000010000 */
[----:B------:R-:W-:Y:S02]  /*4e50*/  F2FP.SATFINITE.E4M3.F32.PACK_AB_MERGE_C R194, R69, R70, R42 ;  /* 0x0000004645c2723e */ /* 0x000fe4000480702a */
[----:B------:R-:W-:Y:S01]  /*4e60*/  F2FP.SATFINITE.E4M3.F32.PACK_AB_MERGE_C R42, R62, R65, RZ ;  /* 0x000000413e2a723e */ /* 0x000fe200048070ff */
[----:B------:R-:W-:-:S02]  /*4e70*/  FADD.FTZ R74, R71, R74 ;  /* 0x0000004a474a7221 */ /* 0x000fc40000010000 */
[----:B------:R-:W2:Y:S01]  /*4e80*/  MUFU.EX2 R24, R24 ;  /* 0x0000001800187308 */ /* 0x000ea20000000800 */
[----:B0-----:R-:W-:-:S01]  /*4e90*/  FADD.FTZ R2, R20, R43 ;  /* 0x0000002b14027221 */ /* 0x001fc20000010000 */
[----:B------:R-:W-:Y:S01]  /*4ea0*/  F2FP.SATFINITE.E4M3.F32.PACK_AB_MERGE_C R188, R64, R61, R42 ;  /* 0x0000003d40bc723e */ /* 0x000fe2000480702a */
[----:B------:R-:W-:-:S01]  /*4eb0*/  FADD.FTZ R45, R61, R74 ;  /* 0x0000004a3d2d7221 */ /* 0x000fc20000010000 */
[----:B------:R-:W-:-:S03]  /*4ec0*/  F2FP.SATFINITE.E4M3.F32.PACK_AB_MERGE_C R20, R20, R15, RZ ;  /* 0x0000000f1414723e */ /* 0x000fc600048070ff */
[----:B------:R-:W-:Y:S01]  /*4ed0*/  FADD.FTZ R64, R64, R45 ;  /* 0x0000002d40407221 */ /* 0x000fe20000010000 */
[----:B------:R-:W0:Y:S01]  /*4ee0*/  MUFU.EX2 R25, R25 ;  /* 0x0000001900197308 */ /* 0x000e220000000800 */
[----:B-1----:R-:W-:-:S01]  /*4ef0*/  FADD.FTZ R43, R21, R2 ;  /* 0x00000002152b7221 */ /* 0x002fc20000010000 */
[----:B------:R-:W-:Y:S01]  /*4f00*/  F2FP.SATFINITE.E4M3.F32.PACK_AB_MERGE_C R199, R14, R13, R20 ;  /* 0x0000000d0ec7723e */ /* 0x000fe20004807014 */
[----:B------:R-:W-:-:S04]  /*4f10*/  FADD.FTZ R65, R65, R64 ;  /* 0x0000004041417221 */ /* 0x000fc80000010000 */
[----:B------:R-:W-:Y:S01]  /*4f20*/  FADD.FTZ R65, R62, R65 ;  /* 0x000000413e417221 */ /* 0x000fe20000010000 */
[----:B------:R-:W1:Y:S01]  /*4f30*/  MUFU.EX2 R26, R26 ;  /* 0x0000001a001a7308 */ /* 0x000e620000000800 */
[----:B--2---:R-:W-:-:S07]  /*4f40*/  FADD.FTZ R2, R24, R43 ;  /* 0x0000002b18027221 */ /* 0x004fce0000010000 */
[----:B------:R-:W2:Y:S01]  /*4f50*/  MUFU.EX2 R27, R27 ;  /* 0x0000001b001b7308 */ /* 0x000ea20000000800 */
[----:B0-----:R-:W-:-:S07]  /*4f60*/  FADD.FTZ R43, R25, R2 ;  /* 0x00000002192b7221 */ /* 0x001fce0000010000 */
[----:B------:R-:W0:Y:S01]  /*4f70*/  MUFU.EX2 R28, R28 ;  /* 0x0000001c001c7308 */ /* 0x000e220000000800 */
[----:B-1----:R-:W-:-:S01]  /*4f80*/  FADD.FTZ R2, R26, R43 ;  /* 0x0000002b1a027221 */ /* 0x002fc20000010000 */
[----:B------:R-:W-:-:S04]  /*4f90*/  F2FP.SATFINITE.E4M3.F32.PACK_AB_MERGE_C R25, R26, R25, RZ ;  /* 0x000000191a19723e */ /* 0x000fc800048070ff */
[----:B------:R-:W-:Y:S02]  /*4fa0*/  F2FP.SATFINITE.E4M3.F32.PACK_AB_MERGE_C R193, R24, R21, R25 ;  /* 0x0000001518c1723e */ /* 0x000fe40004807019 */
[----:B------:R-:W1:Y:S01]  /*4fb0*/  MUFU.EX2 R29, R29 ;  /* 0x0000001d001d7308 */ /* 0x000e620000000800 */
[----:B--2---:R-:W-:-:S07]  /*4fc0*/  FADD.FTZ R43, R27, R2 ;  /* 0x000000021b2b7221 */ /* 0x004fce0000010000 */
[----:B------:R-:W2:Y:S01]  /*4fd0*/  MUFU.EX2 R30, R30 ;  /* 0x0000001e001e7308 */ /* 0x000ea20000000800 */
[----:B0-----:R-:W-:-:S07]  /*4fe0*/  FADD.FTZ R42, R28, R43 ;  /* 0x0000002b1c2a7221 */ /* 0x001fce0000010000 */
[----:B------:R-:W-:Y:S01]  /*4ff0*/  MUFU.EX2 R31, R31 ;  /* 0x0000001f001f7308 */ /* 0x000fe20000000800 */
[----:B-1----:R-:W-:-:S07]  /*5000*/  FADD.FTZ R43, R29, R42 ;  /* 0x0000002a1d2b7221 */ /* 0x002fce0000010000 */
[----:B------:R-:W0:Y:S01]  /*5010*/  MUFU.EX2 R55, R55 ;  /* 0x0000003700377308 */ /* 0x000e220000000800 */
[----:B--2---:R-:W-:-:S01]  /*5020*/  FADD.FTZ R42, R30, R43 ;  /* 0x0000002b1e2a7221 */ /* 0x004fc20000010000 */
[----:B------:R-:W-:Y:S02]  /*5030*/  F2FP.SATFINITE.E4M3.F32.PACK_AB_MERGE_C R43, R12, R11, RZ ;  /* 0x0000000b0c2b723e */ /* 0x000fe400048070ff */
[----:B------:R-:W-:Y:S02]  /*5040*/  F2FP.SATFINITE.E4M3.F32.PACK_AB_MERGE_C R12, R53, R54, RZ ;  /* 0x00000036350c723e */ /* 0x000fe400048070ff */
[----:B------:R-:W-:Y:S02]  /*5050*/  F2FP.SATFINITE.E4M3.F32.PACK_AB_MERGE_C R197, R10, R75, R43 ;  /* 0x0000004b0ac5723e */ /* 0x000fe4000480702b */
[----:B------:R-:W1:Y:S01]  /*5060*/  MUFU.EX2 R32, R32 ;  /* 0x0000002000207308 */ /* 0x000e620000000800 */
[----:B------:R-:W-:-:S04]  /*5070*/  F2FP.SATFINITE.E4M3.F32.PACK_AB_MERGE_C R29, R30, R29, RZ ;  /* 0x0000001d1e1d723e */ /* 0x000fc800048070ff */
[----:B------:R-:W-:-:S03]  /*5080*/  F2FP.SATFINITE.E4M3.F32.PACK_AB_MERGE_C R195, R28, R27, R29 ;  /* 0x0000001b1cc3723e */ /* 0x000fc6000480701d */
[----:B------:R-:W2:Y:S01]  /*5090*/  MUFU.EX2 R33, R33 ;  /* 0x0000002100217308 */ /* 0x000ea20000000800 */
[----:B0-----:R-:W-:Y:S01]  /*50a0*/  F2FP.SATFINITE.E4M3.F32.PACK_AB_MERGE_C R190, R55, R56, R12 ;  /* 0x0000003837be723e */ /* 0x001fe2000480700c */
[----:B------:R-:W-:-:S04]  /*50b0*/  FADD.FTZ R56, R56, R65 ;  /* 0x0000004138387221 */ /* 0x000fc80000010000 */
[----:B------:R-:W-:Y:S02]  /*50c0*/  FADD.FTZ R55, R55, R56 ;  /* 0x0000003837377221 */ /* 0x000fe40000010000 */
[----:B------:R-:W0:Y:S02]  /*50d0*/  MUFU.EX2 R34, R34 ;  /* 0x0000002200227308 */ /* 0x000e240000000800 */
[----:B------:R-:W-:-:S04]  /*50e0*/  FADD.FTZ R54, R54, R55 ;  /* 0x0000003736367221 */ /* 0x000fc80000010000 */
[----:B------:R-:W-:Y:S02]  /*50f0*/  FADD.FTZ R53, R53, R54 ;  /* 0x0000003635357221 */ /* 0x000fe40000010000 */
[----:B------:R-:W3:Y:S08]  /*5100*/  MUFU.EX2 R35, R35 ;  /* 0x0000002300237308 */ /* 0x000ef00000000800 */
[----:B------:R4:W-:Y:S08]  /*5110*/  MUFU.EX2 R2, R39 ;  /* 0x0000002700027308 */ /* 0x0009f00000000800 */
[----:B------:R-:W5:Y:S01]  /*5120*/  MUFU.EX2 R9, R9 ;  /* 0x0000000900097308 */ /* 0x000f620000000800 */
[----:B----4-:R-:W-:-:S04]  /*5130*/  FADD.FTZ R39, R31, R42 ;  /* 0x0000002a1f277221 */ /* 0x010fc80000010000 */
[----:B-1----:R-:W-:-:S03]  /*5140*/  FADD.FTZ R12, R32, R39 ;  /* 0x00000027200c7221 */ /* 0x002fc60000010000 */
[----:B------:R-:W1:Y:S01]  /*5150*/  MUFU.EX2 R36, R36 ;  /* 0x0000002400247308 */ /* 0x000e620000000800 */
[----:B--2---:R-:W-:-:S01]  /*5160*/  FADD.FTZ R15, R33, R12 ;  /* 0x0000000c210f7221 */ /* 0x004fc20000010000 */
[----:B0-----:R-:W-:-:S03]  /*5170*/  F2FP.SATFINITE.E4M3.F32.PACK_AB_MERGE_C R33, R34, R33, RZ ;  /* 0x000000212221723e */ /* 0x001fc600048070ff */
[----:B------:R-:W-:Y:S01]  /*5180*/  FADD.FTZ R12, R34, R15 ;  /* 0x0000000f220c7221 */ /* 0x000fe20000010000 */
[----:B------:R-:W-:Y:S02]  /*5190*/  F2FP.SATFINITE.E4M3.F32.PACK_AB_MERGE_C R189, R32, R31, R33 ;  /* 0x0000001f20bd723e */ /* 0x000fe40004807021 */
[----:B------:R-:W-:Y:S01]  /*51a0*/  MUFU.EX2 R52, R52 ;  /* 0x0000003400347308 */ /* 0x000fe20000000800 */
[----:B---3--:R-:W-:-:S01]  /*51b0*/  FADD.FTZ R15, R35, R12 ;  /* 0x0000000c230f7221 */ /* 0x008fc20000010000 */
[----:B-----5:R-:W-:-:S06]  /*51c0*/  F2FP.SATFINITE.E4M3.F32.PACK_AB_MERGE_C R26, R9, R66, RZ ;  /* 0x00000042091a723e */ /* 0x020fcc00048070ff */
[----:B------:R-:W0:Y:S01]  /*51d0*/  MUFU.EX2 R57, R57 ;  /* 0x0000003900397308 */ /* 0x000e220000000800 */
[----:B-1----:R-:W-:-:S07]  /*51e0*/  FADD.FTZ R12, R36, R15 ;  /* 0x0000000f240c7221 */ /* 0x002fce0000010000 */
[----:B------:R-:W1:Y:S08]  /*51f0*/  MUFU.EX2 R37, R37 ;  /* 0x0000002500257308 */ /* 0x000e700000000800 */
[----:B------:R-:W2:Y:S01]  /*5200*/  MUFU.EX2 R38, R38 ;  /* 0x0000002600267308 */ /* 0x000ea20000000800 */
[----:B0-----:R-:W-:Y:S01]  /*5210*/  F2FP.SATFINITE.E4M3.F32.PACK_AB_MERGE_C R184, R57, R52, R26 ;  /* 0x0000003439b8723e */ /* 0x001fe2000480701a */
[----:B------:R-:W-:-:S04]  /*5220*/  FADD.FTZ R52, R52, R53 ;  /* 0x0000003534347221 */ /* 0x000fc80000010000 */
[----:B------:R-:W-:Y:S02]  /*5230*/  FADD.FTZ R57, R57, R52 ;  /* 0x0000003439397221 */ /* 0x000fe40000010000 */
[----:B------:R-:W0:Y:S01]  /*5240*/  MUFU.EX2 R41, R41 ;  /* 0x0000002900297308 */ /* 0x000e220000000800 */
[----:B-1----:R-:W-:-:S01]  /*5250*/  FADD.FTZ R13, R37, R12 ;  /* 0x0000000c250d7221 */ /* 0x002fc20000010000 */
[----:B------:R-:W-:-:S04]  /*5260*/  FADD.FTZ R66, R66, R57 ;  /* 0x0000003942427221 */ /* 0x000fc80000010000 */
[----:B------:R-:W-:Y:S02]  /*5270*/  FADD.FTZ R9, R9, R66 ;  /* 0x0000004209097221 */ /* 0x000fe40000010000 */
[----:B------:R-:W-:Y:S01]  /*5280*/  MUFU.EX2 R3, R3 ;  /* 0x0000000300037308 */ /* 0x000fe20000000800 */
[C---:B--2---:R-:W-:Y:S01]  /*5290*/  F2FP.SATFINITE.E4M3.F32.PACK_AB_MERGE_C R37, R38.reuse, R37, RZ ;  /* 0x000000252625723e */ /* 0x044fe200048070ff */
[----:B------:R-:W-:-:S03]  /*52a0*/  FADD.FTZ R38, R38, R13 ;  /* 0x0000000d26267221 */ /* 0x000fc60000010000 */
[----:B------:R-:W-:-:S03]  /*52b0*/  F2FP.SATFINITE.E4M3.F32.PACK_AB_MERGE_C R191, R36, R35, R37 ;  /* 0x0000002324bf723e */ /* 0x000fc60004807025 */
[----:B------:R-:W1:Y:S01]  /*52c0*/  MUFU.EX2 R4, R4 ;  /* 0x0000000400047308 */ /* 0x000e620000000800 */
[----:B0-----:R-:W-:-:S04]  /*52d0*/  FADD.FTZ R13, R41, R38 ;  /* 0x00000026290d7221 */ /* 0x001fc80000010000 */
[----:B------:R-:W-:-:S03]  /*52e0*/  FADD.FTZ R13, R2, R13 ;  /* 0x0000000d020d7221 */ /* 0x000fc60000010000 */
[----:B------:R-:W-:Y:S08]  /*52f0*/  MUFU.EX2 R8, R8 ;  /* 0x0000000800087308 */ /* 0x000ff00000000800 */
[----:B------:R-:W0:Y:S01]  /*5300*/  MUFU.EX2 R7, R7 ;  /* 0x0000000700077308 */ /* 0x000e220000000800 */
[----:B-1----:R-:W-:-:S07]  /*5310*/  F2FP.SATFINITE.E4M3.F32.PACK_AB_MERGE_C R10, R4, R3, RZ ;  /* 0x00000003040a723e */ /* 0x002fce00048070ff */
        /* <DEDUP_REMOVED lines=9> */
[----:B------:R-:W1:Y:S01]  /*53b0*/  MUFU.EX2 R47, R47 ;  /* 0x0000002f002f7308 */ /* 0x000e620000000800 */
[C---:B--2---:R-:W-:Y:S01]  /*53c0*/  F2FP.SATFINITE.E4M3.F32.PACK_AB_MERGE_C R40, R11.reuse, R40, RZ ;  /* 0x000000280b28723e */ /* 0x044fe200048070ff */
[----:B------:R-:W-:-:S03]  /*53d0*/  FADD.FTZ R11, R11, R8 ;  /* 0x000000080b0b7221 */ /* 0x000fc60000010000 */
[----:B------:R-:W-:-:S03]  /*53e0*/  F2FP.SATFINITE.E4M3.F32.PACK_AB_MERGE_C R185, R2, R41, R40 ;  /* 0x0000002902b9723e */ /* 0x000fc60004807028 */
[----:B------:R-:W-:Y:S01]  /*53f0*/  MUFU.EX2 R49, R49 ;  /* 0x0000003100317308 */ /* 0x000fe20000000800 */
[----:B0-----:R-:W-:-:S07]  /*5400*/  FADD.FTZ R2, R48, R11 ;  /* 0x0000000b30027221 */ /* 0x001fce0000010000 */
[----:B------:R-:W0:Y:S01]  /*5410*/  MUFU.EX2 R50, R50 ;  /* 0x0000003200327308 */ /* 0x000e220000000800 */
[----:B-1----:R-:W-:-:S01]  /*5420*/  FADD.FTZ R2, R47, R2 ;  /* 0x000000022f027221 */ /* 0x002fc20000010000 */
[----:B0-----:R-:W-:-:S03]  /*5430*/  F2FP.SATFINITE.E4M3.F32.PACK_AB_MERGE_C R7, R50, R49, RZ ;  /* 0x000000313207723e */ /* 0x001fc600048070ff */
[----:B------:R-:W-:Y:S01]  /*5440*/  FADD.FTZ R49, R49, R2 ;  /* 0x0000000231317221 */ /* 0x000fe20000010000 */
[----:B------:R-:W-:Y:S01]  /*5450*/  VIADD R2, R88, 0xfffffffe ;  /* 0xfffffffe58027836 */ /* 0x000fe20000000000 */
[----:B------:R-:W-:Y:S02]  /*5460*/  F2FP.SATFINITE.E4M3.F32.PACK_AB_MERGE_C R187, R47, R48, R7 ;  /* 0x000000302fbb723e */ /* 0x000fe40004807007 */
[----:B------:R-:W-:-:S01]  /*5470*/  FADD.FTZ R3, R50, R49 ;  /* 0x0000003132037221 */ /* 0x000fc20000010000 */
[----:B------:R-:W-:Y:S06]  /*5480*/  @P2 BRA `(.L_x_995) ;  /* 0x0000000000442947 */ /* 0x000fec0003800000 */
        /* <DEDUP_REMOVED lines=10> */
.L_x_996:
[----:B------:R-:W-:-:S11]  /*5530*/  UISETP.NE.AND UP2, UPT, UR7, 0x1, UPT ;  /* 0x000000010700788c */ /* 0x000fd6000bf45270 */
[----:B------:R-:W-:Y:S02]  /*5540*/  @UP2 ULDC.64 UR18, c[0x0][0x9e8] ;  /* 0x00027a0000122ab9 */ /* 0x000fe40000000a00 */
[----:B------:R-:W-:-:S04]  /*5550*/  UIMAD.WIDE.U32 UR10, UR14, UR18, URZ ;  /* 0x000000120e0a72a5 */ /* 0x000fc8000f8e003f */
[----:B------:R-:W-:-:S12]  /*5560*/  @UP2 USHF.R.U32.HI UR14, URZ, UR19, UR11 ;  /* 0x000000133f0e2299 */ /* 0x000fd8000801160b */
.L_x_997:
[----:B------:R-:W-:-:S04]  /*5570*/  UIMAD UR7, UR14, UR7, UR7 ;  /* 0x000000070e0772a4 */ /* 0x000fc8000f8e0207 */
[----:B------:R-:W-:-:S04]  /*5580*/  UISETP.LT.AND UP2, UPT, UR6, UR7, UPT ;  /* 0x000000070600728c */ /* 0x000fc8000bf41270 */
[----:B------:R-:W-:-:S12]  /*5590*/  USEL UR6, UR6, UR7, UP2 ;  /* 0x0000000706067287 */ /* 0x000fd80009000000 */
.L_x_995:
[----:B------:R-:W-:Y:S01]  /*55a0*/  USHF.R.S32.HI UR7, URZ, 0x1f, UR6 ;  /* 0x0000001f3f077899 */ /* 0x000fe20008011406 */
[----:B------:R-:W-:Y:S02]  /*55b0*/  CS2R R118, SRZ ;  /* 0x0000000000767805 */ /* 0x000fe4000001ff00 */
[----:B------:R-:W-:Y:S02]  /*55c0*/  CS2R R116, SRZ ;  /* 0x0000000000747805 */ /* 0x000fe4000001ff00 */
[----:B------:R-:W-:Y:S01]  /*55d0*/  CS2R R114, SRZ ;  /* 0x0000000000727805 */ /* 0x000fe2000001ff00 */
[----:B------:R-:W-:Y:S01]  /*55e0*/  ULEA.HI UR7, UR7, UR6, URZ, 0x7 ;  /* 0x0000000607077291 */ /* 0x000fe2000f8f383f */
[----:B------:R-:W-:Y:S02]  /*55f0*/  CS2R R112, SRZ ;  /* 0x0000000000707805 */ /* 0x000fe4000001ff00 */
[----:B------:R-:W-:Y:S02]  /*5600*/  CS2R R110, SRZ ;  /* 0x00000000006e7805 */ /* 0x000fe4000001ff00 */
[----:B------:R-:W-:Y:S01]  /*5610*/  CS2R R108, SRZ ;  /* 0x00000000006c7805 */ /* 0x000fe2000001ff00 */
[----:B------:R-:W-:Y:S01]  /*5620*/  USHF.R.S32.HI UR7, URZ, 0x7, UR7 ;  /* 0x000000073f077899 */ /* 0x000fe20008011407 */
[----:B------:R-:W-:-:S02]  /*5630*/  CS2R R106, SRZ ;  /* 0x00000000006a7805 */ /* 0x000fc4000001ff00 */
[----:B------:R-:W-:Y:S02]  /*5640*/  CS2R R104, SRZ ;  /* 0x0000000000687805 */ /* 0x000fe4000001ff00 */
[----:B------:R-:W-:Y:S01]  /*5650*/  CS2R R102, SRZ ;  /* 0x0000000000667805 */ /* 0x000fe2000001ff00 */
[----:B------:R-:W-:Y:S01]  /*5660*/  UISETP.LT.AND UP2, UPT, UR40, UR7, UPT ;  /* 0x000000072800728c */ /* 0x000fe2000bf41270 */
[----:B------:R-:W-:Y:S02]  /*5670*/  CS2R R100, SRZ ;  /* 0x0000000000647805 */ /* 0x000fe4000001ff00 */
[----:B------:R-:W-:Y:S02]  /*5680*/  CS2R R98, SRZ ;  /* 0x0000000000627805 */ /* 0x000fe4000001ff00 */
[----:B------:R-:W-:Y:S01]  /*5690*/  CS2R R96, SRZ ;  /* 0x0000000000607805 */ /* 0x000fe2000001ff00 */
[----:B------:R-:W-:Y:S01]  /*56a0*/  USEL UR35, UR40, UR7, !UP2 ;  /* 0x0000000728237287 */ /* 0x000fe2000d000000 */
[----:B------:R-:W-:-:S02]  /*56b0*/  CS2R R94, SRZ ;  /* 0x00000000005e7805 */ /* 0x000fc4000001ff00 */
[----:B------:R-:W-:Y:S02]  /*56c0*/  CS2R R92, SRZ ;  /* 0x00000000005c7805 */ /* 0x000fe4000001ff00 */
[----:B------:R-:W-:Y:S02]  /*56d0*/  CS2R R90, SRZ ;  /* 0x00000000005a7805 */ /* 0x000fe4000001ff00 */
[----:B------:R-:W-:Y:S02]  /*56e0*/  CS2R R88, SRZ ;  /* 0x0000000000587805 */ /* 0x000fe4000001ff00 */
[----:B------:R-:W-:Y:S02]  /*56f0*/  CS2R R86, SRZ ;  /* 0x0000000000567805 */ /* 0x000fe4000001ff00 */
[----:B------:R-:W-:Y:S02]  /*5700*/  ISETP.GE.AND P2, PT, R2, UR35, PT ;  /* 0x0000002302007c0c */ /* 0x000fe4000bf46270 */
        /* <DEDUP_REMOVED lines=31> */
[----:B------:R-:W-:Y:S06]  /*5900*/  @!P2 BRA `(.L_x_998) ;  /* 0x000000380060a947 */ /* 0x000fec0003800000 */
[----:B------:R-:W-:Y:S01]  /*5910*/  IMAD.MOV.U32 R119, RZ, RZ, RZ ;  /* 0x000000ffff777224 */ /* 0x000fe200078e00ff */
[----:B------:R-:W-:Y:S01]  /*5920*/  ULDC UR31, c[0x0][0x9e4] ;  /* 0x00027900001f7ab9 */ /* 0x000fe20000000800 */
[----:B------:R-:W-:Y:S01]  /*5930*/  ULDC UR30, c[0x0][0x988] ;  /* 0x00026200001e7ab9 */ /* 0x000fe20000000800 */
[----:B------:R-:W-:-:S05]  /*5940*/  ULDC UR32, c[0x0][0x9e0] ;  /* 0x0002780000207ab9 */ /* 0x000fca0000000800 */
.L_x_1016:
[----:B------:R-:W-:Y:S01]  /*5950*/  UIADD3 UR34, UR50, 0x1, URZ ;  /* 0x0000000132227890 */ /* 0x000fe2000fffe03f */
[----:B------:R-:W-:-:S03]  /*5960*/  ISETP.NE.AND P3, PT, RZ, UR37, PT ;  /* 0x00000025ff007c0c */ /* 0x000fc6000bf65270 */
[----:B------:R-:W-:-:S04]  /*5970*/  UISETP.NE.AND UP2, UPT, UR34, 0x2, UPT ;  /* 0x000000022200788c */ /* 0x000fc8000bf45270 */
[----:B------:R-:W-:Y:S02]  /*5980*/  USEL UR33, URZ, 0x1, UP2 ;  /* 0x000000013f217887 */ /* 0x000fe40009000000 */
[----:B------:R-:W-:Y:S02]  /*5990*/  USEL UR34, UR34, URZ, UP2 ;  /* 0x0000003f22227287 */ /* 0x000fe40009000000 */
[----:B------:R-:W-:Y:S02]  /*59a0*/  ULOP3.LUT UR33, UR45, UR33, URZ, 0x3c, !UPT ;  /* 0x000000212d217292 */ /* 0x000fe4000f8e3c3f */
[----:B------:R-:W-:Y:S10]  /*59b0*/  @P3 BRA `(.L_x_999) ;  /* 0x00000000002c3947 */ /* 0x000ff40003800000 */
[----:B------:R-:W-:Y:S05]  /*59c0*/  @!P0 BRA `(.L_x_1000) ;  /* 0x0000000000048947 */ /* 0x000fea0003800000 */
[----:B------:R-:W-:Y:S01]  /*59d0*/  BPT.TRAP 0x1 ;  /* 0x000000040000795c */ /* 0x000fe20000300000 */
.L_x_1000:
[----:B------:R-:W-:Y:S01]  /*59e0*/  ULEA UR6, UR34, UR36, 0x3 ;  /* 0x0000002422067291 */ /* 0x000fe2000f8e183f */
[----:B------:R-:W-:-:S05]  /*59f0*/  IMAD.U32 R7, RZ, RZ, UR33 ;  /* 0x00000021ff077e24 */ /* 0x000fca000f8e00ff */
[----:B------:R-:W-:-:S04]  /*5a00*/  SHF.L.U32 R7, R7, 0x1f, RZ ;  /* 0x0000001f07077819 */ /* 0x000fc800000006ff */
[----:B------:R0:W1:Y:S01]  /*5a10*/  SYNCS.PHASECHK.TRANS64.TRYWAIT P2, [UR6+0x2a830], R7 ;  /* 0x02a83007ff0075a7 */ /* 0x0000620008040146 */
[----:B------:R-:W-:Y:S05]  /*5a20*/  @!P0 BRA `(.L_x_1001) ;  /* 0x0000000000048947 */ /* 0x000fea0003800000 */
[----:B------:R-:W-:Y:S01]  /*5a30*/  BPT.TRAP 0x1 ;  /* 0x000000040000795c */ /* 0x000fe20000300000 */
.L_x_1001:
[----:B-1----:R-:W-:Y:S05]  /*5a40*/  @P2 BRA `(.L_x_999) ;  /* 0x0000000000082947 */ /* 0x002fea0003800000 */
[----:B------:R-:W1:Y:S02]  /*5a50*/  SYNCS.PHASECHK.TRANS64.TRYWAIT P2, [UR6+0x2a830], R7 ;  /* 0x02a83007ff0075a7 */ /* 0x000e640008040146 */
[----:B-1----:R-:W-:Y:S05]  /*5a60*/  @!P2 BRA `(.L_x_1002) ;  /* 0x0000011c0068a947 */ /* 0x002fea0003800000 */
.L_x_999:
[----:B-1----:R-:W1:Y:S01]  /*5a70*/  S2R R8, SR_TID.X ;  /* 0x0000000000087919 */ /* 0x002e620000002100 */
[----:B------:R-:W-:Y:S01]  /*5a80*/  UIMAD UR26, UR34, 0x600, UR28 ;  /* 0x00000600221a78a4 */ /* 0x000fe2000f8e021c */
[----:B------:R-:W-:Y:S01]  /*5a90*/  UMOV UR27, 0x80000020 ;  /* 0x80000020001b7882 */ /* 0x000fe20000000000 */
[----:B------:R-:W-:Y:S02]  /*5aa0*/  UMOV UR7, 0x80000020 ;  /* 0x8000002000077882 */ /* 0x000fe40000000000 */
[----:B------:R-:W-:Y:S02]  /*5ab0*/  UIADD3 UR6, UR26, 0x2, URZ ;  /* 0x000000021a067890 */ /* 0x000fe4000fffe03f */
[----:B------:R-:W-:Y:S01]  /*5ac0*/  UIADD3 UR10, UR26, 0x200, URZ ;  /* 0x000002001a0a7890 */ /* 0x000fe2000fffe03f */
[----:B------:R-:W-:Y:S01]  /*5ad0*/  UMOV UR11, 0x80000020 ;  /* 0x80000020000b7882 */ /* 0x000fe20000000000 */
[----:B------:R-:W-:Y:S01]  /*5ae0*/  UIADD3 UR14, UR26, 0x202, URZ ;  /* 0x000002021a0e7890 */ /* 0x000fe2000fffe03f */
[----:B------:R-:W-:Y:S01]  /*5af0*/  UMOV UR15, 0x80000020 ;  /* 0x80000020000f7882 */ /* 0x000fe20000000000 */
[----:B------:R-:W-:Y:S01]  /*5b00*/  UIADD3 UR18, UR26, 0x400, URZ ;  /* 0x000004001a127890 */ /* 0x000fe2000fffe03f */
[----:B------:R-:W-:Y:S01]  /*5b10*/  UMOV UR19, 0x80000020 ;  /* 0x8000002000137882 */ /* 0x000fe20000000000 */
[----:B------:R-:W-:Y:S01]  /*5b20*/  UIADD3 UR22, UR26, 0x402, URZ ;  /* 0x000004021a167890 */ /* 0x000fe2000fffe03f */
[----:B------:R-:W-:Y:S01]  /*5b30*/  UMOV UR23, 0x80000020 ;  /* 0x8000002000177882 */ /* 0x000fe20000000000 */
[----:B-1----:R-:W-:-:S05]  /*5b40*/  SHF.R.U32.HI R8, RZ, 0x7, R8 ;  /* 0x00000007ff087819 */ /* 0x002fca0000011608 */
[----:B0-----:R-:W-:-:S05]  /*5b50*/  VIADD R7, R8, 0x8 ;  /* 0x0000000808077836 */ /* 0x001fca0000000000 */
[----:B------:R0:W-:Y:S06]  /*5b60*/  BAR.SYNC.DEFER_BLOCKING R7, 0x100 ;  /* 0x000400070000751d */ /* 0x0001ec0000010000 */
[----:B------:R-:W-:-:S06]  /*5b70*/  WARPGROUP.ARRIVE ;  /* 0x00000000000079c5 */ /* 0x000fcc0000000000 */
[----:B------:R-:W-:Y:S03]  /*5b80*/  QGMMA.64x128x32.F32.E4M3.E4M3 R120, gdesc[UR24], RZ, !UPT, gsb0 ;  /* 0x01e00000187879f3 */ /* 0x000fe6000c0008ff */
        /* <DEDUP_REMOVED lines=16> */
[----:B0-----:R-:W-:Y:S05]  /*5c90*/  @P3 BRA `(.L_x_1003) ;  /* 0x00000000002c3947 */ /* 0x001fea0003800000 */
[----:B------:R-:W-:Y:S05]  /*5ca0*/  @!P0 BRA `(.L_x_1004) ;  /* 0x0000000000048947 */ /* 0x000fea0003800000 */
[----:B------:R-:W-:Y:S01]  /*5cb0*/  BPT.TRAP 0x1 ;  /* 0x000000040000795c */ /* 0x000fe20000300000 */
.L_x_1004:
[----:B------:R-:W-:Y:S01]  /*5cc0*/  ULEA UR6, UR50, UR36, 0x3 ;  /* 0x0000002432067291 */ /* 0x000fe2000f8e183f */
[----:B------:R-:W-:-:S05]  /*5cd0*/  IMAD.U32 R7, RZ, RZ, UR45 ;  /* 0x0000002dff077e24 */ /* 0x000fca000f8e00ff */
[----:B------:R-:W-:-:S04]  /*5ce0*/  SHF.L.U32 R7, R7, 0x1f, RZ ;  /* 0x0000001f07077819 */ /* 0x000fc800000006ff */
[----:B------:R0:W1:Y:S01]  /*5cf0*/  SYNCS.PHASECHK.TRANS64.TRYWAIT P2, [UR6+0x2a850], R7 ;  /* 0x02a85007ff0075a7 */ /* 0x0000620008040146 */
[----:B------:R-:W-:Y:S05]  /*5d00*/  @!P0 BRA `(.L_x_1005) ;  /* 0x0000000000048947 */ /* 0x000fea0003800000 */
[----:B------:R-:W-:Y:S01]  /*5d10*/  BPT.TRAP 0x1 ;  /* 0x000000040000795c */ /* 0x000fe20000300000 */
.L_x_1005:
[----:B-1----:R-:W-:Y:S05]  /*5d20*/  @P2 BRA `(.L_x_1003) ;  /* 0x0000000000082947 */ /* 0x002fea0003800000 */
[----:B------:R-:W1:Y:S02]  /*5d30*/  SYNCS.PHASECHK.TRANS64.TRYWAIT P2, [UR6+0x2a850], R7 ;  /* 0x02a85007ff0075a7 */ /* 0x000e640008040146 */
[----:B-1----:R-:W-:Y:S05]  /*5d40*/  @!P2 BRA `(.L_x_1006) ;  /* 0x0000011800c8a947 */ /* 0x002fea0003800000 */
.L_x_1003:
[----:B------:R-:W-:Y:S01]  /*5d50*/  UIADD3 UR6, UR36, 0x400, URZ ;  /* 0x0000040024067890 */ /* 0x000fe2000fffe03f */
[----:B------:R-:W-:Y:S01]  /*5d60*/  WARPGROUP.ARRIVE ;  /* 0x00000000000079c5 */ /* 0x000fe20000000000 */
[----:B------:R-:W-:Y:S01]  /*5d70*/  UMOV UR7, 0x40000040 ;  /* 0x4000004000077882 */ /* 0x000fe20000000000 */
[----:B------:R-:W-:Y:S01]  /*5d80*/  PLOP3.LUT P2, PT, PT, PT, UP0, 0x80, 0x0 ;  /* 0x000000000000781c */ /* 0x000fe20003f4f008 */
[----:B------:R-:W-:-:S03]  /*5d90*/  USHF.R.U32.HI UR6, URZ, 0x4, UR6 ;  /* 0x000000043f067899 */ /* 0x000fc60008011606 */
[----:B------:R-:W2:Y:S01]  /*5da0*/  S2R R209, SR_TID.X ;  /* 0x0000000000d17919 */ /* 0x000ea20000002100 */
[----:B------:R-:W-:Y:S01]  /*5db0*/  PLOP3.LUT P3, PT, PT, PT, UP0, 0x80, 0x0 ;  /* 0x000000000000781c */ /* 0x000fe20003f6f008 */
[C---:B01----:R-:W-:Y:S01]  /*5dc0*/  FMUL.FTZ R7, R0.reuse, R122 ;  /* 0x0000007a00077220 */ /* 0x043fe20000410000 */
[----:B------:R-:W-:Y:S01]  /*5dd0*/  ULOP3.LUT UR6, UR6, 0x3fff, URZ, 0xc0, !UPT ;  /* 0x00003fff06067892 */ /* 0x000fe2000f8ec03f */
[C---:B------:R-:W-:Y:S01]  /*5de0*/  FMUL.FTZ R11, R0.reuse, R127 ;  /* 0x0000007f000b7220 */ /* 0x040fe20000410000 */
[C---:B------:R-:W-:Y:S01]  /*5df0*/  FMUL.FTZ R127, R0.reuse, R147 ;  /* 0x00000093007f7220 */ /* 0x040fe20000410000 */
[C---:B------:R-:W-:Y:S01]  /*5e00*/  FMUL.FTZ R8, R0.reuse, R123 ;  /* 0x0000007b00087220 */ /* 0x040fe20000410000 */
[----:B------:R-:W-:Y:S01]  /*5e10*/  ULOP3.LUT UR6, UR6, 0x10000, URZ, 0xfc, !UPT ;  /* 0x0001000006067892 */ /* 0x000fe2000f8efc3f */
[C---:B------:R-:W-:Y:S01]  /*5e20*/  FMUL.FTZ R13, R0.reuse, R131 ;  /* 0x00000083000d7220 */ /* 0x040fe20000410000 */
[----:B------:R-:W-:Y:S02]  /*5e30*/  IMAD.U32 R123, RZ, RZ, UR34 ;  /* 0x00000022ff7b7e24 */ /* 0x000fe4000f8e00ff */
[C---:B------:R-:W-:Y:S01]  /*5e40*/  FMUL.FTZ R9, R0.reuse, R120 ;  /* 0x0000007800097220 */ /* 0x040fe20000410000 */
[----:B------:R-:W-:Y:S01]  /*5e50*/  UIMAD UR10, UR50, 0x600, UR6 ;  /* 0x00000600320a78a4 */ /* 0x000fe2000f8e0206 */
[C---:B------:R-:W-:Y:S01]  /*5e60*/  FMUL.FTZ R20, R0.reuse, R121 ;  /* 0x0000007900147220 */ /* 0x040fe20000410000 */
[C---:B------:R-:W-:Y:S01]  /*5e70*/  FMUL.FTZ R14, R0.reuse, R134 ;  /* 0x00000086000e7220 */ /* 0x040fe20000410000 */
[C---:B------:R-:W-:Y:S01]  /*5e80*/  FMUL.FTZ R131, R0.reuse, R155 ;  /* 0x0000009b00837220 */ /* 0x040fe20000410000 */
[C---:B------:R-:W-:Y:S01]  /*5e90*/  FMUL.FTZ R121, R0.reuse, R124 ;  /* 0x0000007c00797220 */ /* 0x040fe20000410000 */
[C---:B------:R-:W-:Y:S01]  /*5ea0*/  FMUL.FTZ R10, R0.reuse, R126 ;  /* 0x0000007e000a7220 */ /* 0x040fe20000410000 */
[C---:B------:R-:W-:Y:S01]  /*5eb0*/  FMUL.FTZ R12, R0.reuse, R130 ;  /* 0x00000082000c7220 */ /* 0x040fe20000410000 */
[----:B------:R-:W-:Y:S01]  /*5ec0*/  UMOV UR6, UR10 ;  /* 0x0000000a00067c82 */ /* 0x000fe20008000000 */
[C---:B------:R-:W-:Y:S01]  /*5ed0*/  FMUL.FTZ R15, R0.reuse, R135 ;  /* 0x00000087000f7220 */ /* 0x040fe20000410000 */
[----:B------:R-:W-:Y:S01]  /*5ee0*/  QGMMA.64x192x32.F32.E4M3.E4M3 R24, R196, gdesc[UR4], R24, gsb0 ;  /* 0x02e00004c4187df3 */ /* 0x000fe20008000818 */
[----:B------:R-:W-:Y:S01]  /*5ef0*/  UIADD3 UR6, UR10, 0x2, URZ ;  /* 0x000000020a067890 */ /* 0x000fe2000fffe03f */
[C---:B------:R-:W-:Y:S01]  /*5f00*/  FMUL.FTZ R21, R0.reuse, R138 ;  /* 0x0000008a00157220 */ /* 0x040fe20000410000 */
[----:B------:R-:W-:Y:S01]  /*5f10*/  UMOV UR7, 0x40000040 ;  /* 0x4000004000077882 */ /* 0x000fe20000000000 */
[C---:B------:R-:W-:Y:S01]  /*5f20*/  FMUL.FTZ R120, R0.reuse, R139 ;  /* 0x0000008b00787220 */ /* 0x040fe20000410000 */
        /* <DEDUP_REMOVED lines=17> */
[----:B------:R-:W-:Y:S01]  /*6040*/  FMUL.FTZ R146, R0, R182 ;  /* 0x000000b600927220 */ /* 0x000fe20000410000 */
[----:B------:R-:W-:Y:S01]  /*6050*/  @!P1 LEA R123, R123, UR36, 0x3 ;  /* 0x000000247b7b9c11 */ /* 0x000fe2000f8e18ff */
[----:B------:R-:W0:Y:S01]  /*6060*/  MUFU.TANH R9, R9 ;  /* 0x0000000900097308 */ /* 0x000e220000002400 */
[----:B--2---:R-:W-:-:S03]  /*6070*/  SHF.R.U32.HI R209, RZ, 0x7, R209 ;  /* 0x00000007ffd17819 */ /* 0x004fc600000116d1 */
[----:B------:R-:W-:-:S04]  /*6080*/  @!P1 VIADD R123, R123, 0x2a840 ;  /* 0x0002a8407b7b9836 */ /* 0x000fc80000000000 */
[----:B------:R-:W1:Y:S01]  /*6090*/  MUFU.TANH R20, R20 ;  /* 0x0000001400147308 */ /* 0x000e620000002400 */
[----:B------:R-:W-:-:S07]  /*60a0*/  @!P1 PRMT R123, RZ, 0x654, R123 ;  /* 0x00000654ff7b9816 */ /* 0x000fce000000007b */
[----:B------:R-:W2:Y:S08]  /*60b0*/  MUFU.TANH R7, R7 ;  /* 0x0000000700077308 */ /* 0x000eb00000002400 */
[----:B------:R-:W3:Y:S08]  /*60c0*/  MUFU.TANH R8, R8 ;  /* 0x0000000800087308 */ /* 0x000ef00000002400 */
[----:B------:R-:W4:Y:S08]  /*60d0*/  MUFU.TANH R121, R121 ;  /* 0x0000007900797308 */ /* 0x000f300000002400 */
        /* <DEDUP_REMOVED lines=17> */
[----:B------:R-:W0:Y:S01]  /*61f0*/  MUFU.TANH R160, R160 ;  /* 0x000000a000a07308 */ /* 0x000e220000002400 */
[----:B------:R-:W-:-:S02]  /*6200*/  WARPGROUP.DEPBAR.LE gsb0, 0x0 ;  /* 0x00008000000079c5 */ /* 0x000fc40000010000 */
[----:B------:R-:W-:Y:S01]  /*6210*/  WARPGROUP.ARRIVE ;  /* 0x00000000000079c5 */ /* 0x000fe20000000000 */
[C---:B------:R-:W-:Y:S01]  /*6220*/  FMUL.FTZ R198, R0.reuse, R136 ;  /* 0x0000008800c67220 */ /* 0x040fe20000410000 */
[C---:B------:R-:W-:Y:S01]  /*6230*/  FMUL.FTZ R199, R0.reuse, R148 ;  /* 0x0000009400c77220 */ /* 0x040fe20000410000 */
[----:B------:R-:W5:Y:S01]  /*6240*/  LDC R136, c[0x0][0x2f0] ;  /* 0x0000bc00ff887b82 */ /* 0x000f620000000800 */
[C---:B------:R-:W-:Y:S01]  /*6250*/  FMUL.FTZ R148, R0.reuse, R149 ;  /* 0x0000009500947220 */ /* 0x040fe20000410000 */
[C---:B------:R-:W-:Y:S01]  /*6260*/  FMUL.FTZ R197, R0.reuse, R137 ;  /* 0x0000008900c57220 */ /* 0x040fe20000410000 */
[----:B------:R-:W-:Y:S01]  /*6270*/  QGMMA.64x192x32.F32.E4M3.E4M3 R24, R192, gdesc[UR4], R24, gsb0 ;  /* 0x02e00004c0187df3 */ /* 0x000fe20008000818 */
[----:B------:R-:W-:Y:S01]  /*6280*/  UIADD3 UR6, UR10, 0x4, URZ ;  /* 0x000000040a067890 */ /* 0x000fe2000fffe03f */
[C---:B------:R-:W-:Y:S01]  /*6290*/  FMUL.FTZ R149, R0.reuse, R152 ;  /* 0x0000009800957220 */ /* 0x040fe20000410000 */
[----:B------:R-:W-:Y:S01]  /*62a0*/  UMOV UR7, 0x40000040 ;  /* 0x4000004000077882 */ /* 0x000fe20000000000 */
[C---:B------:R-:W-:Y:S01]  /*62b0*/  FMUL.FTZ R152, R0.reuse, R157 ;  /* 0x0000009d00987220 */ /* 0x040fe20000410000 */
[----:B------:R-:W1:Y:S01]  /*62c0*/  LDC R137, c[0x0][0x288] ;  /* 0x0000a200ff897b82 */ /* 0x000e620000000800 */
[C---:B------:R-:W-:Y:S01]  /*62d0*/  FMUL.FTZ R157, R0.reuse, R161 ;  /* 0x000000a1009d7220 */ /* 0x040fe20000410000 */
[----:B------:R-:W-:Y:S01]  /*62e0*/  FMUL.FTZ R161, R0, R168 ;  /* 0x000000a800a17220 */ /* 0x000fe20000410000 */
[----:B------:R-:W-:-:S02]  /*62f0*/  IMAD.SHL.U32 R168, R2, 0x80, RZ ;  /* 0x0000008002a87824 */ /* 0x000fc400078e00ff */
[C---:B------:R-:W-:Y:S01]  /*6300*/  FMUL.FTZ R196, R0.reuse, R132 ;  /* 0x0000008400c47220 */ /* 0x040fe20000410000 */
[----:B------:R-:W-:Y:S01]  /*6310*/  FMUL.FTZ R132, R0, R158 ;  /* 0x0000009e00847220 */ /* 0x000fe20000410000 */
[----:B------:R-:W0:Y:S01]  /*6320*/  MUFU.TANH R198, R198 ;  /* 0x000000c600c67308 */ /* 0x000e220000002400 */
[----:B------:R-:W-:-:S07]  /*6330*/  IADD3 R147, -R168, 0x1, RZ ;  /* 0x00000001a8937810 */ /* 0x000fce0007ffe1ff */
        /* <DEDUP_REMOVED lines=23> */
[----:B------:R-:W-:Y:S02]  /*64b0*/  VIADD R151, R17, UR43 ;  /* 0x0000002b11977c36 */ /* 0x000fe40008000000 */
[C---:B------:R-:W-:Y:S01]  /*64c0*/  FMUL.FTZ R193, R0.reuse, R128 ;  /* 0x0000008000c17220 */ /* 0x040fe20000410000 */
        /* <DEDUP_REMOVED lines=9> */
[----:B------:R-:W-:Y:S01]  /*6560*/  FMUL.FTZ R159, R0, R164 ;  /* 0x000000a4009f7220 */ /* 0x000fe20000410000 */
[----:B------:R-:W-:-:S02]  /*6570*/  IMAD R153, R16, -0x2, R147 ;  /* 0xfffffffe10997824 */ /* 0x000fc400078e0293 */
[C---:B------:R-:W-:Y:S01]  /*6580*/  FMUL.FTZ R164, R0.reuse, R173 ;  /* 0x000000ad00a47220 */ /* 0x040fe20000410000 */
[C---:B------:R-:W-:Y:S01]  /*6590*/  FMUL.FTZ R143, R0.reuse, R175 ;  /* 0x000000af008f7220 */ /* 0x040fe20000410000 */
[----:B------:R-:W-:Y:S01]  /*65a0*/  FMUL.FTZ R147, R0, R183 ;  /* 0x000000b700937220 */ /* 0x000fe20000410000 */
[----:B------:R-:W0:Y:S01]  /*65b0*/  MUFU.TANH R192, R192 ;  /* 0x000000c000c07308 */ /* 0x000e220000002400 */
[----:B-----5:R-:W-:-:S04]  /*65c0*/  IMAD R156, R136, UR42, R153 ;  /* 0x0000002a889c7c24 */ /* 0x020fc8000f8e0299 */
[----:B-1----:R-:W-:-:S03]  /*65d0*/  IMAD.IADD R156, R156, 0x1, -R137 ;  /* 0x000000019c9c7824 */ /* 0x002fc600078e0a89 */
[----:B------:R-:W1:Y:S01]  /*65e0*/  MUFU.TANH R193, R193 ;  /* 0x000000c100c17308 */ /* 0x000e620000002400 */
[C---:B------:R-:W-:Y:S02]  /*65f0*/  VIADD R174, R156.reuse, UR32 ;  /* 0x000000209cae7c36 */ /* 0x040fe40008000000 */
[----:B------:R-:W-:-:S05]  /*6600*/  VIADD R176, R156, UR29 ;  /* 0x0000001d9cb07c36 */ /* 0x000fca0008000000 */
        /* <DEDUP_REMOVED lines=15> */
[C---:B------:R-:W-:Y:S01]  /*6700*/  FMUL.FTZ R189, R0.reuse, R140 ;  /* 0x0000008c00bd7220 */ /* 0x040fe20000410000 */
[C---:B------:R-:W-:Y:S01]  /*6710*/  FMUL.FTZ R191, R0.reuse, R144 ;  /* 0x0000009000bf7220 */ /* 0x040fe20000410000 */
[C---:B------:R-:W-:Y:S01]  /*6720*/  FMUL.FTZ R190, R0.reuse, R145 ;  /* 0x0000009100be7220 */ /* 0x040fe20000410000 */
[----:B------:R-:W-:Y:S01]  /*6730*/  QGMMA.64x192x32.F32.E4M3.E4M3 R24, R184, gdesc[UR4], R24, gsb0 ;  /* 0x02e00004b8187df3 */ /* 0x000fe20008000818 */
[----:B------:R-:W-:Y:S01]  /*6740*/  @UP0 ULDC UR6, c[0x0][0x44c] ;  /* 0x0001130000060ab9 */ /* 0x000fe20000000800 */
[----:B------:R-:W-:Y:S01]  /*6750*/  FMUL.FTZ R140, R0, R170 ;  /* 0x000000aa008c7220 */ /* 0x000fe20000410000 */
[----:B------:R-:W-:Y:S01]  /*6760*/  @P2 IMAD.HI.U32 R122, R151, UR6, RZ ;  /* 0x00000006977a2c27 */ /* 0x000fe2000f8e00ff */
[----:B------:R-:W-:-:S03]  /*6770*/  @UP0 ULDC UR6, c[0x0][0x450] ;  /* 0x0001140000060ab9 */ /* 0x000fc60000000800 */
[C---:B------:R-:W-:Y:S01]  /*6780*/  FMUL.FTZ R144, R0.reuse, R178 ;  /* 0x000000b200907220 */ /* 0x040fe20000410000 */
[----:B------:R-:W-:Y:S01]  /*6790*/  FMUL.FTZ R145, R0, R179 ;  /* 0x000000b300917220 */ /* 0x000fe20000410000 */
[----:B------:R-:W-:Y:S01]  /*67a0*/  PLOP3.LUT P2, PT, PT, PT, UP1, 0x40, 0x0 ;  /* 0x000000000000781c */ /* 0x000fe20003f4e818 */
[----:B------:R-:W0:Y:S01]  /*67b0*/  MUFU.TANH R189, R189 ;  /* 0x000000bd00bd7308 */ /* 0x000e220000002400 */
[----:B------:R-:W-:Y:S02]  /*67c0*/  @P3 SHF.R.U32.HI R151, RZ, UR6, R122 ;  /* 0x00000006ff973c19 */ /* 0x000fe4000801167a */
[----:B------:R-:W-:-:S03]  /*67d0*/  IADD3 R122, -R209, 0xb, RZ ;  /* 0x0000000bd17a7810 */ /* 0x000fc60007ffe1ff */
[----:B------:R-:W5:Y:S02]  /*67e0*/  SHFL.IDX PT, R171, R151, RZ, 0x1c1f ;  /* 0x001c1fff97ab7589 */ /* 0x000f6400000e0000 */
[----:B------:R-:W0:Y:S08]  /*67f0*/  MUFU.TANH R188, R188 ;  /* 0x000000bc00bc7308 */ /* 0x000e300000002400 */
[----:B------:R-:W0:Y:S08]  /*6800*/  MUFU.TANH R191, R191 ;  /* 0x000000bf00bf7308 */ /* 0x000e300000002400 */
[----:B------:R-:W0:Y:S01]  /*6810*/  MUFU.TANH R190, R190 ;  /* 0x000000be00be7308 */ /* 0x000e220000002400 */
[----:B-----5:R-:W-:-:S07]  /*6820*/  IMAD.IADD R170, R174, 0x1, R171 ;  /* 0x00000001aeaa7824 */ /* 0x020fce00078e02ab */
[----:B------:R-:W0:Y:S01]  /*6830*/  MUFU.TANH R140, R140 ;  /* 0x0000008c008c7308 */ /* 0x000e220000002400 */
[----:B------:R-:W-:-:S07]  /*6840*/  IMAD.IADD R172, R176, 0x1, R171 ;  /* 0x00000001b0ac7824 */ /* 0x000fce00078e02ab */
[----:B------:R-:W0:Y:S08]  /*6850*/  MUFU.TANH R141, R141 ;  /* 0x0000008d008d7308 */ /* 0x000e300000002400 */
[----:B------:R-:W0:Y:S08]  /*6860*/  MUFU.TANH R144, R144 ;  /* 0x0000009000907308 */ /* 0x000e300000002400 */
[----:B------:R-:W0:Y:S01]  /*6870*/  MUFU.TANH R145, R145 ;  /* 0x0000009100917308 */ /* 0x000e220000002400 */
[----:B------:R-:W-:-:S02]  /*6880*/  WARPGROUP.DEPBAR.LE gsb0, 0x0 ;  /* 0x00008000000079c5 */ /* 0x000fc40000010000 */
[----:B------:R0:W-:Y:S06]  /*6890*/  BAR.ARV R122, 0x100 ;  /* 0x0004007a0000751d */ /* 0x0001ec0000002000 */
[----:B------:R0:W-:Y:S01]  /*68a0*/  @!P1 SYNCS.ARRIVE.TRANS64.RED.A1T0 RZ, [R123+URZ], RZ ;  /* 0x000000ff7bff99a7 */ /* 0x0001e2000810043f */
[----:B-1234-:R-:W-:Y:S05]  /*68b0*/  @P2 BRA `(.L_x_1007) ;  /* 0x00000000005c2947 */ /* 0x01efea0003800000 */
[----:B0-----:R-:W-:Y:S01]  /*68c0*/  IMAD R122, R136, UR42, R171 ;  /* 0x0000002a887a7c24 */ /* 0x001fe2000f8e02ab */
[----:B------:R-:W-:Y:S03]  /*68d0*/  BSSY B0, `(.L_x_1008) ;  /* 0x0000011000007945 */ /* 0x000fe60003800000 */
[----:B------:R-:W-:-:S05]  /*68e0*/  IMAD.IADD R153, R122, 0x1, -R137 ;  /* 0x000000017a997824 */ /* 0x000fca00078e0a89 */
[----:B------:R-:W-:-:S13]  /*68f0*/  ISETP.GT.AND P2, PT, R153, -0x1, PT ;  /* 0xffffffff9900780c */ /* 0x000fda0003f44270 */
[----:B------:R-:W-:Y:S05]  /*6900*/  @P2 BRA `(.L_x_1009) ;  /* 0x0000000000202947 */ /* 0x000fea0003800000 */
[----:B------:R-:W-:Y:S01]  /*6910*/  IMAD.U32 R156, RZ, RZ, UR31 ;  /* 0x0000001fff9c7e24 */ /* 0x000fe2000f8e00ff */
[----:B------:R-:W-:-:S04]  /*6920*/  LOP3.LUT R153, RZ, R153, RZ, 0x33, !PT ;  /* 0x00000099ff997212 */ /* 0x000fc800078e33ff */
[----:B------:R-:W-:-:S13]  /*6930*/  ISETP.NE.AND P2, PT, R156, 0x1, PT ;  /* 0x000000019c00780c */ /* 0x000fda0003f45270 */
[----:B------:R-:W0:Y:S02]  /*6940*/  @P2 LDC.64 R122, c[0x0][0x9e8] ;  /* 0x00027a00ff7a2b82 */ /* 0x000e240000000a00 */
[----:B0-----:R-:W-:-:S05]  /*6950*/  @P2 IMAD.HI.U32 R122, R153, R122, RZ ;  /* 0x0000007a997a2227 */ /* 0x001fca00078e00ff */
[----:B------:R-:W-:-:S04]  /*6960*/  @P2 SHF.R.U32.HI R153, RZ, R123, R122 ;  /* 0x0000007bff992219 */ /* 0x000fc8000001167a */
[----:B------:R-:W-:Y:S01]  /*6970*/  LOP3.LUT R153, RZ, R153, RZ, 0x33, !PT ;  /* 0x00000099ff997212 */ /* 0x000fe200078e33ff */
[----:B------:R-:W-:Y:S06]  /*6980*/  BRA `(.L_x_1010) ;  /* 0x0000000000147947 */ /* 0x000fec0003800000 */
.L_x_1009:
[----:B------:R-:W-:-:S05]  /*6990*/  IMAD.U32 R156, RZ, RZ, UR31 ;  /* 0x0000001fff9c7e24 */ /* 0x000fca000f8e00ff */
[----:B------:R-:W-:-:S13]  /*69a0*/  ISETP.NE.AND P2, PT, R156, 0x1, PT ;  /* 0x000000019c00780c */ /* 0x000fda0003f45270 */
[----:B------:R-:W0:Y:S02]  /*69b0*/  @P2 LDC.64 R122, c[0x0][0x9e8] ;  /* 0x00027a00ff7a2b82 */ /* 0x000e240000000a00 */
[----:B0-----:R-:W-:-:S05]  /*69c0*/  @P2 IMAD.HI.U32 R122, R153, R122, RZ ;  /* 0x0000007a997a2227 */ /* 0x001fca00078e00ff */
[----:B------:R-:W-:-:S07]  /*69d0*/  @P2 SHF.R.U32.HI R153, RZ, R123, R122 ;  /* 0x0000007bff992219 */ /* 0x000fce000001167a */
.L_x_1010:
[----:B------:R-:W-:Y:S05]  /*69e0*/  BSYNC B0 ;  /* 0x0000000000007941 */ /* 0x000fea0003800000 */
.L_x_1008:
[----:B------:R-:W-:-:S04]  /*69f0*/  IMAD R153, R153, R156, -R168 ;  /* 0x0000009c99997224 */ /* 0x000fc800078e0aa8 */
[----:B------:R-:W-:-:S05]  /*6a00*/  IMAD R153, R16, -0x2, R153 ;  /* 0xfffffffe10997824 */ /* 0x000fca00078e0299 */
[----:B------:R-:W-:Y:S02]  /*6a10*/  VIADDMNMX R170, R153, R156, R170, PT ;  /* 0x0000009c99aa7246 */ /* 0x000fe400038001aa */
[----:B------:R-:W-:-:S07]  /*6a20*/  VIMNMX R172, R172, R153, !PT ;  /* 0x00000099acac7248 */ /* 0x000fce0007fe0100 */
.L_x_1007:
[----:B------:R-:W-:Y:S01]  /*6a30*/  ISETP.GT.AND P2, PT, R2, -0x1, PT ;  /* 0xffffffff0200780c */ /* 0x000fe20003f44270 */
[----:B0-----:R0:W1:Y:S03]  /*6a40*/  SHFL.IDX PT, R123, R151, 0x1, 0x1c1f ;  /* 0x003c1f00977b7f89 */ /* 0x00106600000e0000 */
[C---:B------:R-:W-:Y:S02]  /*6a50*/  ISETP.GT.AND P5, PT, R172.reuse, RZ, P2 ;  /* 0x000000ffac00720c */ /* 0x040fe400017a4270 */
[----:B------:R-:W-:Y:S02]  /*6a60*/  ISETP.GT.AND P4, PT, R172, 0x1, P2 ;  /* 0x00000001ac00780c */ /* 0x000fe40001784270 */
[C---:B------:R-:W-:Y:S02]  /*6a70*/  ISETP.LT.OR P5, PT, R170.reuse, 0x1, P5 ;  /* 0x00000001aa00780c */ /* 0x040fe40002fa1670 */
[----:B------:R-:W-:-:S02]  /*6a80*/  ISETP.LT.OR P4, PT, R170, 0x2, P4 ;  /* 0x00000002aa00780c */ /* 0x000fc40002781670 */
[----:B------:R-:W-:Y:S02]  /*6a90*/  FSEL R179, R9, -INF , !P5 ;  /* 0xff80000009b37808 */ /* 0x000fe40006800000 */
[C---:B------:R-:W-:Y:S02]  /*6aa0*/  ISETP.GT.AND P5, PT, R172.reuse, 0x10, P2 ;  /* 0x00000010ac00780c */ /* 0x040fe400017a4270 */
[----:B------:R-:W-:Y:S02]  /*6ab0*/  ISETP.GT.AND P6, PT, R172, 0x8, P2 ;  /* 0x00000008ac00780c */ /* 0x000fe400017c4270 */
[----:B------:R-:W-:Y:S02]  /*6ac0*/  ISETP.LT.OR P5, PT, R170, 0x11, P5 ;  /* 0x00000011aa00780c */ /* 0x000fe40002fa1670 */
[----:B------:R-:W-:Y:S02]  /*6ad0*/  ISETP.GT.AND P3, PT, R172, 0x9, P2 ;  /* 0x00000009ac00780c */ /* 0x000fe40001764270 */
[----:B------:R-:W-:-:S02]  /*6ae0*/  FSEL R177, R20, -INF , !P4 ;  /* 0xff80000014b17808 */ /* 0x000fc40006000000 */
[C---:B------:R-:W-:Y:S02]  /*6af0*/  ISETP.GT.AND P4, PT, R172.reuse, 0x11, P2 ;  /* 0x00000011ac00780c */ /* 0x040fe40001784270 */
[----:B------:R-:W-:Y:S02]  /*6b00*/  FSEL R193, R193, -INF , !P5 ;  /* 0xff800000c1c17808 */ /* 0x000fe40006800000 */
[----:B------:R-:W-:Y:S02]  /*6b10*/  ISETP.GT.AND P5, PT, R172, 0x20, P2 ;  /* 0x00000020ac00780c */ /* 0x000fe400017a4270 */
[C---:B------:R-:W-:Y:S02]  /*6b20*/  ISETP.LT.OR P6, PT, R170.reuse, 0x9, P6 ;  /* 0x00000009aa00780c */ /* 0x040fe400037c1670 */
[C---:B------:R-:W-:Y:S02]  /*6b30*/  ISETP.LT.OR P3, PT, R170.reuse, 0xa, P3 ;  /* 0x0000000aaa00780c */ /* 0x040fe40001f61670 */
[----:B------:R-:W-:-:S02]  /*6b40*/  ISETP.LT.OR P4, PT, R170, 0x12, P4 ;  /* 0x00000012aa00780c */ /* 0x000fc40002781670 */
[----:B------:R-:W-:Y:S02]  /*6b50*/  ISETP.LT.OR P5, PT, R170, 0x21, P5 ;  /* 0x00000021aa00780c */ /* 0x000fe40002fa1670 */
[----:B------:R-:W-:Y:S02]  /*6b60*/  FSEL R175, R121, -INF , !P6 ;  /* 0xff80000079af7808 */ /* 0x000fe40007000000 */
[----:B------:R-:W-:Y:S02]  /*6b70*/  ISETP.GT.AND P6, PT, R172, 0x18, P2 ;  /* 0x00000018ac00780c */ /* 0x000fe400017c4270 */
[----:B------:R-:W-:Y:S02]  /*6b80*/  FSEL R171, R192, -INF , !P3 ;  /* 0xff800000c0ab7808 */ /* 0x000fe40005800000 */
[----:B------:R-:W-:Y:S02]  /*6b90*/  ISETP.GT.AND P3, PT, R172, 0x19, P2 ;  /* 0x00000019ac00780c */ /* 0x000fe40001764270 */
[----:B------:R-:W-:-:S02]  /*6ba0*/  FSEL R173, R194, -INF , !P4 ;  /* 0xff800000c2ad7808 */ /* 0x000fc40006000000 */
[----:B------:R-:W-:Y:S02]  /*6bb0*/  ISETP.GT.AND P4, PT, R172, 0x21, P2 ;  /* 0x00000021ac00780c */ /* 0x000fe40001784270 */
[----:B------:R-:W-:Y:S02]  /*6bc0*/  FSEL R198, R198, -INF , !P5 ;  /* 0xff800000c6c67808 */ /* 0x000fe40006800000 */
[----:B------:R-:W-:Y:S02]  /*6bd0*/  ISETP.GT.AND P5, PT, R172, 0x30, P2 ;  /* 0x00000030ac00780c */ /* 0x000fe400017a4270 */
[C---:B------:R-:W-:Y:S02]  /*6be0*/  ISETP.LT.OR P6, PT, R170.reuse, 0x19, P6 ;  /* 0x00000019aa00780c */ /* 0x040fe400037c1670 */
[C---:B------:R-:W-:Y:S02]  /*6bf0*/  ISETP.LT.OR P3, PT, R170.reuse, 0x1a, P3 ;  /* 0x0000001aaa00780c */ /* 0x040fe40001f61670 */
[----:B------:R-:W-:-:S02]  /*6c00*/  ISETP.LT.OR P4, PT, R170, 0x22, P4 ;  /* 0x00000022aa00780c */ /* 0x000fc40002781670 */
[----:B------:R-:W-:Y:S02]  /*6c10*/  ISETP.LT.OR P5, PT, R170, 0x31, P5 ;  /* 0x00000031aa00780c */ /* 0x000fe40002fa1670 */
[----:B------:R-:W-:Y:S02]  /*6c20*/  FSEL R196, R196, -INF , !P6 ;  /* 0xff800000c4c47808 */ /* 0x000fe40007000000 */
[C---:B------:R-:W-:Y:S02]  /*6c30*/  ISETP.GT.AND P6, PT, R172.reuse, 0x28, P2 ;  /* 0x00000028ac00780c */ /* 0x040fe400017c4270 */
[----:B------:R-:W-:Y:S02]  /*6c40*/  FSEL R195, R195, -INF , !P3 ;  /* 0xff800000c3c37808 */ /* 0x000fe40005800000 */
        /* <DEDUP_REMOVED lines=23> */
[----:B0-----:R-:W-:Y:S02]  /*6dc0*/  FSEL R151, R148, -INF , !P3 ;  /* 0xff80000094977808 */ /* 0x001fe40005800000 */
        /* <DEDUP_REMOVED lines=26> */
[----:B------:R-:W-:Y:S02]  /*6f70*/  FSEL R162, R166, -INF , !P5 ;  /* 0xff800000a6a27808 */ /* 0x000fe40006800000 */
[----:B------:R-:W-:Y:S02]  /*6f80*/  PLOP3.LUT P5, PT, PT, PT, UP1, 0x40, 0x0 ;  /* 0x000000000000781c */ /* 0x000fe40003fae818 */
[C---:B------:R-:W-:Y:S02]  /*6f90*/  ISETP.LT.OR P6, PT, R170.reuse, 0x69, P6 ;  /* 0x00000069aa00780c */ /* 0x040fe400037c1670 */
[----:B------:R-:W-:Y:S02]  /*6fa0*/  ISETP.LT.OR P3, PT, R170, 0x6a, P3 ;  /* 0x0000006aaa00780c */ /* 0x000fe40001f61670 */
[----:B------:R-:W-:Y:S01]  /*6fb0*/  FSEL R160, R163, -INF , !P6 ;  /* 0xff800000a3a07808 */ /* 0x000fe20007000000 */
[----:B-1----:R-:W-:Y:S01]  /*6fc0*/  IMAD.IADD R163, R174, 0x1, R123 ;  /* 0x00000001aea37824 */ /* 0x002fe200078e027b */
[----:B------:R-:W-:-:S02]  /*6fd0*/  ISETP.GT.AND P6, PT, R172, 0x78, P2 ;  /* 0x00000078ac00780c */ /* 0x000fc400017c4270 */
[----:B------:R-:W-:Y:S01]  /*6fe0*/  FSEL R161, R164, -INF , !P3 ;  /* 0xff800000a4a17808 */ /* 0x000fe20005800000 */
[----:B------:R-:W-:Y:S01]  /*6ff0*/  IMAD.IADD R164, R176, 0x1, R123 ;  /* 0x00000001b0a47824 */ /* 0x000fe200078e027b */
[C---:B------:R-:W-:Y:S02]  /*7000*/  ISETP.GT.AND P4, PT, R172.reuse, 0x71, P2 ;  /* 0x00000071ac00780c */ /* 0x040fe40001784270 */
[----:B------:R-:W-:Y:S02]  /*7010*/  ISETP.GT.AND P3, PT, R172, 0x79, P2 ;  /* 0x00000079ac00780c */ /* 0x000fe40001764270 */
[C---:B------:R-:W-:Y:S02]  /*7020*/  ISETP.LT.OR P6, PT, R170.reuse, 0x79, P6 ;  /* 0x00000079aa00780c */ /* 0x040fe400037c1670 */
[C---:B------:R-:W-:Y:S02]  /*7030*/  ISETP.LT.OR P4, PT, R170.reuse, 0x72, P4 ;  /* 0x00000072aa00780c */ /* 0x040fe40002781670 */
[----:B------:R-:W-:-:S02]  /*7040*/  ISETP.LT.OR P3, PT, R170, 0x7a, P3 ;  /* 0x0000007aaa00780c */ /* 0x000fc40001f61670 */
[----:B------:R-:W-:Y:S02]  /*7050*/  FSEL R166, R167, -INF , !P6 ;  /* 0xff800000a7a67808 */ /* 0x000fe40007000000 */
[----:B------:R-:W-:Y:S02]  /*7060*/  FSEL R165, R165, -INF , !P4 ;  /* 0xff800000a5a57808 */ /* 0x000fe40006000000 */
[----:B------:R-:W-:Y:S01]  /*7070*/  FSEL R167, R169, -INF , !P3 ;  /* 0xff800000a9a77808 */ /* 0x000fe20005800000 */
[----:B------:R-:W-:Y:S06]  /*7080*/  @P5 BRA `(.L_x_1011) ;  /* 0x00000000005c5947 */ /* 0x000fec0003800000 */
[----:B------:R-:W-:Y:S01]  /*7090*/  IMAD R122, R136, UR42, R123 ;  /* 0x0000002a887a7c24 */ /* 0x000fe2000f8e027b */
        /* <DEDUP_REMOVED lines=12> */
.L_x_1013:
[----:B------:R-:W-:-:S05]  /*7160*/  IMAD.U32 R170, RZ, RZ, UR31 ;  /* 0x0000001fffaa7e24 */ /* 0x000fca000f8e00ff */
[----:B------:R-:W-:-:S13]  /*7170*/  ISETP.NE.AND P3, PT, R170, 0x1, PT ;  /* 0x00000001aa00780c */ /* 0x000fda0003f65270 */
[----:B------:R-:W0:Y:S02]  /*7180*/  @P3 LDC.64 R122, c[0x0][0x9e8] ;  /* 0x00027a00ff7a3b82 */ /* 0x000e240000000a00 */
[----:B0-----:R-:W-:-:S05]  /*7190*/  @P3 IMAD.HI.U32 R122, R9, R122, RZ ;  /* 0x0000007a097a3227 */ /* 0x001fca00078e00ff */
[----:B------:R-:W-:-:S07]  /*71a0*/  @P3 SHF.R.U32.HI R9, RZ, R123, R122 ;  /* 0x0000007bff093219 */ /* 0x000fce000001167a */
.L_x_1014:
[----:B------:R-:W-:Y:S05]  /*71b0*/  BSYNC B0 ;  /* 0x0000000000007941 */ /* 0x000fea0003800000 */
.L_x_1012:
[----:B------:R-:W-:-:S04]  /*71c0*/  IMAD R9, R9, R170, -R168 ;  /* 0x000000aa09097224 */ /* 0x000fc800078e0aa8 */
[----:B------:R-:W-:-:S05]  /*71d0*/  IMAD R9, R16, -0x2, R9 ;  /* 0xfffffffe10097824 */ /* 0x000fca00078e0209 */
[----:B------:R-:W-:Y:S02]  /*71e0*/  VIADDMNMX R163, R9, R170, R163, PT ;  /* 0x000000aa09a37246 */ /* 0x000fe400038001a3 */
[----:B------:R-:W-:-:S07]  /*71f0*/  VIMNMX R164, R164, R9, !PT ;  /* 0x00000009a4a47248 */ /* 0x000fce0007fe0100 */
.L_x_1011:
[----:B------:R-:W-:Y:S01]  /*7200*/  FMNMX.FTZ R122, R179, R5, !PT ;  /* 0x00000005b37a7209 */ /* 0x000fe20007810000 */
[----:B------:R-:W-:Y:S01]  /*7210*/  IMAD.U32 R170, RZ, RZ, UR30 ;  /* 0x0000001effaa7e24 */ /* 0x000fe2000f8e00ff */
[----:B------:R-:W-:Y:S02]  /*7220*/  ISETP.GT.AND P5, PT, R164, 0x8, P2 ;  /* 0x00000008a400780c */ /* 0x000fe400017a4270 */
[----:B------:R-:W-:Y:S02]  /*7230*/  FMNMX.FTZ R122, R177, R122, !PT ;  /* 0x0000007ab17a7209 */ /* 0x000fe40007810000 */
[----:B------:R-:W-:Y:S02]  /*7240*/  ISETP.LT.OR P5, PT, R163, 0x9, P5 ;  /* 0x00000009a300780c */ /* 0x000fe40002fa1670 */
[----:B------:R-:W-:Y:S02]  /*7250*/  FMNMX.FTZ R122, R175, R122, !PT ;  /* 0x0000007aaf7a7209 */ /* 0x000fe40007810000 */
[----:B------:R-:W-:-:S02]  /*7260*/  FSEL R10, R10, -INF , !P5 ;  /* 0xff8000000a0a7808 */ /* 0x000fc40006800000 */
[----:B------:R-:W-:Y:S02]  /*7270*/  FMNMX.FTZ R122, R171, R122, !PT ;  /* 0x0000007aab7a7209 */ /* 0x000fe40007810000 */
[C---:B------:R-:W-:Y:S02]  /*7280*/  ISETP.GT.AND P5, PT, R164.reuse, 0x11, P2 ;  /* 0x00000011a400780c */ /* 0x040fe400017a4270 */
[----:B------:R-:W-:Y:S02]  /*7290*/  FMNMX.FTZ R122, R193, R122, !PT ;  /* 0x0000007ac17a7209 */ /* 0x000fe40007810000 */
[----:B------:R-:W-:Y:S02]  /*72a0*/  ISETP.GT.AND P4, PT, R164, 0x1, P2 ;  /* 0x00000001a400780c */ /* 0x000fe40001784270 */
[----:B------:R-:W-:Y:S02]  /*72b0*/  FMNMX.FTZ R9, R173, R122, !PT ;  /* 0x0000007aad097209 */ /* 0x000fe40007810000 */
[----:B------:R-:W-:-:S02]  /*72c0*/  ISETP.LT.OR P5, PT, R163, 0x12, P5 ;  /* 0x00000012a300780c */ /* 0x000fc40002fa1670 */
[----:B------:R-:W-:Y:S02]  /*72d0*/  FMNMX.FTZ R122, R196, R9, !PT ;  /* 0x00000009c47a7209 */ /* 0x000fe40007810000 */
[----:B------:R-:W-:Y:S02]  /*72e0*/  ISETP.LT.OR P4, PT, R163, 0x2, P4 ;  /* 0x00000002a300780c */ /* 0x000fe40002781670 */
[----:B------:R-:W-:Y:S02]  /*72f0*/  FMNMX.FTZ R9, R195, R122, !PT ;  /* 0x0000007ac3097209 */ /* 0x000fe40007810000 */
[----:B------:R-:W-:Y:S02]  /*7300*/  FSEL R13, R13, -INF , !P5 ;  /* 0xff8000000d0d7808 */ /* 0x000fe40006800000 */
[----:B------:R-:W-:Y:S02]  /*7310*/  FMNMX.FTZ R122, R198, R9, !PT ;  /* 0x00000009c67a7209 */ /* 0x000fe40007810000 */
[----:B------:R-:W-:-:S02]  /*7320*/  ISETP.GT.AND P5, PT, R164, 0x20, P2 ;  /* 0x00000020a400780c */ /* 0x000fc400017a4270 */
[----:B------:R-:W-:Y:S02]  /*7330*/  FMNMX.FTZ R122, R197, R122, !PT ;  /* 0x0000007ac57a7209 */ /* 0x000fe40007810000 */
[----:B------:R-:W-:Y:S02]  /*7340*/  ISETP.LT.OR P5, PT, R163, 0x21, P5 ;  /* 0x00000021a300780c */ /* 0x000fe40002fa1670 */
[----:B------:R-:W-:Y:S02]  /*7350*/  FMNMX.FTZ R9, R189, R122, !PT ;  /* 0x0000007abd097209 */ /* 0x000fe40007810000 */
[----:B------:R-:W-:Y:S02]  /*7360*/  FSEL R21, R21, -INF , !P5 ;  /* 0xff80000015157808 */ /* 0x000fe40006800000 */
[----:B------:R-:W-:Y:S02]  /*7370*/  FMNMX.FTZ R9, R188, R9, !PT ;  /* 0x00000009bc097209 */ /* 0x000fe40007810000 */
[----:B------:R-:W-:-:S02]  /*7380*/  ISETP.GT.AND P5, PT, R164, RZ, P2 ;  /* 0x000000ffa400720c */ /* 0x000fc400017a4270 */
[----:B------:R-:W-:Y:S02]  /*7390*/  FMNMX.FTZ R9, R158, R9, !PT ;  /* 0x000000099e097209 */ /* 0x000fe40007810000 */
[----:B------:R-:W-:Y:S02]  /*73a0*/  ISETP.LT.OR P5, PT, R163, 0x1, P5 ;  /* 0x00000001a300780c */ /* 0x000fe40002fa1670 */
[----:B------:R-:W-:Y:S02]  /*73b0*/  FMNMX.FTZ R122, R156, R9, !PT ;  /* 0x000000099c7a7209 */ /* 0x000fe40007810000 */
[----:B------:R-:W-:Y:S02]  /*73c0*/  ISETP.GT.AND P3, PT, R164, 0x9, P2 ;  /* 0x00000009a400780c */ /* 0x000fe40001764270 */
[----:B------:R-:W-:Y:S02]  /*73d0*/  FMNMX.FTZ R122, R153, R122, !PT ;  /* 0x0000007a997a7209 */ /* 0x000fe40007810000 */
[----:B------:R-:W-:-:S02]  /*73e0*/  ISETP.LT.OR P3, PT, R163, 0xa, P3 ;  /* 0x0000000aa300780c */ /* 0x000fc40001f61670 */
[----:B------:R-:W-:-:S04]  /*73f0*/  FMNMX.FTZ R122, R151, R122, !PT ;  /* 0x0000007a977a7209 */ /* 0x000fc80007810000 */
        /* <DEDUP_REMOVED lines=15> */
[----:B------:R-:W-:-:S05]  /*74f0*/  FMNMX.FTZ R122, R167, R122, !PT ;  /* 0x0000007aa77a7209 */ /* 0x000fca0007810000 */
[----:B------:R-:W0:Y:S02]  /*7500*/  SHFL.BFLY PT, R9, R122, 0x2, 0x1f ;  /* 0x0c401f007a097f89 */ /* 0x000e2400000e0000 */
[----:B0-----:R-:W-:Y:S02]  /*7510*/  FMNMX.FTZ R123, R122, R9, !PT ;  /* 0x000000097a7b7209 */ /* 0x001fe40007810000 */
[----:B------:R-:W-:Y:S02]  /*7520*/  FSEL R122, R8, -INF , !P4 ;  /* 0xff800000087a7808 */ /* 0x000fe40006000000 */
[----:B------:R-:W-:Y:S01]  /*7530*/  ISETP.GT.AND P4, PT, R164, 0x10, P2 ;  /* 0x00000010a400780c */ /* 0x000fe20001784270 */
[----:B------:R-:W0:Y:S03]  /*7540*/  SHFL.BFLY PT, R168, R123, 0x1, 0x1f ;  /* 0x0c201f007ba87f89 */ /* 0x000e2600000e0000 */
[----:B------:R-:W-:-:S04]  /*7550*/  ISETP.LT.OR P4, PT, R163, 0x11, P4 ;  /* 0x00000011a300780c */ /* 0x000fc80002781670 */
[----:B------:R-:W-:Y:S02]  /*7560*/  FSEL R12, R12, -INF , !P4 ;  /* 0xff8000000c0c7808 */ /* 0x000fe40006000000 */
[----:B------:R-:W-:-:S04]  /*7570*/  ISETP.GT.AND P4, PT, R164, 0x19, P2 ;  /* 0x00000019a400780c */ /* 0x000fc80001784270 */
[----:B------:R-:W-:-:S04]  /*7580*/  ISETP.LT.OR P4, PT, R163, 0x1a, P4 ;  /* 0x0000001aa300780c */ /* 0x000fc80002781670 */
[----:B------:R-:W-:Y:S02]  /*7590*/  FSEL R169, R15, -INF , !P4 ;  /* 0xff8000000fa97808 */ /* 0x000fe40006000000 */
[----:B------:R-:W-:-:S04]  /*75a0*/  ISETP.GT.AND P4, PT, R164, 0x28, P2 ;  /* 0x00000028a400780c */ /* 0x000fc80001784270 */
[----:B------:R-:W-:Y:S02]  /*75b0*/  ISETP.LT.OR P4, PT, R163, 0x29, P4 ;  /* 0x00000029a300780c */ /* 0x000fe40002781670 */
[----:B0-----:R-:W-:Y:S02]  /*75c0*/  FMNMX.FTZ R9, R123, R168, !PT ;  /* 0x000000a87b097209 */ /* 0x001fe40007810000 */
[----:B------:R-:W-:Y:S02]  /*75d0*/  FSEL R123, R11, -INF , !P3 ;  /* 0xff8000000b7b7808 */ /* 0x000fe40005800000 */
[C---:B------:R-:W-:Y:S01]  /*75e0*/  FSETP.NEU.FTZ.AND P6, PT, R9.reuse, -INF , PT ;  /* 0xff8000000900780b */ /* 0x040fe20003fdd000 */
[----:B------:R-:W-:-:S01]  /*75f0*/  FFMA.FTZ R168, R9, R170, -8 ;  /* 0xc100000009a87423 */ /* 0x000fc200000100aa */
[----:B------:R-:W-:Y:S02]  /*7600*/  ISETP.GT.AND P3, PT, R164, 0x18, P2 ;  /* 0x00000018a400780c */ /* 0x000fe40001764270 */
[----:B------:R-:W-:-:S02]  /*7610*/  FSEL R124, R124, -INF , !P4 ;  /* 0xff8000007c7c7808 */ /* 0x000fc40006000000 */
[----:B------:R-:W-:Y:S02]  /*7620*/  FSEL R8, R168, RZ, P6 ;  /* 0x000000ffa8087208 */ /* 0x000fe40003000000 */
[----:B------:R-:W-:Y:S02]  /*7630*/  ISETP.LT.OR P3, PT, R163, 0x19, P3 ;  /* 0x00000019a300780c */ /* 0x000fe40001f61670 */
[----:B------:R-:W-:Y:S01]  /*7640*/  ISETP.GT.AND P4, PT, R164, 0x30, P2 ;  /* 0x00000030a400780c */ /* 0x000fe20001784270 */
[----:B------:R-:W-:-:S01]  /*7650*/  FFMA.FTZ R175, R175, UR30, -R8 ;  /* 0x0000001eafaf7c23 */ /* 0x000fc20008010808 */
[--C-:B------:R-:W-:Y:S01]  /*7660*/  FFMA.FTZ R172, R171, UR30, -R8.reuse ;  /* 0x0000001eabac7c23 */ /* 0x100fe20008010808 */
[----:B------:R-:W-:Y:S01]  /*7670*/  FSEL R171, R7, -INF , !P5 ;  /* 0xff80000007ab7808 */ /* 0x000fe20006800000 */
[--C-:B------:R-:W-:Y:S01]  /*7680*/  FFMA.FTZ R168, R177, UR30, -R8.reuse ;  /* 0x0000001eb1a87c23 */ /* 0x100fe20008010808 */
[----:B------:R0:W-:Y:S01]  /*7690*/  MUFU.EX2 R15, R175 ;  /* 0x000000af000f7308 */ /* 0x0001e20000000800 */
[----:B------:R-:W-:Y:S01]  /*76a0*/  FSEL R14, R14, -INF , !P3 ;  /* 0xff8000000e0e7808 */ /* 0x000fe20005800000 */
[--C-:B------:R-:W-:Y:S01]  /*76b0*/  FFMA.FTZ R179, R179, UR30, -R8.reuse ;  /* 0x0000001eb3b37c23 */ /* 0x100fe20008010808 */
[----:B------:R-:W-:Y:S01]  /*76c0*/  ISETP.GT.AND P3, PT, R164, 0x21, P2 ;  /* 0x00000021a400780c */ /* 0x000fe20001764270 */
[--C-:B------:R-:W-:Y:S01]  /*76d0*/  FFMA.FTZ R180, R158, UR30, -R8.reuse ;  /* 0x0000001e9eb47c23 */ /* 0x100fe20008010808 */
[C---:B------:R-:W-:Y:S01]  /*76e0*/  ISETP.LT.OR P4, PT, R163.reuse, 0x31, P4 ;  /* 0x00000031a300780c */ /* 0x040fe20002781670 */
[--C-:B------:R-:W-:Y:S01]  /*76f0*/  FFMA.FTZ R182, R156, UR30, -R8.reuse ;  /* 0x0000001e9cb67c23 */ /* 0x100fe20008010808 */
[----:B------:R-:W-:Y:S01]  /*7700*/  ISETP.LT.OR P3, PT, R163, 0x22, P3 ;  /* 0x00000022a300780c */ /* 0x000fe20001f61670 */
[----:B------:R-:W-:Y:S01]  /*7710*/  MUFU.EX2 R11, R179 ;  /* 0x000000b3000b7308 */ /* 0x000fe20000000800 */
[----:B0-----:R-:W-:Y:S01]  /*7720*/  FMNMX.FTZ R175, R171, R6, !PT ;  /* 0x00000006abaf7209 */ /* 0x001fe20007810000 */
[--C-:B------:R-:W-:Y:S01]  /*7730*/  FFMA.FTZ R193, R193, UR30, -R8.reuse ;  /* 0x0000001ec1c17c23 */ /* 0x100fe20008010808 */
[----:B------:R-:W-:Y:S01]  /*7740*/  FSEL R170, R120, -INF , !P3 ;  /* 0xff80000078aa7808 */ /* 0x000fe20005800000 */
[--C-:B------:R-:W-:Y:S01]  /*7750*/  FFMA.FTZ R196, R196, UR30, -R8.reuse ;  /* 0x0000001ec4c47c23 */ /* 0x100fe20008010808 */
[----:B------:R-:W-:Y:S01]  /*7760*/  FMNMX.FTZ R175, R122, R175, !PT ;  /* 0x000000af7aaf7209 */ /* 0x000fe20007810000 */
[--C-:B------:R-:W-:Y:S01]  /*7770*/  FFMA.FTZ R195, R195, UR30, -R8.reuse ;  /* 0x0000001ec3c37c23 */ /* 0x100fe20008010808 */
[----:B------:R-:W-:Y:S01]  /*7780*/  ISETP.GT.AND P3, PT, R164, 0x29, P2 ;  /* 0x00000029a400780c */ /* 0x000fe20001764270 */
[----:B------:R0:W-:Y:S01]  /*7790*/  MUFU.EX2 R120, R172 ;  /* 0x000000ac00787308 */ /* 0x0001e20000000800 */
[----:B------:R-:W-:Y:S01]  /*77a0*/  FMNMX.FTZ R174, R10, R175, !PT ;  /* 0x000000af0aae7209 */ /* 0x000fe20007810000 */
[--C-:B------:R-:W-:Y:S01]  /*77b0*/  FFMA.FTZ R189, R189, UR30, -R8.reuse ;  /* 0x0000001ebdbd7c23 */ /* 0x100fe20008010808 */
[----:B------:R-:W-:Y:S01]  /*77c0*/  ISETP.LT.OR P5, PT, R163, 0x2a, P3 ;  /* 0x0000002aa300780c */ /* 0x000fe20001fa1670 */
[--C-:B------:R-:W-:Y:S01]  /*77d0*/  FFMA.FTZ R153, R153, UR30, -R8.reuse ;  /* 0x0000001e99997c23 */ /* 0x100fe20008010808 */
[----:B------:R-:W-:Y:S01]  /*77e0*/  FMNMX.FTZ R175, R123, R174, !PT ;  /* 0x000000ae7baf7209 */ /* 0x000fe20007810000 */
[--C-:B------:R-:W-:Y:S01]  /*77f0*/  FFMA.FTZ R155, R155, UR30, -R8.reuse ;  /* 0x0000001e9b9b7c23 */ /* 0x100fe20008010808 */
[----:B------:R-:W-:Y:S01]  /*7800*/  ISETP.GT.AND P3, PT, R164, 0x31, P2 ;  /* 0x00000031a400780c */ /* 0x000fe20001764270 */
[--C-:B------:R-:W-:Y:S01]  /*7810*/  FFMA.FTZ R167, R167, UR30, -R8.reuse ;  /* 0x0000001ea7a77c23 */ /* 0x100fe20008010808 */
[----:B------:R-:W-:Y:S01]  /*7820*/  FMNMX.FTZ R174, R12, R175, !PT ;  /* 0x000000af0cae7209 */ /* 0x000fe20007810000 */
[----:B0-----:R-:W-:Y:S01]  /*7830*/  FFMA.FTZ R172, R173, UR30, -R8 ;  /* 0x0000001eadac7c23 */ /* 0x001fe20008010808 */
[----:B------:R-:W-:Y:S01]  /*7840*/  FSEL R125, R125, -INF , !P5 ;  /* 0xff8000007d7d7808 */ /* 0x000fe20006800000 */
[----:B------:R-:W-:Y:S01]  /*7850*/  MUFU.EX2 R168, R168 ;  /* 0x000000a800a87308 */ /* 0x000fe20000000800 */
[----:B------:R-:W-:-:S02]  /*7860*/  FMNMX.FTZ R175, R13, R174, !PT ;  /* 0x000000ae0daf7209 */ /* 0x000fc40007810000 */
[----:B------:R-:W-:Y:S02]  /*7870*/  ISETP.GT.AND P5, PT, R164, 0x38, P2 ;  /* 0x00000038a400780c */ /* 0x000fe400017a4270 */
[----:B------:R-:W-:Y:S01]  /*7880*/  FMNMX.FTZ R176, R14, R175, !PT ;  /* 0x000000af0eb07209 */ /* 0x000fe20007810000 */
[--C-:B------:R-:W-:Y:S01]  /*7890*/  FFMA.FTZ R175, R198, UR30, -R8.reuse ;  /* 0x0000001ec6af7c23 */ /* 0x100fe20008010808 */
[----:B------:R-:W-:Y:S01]  /*78a0*/  ISETP.LT.OR P3, PT, R163, 0x32, P3 ;  /* 0x00000032a300780c */ /* 0x000fe20001f61670 */
[----:B------:R-:W-:Y:S01]  /*78b0*/  MUFU.EX2 R7, R193 ;  /* 0x000000c100077308 */ /* 0x000fe20000000800 */
[----:B------:R-:W-:Y:S02]  /*78c0*/  FMNMX.FTZ R176, R169, R176, !PT ;  /* 0x000000b0a9b07209 */ /* 0x000fe40007810000 */
[----:B------:R-:W-:Y:S02]  /*78d0*/  FSEL R126, R126, -INF , !P4 ;  /* 0xff8000007e7e7808 */ /* 0x000fe40006000000 */
[----:B------:R-:W-:Y:S01]  /*78e0*/  FMNMX.FTZ R177, R21, R176, !PT ;  /* 0x000000b015b17209 */ /* 0x000fe20007810000 */
[----:B------:R-:W-:Y:S01]  /*78f0*/  FFMA.FTZ R176, R197, UR30, -R8 ;  /* 0x0000001ec5b07c23 */ /* 0x000fe20008010808 */
[----:B------:R-:W-:Y:S01]  /*7900*/  ISETP.GT.AND P4, PT, R164, 0x39, P2 ;  /* 0x00000039a400780c */ /* 0x000fe20001784270 */
[----:B------:R-:W-:Y:S01]  /*7910*/  MUFU.EX2 R172, R172 ;  /* 0x000000ac00ac7308 */ /* 0x000fe20000000800 */
[----:B------:R-:W-:-:S02]  /*7920*/  FMNMX.FTZ R177, R170, R177, !PT ;  /* 0x000000b1aab17209 */ /* 0x000fc40007810000 */
[----:B------:R-:W-:Y:S02]  /*7930*/  FSEL R173, R127, -INF , !P3 ;  /* 0xff8000007fad7808 */ /* 0x000fe40005800000 */
[----:B------:R-:W-:Y:S02]  /*7940*/  FMNMX.FTZ R178, R124, R177, !PT ;  /* 0x000000b17cb27209 */ /* 0x000fe40007810000 */
[----:B------:R-:W-:Y:S01]  /*7950*/  ISETP.LT.OR P5, PT, R163, 0x39, P5 ;  /* 0x00000039a300780c */ /* 0x000fe20002fa1670 */
[----:B------:R-:W-:Y:S01]  /*7960*/  MUFU.EX2 R127, R196 ;  /* 0x000000c4007f7308 */ /* 0x000fe20000000800 */
[----:B------:R-:W-:Y:S02]  /*7970*/  FMNMX.FTZ R179, R125, R178, !PT ;  /* 0x000000b27db37209 */ /* 0x000fe40007810000 */
[----:B------:R-:W-:Y:S02]  /*7980*/  ISETP.GT.AND P3, PT, R164, 0x40, P2 ;  /* 0x00000040a400780c */ /* 0x000fe40001764270 */
[----:B------:R-:W-:Y:S01]  /*7990*/  FMNMX.FTZ R178, R126, R179, !PT ;  /* 0x000000b37eb27209 */ /* 0x000fe20007810000 */
[----:B------:R-:W-:Y:S01]  /*79a0*/  FFMA.FTZ R179, R188, UR30, -R8 ;  /* 0x0000001ebcb37c23 */ /* 0x000fe20008010808 */
[----:B------:R-:W-:Y:S01]  /*79b0*/  ISETP.LT.OR P4, PT, R163, 0x3a, P4 ;  /* 0x0000003aa300780c */ /* 0x000fe20002781670 */
[----:B------:R-:W-:Y:S01]  /*79c0*/  MUFU.EX2 R175, R175 ;  /* 0x000000af00af7308 */ /* 0x000fe20000000800 */
[----:B------:R-:W-:-:S02]  /*79d0*/  FSEL R174, R128, -INF , !P5 ;  /* 0xff80000080ae7808 */ /* 0x000fc40006800000 */
[----:B------:R-:W-:Y:S02]  /*79e0*/  FMNMX.FTZ R181, R173, R178, !PT ;  /* 0x000000b2adb57209 */ /* 0x000fe40007810000 */
[----:B------:R-:W-:Y:S02]  /*79f0*/  ISETP.GT.AND P5, PT, R164, 0x41, P2 ;  /* 0x00000041a400780c */ /* 0x000fe400017a4270 */
[----:B------:R-:W-:Y:S01]  /*7a00*/  FSEL R129, R129, -INF , !P4 ;  /* 0xff80000081817808 */ /* 0x000fe20006000000 */
[----:B------:R-:W-:Y:S01]  /*7a10*/  MUFU.EX2 R128, R195 ;  /* 0x000000c300807308 */ /* 0x000fe20000000800 */
[----:B------:R-:W-:Y:S02]  /*7a20*/  ISETP.LT.OR P3, PT, R163, 0x41, P3 ;  /* 0x00000041a300780c */ /* 0x000fe40001f61670 */
[----:B------:R-:W-:Y:S02]  /*7a30*/  FMNMX.FTZ R178, R174, R181, !PT ;  /* 0x000000b5aeb27209 */ /* 0x000fe40007810000 */
[----:B------:R-:W-:-:S02]  /*7a40*/  ISETP.GT.AND P4, PT, R164, 0x48, P2 ;  /* 0x00000048a400780c */ /* 0x000fc40001784270 */
[----:B------:R-:W-:Y:S01]  /*7a50*/  ISETP.LT.OR P5, PT, R163, 0x42, P5 ;  /* 0x00000042a300780c */ /* 0x000fe20002fa1670 */
[----:B------:R-:W-:Y:S01]  /*7a60*/  MUFU.EX2 R176, R176 ;  /* 0x000000b000b07308 */ /* 0x000fe20000000800 */
[----:B------:R-:W-:Y:S02]  /*7a70*/  FSEL R130, R130, -INF , !P3 ;  /* 0xff80000082827808 */ /* 0x000fe40005800000 */
[----:B------:R-:W-:Y:S02]  /*7a80*/  FMNMX.FTZ R181, R129, R178, !PT ;  /* 0x000000b281b57209 */ /* 0x000fe40007810000 */
[----:B------:R-:W-:Y:S02]  /*7a90*/  ISETP.GT.AND P3, PT, R164, 0x49, P2 ;  /* 0x00000049a400780c */ /* 0x000fe40001764270 */
[----:B------:R-:W-:Y:S01]  /*7aa0*/  FSEL R131, R131, -INF , !P5 ;  /* 0xff80000083837808 */ /* 0x000fe20006800000 */
[----:B------:R-:W-:Y:S01]  /*7ab0*/  MUFU.EX2 R179, R179 ;  /* 0x000000b300b37308 */ /* 0x000fe20000000800 */
[----:B------:R-:W-:-:S02]  /*7ac0*/  ISETP.LT.OR P4, PT, R163, 0x49, P4 ;  /* 0x00000049a300780c */ /* 0x000fc40002781670 */
[----:B------:R-:W-:Y:S02]  /*7ad0*/  FMNMX.FTZ R178, R130, R181, !PT ;  /* 0x000000b582b27209 */ /* 0x000fe40007810000 */
[----:B------:R-:W-:Y:S02]  /*7ae0*/  ISETP.GT.AND P5, PT, R164, 0x50, P2 ;  /* 0x00000050a400780c */ /* 0x000fe400017a4270 */
[----:B------:R-:W-:Y:S01]  /*7af0*/  ISETP.LT.OR P3, PT, R163, 0x4a, P3 ;  /* 0x0000004aa300780c */ /* 0x000fe20001f61670 */
[----:B------:R-:W-:Y:S01]  /*7b00*/  MUFU.EX2 R153, R153 ;  /* 0x0000009900997308 */ /* 0x000fe20000000800 */
[----:B------:R-:W-:Y:S02]  /*7b10*/  FSEL R177, R132, -INF , !P4 ;  /* 0xff80000084b17808 */ /* 0x000fe40006000000 */
[----:B------:R-:W-:Y:S02]  /*7b20*/  FMNMX.FTZ R178, R131, R178, !PT ;  /* 0x000000b283b27209 */ /* 0x000fe40007810000 */
[----:B------:R-:W-:-:S02]  /*7b30*/  ISETP.GT.AND P4, PT, R164, 0x51, P2 ;  /* 0x00000051a400780c */ /* 0x000fc40001784270 */
[----:B------:R-:W-:Y:S01]  /*7b40*/  FSEL R133, R133, -INF , !P3 ;  /* 0xff80000085857808 */ /* 0x000fe20005800000 */
[----:B------:R-:W-:Y:S01]  /*7b50*/  MUFU.EX2 R132, R189 ;  /* 0x000000bd00847308 */ /* 0x000fe20000000800 */
[----:B------:R-:W-:Y:S02]  /*7b60*/  ISETP.LT.OR P5, PT, R163, 0x51, P5 ;  /* 0x00000051a300780c */ /* 0x000fe40002fa1670 */
[----:B------:R-:W-:Y:S02]  /*7b70*/  FMNMX.FTZ R178, R177, R178, !PT ;  /* 0x000000b2b1b27209 */ /* 0x000fe40007810000 */
[----:B------:R-:W-:Y:S02]  /*7b80*/  ISETP.GT.AND P3, PT, R164, 0x58, P2 ;  /* 0x00000058a400780c */ /* 0x000fe40001764270 */
[----:B------:R-:W-:Y:S01]  /*7b90*/  ISETP.LT.OR P4, PT, R163, 0x52, P4 ;  /* 0x00000052a300780c */ /* 0x000fe20002781670 */
[----:B------:R-:W-:Y:S01]  /*7ba0*/  MUFU.EX2 R155, R155 ;  /* 0x0000009b009b7308 */ /* 0x000fe20000000800 */
[----:B------:R-:W-:-:S02]  /*7bb0*/  FSEL R134, R134, -INF , !P5 ;  /* 0xff80000086867808 */ /* 0x000fc40006800000 */
[----:B------:R-:W-:Y:S01]  /*7bc0*/  FMNMX.FTZ R181, R133, R178, !PT ;  /* 0x000000b285b57209 */ /* 0x000fe20007810000 */
[----:B------:R-:W-:-:S01]  /*7bd0*/  FFMA.FTZ R178, R151, UR30, -R8 ;  /* 0x0000001e97b27c23 */ /* 0x000fc20008010808 */
[----:B------:R-:W-:Y:S02]  /*7be0*/  ISETP.GT.AND P5, PT, R164, 0x59, P2 ;  /* 0x00000059a400780c */ /* 0x000fe400017a4270 */
[----:B------:R-:W-:Y:S02]  /*7bf0*/  FSEL R158, R135, -INF , !P4 ;  /* 0xff800000879e7808 */ /* 0x000fe40006000000 */
[----:B------:R-:W-:Y:S01]  /*7c00*/  ISETP.LT.OR P3, PT, R163, 0x59, P3 ;  /* 0x00000059a300780c */ /* 0x000fe20001f61670 */
[----:B------:R0:W-:Y:S01]  /*7c10*/  MUFU.EX2 R135, R180 ;  /* 0x000000b400877308 */ /* 0x0001e20000000800 */
[----:B------:R-:W-:Y:S02]  /*7c20*/  FMNMX.FTZ R181, R134, R181, !PT ;  /* 0x000000b586b57209 */ /* 0x000fe40007810000 */
[----:B------:R-:W-:-:S02]  /*7c30*/  ISETP.GT.AND P4, PT, R164, 0x60, P2 ;  /* 0x00000060a400780c */ /* 0x000fc40001784270 */
[----:B------:R-:W-:Y:S02]  /*7c40*/  ISETP.LT.OR P5, PT, R163, 0x5a, P5 ;  /* 0x0000005aa300780c */ /* 0x000fe40002fa1670 */
[----:B------:R-:W-:Y:S01]  /*7c50*/  FSEL R156, R138, -INF , !P3 ;  /* 0xff8000008a9c7808 */ /* 0x000fe20005800000 */
[----:B------:R-:W-:Y:S01]  /*7c60*/  MUFU.EX2 R178, R178 ;  /* 0x000000b200b27308 */ /* 0x000fe20000000800 */
[----:B------:R-:W-:Y:S02]  /*7c70*/  FMNMX.FTZ R181, R158, R181, !PT ;  /* 0x000000b59eb57209 */ /* 0x000fe40007810000 */
[----:B------:R-:W-:Y:S02]  /*7c80*/  ISETP.GT.AND P3, PT, R164, 0x61, P2 ;  /* 0x00000061a400780c */ /* 0x000fe40001764270 */
[----:B------:R-:W-:Y:S02]  /*7c90*/  FSEL R139, R139, -INF , !P5 ;  /* 0xff8000008b8b7808 */ /* 0x000fe40006800000 */
[----:B------:R-:W-:Y:S01]  /*7ca0*/  ISETP.LT.OR P4, PT, R163, 0x61, P4 ;  /* 0x00000061a300780c */ /* 0x000fe20002781670 */
[----:B------:R-:W-:Y:S01]  /*7cb0*/  MUFU.EX2 R138, R182 ;  /* 0x000000b6008a7308 */ /* 0x000fe20000000800 */
[----:B0-----:R-:W-:Y:S01]  /*7cc0*/  FMNMX.FTZ R180, R156, R181, !PT ;  /* 0x000000b59cb47209 */ /* 0x001fe20007810000 */
[----:B------:R-:W-:Y:S01]  /*7cd0*/  FFMA.FTZ R181, R149, UR30, -R8 ;  /* 0x0000001e95b57c23 */ /* 0x000fe20008010808 */
[----:B------:R-:W-:-:S02]  /*7ce0*/  ISETP.GT.AND P5, PT, R164, 0x68, P2 ;  /* 0x00000068a400780c */ /* 0x000fc400017a4270 */
[----:B------:R-:W-:Y:S02]  /*7cf0*/  ISETP.LT.OR P3, PT, R163, 0x62, P3 ;  /* 0x00000062a300780c */ /* 0x000fe40001f61670 */
[----:B------:R-:W-:Y:S02]  /*7d00*/  FSEL R140, R140, -INF , !P4 ;  /* 0xff8000008c8c7808 */ /* 0x000fe40006000000 */
[----:B------:R-:W-:Y:S02]  /*7d10*/  FMNMX.FTZ R151, R139, R180, !PT ;  /* 0x000000b48b977209 */ /* 0x000fe40007810000 */
[----:B------:R-:W-:Y:S02]  /*7d20*/  ISETP.GT.AND P4, PT, R164, 0x69, P2 ;  /* 0x00000069a400780c */ /* 0x000fe40001784270 */
[----:B------:R-:W-:Y:S02]  /*7d30*/  FSEL R141, R141, -INF , !P3 ;  /* 0xff8000008d8d7808 */ /* 0x000fe40005800000 */
[----:B------:R-:W-:-:S02]  /*7d40*/  ISETP.LT.OR P5, PT, R163, 0x69, P5 ;  /* 0x00000069a300780c */ /* 0x000fc40002fa1670 */
[----:B------:R-:W-:Y:S01]  /*7d50*/  FMNMX.FTZ R180, R140, R151, !PT ;  /* 0x000000978cb47209 */ /* 0x000fe20007810000 */
[----:B------:R-:W-:-:S01]  /*7d60*/  FFMA.FTZ R151, R20, UR30, -R8 ;  /* 0x0000001e14977c23 */ /* 0x000fc20008010808 */
[----:B------:R-:W-:Y:S01]  /*7d70*/  ISETP.GT.AND P3, PT, R164, 0x70, P2 ;  /* 0x00000070a400780c */ /* 0x000fe20001764270 */
[----:B------:R-:W-:-:S01]  /*7d80*/  FFMA.FTZ R20, R121, UR30, -R8 ;  /* 0x0000001e79147c23 */ /* 0x000fc20008010808 */
[----:B------:R-:W-:Y:S02]  /*7d90*/  ISETP.LT.OR P4, PT, R163, 0x6a, P4 ;  /* 0x0000006aa300780c */ /* 0x000fe40002781670 */
[----:B------:R-:W-:Y:S01]  /*7da0*/  FSEL R149, R142, -INF , !P5 ;  /* 0xff8000008e957808 */ /* 0x000fe20006800000 */
[----:B------:R-:W-:Y:S01]  /*7db0*/  MUFU.EX2 R151, R151 ;  /* 0x0000009700977308 */ /* 0x000fe20000000800 */
[----:B------:R-:W-:Y:S02]  /*7dc0*/  FMNMX.FTZ R180, R141, R180, !PT ;  /* 0x000000b48db47209 */ /* 0x000fe40007810000 */
[----:B------:R-:W-:-:S02]  /*7dd0*/  ISETP.GT.AND P5, PT, R164, 0x71, P2 ;  /* 0x00000071a400780c */ /* 0x000fc400017a4270 */
[----:B------:R-:W-:Y:S02]  /*7de0*/  FSEL R143, R143, -INF , !P4 ;  /* 0xff8000008f8f7808 */ /* 0x000fe40006000000 */
[----:B------:R-:W-:Y:S01]  /*7df0*/  ISETP.LT.OR P3, PT, R163, 0x71, P3 ;  /* 0x00000071a300780c */ /* 0x000fe20001f61670 */
[----:B------:R0:W-:Y:S01]  /*7e00*/  MUFU.EX2 R142, R181 ;  /* 0x000000b5008e7308 */ /* 0x0001e20000000800 */
[----:B------:R-:W-:Y:S02]  /*7e10*/  FMNMX.FTZ R180, R149, R180, !PT ;  /* 0x000000b495b47209 */ /* 0x000fe40007810000 */
[----:B------:R-:W-:Y:S02]  /*7e20*/  ISETP.GT.AND P4, PT, R164, 0x78, P2 ;  /* 0x00000078a400780c */ /* 0x000fe40001784270 */
[----:B------:R-:W-:Y:S02]  /*7e30*/  ISETP.LT.OR P5, PT, R163, 0x72, P5 ;  /* 0x00000072a300780c */ /* 0x000fe40002fa1670 */
[----:B------:R-:W-:Y:S01]  /*7e40*/  FSEL R144, R144, -INF , !P3 ;  /* 0xff80000090907808 */ /* 0x000fe20005800000 */
[----:B------:R-:W-:Y:S01]  /*7e50*/  MUFU.EX2 R20, R20 ;  /* 0x0000001400147308 */ /* 0x000fe20000000800 */
[----:B------:R-:W-:Y:S01]  /*7e60*/  FMNMX.FTZ R121, R143, R180, !PT ;  /* 0x000000b48f797209 */ /* 0x000fe20007810000 */
[--C-:B------:R-:W-:Y:S01]  /*7e70*/  FFMA.FTZ R180, R150, UR30, -R8.reuse ;  /* 0x0000001e96b47c23 */ /* 0x100fe20008010808 */
[----:B------:R-:W-:Y:S01]  /*7e80*/  ISETP.GT.AND P2, PT, R164, 0x79, P2 ;  /* 0x00000079a400780c */ /* 0x000fe20001744270 */
[--C-:B------:R-:W-:Y:S01]  /*7e90*/  FFMA.FTZ R150, R154, UR30, -R8.reuse ;  /* 0x0000001e9a967c23 */ /* 0x100fe20008010808 */
[----:B------:R-:W-:Y:S01]  /*7ea0*/  ISETP.LT.OR P4, PT, R163, 0x79, P4 ;  /* 0x00000079a300780c */ /* 0x000fe20002781670 */
[--C-:B------:R-:W-:Y:S01]  /*7eb0*/  FFMA.FTZ R154, R160, UR30, -R8.reuse ;  /* 0x0000001ea09a7c23 */ /* 0x100fe20008010808 */
[----:B------:R-:W-:Y:S01]  /*7ec0*/  FSEL R145, R145, -INF , !P5 ;  /* 0xff80000091917808 */ /* 0x000fe20006800000 */
[--C-:B------:R-:W-:Y:S01]  /*7ed0*/  FFMA.FTZ R160, R162, UR30, -R8.reuse ;  /* 0x0000001ea2a07c23 */ /* 0x100fe20008010808 */
[----:B------:R-:W-:Y:S01]  /*7ee0*/  FMNMX.FTZ R164, R144, R121, !PT ;  /* 0x0000007990a47209 */ /* 0x000fe20007810000 */
[--C-:B------:R-:W-:Y:S01]  /*7ef0*/  FFMA.FTZ R121, R148, UR30, -R8.reuse ;  /* 0x0000001e94797c23 */ /* 0x100fe20008010808 */
[----:B------:R-:W-:Y:S01]  /*7f00*/  ISETP.LT.OR P2, PT, R163, 0x7a, P2 ;  /* 0x0000007aa300780c */ /* 0x000fe20001741670 */
[----:B------:R-:W-:Y:S01]  /*7f10*/  FFMA.FTZ R162, R166, UR30, -R8 ;  /* 0x0000001ea6a27c23 */ /* 0x000fe20008010808 */
[----:B------:R-:W-:Y:S01]  /*7f20*/  FSEL R146, R146, -INF , !P4 ;  /* 0xff80000092927808 */ /* 0x000fe20006000000 */
[----:B------:R-:W-:Y:S01]  /*7f30*/  MUFU.EX2 R150, R150 ;  /* 0x0000009600967308 */ /* 0x000fe20000000800 */
[----:B------:R-:W-:-:S02]  /*7f40*/  FMNMX.FTZ R163, R145, R164, !PT ;  /* 0x000000a491a37209 */ /* 0x000fc40007810000 */
[----:B------:R-:W-:Y:S02]  /*7f50*/  FSEL R147, R147, -INF , !P2 ;  /* 0xff80000093937808 */ /* 0x000fe40005000000 */
[----:B------:R-:W-:Y:S01]  /*7f60*/  FMNMX.FTZ R148, R146, R163, !PT ;  /* 0x000000a392947209 */ /* 0x000fe20007810000 */
[--C-:B------:R-:W-:Y:S01]  /*7f70*/  FFMA.FTZ R163, R152, UR30, -R8.reuse ;  /* 0x0000001e98a37c23 */ /* 0x100fe20008010808 */
[----:B------:R-:W-:-:S01]  /*7f80*/  FFMA.FTZ R152, R157, UR30, -R8 ;  /* 0x0000001e9d987c23 */ /* 0x000fc20008010808 */
[--C-:B------:R-:W-:Y:S01]  /*7f90*/  FFMA.FTZ R157, R159, UR30, -R8.reuse ;  /* 0x0000001e9f9d7c23 */ /* 0x100fe20008010808 */
[----:B------:R-:W-:Y:S01]  /*7fa0*/  FMNMX.FTZ R164, R147, R148, !PT ;  /* 0x0000009493a47209 */ /* 0x000fe20007810000 */
[--C-:B------:R-:W-:Y:S01]  /*7fb0*/  FFMA.FTZ R159, R161, UR30, -R8.reuse ;  /* 0x0000001ea19f7c23 */ /* 0x100fe20008010808 */
[----:B------:R-:W-:-:S01]  /*7fc0*/  FFMA.FTZ R161, R165, UR30, -R8 ;  /* 0x0000001ea5a17c23 */ /* 0x000fc20008010808 */
[----:B------:R-:W-:Y:S01]  /*7fd0*/  IMAD.U32 R165, RZ, RZ, UR30 ;  /* 0x0000001effa57e24 */ /* 0x000fe2000f8e00ff */
[----:B------:R1:W-:Y:S01]  /*7fe0*/  MUFU.EX2 R148, R180 ;  /* 0x000000b400947308 */ /* 0x0003e20000000800 */
[----:B0-----:R-:W0:Y:S01]  /*7ff0*/  SHFL.BFLY PT, R181, R164, 0x2, 0x1f ;  /* 0x0c401f00a4b57f89 */ /* 0x001e2200000e0000 */
[----:B------:R-:W-:-:S05]  /*8000*/  FSEL R166, R9, RZ, P6 ;  /* 0x000000ff09a67208 */ /* 0x000fca0003000000 */
[----:B------:R-:W-:Y:S01]  /*8010*/  FADD.FTZ R166, -R166, R5 ;  /* 0x00000005a6a67221 */ /* 0x000fe20000010100 */
[----:B------:R-:W-:Y:S03]  /*8020*/  MUFU.EX2 R121, R121 ;  /* 0x0000007900797308 */ /* 0x000fe60000000800 */
[----:B------:R-:W-:-:S05]  /*8030*/  FMUL.FTZ R166, R166, UR30 ;  /* 0x0000001ea6a67c20 */ /* 0x000fca0008410000 */
[----:B------:R2:W-:Y:S08]  /*8040*/  MUFU.EX2 R5, R167 ;  /* 0x000000a700057308 */ /* 0x0005f00000000800 */
[----:B------:R-:W3:Y:S01]  /*8050*/  MUFU.EX2 R166, R166 ;  /* 0x000000a600a67308 */ /* 0x000ee20000000800 */
[----:B0-----:R-:W-:-:S05]  /*8060*/  FMNMX.FTZ R181, R164, R181, !PT ;  /* 0x000000b5a4b57209 */ /* 0x001fca0007810000 */
[----:B------:R-:W0:Y:S02]  /*8070*/  SHFL.BFLY PT, R164, R181, 0x1, 0x1f ;  /* 0x0c201f00b5a47f89 */ /* 0x000e2400000e0000 */
[----:B------:R-:W-:Y:S08]  /*8080*/  MUFU.EX2 R163, R163 ;  /* 0x000000a300a37308 */ /* 0x000ff00000000800 */
[----:B------:R-:W-:Y:S08]  /*8090*/  MUFU.EX2 R152, R152 ;  /* 0x0000009800987308 */ /* 0x000ff00000000800 */
[----:B------:R-:W-:Y:S01]  /*80a0*/  MUFU.EX2 R157, R157 ;  /* 0x0000009d009d7308 */ /* 0x000fe20000000800 */
[----:B0-----:R-:W-:-:S07]  /*80b0*/  FMNMX.FTZ R8, R181, R164, !PT ;  /* 0x000000a4b5087209 */ /* 0x001fce0007810000 */
[----:B------:R-:W-:Y:S01]  /*80c0*/  MUFU.EX2 R154, R154 ;  /* 0x0000009a009a7308 */ /* 0x000fe20000000800 */
[C---:B------:R-:W-:Y:S01]  /*80d0*/  FSETP.NEU.FTZ.AND P2, PT, R8.reuse, -INF , PT ;  /* 0xff8000000800780b */ /* 0x040fe20003f5d000 */
[----:B------:R-:W-:-:S05]  /*80e0*/  FFMA.FTZ R164, R8, R165, -8 ;  /* 0xc100000008a47423 */ /* 0x000fca00000100a5 */
[----:B------:R-:W-:Y:S01]  /*80f0*/  FSEL R164, R164, RZ, P2 ;  /* 0x000000ffa4a47208 */ /* 0x000fe20001000000 */
[----:B------:R-:W-:Y:S04]  /*8100*/  MUFU.EX2 R159, R159 ;  /* 0x0000009f009f7308 */ /* 0x000fe80000000800 */
[----:B-1----:R-:W-:-:S01]  /*8110*/  FFMA.FTZ R180, R171, UR30, -R164 ;  /* 0x0000001eabb47c23 */ /* 0x002fc200080108a4 */
[----:B------:R-:W-:Y:S01]  /*8120*/  FSEL R171, R8, RZ, P2 ;  /* 0x000000ff08ab7208 */ /* 0x000fe20001000000 */
[----:B------:R-:W-:-:S01]  /*8130*/  FFMA.FTZ R165, R122, UR30, -R164 ;  /* 0x0000001e7aa57c23 */ /* 0x000fc200080108a4 */
[--C-:B------:R-:W-:Y:S01]  /*8140*/  FFMA.FTZ R10, R10, UR30, -R164.reuse ;  /* 0x0000001e0a0a7c23 */ /* 0x100fe200080108a4 */
[----:B------:R-:W-:-:S01]  /*8150*/  FFMA.FTZ R123, R123, UR30, -R164 ;  /* 0x0000001e7b7b7c23 */ /* 0x000fc200080108a4 */
[----:B------:R-:W-:Y:S01]  /*8160*/  FFMA.FTZ R12, R12, UR30, -R164 ;  /* 0x0000001e0c0c7c23 */ /* 0x000fe200080108a4 */
[----:B------:R-:W-:-:S01]  /*8170*/  FADD.FTZ R171, -R171, R6 ;  /* 0x00000006abab7221 */ /* 0x000fc20000010100 */
[----:B------:R-:W-:Y:S01]  /*8180*/  MUFU.EX2 R180, R180 ;  /* 0x000000b400b47308 */ /* 0x000fe20000000800 */
[----:B------:R-:W-:-:S01]  /*8190*/  FFMA.FTZ R13, R13, UR30, -R164 ;  /* 0x0000001e0d0d7c23 */ /* 0x000fc200080108a4 */
[--C-:B--2---:R-:W-:Y:S01]  /*81a0*/  FFMA.FTZ R167, R169, UR30, -R164.reuse ;  /* 0x0000001ea9a77c23 */ /* 0x104fe200080108a4 */
[----:B------:R-:W-:Y:S01]  /*81b0*/  FMUL.FTZ R171, R171, UR30 ;  /* 0x0000001eabab7c20 */ /* 0x000fe20008410000 */
[--C-:B------:R-:W-:Y:S01]  /*81c0*/  FFMA.FTZ R169, R173, UR30, -R164.reuse ;  /* 0x0000001eada97c23 */ /* 0x100fe200080108a4 */
[----:B------:R-:W-:-:S01]  /*81d0*/  FFMA.FTZ R174, R174, UR30, -R164 ;  /* 0x0000001eaeae7c23 */ /* 0x000fc200080108a4 */
[----:B---3--:R-:W-:Y:S01]  /*81e0*/  FFMA.FTZ R173, R166, R4, R11 ;  /* 0x00000004a6ad7223 */ /* 0x008fe2000001000b */
        /* <DEDUP_REMOVED lines=21> */
[----:B------:R-:W-:-:S04]  /*8340*/  FFMA.FTZ R147, R147, UR30, -R164 ;  /* 0x0000001e93937c23 */ /* 0x000fc800080108a4 */
[----:B------:R-:W2:Y:S01]  /*8350*/  MUFU.EX2 R123, R123 ;  /* 0x0000007b007b7308 */ /* 0x000ea20000000800 */
[----:B0-----:R-:W-:-:S04]  /*8360*/  FFMA.FTZ R4, R171, R3, R180 ;  /* 0x00000003ab047223 */ /* 0x001fc800000100b4 */
[----:B------:R-:W-:-:S03]  /*8370*/  FADD.FTZ R3, R165, R4 ;  /* 0x00000004a5037221 */ /* 0x000fc60000010000 */
[----:B------:R-:W0:Y:S01]  /*8380*/  MUFU.EX2 R12, R12 ;  /* 0x0000000c000c7308 */ /* 0x000e220000000800 */
[----:B-1----:R-:W-:-:S07]  /*8390*/  FADD.FTZ R4, R10, R3 ;  /* 0x000000030a047221 */ /* 0x002fce0000010000 */
[----:B------:R1:W-:Y:S01]  /*83a0*/  MUFU.EX2 R6, R174 ;  /* 0x000000ae00067308 */ /* 0x0003e20000000800 */
[----:B--2---:R-:W-:-:S07]  /*83b0*/  FADD.FTZ R3, R123, R4 ;  /* 0x000000047b037221 */ /* 0x004fce0000010000 */
[----:B------:R-:W2:Y:S01]  /*83c0*/  MUFU.EX2 R13, R13 ;  /* 0x0000000d000d7308 */ /* 0x000ea20000000800 */
[----:B-1----:R-:W-:-:S01]  /*83d0*/  FADD.FTZ R174, R168, R173 ;  /* 0x000000ada8ae7221 */ /* 0x002fc20000010000 */
[----:B0-----:R-:W-:-:S03]  /*83e0*/  FADD.FTZ R4, R12, R3 ;  /* 0x000000030c047221 */ /* 0x001fc60000010000 */
[----:B------:R-:W-:-:S03]  /*83f0*/  FADD.FTZ R173, R15, R174 ;  /* 0x000000ae0fad7221 */ /* 0x000fc60000010000 */
[----:B------:R-:W0:Y:S01]  /*8400*/  MUFU.EX2 R14, R14 ;  /* 0x0000000e000e7308 */ /* 0x000e220000000800 */
[----:B------:R-:W-:-:S04]  /*8410*/  FADD.FTZ R174, R120, R173 ;  /* 0x000000ad78ae7221 */ /* 0x000fc80000010000 */
[----:B------:R-:W-:-:S03]  /*8420*/  FADD.FTZ R173, R7, R174 ;  /* 0x000000ae07ad7221 */ /* 0x000fc60000010000 */
[----:B------:R-:W1:Y:S01]  /*8430*/  MUFU.EX2 R167, R167 ;  /* 0x000000a700a77308 */ /* 0x000e620000000800 */
[----:B------:R-:W-:-:S01]  /*8440*/  FADD.FTZ R174, R172, R173 ;  /* 0x000000adacae7221 */ /* 0x000fc20000010000 */
[----:B--2---:R-:W-:Y:S01]  /*8450*/  FADD.FTZ R3, R13, R4 ;  /* 0x000000040d037221 */ /* 0x004fe20000010000 */
[----:B------:R-:W-:-:S02]  /*8460*/  FFMA.FTZ R173, R158, UR30, -R164 ;  /* 0x0000001e9ead7c23 */ /* 0x000fc400080108a4 */
[----:B------:R-:W-:-:S03]  /*8470*/  FADD.FTZ R177, R127, R174 ;  /* 0x000000ae7fb17221 */ /* 0x000fc60000010000 */
[----:B------:R-:W2:Y:S01]  /*8480*/  MUFU.EX2 R21, R21 ;  /* 0x0000001500157308 */ /* 0x000ea20000000800 */
[----:B0-----:R-:W-:-:S01]  /*8490*/  FADD.FTZ R4, R14, R3 ;  /* 0x000000030e047221 */ /* 0x001fc20000010000 */
[----:B------:R-:W-:-:S04]  /*84a0*/  FADD.FTZ R158, R128, R177 ;  /* 0x000000b1809e7221 */ /* 0x000fc80000010000 */
[----:B------:R-:W-:Y:S02]  /*84b0*/  FADD.FTZ R3, R175, R158 ;  /* 0x0000009eaf037221 */ /* 0x000fe40000010000 */
[----:B------:R-:W0:Y:S01]  /*84c0*/  MUFU.EX2 R122, R122 ;  /* 0x0000007a007a7308 */ /* 0x000e220000000800 */
[----:B-1----:R-:W-:-:S01]  /*84d0*/  FADD.FTZ R4, R167, R4 ;  /* 0x00000004a7047221 */ /* 0x002fc20000010000 */
[----:B------:R-:W-:-:S06]  /*84e0*/  FADD.FTZ R3, R176, R3 ;  /* 0x00000003b0037221 */ /* 0x000fcc0000010000 */
[----:B------:R-:W1:Y:S01]  /*84f0*/  MUFU.EX2 R124, R124 ;  /* 0x0000007c007c7308 */ /* 0x000e620000000800 */
[----:B--2---:R-:W-:-:S01]  /*8500*/  FADD.FTZ R177, R21, R4 ;  /* 0x0000000415b17221 */ /* 0x004fc20000010000 */
[----:B------:R-:W-:-:S04]  /*8510*/  FADD.FTZ R4, R132, R3 ;  /* 0x0000000384047221 */ /* 0x000fc80000010000 */
[----:B------:R-:W-:Y:S02]  /*8520*/  FADD.FTZ R4, R179, R4 ;  /* 0x00000004b3047221 */ /* 0x000fe40000010000 */
[----:B------:R-:W2:Y:S01]  /*8530*/  MUFU.EX2 R125, R125 ;  /* 0x0000007d007d7308 */ /* 0x000ea20000000800 */
[----:B0-----:R-:W-:-:S07]  /*8540*/  FADD.FTZ R177, R122, R177 ;  /* 0x000000b17ab17221 */ /* 0x001fce0000010000 */
        /* <DEDUP_REMOVED lines=8> */
[----:B0-----:R-:W-:-:S01]  /*85d0*/  FADD.FTZ R4, R126, R3 ;  /* 0x000000037e047221 */ /* 0x001fc20000010000 */
[----:B------:R-:W-:-:S06]  /*85e0*/  FADD.FTZ R177, R178, R177 ;  /* 0x000000b1b2b17221 */ /* 0x000fcc0000010000 */
[----:B------:R-:W0:Y:S01]  /*85f0*/  MUFU.EX2 R130, R130 ;  /* 0x0000008200827308 */ /* 0x000e220000000800 */
[----:B-1----:R-:W-:-:S04]  /*8600*/  FADD.FTZ R3, R169, R4 ;  /* 0x00000004a9037221 */ /* 0x002fc80000010000 */
[----:B------:R-:W-:-:S03]  /*8610*/  FADD.FTZ R4, R6, R3 ;  /* 0x0000000306047221 */ /* 0x000fc60000010000 */
[----:B------:R-:W1:Y:S01]  /*8620*/  MUFU.EX2 R131, R131 ;  /* 0x0000008300837308 */ /* 0x000e620000000800 */
[----:B--2---:R-:W-:-:S01]  /*8630*/  FADD.FTZ R3, R129, R4 ;  /* 0x0000000481037221 */ /* 0x004fc20000010000 */
[----:B------:R-:W-:-:S04]  /*8640*/  FADD.FTZ R4, R142, R177 ;  /* 0x000000b18e047221 */ /* 0x000fc80000010000 */
[----:B------:R-:W-:Y:S02]  /*8650*/  FADD.FTZ R177, R151, R4 ;  /* 0x0000000497b17221 */ /* 0x000fe40000010000 */
[----:B------:R-:W2:Y:S01]  /*8660*/  MUFU.EX2 R170, R170 ;  /* 0x000000aa00aa7308 */ /* 0x000ea20000000800 */
[----:B0-----:R-:W-:-:S01]  /*8670*/  FADD.FTZ R158, R130, R3 ;  /* 0x00000003829e7221 */ /* 0x001fc20000010000 */
[----:B------:R-:W-:Y:S01]  /*8680*/  FADD.FTZ R4, R20, R177 ;  /* 0x000000b114047221 */ /* 0x000fe20000010000 */
[----:B------:R-:W-:-:S01]  /*8690*/  FFMA.FTZ R3, R143, UR30, -R164 ;  /* 0x0000001e8f037c23 */ /* 0x000fc200080108a4 */
[----:B------:R-:W-:Y:S02]  /*86a0*/  FFMA.FTZ R143, R144, UR30, -R164 ;  /* 0x0000001e908f7c23 */ /* 0x000fe400080108a4 */
[----:B------:R-:W-:-:S02]  /*86b0*/  FADD.FTZ R177, R121, R4 ;  /* 0x0000000479b17221 */ /* 0x000fc40000010000 */
[----:B------:R-:W0:Y:S01]  /*86c0*/  MUFU.EX2 R133, R133 ;  /* 0x0000008500857308 */ /* 0x000e220000000800 */
[----:B-1----:R-:W-:-:S01]  /*86d0*/  FADD.FTZ R181, R131, R158 ;  /* 0x0000009e83b57221 */ /* 0x002fc20000010000 */
[----:B------:R-:W-:-:S04]  /*86e0*/  FADD.FTZ R4, R148, R177 ;  /* 0x000000b194047221 */ /* 0x000fc80000010000 */
[----:B------:R-:W-:Y:S02]  /*86f0*/  FADD.FTZ R177, R163, R4 ;  /* 0x00000004a3b17221 */ /* 0x000fe40000010000 */
[----:B------:R-:W1:Y:S01]  /*8700*/  MUFU.EX2 R134, R134 ;  /* 0x0000008600867308 */ /* 0x000e620000000800 */
[----:B--2---:R-:W-:-:S01]  /*8710*/  FADD.FTZ R158, R170, R181 ;  /* 0x000000b5aa9e7221 */ /* 0x004fc20000010000 */
[----:B------:R-:W-:-:S06]  /*8720*/  FADD.FTZ R4, R150, R177 ;  /* 0x000000b196047221 */ /* 0x000fcc0000010000 */
[----:B------:R-:W2:Y:S01]  /*8730*/  MUFU.EX2 R173, R173 ;  /* 0x000000ad00ad7308 */ /* 0x000ea20000000800 */
[----:B0-----:R-:W-:-:S07]  /*8740*/  FADD.FTZ R181, R133, R158 ;  /* 0x0000009e85b57221 */ /* 0x001fce0000010000 */
[----:B------:R-:W0:Y:S01]  /*8750*/  MUFU.EX2 R156, R156 ;  /* 0x0000009c009c7308 */ /* 0x000e220000000800 */
[----:B-1----:R-:W-:-:S07]  /*8760*/  FADD.FTZ R144, R134, R181 ;  /* 0x000000b586907221 */ /* 0x002fce0000010000 */
        /* <DEDUP_REMOVED lines=9> */
[----:B------:R2:W3:Y:S01]  /*8800*/  MUFU.EX2 R174, R3 ;  /* 0x0000000300ae7308 */ /* 0x0004e20000000800 */
[----:B0-----:R-:W-:-:S07]  /*8810*/  FADD.FTZ R158, R141, R158 ;  /* 0x0000009e8d9e7221 */ /* 0x001fce0000010000 */
[----:B------:R-:W0:Y:S01]  /*8820*/  MUFU.EX2 R160, R160 ;  /* 0x000000a000a07308 */ /* 0x000e220000000800 */
[----:B--2---:R-:W-:-:S01]  /*8830*/  FADD.FTZ R3, R155, R4 ;  /* 0x000000049b037221 */ /* 0x004fc20000010000 */
[----:B-1----:R-:W-:-:S03]  /*8840*/  FADD.FTZ R158, R149, R158 ;  /* 0x0000009e959e7221 */ /* 0x002fc60000010000 */
[----:B------:R-:W-:-:S03]  /*8850*/  FADD.FTZ R4, R152, R3 ;  /* 0x0000000398047221 */ /* 0x000fc60000010000 */
[----:B------:R-:W1:Y:S01]  /*8860*/  MUFU.EX2 R143, R143 ;  /* 0x0000008f008f7308 */ /* 0x000e620000000800 */
[----:B------:R-:W-:-:S01]  /*8870*/  FADD.FTZ R3, R157, R4 ;  /* 0x000000049d037221 */ /* 0x000fc20000010000 */
[----:B---3--:R-:W-:-:S03]  /*8880*/  FADD.FTZ R158, R174, R158 ;  /* 0x0000009eae9e7221 */ /* 0x008fc60000010000 */
[----:B------:R-:W-:-:S03]  /*8890*/  FADD.FTZ R4, R154, R3 ;  /* 0x000000039a047221 */ /* 0x000fc60000010000 */
[----:B------:R-:W2:Y:S01]  /*88a0*/  MUFU.EX2 R161, R161 ;  /* 0x000000a100a17308 */ /* 0x000ea20000000800 */
[----:B------:R-:W-:-:S04]  /*88b0*/  FADD.FTZ R3, R159, R4 ;  /* 0x000000049f037221 */ /* 0x000fc80000010000 */
[----:B0-----:R-:W-:-:S03]  /*88c0*/  FADD.FTZ R4, R160, R3 ;  /* 0x00000003a0047221 */ /* 0x001fc60000010000 */
[----:B------:R-:W0:Y:S01]  /*88d0*/  MUFU.EX2 R144, R144 ;  /* 0x0000009000907308 */ /* 0x000e220000000800 */
[----:B-1----:R-:W-:-:S07]  /*88e0*/  FADD.FTZ R3, R143, R158 ;  /* 0x0000009e8f037221 */ /* 0x002fce0000010000 */
[----:B------:R-:W1:Y:S01]  /*88f0*/  MUFU.EX2 R162, R162 ;  /* 0x000000a200a27308 */ /* 0x000e620000000800 */
[----:B--2---:R-:W-:-:S07]  /*8900*/  FADD.FTZ R145, R161, R4 ;  /* 0x00000004a1917221 */ /* 0x004fce0000010000 */
[----:B------:R-:W2:Y:S01]  /*8910*/  MUFU.EX2 R146, R146 ;  /* 0x0000009200927308 */ /* 0x000ea20000000800 */
[----:B0-----:R-:W-:-:S07]  /*8920*/  FADD.FTZ R3, R144, R3 ;  /* 0x0000000390037221 */ /* 0x001fce0000010000 */
[----:B------:R-:W0:Y:S01]  /*8930*/  MUFU.EX2 R147, R147 ;  /* 0x0000009300937308 */ /* 0x000e220000000800 */
[----:B-1----:R-:W-:-:S04]  /*8940*/  FADD.FTZ R4, R162, R145 ;  /* 0x00000091a2047221 */ /* 0x002fc80000010000 */
[----:B------:R-:W-:Y:S01]  /*8950*/  FADD.FTZ R4, R5, R4 ;  /* 0x0000000405047221 */ /* 0x000fe20000010000 */
[----:B--2---:R-:W-:-:S04]  /*8960*/  FADD.FTZ R3, R146, R3 ;  /* 0x0000000392037221 */ /* 0x004fc80000010000 */
[----:B0-----:R-:W-:Y:S01]  /*8970*/  FADD.FTZ R3, R147, R3 ;  /* 0x0000000393037221 */ /* 0x001fe20000010000 */
[----:B------:R-:W-:Y:S06]  /*8980*/  @!P0 BRA `(.L_x_1015) ;  /* 0x0000000000048947 */ /* 0x000fec0003800000 */
[----:B------:R-:W-:Y:S01]  /*8990*/  BPT.TRAP 0x1 ;  /* 0x000000040000795c */ /* 0x000fe20000300000 */
.L_x_1015:
[----:B------:R-:W-:Y:S01]  /*89a0*/  ULEA UR6, UR50, UR36, 0x3 ;  /* 0x0000002432067291 */ /* 0x000fe2000f8e183f */
[----:B------:R-:W-:Y:S01]  /*89b0*/  ISETP.GT.AND P2, PT, R2, UR35, PT ;  /* 0x0000002302007c0c */ /* 0x000fe2000bf44270 */
[----:B------:R-:W-:Y:S01]  /*89c0*/  UMOV UR45, UR33 ;  /* 0x00000021002d7c82 */ /* 0x000fe20008000000 */
[----:B------:R-:W-:Y:S01]  /*89d0*/  F2FP.SATFINITE.E4M3.F32.PACK_AB_MERGE_C R15, R120, R15, RZ ;  /* 0x0000000f780f723e */ /* 0x000fe200048070ff */
[----:B------:R-:W-:Y:S01]  /*89e0*/  UIADD3 UR6, UR6, 0x2a860, URZ ;  /* 0x0002a86006067890 */ /* 0x000fe2000fffe03f */
[----:B------:R-:W-:Y:S01]  /*89f0*/  F2FP.SATFINITE.E4M3.F32.PACK_AB_MERGE_C R6, R129, R6, RZ ;  /* 0x000000068106723e */ /* 0x000fe200048070ff */
[----:B------:R-:W-:Y:S01]  /*8a00*/  UMOV UR50, UR34 ;  /* 0x0000002200327c82 */ /* 0x000fe20008000000 */
[----:B------:R-:W-:Y:S01]  /*8a10*/  F2FP.SATFINITE.E4M3.F32.PACK_AB_MERGE_C R5, R5, R162, RZ ;  /* 0x000000a20505723e */ /* 0x000fe200048070ff */
[----:B------:R-:W-:Y:S01]  /*8a20*/  UPRMT UR6, UR39, 0x654, UR6 ;  /* 0x0000065427067896 */ /* 0x000fe20008000006 */
[----:B------:R-:W-:Y:S01]  /*8a30*/  F2FP.SATFINITE.E4M3.F32.PACK_AB_MERGE_C R10, R123, R10, RZ ;  /* 0x0000000a7b0a723e */ /* 0x000fe200048070ff */
[-C--:B------:R-:W-:Y:S01]  /*8a40*/  FMUL.FTZ R24, R24, R166.reuse ;  /* 0x000000a618187220 */ /* 0x080fe20000410000 */
[----:B------:R-:W-:Y:S01]  /*8a50*/  F2FP.SATFINITE.E4M3.F32.PACK_AB_MERGE_C R127, R128, R127, RZ ;  /* 0x0000007f807f723e */ /* 0x000fe200048070ff */
[----:B------:R-:W-:Y:S01]  /*8a60*/  FMUL.FTZ R25, R25, R166 ;  /* 0x000000a619197220 */ /* 0x000fe20000410000 */
        /* <DEDUP_REMOVED lines=18> */
[----:B------:R-:W-:Y:S01]  /*8b90*/  F2FP.SATFINITE.E4M3.F32.PACK_AB_MERGE_C R149, R174, R149, RZ ;  /* 0x00000095ae95723e */ /* 0x000fe200048070ff */
[----:B------:R-:W-:Y:S01]  /*8ba0*/  FMUL.FTZ R44, R44, R166 ;  /* 0x000000a62c2c7220 */ /* 0x000fe20000410000 */
[----:B------:R-:W-:Y:S01]  /*8bb0*/  F2FP.SATFINITE.E4M3.F32.PACK_AB_MERGE_C R120, R147, R146, RZ ;  /* 0x000000929378723e */ /* 0x000fe200048070ff */
[----:B------:R-:W-:Y:S01]  /*8bc0*/  FMUL.FTZ R45, R45, R166 ;  /* 0x000000a62d2d7220 */ /* 0x000fe20000410000 */
[----:B------:R-:W-:Y:S01]  /*8bd0*/  F2FP.SATFINITE.E4M3.F32.PACK_AB_MERGE_C R195, R169, R126, R6 ;  /* 0x0000007ea9c3723e */ /* 0x000fe20004807006 */
[----:B------:R-:W-:Y:S01]  /*8be0*/  FMUL.FTZ R48, R48, R166 ;  /* 0x000000a630307220 */ /* 0x000fe20000410000 */
[----:B------:R-:W-:Y:S01]  /*8bf0*/  F2FP.SATFINITE.E4M3.F32.PACK_AB_MERGE_C R186, R161, R160, R5 ;  /* 0x000000a0a1ba723e */ /* 0x000fe20004807005 */
[-C--:B------:R-:W-:Y:S01]  /*8c00*/  FMUL.FTZ R49, R49, R166.reuse ;  /* 0x000000a631317220 */ /* 0x080fe20000410000 */
        /* <DEDUP_REMOVED lines=9> */
[-C--:B------:R-:W-:Y:S01]  /*8ca0*/  FMUL.FTZ R60, R60, R166.reuse ;  /* 0x000000a63c3c7220 */ /* 0x080fe20000410000 */
[----:B------:R-:W-:Y:S01]  /*8cb0*/  F2FP.SATFINITE.E4M3.F32.PACK_AB_MERGE_C R193, R122, R21, R124 ;  /* 0x000000157ac1723e */ /* 0x000fe2000480707c */
[-C--:B------:R-:W-:Y:S01]  /*8cc0*/  FMUL.FTZ R61, R61, R166.reuse ;  /* 0x000000a63d3d7220 */ /* 0x080fe20000410000 */
[----:B------:R-:W-:Y:S01]  /*8cd0*/  F2FP.SATFINITE.E4M3.F32.PACK_AB_MERGE_C R194, R138, R135, R153 ;  /* 0x000000878ac2723e */ /* 0x000fe20004807099 */
[----:B------:R-:W-:Y:S01]  /*8ce0*/  FMUL.FTZ R64, R64, R166 ;  /* 0x000000a640407220 */ /* 0x000fe20000410000 */
        /* <DEDUP_REMOVED lines=82> */
[----:B------:R-:W-:-:S02]  /*9210*/  VIADD R2, R2, 0xffffffff ;  /* 0xffffffff02027836 */ /* 0x000fc40000000000 */
[----:B------:R-:W-:Y:S02]  /*9220*/  IMAD.MOV.U32 R6, RZ, RZ, R8 ;  /* 0x000000ffff067224 */ /* 0x000fe400078e0008 */
[----:B------:R-:W-:Y:S01]  /*9230*/  IMAD.MOV.U32 R5, RZ, RZ, R9 ;  /* 0x000000ffff057224 */ /* 0x000fe200078e0009 */
[----:B------:R-:W-:Y:S06]  /*9240*/  @P2 BRA `(.L_x_1016) ;  /* 0xffffffc400c02947 */ /* 0x000fec000383ffff */
[----:B------:R-:W-:Y:S01]  /*9250*/  IMAD.MOV.U32 R6, RZ, RZ, R8 ;  /* 0x000000ffff067224 */ /* 0x000fe200078e0008 */
[----:B------:R-:W-:Y:S01]  /*9260*/  UMOV UR50, UR34 ;  /* 0x0000002200327c82 */ /* 0x000fe20008000000 */
[----:B------:R-:W-:Y:S01]  /*9270*/  IMAD.MOV.U32 R5, RZ, RZ, R9 ;  /* 0x000000ffff057224 */ /* 0x000fe200078e0009 */
[----:B------:R-:W-:-:S06]  /*9280*/  UMOV UR45, UR33 ;  /* 0x00000021002d7c82 */ /* 0x000fcc0008000000 */
.L_x_998:
[----:B------:R-:W0:Y:S01]  /*9290*/  LDC R7, c[0x0][0x448] ;  /* 0x00011200ff077b82 */ /* 0x000e220000000800 */
[----:B------:R-:W-:Y:S01]  /*92a0*/  UIADD3 UR6, UR43, 0x7f, URZ ;  /* 0x0000007f2b067890 */ /* 0x000fe2000fffe03f */
[----:B------:R-:W-:-:S05]  /*92b0*/  IADD3 R137, -R137, 0x1, RZ ;  /* 0x0000000189897810 */ /* 0x000fca0007ffe1ff */
[----:B------:R-:W-:Y:S01]  /*92c0*/  IMAD R136, R136, UR42, R137 ;  /* 0x0000002a88887c24 */ /* 0x000fe2000f8e0289 */
[----:B------:R-:W1:Y:S01]  /*92d0*/  LDC R12, c[0x0][0x9e4] ;  /* 0x00027900ff0c7b82 */ /* 0x000e620000000800 */
[----:B0-----:R-:W-:Y:S02]  /*92e0*/  ISETP.NE.AND P5, PT, R7, 0x1, PT ;  /* 0x000000010700780c */ /* 0x001fe40003fa5270 */
[----:B-1----:R-:W-:-:S11]  /*92f0*/  ISETP.GE.AND P6, PT, R12, 0x1, PT ;  /* 0x000000010c00780c */ /* 0x002fd60003fc6270 */
[----:B------:R-:W0:Y:S08]  /*9300*/  @P5 LDC R7, c[0x0][0x44c] ;  /* 0x00011300ff075b82 */ /* 0x000e300000000800 */
[----:B------:R-:W1:Y:S01]  /*9310*/  @P5 LDC R9, c[0x0][0x450] ;  /* 0x00011400ff095b82 */ /* 0x000e620000000800 */
[----:B0-----:R-:W-:-:S04]  /*9320*/  @P5 IMAD.HI.U32 R8, R7, UR6, RZ ;  /* 0x0000000607085c27 */ /* 0x001fc8000f8e00ff */
[----:B------:R-:W-:Y:S01]  /*9330*/  IMAD.U32 R7, RZ, RZ, UR6 ;  /* 0x00000006ff077e24 */ /* 0x000fe2000f8e00ff */
[----:B------:R-:W-:Y:S01]  /*9340*/  ULDC UR6, c[0x0][0x9dc] ;  /* 0x0002770000067ab9 */ /* 0x000fe20000000800 */
[----:B-1----:R-:W-:-:S05]  /*9350*/  @P5 SHF.R.U32.HI R7, RZ, R9, R8 ;  /* 0x00000009ff075219 */ /* 0x002fca0000011608 */
[----:B------:R-:W-:-:S04]  /*9360*/  IMAD.IADD R7, R136, 0x1, R7 ;  /* 0x0000000188077824 */ /* 0x000fc800078e0207 */
[----:B------:R-:W-:Y:S01]  /*9370*/  VIADD R8, R7, -UR6 ;  /* 0x8000000607087c36 */ /* 0x000fe20008000000 */
[----:B------:R-:W-:Y:S06]  /*9380*/  @!P6 BRA `(.L_x_1017) ;  /* 0x00000000003ce947 */ /* 0x000fec0003800000 */
[----:B------:R-:W-:-:S13]  /*9390*/  ISETP.GT.AND P2, PT, R7, -0x1, PT ;  /* 0xffffffff0700780c */ /* 0x000fda0003f44270 */
[----:B------:R-:W-:Y:S05]  /*93a0*/  @P2 BRA `(.L_x_1018) ;  /* 0x00000000001c2947 */ /* 0x000fea0003800000 */
[----:B------:R-:W-:Y:S02]  /*93b0*/  ISETP.NE.AND P2, PT, R12, 0x1, PT ;  /* 0x000000010c00780c */ /* 0x000fe40003f45270 */
[----:B------:R-:W-:-:S11]  /*93c0*/  LOP3.LUT R7, RZ, R7, RZ, 0x33, !PT ;  /* 0x00000007ff077212 */ /* 0x000fd600078e33ff */
[----:B------:R-:W0:Y:S02]  /*93d0*/  @P2 LDC.64 R10, c[0x0][0x9e8] ;  /* 0x00027a00ff0a2b82 */ /* 0x000e240000000a00 */
[----:B0-----:R-:W-:-:S05]  /*93e0*/  @P2 IMAD.HI.U32 R10, R7, R10, RZ ;  /* 0x0000000a070a2227 */ /* 0x001fca00078e00ff */
[----:B------:R-:W-:-:S04]  /*93f0*/  @P2 SHF.R.U32.HI R7, RZ, R11, R10 ;  /* 0x0000000bff072219 */ /* 0x000fc8000001160a */
[----:B------:R-:W-:Y:S01]  /*9400*/  LOP3.LUT R7, RZ, R7, RZ, 0x33, !PT ;  /* 0x00000007ff077212 */ /* 0x000fe200078e33ff */
[----:B------:R-:W-:Y:S06]  /*9410*/  BRA `(.L_x_1019) ;  /* 0x0000000000107947 */ /* 0x000fec0003800000 */
.L_x_1018:
[----:B------:R-:W-:-:S13]  /*9420*/  ISETP.NE.AND P2, PT, R12, 0x1, PT ;  /* 0x000000010c00780c */ /* 0x000fda0003f45270 */
[----:B------:R-:W0:Y:S02]  /*9430*/  @P2 LDC.64 R10, c[0x0][0x9e8] ;  /* 0x00027a00ff0a2b82 */ /* 0x000e240000000a00 */
[----:B0-----:R-:W-:-:S05]  /*9440*/  @P2 IMAD.HI.U32 R10, R7, R10, RZ ;  /* 0x0000000a070a2227 */ /* 0x001fca00078e00ff */
[----:B------:R-:W-:-:S07]  /*9450*/  @P2 SHF.R.U32.HI R7, RZ, R11, R10 ;  /* 0x0000000bff072219 */ /* 0x000fce000001160a */
.L_x_1019:
[----:B------:R-:W-:-:S05]  /*9460*/  IMAD R7, R7, R12, RZ ;  /* 0x0000000c07077224 */ /* 0x000fca00078e02ff */
[----:B------:R-:W-:-:S07]  /*9470*/  VIMNMX R8, R8, R7, !PT ;  /* 0x0000000708087248 */ /* 0x000fce0007fe0100 */
.L_x_1017:
[----:B------:R-:W-:-:S05]  /*9480*/  VIADD R8, R8, 0x7f ;  /* 0x0000007f08087836 */ /* 0x000fca0000000000 */
[----:B------:R-:W-:-:S04]  /*9490*/  SHF.R.S32.HI R7, RZ, 0x1f, R8 ;  /* 0x0000001fff077819 */ /* 0x000fc80000011408 */
[----:B------:R-:W-:-:S04]  /*94a0*/  LEA.HI R7, R7, R8, RZ, 0x7 ;  /* 0x0000000807077211 */ /* 0x000fc800078f38ff */
[----:B------:R-:W-:-:S04]  /*94b0*/  SHF.R.S32.HI R7, RZ, 0x7, R7 ;  /* 0x00000007ff077819 */ /* 0x000fc80000011407 */
[----:B------:R-:W-:-:S04]  /*94c0*/  VIMNMX R7, R7, UR40, !PT ;  /* 0x0000002807077c48 */ /* 0x000fc8000ffe0100 */
[----:B------:R-:W-:-:S13]  /*94d0*/  ISETP.GE.AND P2, PT, R2, R7, PT ;  /* 0x000000070200720c */ /* 0x000fda0003f46270 */
[----:B------:R-:W-:Y:S05]  /*94e0*/  @!P2 BRA `(.L_x_1020) ;  /* 0x000000280028a947 */ /* 0x000fea0003800000 */
[----:B------:R-:W-:Y:S01]  /*94f0*/  IMAD.MOV.U32 R9, RZ, RZ, R6 ;  /* 0x000000ffff097224 */ /* 0x000fe200078e0006 */
[----:B------:R-:W-:Y:S01]  /*9500*/  UMOV UR32, UR45 ;  /* 0x0000002d00207c82 */ /* 0x000fe20008000000 */
[----:B------:R-:W-:Y:S01]  /*9510*/  IMAD.MOV.U32 R8, RZ, RZ, R5 ;  /* 0x000000ffff087224 */ /* 0x000fe200078e0005 */
[----:B------:R-:W-:Y:S01]  /*9520*/  UMOV UR31, UR50 ;  /* 0x00000032001f7c82 */ /* 0x000fe20008000000 */
[----:B------:R-:W-:-:S05]  /*9530*/  ULDC UR30, c[0x0][0x988] ;  /* 0x00026200001e7ab9 */ /* 0x000fca0000000800 */
.L_x_1030:
[----:B------:R-:W-:Y:S01]  /*9540*/  ISETP.NE.AND P2, PT, RZ, UR37, PT ;  /* 0x00000025ff007c0c */ /* 0x000fe2000bf45270 */
[----:B------:R-:W-:-:S04]  /*9550*/  UISETP.NE.AND UP0, UPT, UR31, 0x1, UPT ;  /* 0x000000011f00788c */ /* 0x000fc8000bf05270 */
[----:B------:R-:W-:-:S04]  /*9560*/  USEL UR45, URZ, 0x1, UP0 ;  /* 0x000000013f2d7887 */ /* 0x000fc80008000000 */
[----:B------:R-:W-:-:S04]  /*9570*/  ULOP3.LUT UR45, UR32, UR45, URZ, 0x3c, !UPT ;  /* 0x0000002d202d7292 */ /* 0x000fc8000f8e3c3f */
[----:B------:R-:W-:Y:S08]  /*9580*/  @P2 BRA `(.L_x_1021) ;  /* 0x0000000000382947 */ /* 0x000ff00003800000 */
[----:B------:R-:W-:Y:S05]  /*9590*/  @!P0 BRA `(.L_x_1022) ;  /* 0x0000000000048947 */ /* 0x000fea0003800000 */
[----:B------:R-:W-:Y:S01]  /*95a0*/  BPT.TRAP 0x1 ;  /* 0x000000040000795c */ /* 0x000fe20000300000 */
.L_x_1022:
        /* <DEDUP_REMOVED lines=9> */
.L_x_1023:
[----:B-1----:R-:W-:Y:S05]  /*9640*/  @P3 BRA `(.L_x_1021) ;  /* 0x0000000000083947 */ /* 0x002fea0003800000 */
[----:B------:R-:W1:Y:S02]  /*9650*/  SYNCS.PHASECHK.TRANS64.TRYWAIT P3, [UR6+0x2a830], R5 ;  /* 0x02a83005ff0075a7 */ /* 0x000e640008060146 */
[----:B-1----:R-:W-:Y:S05]  /*9660*/  @!P3 BRA `(.L_x_1024) ;  /* 0x000000e00098b947 */ /* 0x002fea0003800000 */
.L_x_1021:
[----:B-1----:R-:W1:Y:S01]  /*9670*/  S2R R6, SR_TID.X ;  /* 0x0000000000067919 */ /* 0x002e620000002100 */
[----:B------:R-:W-:Y:S01]  /*9680*/  UIADD3 UR50, UR31, 0x1, URZ ;  /* 0x000000011f327890 */ /* 0x000fe2000fffe03f */
[----:B------:R-:W-:Y:S01]  /*9690*/  UMOV UR27, 0x80000020 ;  /* 0x80000020001b7882 */ /* 0x000fe20000000000 */
[----:B------:R-:W-:Y:S02]  /*96a0*/  UMOV UR7, 0x80000020 ;  /* 0x8000002000077882 */ /* 0x000fe40000000000 */
[----:B------:R-:W-:Y:S01]  /*96b0*/  UISETP.NE.AND UP0, UPT, UR50, 0x2, UPT ;  /* 0x000000023200788c */ /* 0x000fe2000bf05270 */
[----:B------:R-:W-:Y:S01]  /*96c0*/  UMOV UR11, 0x80000020 ;  /* 0x80000020000b7882 */ /* 0x000fe20000000000 */
[----:B------:R-:W-:Y:S02]  /*96d0*/  UMOV UR15, 0x80000020 ;  /* 0x80000020000f7882 */ /* 0x000fe40000000000 */
[----:B------:R-:W-:Y:S01]  /*96e0*/  USEL UR50, UR50, URZ, UP0 ;  /* 0x0000003f32327287 */ /* 0x000fe20008000000 */
[----:B------:R-:W-:Y:S01]  /*96f0*/  UMOV UR19, 0x80000020 ;  /* 0x8000002000137882 */ /* 0x000fe20000000000 */
[----:B------:R-:W-:-:S02]  /*9700*/  UMOV UR23, 0x80000020 ;  /* 0x8000002000177882 */ /* 0x000fc40000000000 */
[----:B------:R-:W-:-:S04]  /*9710*/  UIMAD UR26, UR50, 0x600, UR28 ;  /* 0x00000600321a78a4 */ /* 0x000fc8000f8e021c */
[----:B------:R-:W-:Y:S02]  /*9720*/  UIADD3 UR6, UR26, 0x2, URZ ;  /* 0x000000021a067890 */ /* 0x000fe4000fffe03f */
[----:B------:R-:W-:Y:S02]  /*9730*/  UIADD3 UR10, UR26, 0x200, URZ ;  /* 0x000002001a0a7890 */ /* 0x000fe4000fffe03f */
[----:B------:R-:W-:Y:S02]  /*9740*/  UIADD3 UR14, UR26, 0x202, URZ ;  /* 0x000002021a0e7890 */ /* 0x000fe4000fffe03f */
[----:B------:R-:W-:Y:S02]  /*9750*/  UIADD3 UR18, UR26, 0x400, URZ ;  /* 0x000004001a127890 */ /* 0x000fe4000fffe03f */
[----:B------:R-:W-:Y:S01]  /*9760*/  UIADD3 UR22, UR26, 0x402, URZ ;  /* 0x000004021a167890 */ /* 0x000fe2000fffe03f */
        /* <DEDUP_REMOVED lines=24> */
.L_x_1026:
[----:B------:R-:W-:Y:S01]  /*98f0*/  ULEA UR6, UR31, UR36, 0x3 ;  /* 0x000000241f067291 */ /* 0x000fe2000f8e183f */
[----:B------:R-:W-:-:S05]  /*9900*/  IMAD.U32 R5, RZ, RZ, UR32 ;  /* 0x00000020ff057e24 */ /* 0x000fca000f8e00ff */
[----:B------:R-:W-:-:S04]  /*9910*/  SHF.L.U32 R5, R5, 0x1f, RZ ;  /* 0x0000001f05057819 */ /* 0x000fc800000006ff */
[----:B------:R0:W1:Y:S01]  /*9920*/  SYNCS.PHASECHK.TRANS64.TRYWAIT P2, [UR6+0x2a850], R5 ;  /* 0x02a85005ff0075a7 */ /* 0x0000620008040146 */
[----:B------:R-:W-:Y:S05]  /*9930*/  @!P0 BRA `(.L_x_1027) ;  /* 0x0000000000048947 */ /* 0x000fea0003800000 */
[----:B------:R-:W-:Y:S01]  /*9940*/  BPT.TRAP 0x1 ;  /* 0x000000040000795c */ /* 0x000fe20000300000 */
.L_x_1027:
[----:B-1----:R-:W-:Y:S05]  /*9950*/  @P2 BRA `(.L_x_1025) ;  /* 0x0000000000082947 */ /* 0x002fea0003800000 */
[----:B------:R-:W1:Y:S02]  /*9960*/  SYNCS.PHASECHK.TRANS64.TRYWAIT P2, [UR6+0x2a850], R5 ;  /* 0x02a85005ff0075a7 */ /* 0x000e640008040146 */
[----:B-1----:R-:W-:Y:S05]  /*9970*/  @!P2 BRA `(.L_x_1028) ;  /* 0x000000dc00eca947 */ /* 0x002fea0003800000 */
.L_x_1025:
[----:B------:R-:W-:Y:S01]  /*9980*/  UIADD3 UR6, UR36, 0x400, URZ ;  /* 0x0000040024067890 */ /* 0x000fe2000fffe03f */
[----:B------:R-:W-:Y:S01]  /*9990*/  WARPGROUP.ARRIVE ;  /* 0x00000000000079c5 */ /* 0x000fe20000000000 */
[----:B------:R-:W-:Y:S01]  /*99a0*/  UMOV UR7, 0x40000040 ;  /* 0x4000004000077882 */ /* 0x000fe20000000000 */
[C---:B------:R-:W-:Y:S01]  /*99b0*/  FMUL.FTZ R11, R0.reuse, R120 ;  /* 0x00000078000b7220 */ /* 0x040fe20000410000 */
[----:B------:R-:W-:Y:S01]  /*99c0*/  USHF.R.U32.HI UR6, URZ, 0x4, UR6 ;  /* 0x000000043f067899 */ /* 0x000fe20008011606 */
[C---:B------:R-:W-:Y:S01]  /*99d0*/  FMUL.FTZ R10, R0.reuse, R121 ;  /* 0x00000079000a7220 */ /* 0x040fe20000410000 */
[C---:B------:R-:W-:Y:S01]  /*99e0*/  FMUL.FTZ R14, R0.reuse, R124 ;  /* 0x0000007c000e7220 */ /* 0x040fe20000410000 */
        /* <DEDUP_REMOVED lines=10> */
[----:B------:R-:W2:Y:S01]  /*9a90*/  MUFU.TANH R10, R10 ;  /* 0x0000000a000a7308 */ /* 0x000ea20000002400 */
        /* <DEDUP_REMOVED lines=9> */
[----:B------:R-:W3:Y:S01]  /*9b30*/  MUFU.TANH R14, R14 ;  /* 0x0000000e000e7308 */ /* 0x000ee20000002400 */
[----:B------:R-:W-:Y:S01]  /*9b40*/  UMOV UR7, 0x40000040 ;  /* 0x4000004000077882 */ /* 0x000fe20000000000 */
[----:B01----:R-:W-:Y:S01]  /*9b50*/  FMNMX.FTZ R5, R11, R8, !PT ;  /* 0x000000080b057209 */ /* 0x003fe20007810000 */
[C---:B------:R-:W-:Y:S01]  /*9b60*/  FMUL.FTZ R128, R0.reuse, R136 ;  /* 0x0000008800807220 */ /* 0x040fe20000410000 */
[C---:B------:R-:W-:Y:S01]  /*9b70*/  FMUL.FTZ R141, R0.reuse, R149 ;  /* 0x00000095008d7220 */ /* 0x040fe20000410000 */
[C---:B------:R-:W-:Y:S01]  /*9b80*/  FMUL.FTZ R20, R0.reuse, R126 ;  /* 0x0000007e00147220 */ /* 0x040fe20000410000 */
[----:B------:R-:W-:Y:S01]  /*9b90*/  FMUL.FTZ R149, R0, R157 ;  /* 0x0000009d00957220 */ /* 0x000fe20000410000 */
[----:B--2---:R-:W-:Y:S01]  /*9ba0*/  FMNMX.FTZ R5, R10, R5, !PT ;  /* 0x000000050a057209 */ /* 0x004fe20007810000 */
[----:B------:R-:W0:Y:S01]  /*9bb0*/  MUFU.TANH R15, R15 ;  /* 0x0000000f000f7308 */ /* 0x000e220000002400 */
[C---:B------:R-:W-:Y:S01]  /*9bc0*/  FMUL.FTZ R157, R0.reuse, R165 ;  /* 0x000000a5009d7220 */ /* 0x040fe20000410000 */
[C---:B------:R-:W-:Y:S01]  /*9bd0*/  FMUL.FTZ R129, R0.reuse, R137 ;  /* 0x0000008900817220 */ /* 0x040fe20000410000 */
[C---:B------:R-:W-:Y:S01]  /*9be0*/  FMUL.FTZ R21, R0.reuse, R127 ;  /* 0x0000007f00157220 */ /* 0x040fe20000410000 */
[C---:B------:R-:W-:Y:S01]  /*9bf0*/  FMUL.FTZ R122, R0.reuse, R130 ;  /* 0x00000082007a7220 */ /* 0x040fe20000410000 */
[C---:B------:R-:W-:Y:S01]  /*9c00*/  FMUL.FTZ R126, R0.reuse, R134 ;  /* 0x00000086007e7220 */ /* 0x040fe20000410000 */
[C---:B------:R-:W-:Y:S01]  /*9c10*/  FMUL.FTZ R134, R0.reuse, R142 ;  /* 0x0000008e00867220 */ /* 0x040fe20000410000 */
[----:B------:R-:W-:Y:S01]  /*9c20*/  FMUL.FTZ R142, R0, R150 ;  /* 0x00000096008e7220 */ /* 0x000fe20000410000 */
[----:B------:R-:W1:Y:S01]  /*9c30*/  MUFU.TANH R120, R120 ;  /* 0x0000007800787308 */ /* 0x000e620000002400 */
[----:B---3--:R-:W-:Y:S01]  /*9c40*/  FMNMX.FTZ R164, R14, R5, !PT ;  /* 0x000000050ea47209 */ /* 0x008fe20007810000 */
        /* <DEDUP_REMOVED lines=35> */
[----:B------:R-:W-:Y:S01]  /*9e80*/  FMUL.FTZ R165, R0, R173 ;  /* 0x000000ad00a57220 */ /* 0x000fe20000410000 */
        /* <DEDUP_REMOVED lines=9> */
[----:B0-----:R-:W-:-:S05]  /*9f20*/  SHF.R.U32.HI R209, RZ, 0x7, R209 ;  /* 0x00000007ffd17819 */ /* 0x001fca00000116d1 */
[----:B------:R-:W0:Y:S01]  /*9f30*/  MUFU.TANH R21, R21 ;  /* 0x0000001500157308 */ /* 0x000e220000002400 */
[----:B--2---:R-:W-:-:S07]  /*9f40*/  FMNMX.FTZ R6, R20, R5, !PT ;  /* 0x0000000514067209 */ /* 0x004fce0007810000 */
[----:B------:R-:W1:Y:S01]  /*9f50*/  MUFU.TANH R132, R132 ;  /* 0x0000008400847308 */ /* 0x000e620000002400 */
[----:B---3--:R-:W-:Y:S01]  /*9f60*/  FMNMX.FTZ R167, R129, R166, !PT ;  /* 0x000000a681a77209 */ /* 0x008fe20007810000 */
[----:B------:R-:W-:-:S06]  /*9f70*/  FMUL.FTZ R166, R0, R174 ;  /* 0x000000ae00a67220 */ /* 0x000fcc0000410000 */
[----:B------:R-:W2:Y:S01]  /*9f80*/  MUFU.TANH R122, R122 ;  /* 0x0000007a007a7308 */ /* 0x000ea20000002400 */
[----:B0-----:R-:W-:-:S07]  /*9f90*/  FMNMX.FTZ R5, R21, R6, !PT ;  /* 0x0000000615057209 */ /* 0x001fce0007810000 */
[----:B------:R-:W0:Y:S01]  /*9fa0*/  MUFU.TANH R133, R133 ;  /* 0x0000008500857308 */ /* 0x000e220000002400 */
[----:B-1----:R-:W-:Y:S01]  /*9fb0*/  FMNMX.FTZ R168, R132, R167, !PT ;  /* 0x000000a784a87209 */ /* 0x002fe20007810000 */
[C---:B------:R-:W-:Y:S01]  /*9fc0*/  FMUL.FTZ R167, R0.reuse, R175 ;  /* 0x000000af00a77220 */ /* 0x040fe20000410000 */
[----:B------:R-:W-:-:S05]  /*9fd0*/  FMUL.FTZ R175, R0, R180 ;  /* 0x000000b400af7220 */ /* 0x000fca0000410000 */
        /* <DEDUP_REMOVED lines=17> */
[----:B0-----:R-:W-:Y:S01]  /*a0f0*/  FMNMX.FTZ R170, R140, R169, !PT ;  /* 0x000000a98caa7209 */ /* 0x001fe20007810000 */
[----:B------:R-:W-:-:S06]  /*a100*/  FMUL.FTZ R169, R0, R177 ;  /* 0x000000b100a97220 */ /* 0x000fcc0000410000 */
[----:B------:R-:W0:Y:S01]  /*a110*/  MUFU.TANH R131, R131 ;  /* 0x0000008300837308 */ /* 0x000e220000002400 */
[----:B-1----:R-:W-:-:S07]  /*a120*/  FMNMX.FTZ R6, R130, R5, !PT ;  /* 0x0000000582067209 */ /* 0x002fce0007810000 */
[----:B------:R-:W1:Y:S01]  /*a130*/  MUFU.TANH R144, R144 ;  /* 0x0000009000907308 */ /* 0x000e620000002400 */
[----:B--2---:R-:W-:-:S07]  /*a140*/  FMNMX.FTZ R171, R141, R170, !PT ;  /* 0x000000aa8dab7209 */ /* 0x004fce0007810000 */
        /* <DEDUP_REMOVED lines=8> */
[----:B------:R-:W-:-:S04]  /*a1d0*/  UMOV UR7, 0x40000040 ;  /* 0x4000004000077882 */ /* 0x000fc80000000000 */
        /* <DEDUP_REMOVED lines=8> */
[----:B--2---:R-:W-:Y:S01]  /*a260*/  FMNMX.FTZ R172, R148, R171, !PT ;  /* 0x000000ab94ac7209 */ /* 0x004fe20007810000 */
[----:B------:R-:W-:-:S06]  /*a270*/  FMUL.FTZ R171, R0, R179 ;  /* 0x000000b300ab7220 */ /* 0x000fcc0000410000 */
        /* <DEDUP_REMOVED lines=28> */
[----:B------:R-:W-:-:S06]  /*a440*/  FMUL.FTZ R172, R0, R182 ;  /* 0x000000b600ac7220 */ /* 0x000fcc0000410000 */
        /* <DEDUP_REMOVED lines=27> */
[----:B0-----:R-:W-:-:S07]  /*a600*/  FMNMX.FTZ R6, R162, R5, !PT ;  /* 0x00000005a2067209 */ /* 0x001fce0007810000 */
[----:B------:R-:W0:Y:S01]  /*a610*/  MUFU.TANH R166, R166 ;  /* 0x000000a600a67308 */ /* 0x000e220000002400 */
[----:B-1----:R-:W-:-:S05]  /*a620*/  FMNMX.FTZ R177, R176, R177, !PT ;  /* 0x000000b1b0b17209 */ /* 0x002fca0007810000 */
[----:B------:R-:W1:Y:S02]  /*a630*/  SHFL.BFLY PT, R178, R177, 0x2, 0x1f ;  /* 0x0c401f00b1b27f89 */ /* 0x000e6400000e0000 */
[----:B------:R-:W3:Y:S01]  /*a640*/  MUFU.TANH R167, R167 ;  /* 0x000000a700a77308 */ /* 0x000ee20000002400 */
[----:B--2---:R-:W-:-:S07]  /*a650*/  FMNMX.FTZ R5, R163, R6, !PT ;  /* 0x00000006a3057209 */ /* 0x004fce0007810000 */
[----:B------:R-:W2:Y:S01]  /*a660*/  MUFU.TANH R170, R170 ;  /* 0x000000aa00aa7308 */ /* 0x000ea20000002400 */
[----:B0-----:R-:W-:-:S07]  /*a670*/  FMNMX.FTZ R6, R166, R5, !PT ;  /* 0x00000005a6067209 */ /* 0x001fce0007810000 */
[----:B------:R-:W0:Y:S01]  /*a680*/  MUFU.TANH R171, R171 ;  /* 0x000000ab00ab7308 */ /* 0x000e220000002400 */
[----:B---3--:R-:W-:Y:S02]  /*a690*/  FMNMX.FTZ R5, R167, R6, !PT ;  /* 0x00000006a7057209 */ /* 0x008fe40007810000 */
[----:B-1----:R-:W-:-:S05]  /*a6a0*/  FMNMX.FTZ R178, R177, R178, !PT ;  /* 0x000000b2b1b27209 */ /* 0x002fca0007810000 */
[----:B------:R-:W1:Y:S01]  /*a6b0*/  MUFU.TANH R172, R172 ;  /* 0x000000ac00ac7308 */ /* 0x000e620000002400 */
[----:B--2---:R-:W-:-:S07]  /*a6c0*/  FMNMX.FTZ R6, R170, R5, !PT ;  /* 0x00000005aa067209 */ /* 0x004fce0007810000 */
[----:B------:R-:W2:Y:S01]  /*a6d0*/  MUFU.TANH R173, R173 ;  /* 0x000000ad00ad7308 */ /* 0x000ea20000002400 */
[----:B0-----:R-:W-:-:S04]  /*a6e0*/  FMNMX.FTZ R5, R171, R6, !PT ;  /* 0x00000006ab057209 */ /* 0x001fc80007810000 */
[----:B-1----:R-:W-:Y:S02]  /*a6f0*/  FMNMX.FTZ R6, R172, R5, !PT ;  /* 0x00000005ac067209 */ /* 0x002fe40007810000 */
[----:B------:R-:W0:Y:S02]  /*a700*/  SHFL.BFLY PT, R5, R178, 0x1, 0x1f ;  /* 0x0c201f00b2057f89 */ /* 0x000e2400000e0000 */
[----:B--2---:R-:W-:-:S05]  /*a710*/  FMNMX.FTZ R174, R173, R6, !PT ;  /* 0x00000006adae7209 */ /* 0x004fca0007810000 */
[----:B------:R-:W1:Y:S01]  /*a720*/  SHFL.BFLY PT, R179, R174, 0x2, 0x1f ;  /* 0x0c401f00aeb37f89 */ /* 0x000e6200000e0000 */
[----:B0-----:R-:W-:Y:S02]  /*a730*/  FMNMX.FTZ R5, R178, R5, !PT ;  /* 0x00000005b2057209 */ /* 0x001fe40007810000 */
[----:B------:R-:W-:-:S03]  /*a740*/  IADD3 R178, -R209, 0xb, RZ ;  /* 0x0000000bd1b27810 */ /* 0x000fc60007ffe1ff */
[----:B------:R-:W-:-:S04]  /*a750*/  FADD.FTZ R8, -R5, R8 ;  /* 0x0000000805087221 */ /* 0x000fc80000010100 */
[----:B------:R-:W-:Y:S01]  /*a760*/  FMUL.FTZ R180, R8, UR30 ;  /* 0x0000001e08b47c20 */ /* 0x000fe20008410000 */
[----:B-1----:R-:W-:Y:S01]  /*a770*/  FMNMX.FTZ R179, R174, R179, !PT ;  /* 0x000000b3aeb37209 */ /* 0x002fe20007810000 */
[----:B------:R-:W-:-:S04]  /*a780*/  IMAD.U32 R174, RZ, RZ, UR30 ;  /* 0x0000001effae7e24 */ /* 0x000fc8000f8e00ff */
[----:B------:R-:W0:Y:S01]  /*a790*/  SHFL.BFLY PT, R6, R179, 0x1, 0x1f ;  /* 0x0c201f00b3067f89 */ /* 0x000e2200000e0000 */
[----:B------:R-:W-:-:S04]  /*a7a0*/  FFMA.FTZ R177, R5, R174, -8 ;  /* 0xc100000005b17423 */ /* 0x000fc800000100ae */
        /* <DEDUP_REMOVED lines=17> */
[----:B------:R-:W-:Y:S01]  /*a8c0*/  IMAD.U32 R175, RZ, RZ, UR30 ;  /* 0x0000001effaf7e24 */ /* 0x000fe2000f8e00ff */
[----:B------:R-:W-:Y:S01]  /*a8d0*/  MUFU.EX2 R174, R174 ;  /* 0x000000ae00ae7308 */ /* 0x000fe20000000800 */
[----:B0-----:R-:W-:Y:S01]  /*a8e0*/  FMNMX.FTZ R6, R179, R6, !PT ;  /* 0x00000006b3067209 */ /* 0x001fe20007810000 */
[--C-:B------:R-:W-:Y:S01]  /*a8f0*/  FFMA.FTZ R15, R15, UR30, -R177.reuse ;  /* 0x0000001e0f0f7c23 */ /* 0x100fe200080108b1 */
[----:B------:R-:W-:-:S01]  /*a900*/  FFMA.FTZ R121, R121, UR30, -R177 ;  /* 0x0000001e79797c23 */ /* 0x000fc200080108b1 */
[--C-:B------:R-:W-:Y:S01]  /*a910*/  FFMA.FTZ R125, R125, UR30, -R177.reuse ;  /* 0x0000001e7d7d7c23 */ /* 0x100fe200080108b1 */
[----:B------:R-:W-:-:S01]  /*a920*/  FFMA.FTZ R129, R129, UR30, -R177 ;  /* 0x0000001e81817c23 */ /* 0x000fc200080108b1 */
[C---:B------:R-:W-:Y:S01]  /*a930*/  FADD.FTZ R8, -R6.reuse, R9 ;  /* 0x0000000906087221 */ /* 0x040fe20000010100 */
[----:B------:R-:W-:-:S01]  /*a940*/  FFMA.FTZ R175, R6, R175, -8 ;  /* 0xc100000006af7423 */ /* 0x000fc200000100af */
[----:B------:R-:W0:Y:S01]  /*a950*/  MUFU.EX2 R9, R180 ;  /* 0x000000b400097308 */ /* 0x000e220000000800 */
[----:B------:R-:W-:-:S01]  /*a960*/  FFMA.FTZ R133, R133, UR30, -R177 ;  /* 0x0000001e85857c23 */ /* 0x000fc200080108b1 */
[----:B------:R-:W-:Y:S01]  /*a970*/  FMUL.FTZ R8, R8, UR30 ;  /* 0x0000001e08087c20 */ /* 0x000fe20008410000 */
        /* <DEDUP_REMOVED lines=12> */
[----:B------:R-:W-:-:S01]  /*aa40*/  FFMA.FTZ R137, R137, UR30, -R177 ;  /* 0x0000001e89897c23 */ /* 0x000fc200080108b1 */
[----:B------:R-:W1:Y:S01]  /*aa50*/  MUFU.EX2 R179, R179 ;  /* 0x000000b300b37308 */ /* 0x000e620000000800 */
        /* <DEDUP_REMOVED lines=9> */
[----:B------:R-:W-:Y:S01]  /*aaf0*/  FFMA.FTZ R169, R169, UR30, -R177 ;  /* 0x0000001ea9a97c23 */ /* 0x000fe200080108b1 */
[----:B------:R-:W-:-:S01]  /*ab00*/  FFMA.FTZ R134, R135, UR30, -R175 ;  /* 0x0000001e87867c23 */ /* 0x000fc200080108af */
[----:B------:R-:W-:Y:S01]  /*ab10*/  FFMA.FTZ R177, R176, UR30, -R177 ;  /* 0x0000001eb0b17c23 */ /* 0x000fe200080108b1 */
[----:B------:R-:W-:-:S01]  /*ab20*/  FFMA.FTZ R135, R138, UR30, -R175 ;  /* 0x0000001e8a877c23 */ /* 0x000fc200080108af */
[--C-:B------:R-:W-:Y:S01]  /*ab30*/  FFMA.FTZ R138, R139, UR30, -R175.reuse ;  /* 0x0000001e8b8a7c23 */ /* 0x100fe200080108af */
[----:B------:R-:W-:-:S01]  /*ab40*/  FFMA.FTZ R139, R142, UR30, -R175 ;  /* 0x0000001e8e8b7c23 */ /* 0x000fc200080108af */
[----:B------:R-:W2:Y:S01]  /*ab50*/  MUFU.EX2 R12, R12 ;  /* 0x0000000c000c7308 */ /* 0x000ea20000000800 */
        /* <DEDUP_REMOVED lines=8> */
[----:B0-----:R-:W-:-:S01]  /*abe0*/  FADD.FTZ R181, R11, R4 ;  /* 0x000000040bb57221 */ /* 0x001fc20000010000 */
[----:B------:R-:W-:-:S02]  /*abf0*/  IMAD.U32 R180, RZ, RZ, UR50 ;  /* 0x00000032ffb47e24 */ /* 0x000fc4000f8e00ff */
[----:B------:R-:W-:-:S01]  /*ac00*/  FFMA.FTZ R172, R172, UR30, -R175 ;  /* 0x0000001eacac7c23 */ /* 0x000fc200080108af */
[----:B------:R-:W-:-:S03]  /*ac10*/  FFMA.FTZ R173, R173, UR30, -R175 ;  /* 0x0000001eadad7c23 */ /* 0x000fc600080108af */
[----:B------:R-:W0:Y:S01]  /*ac20*/  MUFU.EX2 R13, R13 ;  /* 0x0000000d000d7308 */ /* 0x000e220000000800 */
[----:B--2---:R-:W-:-:S07]  /*ac30*/  FADD.FTZ R4, R12, R3 ;  /* 0x000000030c047221 */ /* 0x004fce0000010000 */
[----:B------:R-:W2:Y:S01]  /*ac40*/  MUFU.EX2 R15, R15 ;  /* 0x0000000f000f7308 */ /* 0x000ea20000000800 */
[----:B-1----:R-:W-:-:S01]  /*ac50*/  FADD.FTZ R176, R10, R181 ;  /* 0x000000b50ab07221 */ /* 0x002fc20000010000 */
[----:B------:R-:W-:Y:S02]  /*ac60*/  WARPGROUP.DEPBAR.LE gsb0, 0x0 ;  /* 0x00008000000079c5 */ /* 0x000fe40000010000 */
[----:B------:R-:W-:-:S04]  /*ac70*/  WARPGROUP.ARRIVE ;  /* 0x00000000000079c5 */ /* 0x000fc80000000000 */
[----:B------:R-:W1:Y:S01]  /*ac80*/  MUFU.EX2 R20, R20 ;  /* 0x0000001400147308 */ /* 0x000e620000000800 */
[----:B0-----:R-:W-:-:S01]  /*ac90*/  FADD.FTZ R3, R13, R4 ;  /* 0x000000040d037221 */ /* 0x001fc20000010000 */
[----:B------:R-:W-:Y:S06]  /*aca0*/  QGMMA.64x192x32.F32.E4M3.E4M3 R24, R184, gdesc[UR4], R24, gsb0 ;  /* 0x02e00004b8187df3 */ /* 0x000fec0008000818 */
        /* <DEDUP_REMOVED lines=10> */
[--C-:B------:R-:W-:Y:S01]  /*ad50*/  FFMA.FTZ R154, R155, UR30, -R175.reuse ;  /* 0x0000001e9b9a7c23 */ /* 0x100fe200080108af */
[----:B------:R-:W-:-:S05]  /*ad60*/  FFMA.FTZ R155, R158, UR30, -R175 ;  /* 0x0000001e9e9b7c23 */ /* 0x000fca00080108af */
        /* <DEDUP_REMOVED lines=15> */
[----:B--2---:R-:W-:-:S01]  /*ae60*/  FADD.FTZ R181, R129, R158 ;  /* 0x0000009e81b57221 */ /* 0x004fc20000010000 */
[--C-:B------:R-:W-:Y:S01]  /*ae70*/  FFMA.FTZ R158, R159, UR30, -R175.reuse ;  /* 0x0000001e9f9e7c23 */ /* 0x100fe200080108af */
[----:B------:R-:W-:-:S05]  /*ae80*/  FFMA.FTZ R159, R162, UR30, -R175 ;  /* 0x0000001ea29f7c23 */ /* 0x000fca00080108af */
        /* <DEDUP_REMOVED lines=15> */
[----:B0-----:R-:W-:-:S01]  /*af80*/  FADD.FTZ R181, R137, R162 ;  /* 0x000000a289b57221 */ /* 0x001fc20000010000 */
[--C-:B------:R-:W-:Y:S01]  /*af90*/  FFMA.FTZ R162, R163, UR30, -R175.reuse ;  /* 0x0000001ea3a27c23 */ /* 0x100fe200080108af */
[----:B------:R-:W-:-:S05]  /*afa0*/  FFMA.FTZ R163, R166, UR30, -R175 ;  /* 0x0000001ea6a37c23 */ /* 0x000fca00080108af */
        /* <DEDUP_REMOVED lines=8> */
[----:B------:R-:W-:-:S06]  /*b030*/  FFMA.FTZ R176, R167, UR30, -R175 ;  /* 0x0000001ea7b07c23 */ /* 0x000fcc00080108af */
[----:B------:R-:W2:Y:S01]  /*b040*/  MUFU.EX2 R143, R143 ;  /* 0x0000008f008f7308 */ /* 0x000ea20000000800 */
[----:B-1----:R-:W-:-:S01]  /*b050*/  FADD.FTZ R4, R142, R3 ;  /* 0x000000038e047221 */ /* 0x002fc20000010000 */
[----:B------:R-:W-:-:S06]  /*b060*/  WARPGROUP.DEPBAR.LE gsb0, 0x0 ;  /* 0x00008000000079c5 */ /* 0x000fcc0000010000 */
        /* <DEDUP_REMOVED lines=14> */
[----:B------:R-:W-:-:S06]  /*b150*/  FFMA.FTZ R166, R170, UR30, -R175 ;  /* 0x0000001eaaa67c23 */ /* 0x000fcc00080108af */
[----:B------:R-:W0:Y:S01]  /*b160*/  MUFU.EX2 R151, R151 ;  /* 0x0000009700977308 */ /* 0x000e220000000800 */
[----:B--2---:R-:W-:-:S07]  /*b170*/  FADD.FTZ R4, R150, R3 ;  /* 0x0000000396047221 */ /* 0x004fce0000010000 */
[----:B------:R-:W2:Y:S01]  /*b180*/  MUFU.EX2 R153, R153 ;  /* 0x0000009900997308 */ /* 0x000ea20000000800 */
[----:B-1----:R-:W-:-:S01]  /*b190*/  FADD.FTZ R170, R148, R167 ;  /* 0x000000a794aa7221 */ /* 0x002fc20000010000 */
[----:B------:R-:W-:-:S06]  /*b1a0*/  FFMA.FTZ R167, R171, UR30, -R175 ;  /* 0x0000001eaba77c23 */ /* 0x000fcc00080108af */
        /* <DEDUP_REMOVED lines=14> */
[----:B------:R-:W-:-:S05]  /*b290*/  @!P1 LEA R3, R180, UR36, 0x3 ;  /* 0x00000024b4039c11 */ /* 0x000fca000f8e18ff */
[----:B------:R-:W-:Y:S01]  /*b2a0*/  @!P1 VIADD R3, R3, 0x2a840 ;  /* 0x0002a84003039836 */ /* 0x000fe20000000000 */
[----:B------:R-:W0:Y:S01]  /*b2b0*/  MUFU.EX2 R161, R161 ;  /* 0x000000a100a17308 */ /* 0x000e220000000800 */
[----:B--2---:R-:W-:-:S03]  /*b2c0*/  FADD.FTZ R170, R156, R171 ;  /* 0x000000ab9caa7221 */ /* 0x004fc60000010000 */
[----:B------:R-:W-:Y:S01]  /*b2d0*/  @!P1 PRMT R3, RZ, 0x654, R3 ;  /* 0x00000654ff039816 */ /* 0x000fe20000000003 */
[----:B------:R2:W-:Y:S06]  /*b2e0*/  BAR.ARV R178, 0x100 ;  /* 0x000400b20000751d */ /* 0x0005ec0000002000 */
[----:B------:R-:W3:Y:S01]  /*b2f0*/  MUFU.EX2 R162, R162 ;  /* 0x000000a200a27308 */ /* 0x000ee20000000800 */
[----:B-1----:R-:W-:-:S01]  /*b300*/  FADD.FTZ R171, R159, R4 ;  /* 0x000000049fab7221 */ /* 0x002fc20000010000 */
[----:B------:R1:W-:Y:S01]  /*b310*/  @!P1 SYNCS.ARRIVE.TRANS64.RED.A1T0 RZ, [R3+URZ], RZ ;  /* 0x000000ff03ff99a7 */ /* 0x0003e2000810043f */
[----:B0-----:R-:W-:-:S05]  /*b320*/  FADD.FTZ R181, R161, R170 ;  /* 0x000000aaa1b57221 */ /* 0x001fca0000010000 */
[----:B------:R-:W0:Y:S08]  /*b330*/  MUFU.EX2 R160, R160 ;  /* 0x000000a000a07308 */ /* 0x000e300000000800 */
[----:B------:R-:W4:Y:S01]  /*b340*/  MUFU.EX2 R163, R163 ;  /* 0x000000a300a37308 */ /* 0x000f220000000800 */
[----:B---3--:R-:W-:-:S07]  /*b350*/  FADD.FTZ R4, R162, R171 ;  /* 0x000000aba2047221 */ /* 0x008fce0000010000 */
[----:B------:R-:W1:Y:S01]  /*b360*/  MUFU.EX2 R165, R165 ;  /* 0x000000a500a57308 */ /* 0x000e620000000800 */
[----:B0-----:R-:W-:-:S07]  /*b370*/  FADD.FTZ R170, R160, R181 ;  /* 0x000000b5a0aa7221 */ /* 0x001fce0000010000 */
[----:B------:R-:W0:Y:S01]  /*b380*/  MUFU.EX2 R176, R176 ;  /* 0x000000b000b07308 */ /* 0x000e220000000800 */
[----:B----4-:R-:W-:-:S07]  /*b390*/  FADD.FTZ R171, R163, R4 ;  /* 0x00000004a3ab7221 */ /* 0x010fce0000010000 */
[----:B------:R-:W3:Y:S01]  /*b3a0*/  MUFU.EX2 R164, R164 ;  /* 0x000000a400a47308 */ /* 0x000ee20000000800 */
[----:B-1----:R-:W-:-:S07]  /*b3b0*/  FADD.FTZ R3, R165, R170 ;  /* 0x000000aaa5037221 */ /* 0x002fce0000010000 */
[----:B------:R-:W1:Y:S01]  /*b3c0*/  MUFU.EX2 R166, R166 ;  /* 0x000000a600a67308 */ /* 0x000e620000000800 */
[----:B0-----:R-:W-:-:S07]  /*b3d0*/  FADD.FTZ R171, R176, R171 ;  /* 0x000000abb0ab7221 */ /* 0x001fce0000010000 */
[----:B------:R-:W0:Y:S01]  /*b3e0*/  MUFU.EX2 R169, R169 ;  /* 0x000000a900a97308 */ /* 0x000e220000000800 */
[----:B---3--:R-:W-:-:S07]  /*b3f0*/  FADD.FTZ R4, R164, R3 ;  /* 0x00000003a4047221 */ /* 0x008fce0000010000 */
        /* <DEDUP_REMOVED lines=9> */
[----:B0-----:R-:W-:-:S01]  /*b490*/  FADD.FTZ R170, R183, R170 ;  /* 0x000000aab7aa7221 */ /* 0x001fc20000010000 */
[----:B---3--:R-:W-:-:S03]  /*b4a0*/  FADD.FTZ R4, R177, R4 ;  /* 0x00000004b1047221 */ /* 0x008fc60000010000 */
[----:B-1----:R-:W-:Y:S01]  /*b4b0*/  FADD.FTZ R3, R173, R170 ;  /* 0x000000aaad037221 */ /* 0x002fe20000010000 */
[----:B--2---:R-:W-:Y:S06]  /*b4c0*/  @!P0 BRA `(.L_x_1029) ;  /* 0x0000000000048947 */ /* 0x004fec0003800000 */
[----:B------:R-:W-:Y:S01]  /*b4d0*/  BPT.TRAP 0x1 ;  /* 0x000000040000795c */ /* 0x000fe20000300000 */
.L_x_1029:
[----:B------:R-:W-:Y:S01]  /*b4e0*/  ULEA UR6, UR31, UR36, 0x3 ;  /* 0x000000241f067291 */ /* 0x000fe2000f8e183f */
[----:B------:R-:W-:Y:S01]  /*b4f0*/  ISETP.GT.AND P2, PT, R2, R7, PT ;  /* 0x000000070200720c */ /* 0x000fe20003f44270 */
        /* <DEDUP_REMOVED lines=16> */
[----:B------:R-:W-:Y:S01]  /*b600*/  SYNCS.ARRIVE.TRANS64.RED.A1T0 RZ, [UR6], RZ ;  /* 0x000000ffffff79a7 */ /* 0x000fe20008100406 */
        /* <DEDUP_REMOVED lines=118> */
[----:B------:R-:W-:Y:S01]  /*bd70*/  F2FP.SATFINITE.E4M3.F32.PACK_AB_MERGE_C R187, R167, R166, R15 ;  /* 0x000000a6a7bb723e */ /* 0x000fe2000480700f */
[----:B------:R-:W-:Y:S06]  /*bd80*/  @P2 BRA `(.L_x_1030) ;  /* 0xffffffd400ec2947 */ /* 0x000fec000383ffff */
.L_x_1020:
[----:B------:R-:W-:-:S13]  /*bd90*/  ISETP.GE.AND P2, PT, R2, UR40, PT ;  /* 0x0000002802007c0c */ /* 0x000fda000bf46270 */
[----:B------:R-:W-:Y:S05]  /*bda0*/  @!P2 BRA `(.L_x_1031) ;  /* 0x00000038005ca947 */ /* 0x000fea0003800000 */
[----:B------:R-:W-:Y:S01]  /*bdb0*/  IMAD.MOV.U32 R8, RZ, RZ, R6 ;  /* 0x000000ffff087224 */ /* 0x000fe200078e0006 */
[----:B------:R-:W-:Y:S01]  /*bdc0*/  UMOV UR35, UR45 ;  /* 0x0000002d00237c82 */ /* 0x000fe20008000000 */
[----:B------:R-:W-:Y:S01]  /*bdd0*/  IMAD.MOV.U32 R7, RZ, RZ, R5 ;  /* 0x000000ffff077224 */ /* 0x000fe200078e0005 */
[----:B------:R-:W-:Y:S01]  /*bde0*/  UMOV UR34, UR50 ;  /* 0x0000003200227c82 */ /* 0x000fe20008000000 */
[----:B------:R-:W-:Y:S01]  /*bdf0*/  ULDC UR31, c[0x0][0x9e4] ;  /* 0x00027900001f7ab9 */ /* 0x000fe20000000800 */
[----:B------:R-:W-:Y:S01]  /*be00*/  ULDC UR33, c[0x0][0x288] ;  /* 0x0000a20000217ab9 */ /* 0x000fe20000000800 */
[----:B------:R-:W-:Y:S01]  /*be10*/  ULDC UR30, c[0x0][0x988] ;  /* 0x00026200001e7ab9 */ /* 0x000fe20000000800 */
[----:B------:R-:W-:-:S05]  /*be20*/  ULDC UR32, c[0x0][0x9e0] ;  /* 0x0002780000207ab9 */ /* 0x000fca0000000800 */
.L_x_1049:
[----:B------:R-:W-:Y:S01]  /*be30*/  ISETP.NE.AND P2, PT, RZ, UR37, PT ;  /* 0x00000025ff007c0c */ /* 0x000fe2000bf45270 */
[----:B------:R-:W-:-:S04]  /*be40*/  UISETP.NE.AND UP0, UPT, UR34, 0x1, UPT ;  /* 0x000000012200788c */ /* 0x000fc8000bf05270 */
[----:B------:R-:W-:-:S04]  /*be50*/  USEL UR45, URZ, 0x1, UP0 ;  /* 0x000000013f2d7887 */ /* 0x000fc80008000000 */
[----:B------:R-:W-:-:S04]  /*be60*/  ULOP3.LUT UR45, UR35, UR45, URZ, 0x3c, !UPT ;  /* 0x0000002d232d7292 */ /* 0x000fc8000f8e3c3f */
[----:B------:R-:W-:Y:S08]  /*be70*/  @P2 BRA `(.L_x_1032) ;  /* 0x0000000000382947 */ /* 0x000ff00003800000 */
[----:B------:R-:W-:Y:S05]  /*be80*/  @!P0 BRA `(.L_x_1033) ;  /* 0x0000000000048947 */ /* 0x000fea0003800000 */
[----:B------:R-:W-:Y:S01]  /*be90*/  BPT.TRAP 0x1 ;  /* 0x000000040000795c */ /* 0x000fe20000300000 */
.L_x_1033:
        /* <DEDUP_REMOVED lines=9> */
.L_x_1034:
[----:B-1----:R-:W-:Y:S05]  /*bf30*/  @P3 BRA `(.L_x_1032) ;  /* 0x0000000000083947 */ /* 0x002fea0003800000 */
[----:B------:R-:W1:Y:S02]  /*bf40*/  SYNCS.PHASECHK.TRANS64.TRYWAIT P3, [UR6+0x2a830], R5 ;  /* 0x02a83005ff0075a7 */ /* 0x000e640008060146 */
[----:B-1----:R-:W-:Y:S05]  /*bf50*/  @!P3 BRA `(.L_x_1035) ;  /* 0x000000b8008cb947 */ /* 0x002fea0003800000 */
.L_x_1032:
        /* <DEDUP_REMOVED lines=40> */
.L_x_1037:
[----:B------:R-:W-:Y:S01]  /*c1e0*/  ULEA UR6, UR34, UR36, 0x3 ;  /* 0x0000002422067291 */ /* 0x000fe2000f8e183f */
[----:B------:R-:W-:-:S05]  /*c1f0*/  IMAD.U32 R5, RZ, RZ, UR35 ;  /* 0x00000023ff057e24 */ /* 0x000fca000f8e00ff */
[----:B------:R-:W-:-:S04]  /*c200*/  SHF.L.U32 R5, R5, 0x1f, RZ ;  /* 0x0000001f05057819 */ /* 0x000fc800000006ff */
[----:B------:R0:W1:Y:S01]  /*c210*/  SYNCS.PHASECHK.TRANS64.TRYWAIT P2, [UR6+0x2a850], R5 ;  /* 0x02a85005ff0075a7 */ /* 0x0000620008040146 */
[----:B------:R-:W-:Y:S05]  /*c220*/  @!P0 BRA `(.L_x_1038) ;  /* 0x0000000000048947 */ /* 0x000fea0003800000 */
[----:B------:R-:W-:Y:S01]  /*c230*/  BPT.TRAP 0x1 ;  /* 0x000000040000795c */ /* 0x000fe20000300000 */
.L_x_1038:
[----:B-1----:R-:W-:Y:S05]  /*c240*/  @P2 BRA `(.L_x_1036) ;  /* 0x0000000000082947 */ /* 0x002fea0003800000 */
[----:B------:R-:W1:Y:S02]  /*c250*/  SYNCS.PHASECHK.TRANS64.TRYWAIT P2, [UR6+0x2a850], R5 ;  /* 0x02a85005ff0075a7 */ /* 0x000e640008040146 */
[----:B-1----:R-:W-:Y:S05]  /*c260*/  @!P2 BRA `(.L_x_1039) ;  /* 0x000000b400e0a947 */ /* 0x002fea0003800000 */
.L_x_1036:
[----:B------:R-:W-:Y:S01]  /*c270*/  UIADD3 UR6, UR36, 0x400, URZ ;  /* 0x0000040024067890 */ /* 0x000fe2000fffe03f */
[----:B------:R-:W-:Y:S01]  /*c280*/  WARPGROUP.ARRIVE ;  /* 0x00000000000079c5 */ /* 0x000fe20000000000 */
[----:B------:R-:W-:Y:S01]  /*c290*/  UMOV UR7, 0x40000040 ;  /* 0x4000004000077882 */ /* 0x000fe20000000000 */
[C---:B-1----:R-:W-:Y:S01]  /*c2a0*/  FMUL.FTZ R6, R0.reuse, R122 ;  /* 0x0000007a00067220 */ /* 0x042fe20000410000 */
[----:B------:R-:W-:Y:S01]  /*c2b0*/  USHF.R.U32.HI UR6, URZ, 0x4, UR6 ;  /* 0x000000043f067899 */ /* 0x000fe20008011606 */
[----:B------:R-:W1:Y:S01]  /*c2c0*/  @P5 LDC R122, c[0x0][0x44c] ;  /* 0x00011300ff7a5b82 */ /* 0x000e620000000800 */
[C---:B0-----:R-:W-:Y:S01]  /*c2d0*/  FMUL.FTZ R5, R0.reuse, R123 ;  /* 0x0000007b00057220 */ /* 0x041fe20000410000 */
[----:B------:R-:W0:Y:S01]  /*c2e0*/  S2R R209, SR_TID.X ;  /* 0x0000000000d17919 */ /* 0x000e220000002100 */
[----:B------:R-:W-:Y:S01]  /*c2f0*/  ULOP3.LUT UR6, UR6, 0x3fff, URZ, 0xc0, !UPT ;  /* 0x00003fff06067892 */ /* 0x000fe2000f8ec03f */
[C---:B------:R-:W-:Y:S01]  /*c300*/  FMUL.FTZ R13, R0.reuse, R120 ;  /* 0x00000078000d7220 */ /* 0x040fe20000410000 */
[C---:B------:R-:W-:Y:S01]  /*c310*/  FMUL.FTZ R120, R0.reuse, R121 ;  /* 0x0000007900787220 */ /* 0x040fe20000410000 */
[C---:B------:R-:W-:Y:S01]  /*c320*/  FMUL.FTZ R121, R0.reuse, R124 ;  /* 0x0000007c00797220 */ /* 0x040fe20000410000 */
[----:B------:R-:W-:Y:S01]  /*c330*/  ULOP3.LUT UR6, UR6, 0x10000, URZ, 0xfc, !UPT ;  /* 0x0001000006067892 */ /* 0x000fe2000f8efc3f */
[----:B------:R-:W2:Y:S01]  /*c340*/  @P5 LDC R123, c[0x0][0x450] ;  /* 0x00011400ff7b5b82 */ /* 0x000ea20000000800 */
[C---:B------:R-:W-:Y:S01]  /*c350*/  FMUL.FTZ R124, R0.reuse, R142 ;  /* 0x0000008e007c7220 */ /* 0x040fe20000410000 */
[C---:B------:R-:W-:Y:S01]  /*c360*/  FMUL.FTZ R142, R0.reuse, R171 ;  /* 0x000000ab008e7220 */ /* 0x040fe20000410000 */
[----:B------:R-:W-:Y:S01]  /*c370*/  UIMAD UR10, UR34, 0x600, UR6 ;  /* 0x00000600220a78a4 */ /* 0x000fe2000f8e0206 */
[----:B------:R-:W-:Y:S01]  /*c380*/  FMUL.FTZ R10, R0, R127 ;  /* 0x0000007f000a7220 */ /* 0x000fe20000410000 */
[----:B------:R-:W-:-:S02]  /*c390*/  IMAD.SHL.U32 R171, R2, 0x80, RZ ;  /* 0x0000008002ab7824 */ /* 0x000fc400078e00ff */
[C---:B------:R-:W-:Y:S01]  /*c3a0*/  FMUL.FTZ R127, R0.reuse, R147 ;  /* 0x00000093007f7220 */ /* 0x040fe20000410000 */
[----:B------:R-:W-:Y:S02]  /*c3b0*/  IMAD.U32 R147, RZ, RZ, UR50 ;  /* 0x00000032ff937e24 */ /* 0x000fe4000f8e00ff */
        /* <DEDUP_REMOVED lines=29> */
[----:B0-----:R-:W-:Y:S01]  /*c590*/  SHF.R.U32.HI R209, RZ, 0x7, R209 ;  /* 0x00000007ffd17819 */ /* 0x001fe200000116d1 */
[----:B------:R-:W0:Y:S08]  /*c5a0*/  MUFU.TANH R13, R13 ;  /* 0x0000000d000d7308 */ /* 0x000e300000002400 */
        /* <DEDUP_REMOVED lines=25> */
[----:B------:R-:W-:-:S03]  /*c740*/  FMUL.FTZ R148, R0, R183 ;  /* 0x000000b700947220 */ /* 0x000fc60000410000 */
[----:B------:R-:W0:Y:S01]  /*c750*/  MUFU.TANH R135, R135 ;  /* 0x0000008700877308 */ /* 0x000e220000002400 */
[----:B------:R-:W-:Y:S01]  /*c760*/  QGMMA.64x192x32.F32.E4M3.E4M3 R24, R192, gdesc[UR4], R24, gsb0 ;  /* 0x02e00004c0187df3 */ /* 0x000fe20008000818 */
[----:B------:R-:W-:Y:S01]  /*c770*/  UIADD3 UR6, UR10, 0x4, URZ ;  /* 0x000000040a067890 */ /* 0x000fe2000fffe03f */
[----:B------:R-:W-:-:S05]  /*c780*/  UMOV UR7, 0x40000040 ;  /* 0x4000004000077882 */ /* 0x000fca0000000000 */
        /* <DEDUP_REMOVED lines=58> */
[----:B------:R-:W-:Y:S01]  /*cb30*/  VIADD R175, R17, UR43 ;  /* 0x0000002b11af7c36 */ /* 0x000fe20008000000 */
[----:B------:R-:W-:Y:S01]  /*cb40*/  QGMMA.64x192x32.F32.E4M3.E4M3 R24, R184, gdesc[UR4], R24, gsb0 ;  /* 0x02e00004b8187df3 */ /* 0x000fe20008000818 */
[C---:B------:R-:W-:Y:S01]  /*cb50*/  FMUL.FTZ R167, R0.reuse, R172 ;  /* 0x000000ac00a77220 */ /* 0x040fe20000410000 */
[----:B------:R-:W-:Y:S01]  /*cb60*/  FMUL.FTZ R188, R0, R141 ;  /* 0x0000008d00bc7220 */ /* 0x000fe20000410000 */
[----:B------:R-:W5:Y:S01]  /*cb70*/  LDC R172, c[0x0][0x2f0] ;  /* 0x0000bc00ffac7b82 */ /* 0x000f620000000800 */
[----:B-1----:R-:W-:-:S04]  /*cb80*/  @P5 IMAD.HI.U32 R122, R175, R122, RZ ;  /* 0x0000007aaf7a5227 */ /* 0x002fc800078e00ff */
[C---:B------:R-:W-:Y:S01]  /*cb90*/  FMUL.FTZ R190, R0.reuse, R145 ;  /* 0x0000009100be7220 */ /* 0x040fe20000410000 */
[C---:B------:R-:W-:Y:S01]  /*cba0*/  FMUL.FTZ R141, R0.reuse, R170 ;  /* 0x000000aa008d7220 */ /* 0x040fe20000410000 */
[C---:B------:R-:W-:Y:S01]  /*cbb0*/  FMUL.FTZ R170, R0.reuse, R177 ;  /* 0x000000b100aa7220 */ /* 0x040fe20000410000 */
[C---:B------:R-:W-:Y:S01]  /*cbc0*/  FMUL.FTZ R145, R0.reuse, R178 ;  /* 0x000000b200917220 */ /* 0x040fe20000410000 */
[----:B--2---:R-:W-:Y:S01]  /*cbd0*/  @P5 SHF.R.U32.HI R175, RZ, R123, R122 ;  /* 0x0000007bffaf5219 */ /* 0x004fe2000001167a */
[----:B------:R-:W1:Y:S01]  /*cbe0*/  MUFU.TANH R189, R189 ;  /* 0x000000bd00bd7308 */ /* 0x000e620000002400 */
[----:B------:R-:W-:Y:S02]  /*cbf0*/  IADD3 R123, -R171, 0x1, RZ ;  /* 0x00000001ab7b7810 */ /* 0x000fe40007ffe1ff */
[----:B------:R-:W-:Y:S01]  /*cc00*/  @!P1 LEA R122, R147, UR36, 0x3 ;  /* 0x00000024937a9c11 */ /* 0x000fe2000f8e18ff */
[----:B------:R-:W2:Y:S01]  /*cc10*/  SHFL.IDX PT, R153, R175, RZ, 0x1c1f ;  /* 0x001c1fffaf997589 */ /* 0x000ea200000e0000 */
[----:B------:R-:W-:Y:S01]  /*cc20*/  FMUL.FTZ R147, R0, R182 ;  /* 0x000000b600937220 */ /* 0x000fe20000410000 */
[----:B------:R-:W-:-:S02]  /*cc30*/  IMAD R123, R16, -0x2, R123 ;  /* 0xfffffffe107b7824 */ /* 0x000fc400078e027b */
[----:B------:R-:W0:Y:S01]  /*cc40*/  MUFU.TANH R188, R188 ;  /* 0x000000bc00bc7308 */ /* 0x000e220000002400 */
[----:B------:R-:W-:-:S05]  /*cc50*/  @!P1 VIADD R122, R122, 0x2a840 ;  /* 0x0002a8407a7a9836 */ /* 0x000fca0000000000 */
[----:B------:R-:W-:Y:S02]  /*cc60*/  @!P1 PRMT R122, RZ, 0x654, R122 ;  /* 0x00000654ff7a9816 */ /* 0x000fe4000000007a */
[----:B------:R-:W0:Y:S01]  /*cc70*/  MUFU.TANH R191, R191 ;  /* 0x000000bf00bf7308 */ /* 0x000e220000002400 */
[----:B-----5:R-:W-:-:S04]  /*cc80*/  IMAD R123, R172, UR42, R123 ;  /* 0x0000002aac7b7c24 */ /* 0x020fc8000f8e027b */
[----:B------:R-:W-:-:S03]  /*cc90*/  VIADD R123, R123, -UR33 ;  /* 0x800000217b7b7c36 */ /* 0x000fc60008000000 */
[----:B------:R-:W0:Y:S01]  /*cca0*/  MUFU.TANH R190, R190 ;  /* 0x000000be00be7308 */ /* 0x000e220000002400 */
[C---:B------:R-:W-:Y:S02]  /*ccb0*/  VIADD R178, R123.reuse, UR32 ;  /* 0x000000207bb27c36 */ /* 0x040fe40008000000 */
[----:B------:R-:W-:Y:S02]  /*ccc0*/  VIADD R179, R123, UR29 ;  /* 0x0000001d7bb37c36 */ /* 0x000fe40008000000 */
[--C-:B--2---:R-:W-:Y:S02]  /*ccd0*/  IMAD.IADD R176, R178, 0x1, R153.reuse ;  /* 0x00000001b2b07824 */ /* 0x104fe400078e0299 */
[----:B------:R-:W-:Y:S01]  /*cce0*/  IMAD.IADD R177, R179, 0x1, R153 ;  /* 0x00000001b3b17824 */ /* 0x000fe200078e0299 */
[----:B------:R-:W2:Y:S08]  /*ccf0*/  MUFU.TANH R140, R140 ;  /* 0x0000008c008c7308 */ /* 0x000eb00000002400 */
[----:B------:R-:W0:Y:S08]  /*cd00*/  MUFU.TANH R141, R141 ;  /* 0x0000008d008d7308 */ /* 0x000e300000002400 */
[----:B------:R-:W0:Y:S08]  /*cd10*/  MUFU.TANH R167, R167 ;  /* 0x000000a700a77308 */ /* 0x000e300000002400 */
[----:B------:R-:W0:Y:S08]  /*cd20*/  MUFU.TANH R144, R144 ;  /* 0x0000009000907308 */ /* 0x000e300000002400 */
[----:B------:R-:W0:Y:S08]  /*cd30*/  MUFU.TANH R170, R170 ;  /* 0x000000aa00aa7308 */ /* 0x000e300000002400 */
[----:B------:R-:W0:Y:S08]  /*cd40*/  MUFU.TANH R145, R145 ;  /* 0x0000009100917308 */ /* 0x000e300000002400 */
[----:B------:R-:W0:Y:S01]  /*cd50*/  MUFU.TANH R147, R147 ;  /* 0x0000009300937308 */ /* 0x000e220000002400 */
[----:B------:R-:W-:-:S02]  /*cd60*/  WARPGROUP.DEPBAR.LE gsb0, 0x0 ;  /* 0x00008000000079c5 */ /* 0x000fc40000010000 */
[----:B------:R0:W-:Y:S06]  /*cd70*/  BAR.ARV R150, 0x100 ;  /* 0x000400960000751d */ /* 0x0001ec0000002000 */
[----:B------:R0:W-:Y:S01]  /*cd80*/  @!P1 SYNCS.ARRIVE.TRANS64.RED.A1T0 RZ, [R122+URZ], RZ ;  /* 0x000000ff7aff99a7 */ /* 0x0001e2000810043f */
[----:B-1234-:R-:W-:Y:S05]  /*cd90*/  @!P6 BRA `(.L_x_1040) ;  /* 0x00000000005ce947 */ /* 0x01efea0003800000 */
[----:B0-----:R-:W-:Y:S01]  /*cda0*/  IMAD R122, R172, UR42, R153 ;  /* 0x0000002aac7a7c24 */ /* 0x001fe2000f8e0299 */
[----:B------:R-:W-:Y:S03]  /*cdb0*/  BSSY B0, `(.L_x_1041) ;  /* 0x0000011000007945 */ /* 0x000fe60003800000 */
[----:B------:R-:W-:-:S05]  /*cdc0*/  VIADD R150, R122, -UR33 ;  /* 0x800000217a967c36 */ /* 0x000fca0008000000 */
        /* <DEDUP_REMOVED lines=10> */
.L_x_1042:
[----:B------:R-:W-:-:S05]  /*ce70*/  IMAD.U32 R155, RZ, RZ, UR31 ;  /* 0x0000001fff9b7e24 */ /* 0x000fca000f8e00ff */
[----:B------:R-:W-:-:S13]  /*ce80*/  ISETP.NE.AND P2, PT, R155, 0x1, PT ;  /* 0x000000019b00780c */ /* 0x000fda0003f45270 */
[----:B------:R-:W0:Y:S02]  /*ce90*/  @P2 LDC.64 R122, c[0x0][0x9e8] ;  /* 0x00027a00ff7a2b82 */ /* 0x000e240000000a00 */
[----:B0-----:R-:W-:-:S05]  /*cea0*/  @P2 IMAD.HI.U32 R122, R150, R122, RZ ;  /* 0x0000007a967a2227 */ /* 0x001fca00078e00ff */
[----:B------:R-:W-:-:S07]  /*ceb0*/  @P2 SHF.R.U32.HI R150, RZ, R123, R122 ;  /* 0x0000007bff962219 */ /* 0x000fce000001167a */
.L_x_1043:
[----:B------:R-:W-:Y:S05]  /*cec0*/  BSYNC B0 ;  /* 0x0000000000007941 */ /* 0x000fea0003800000 */
.L_x_1041:
[----:B------:R-:W-:-:S04]  /*ced0*/  IMAD R123, R150, R155, -R171 ;  /* 0x0000009b967b7224 */ /* 0x000fc800078e0aab */
[----:B------:R-:W-:-:S05]  /*cee0*/  IMAD R123, R16, -0x2, R123 ;  /* 0xfffffffe107b7824 */ /* 0x000fca00078e027b */
[----:B------:R-:W-:Y:S02]  /*cef0*/  VIADDMNMX R176, R123, R155, R176, PT ;  /* 0x0000009b7bb07246 */ /* 0x000fe400038001b0 */
[----:B------:R-:W-:-:S07]  /*cf00*/  VIMNMX R177, R177, R123, !PT ;  /* 0x0000007bb1b17248 */ /* 0x000fce0007fe0100 */
.L_x_1040:
[----:B------:R-:W-:Y:S01]  /*cf10*/  ISETP.GT.AND P2, PT, R2, -0x1, PT ;  /* 0xffffffff0200780c */ /* 0x000fe20003f44270 */
[----:B------:R-:W1:Y:S03]  /*cf20*/  SHFL.IDX PT, R175, R175, 0x1, 0x1c1f ;  /* 0x003c1f00afaf7f89 */ /* 0x000e6600000e0000 */
[C---:B------:R-:W-:Y:S02]  /*cf30*/  ISETP.GT.AND P4, PT, R177.reuse, RZ, P2 ;  /* 0x000000ffb100720c */ /* 0x040fe40001784270 */
[----:B------:R-:W-:Y:S02]  /*cf40*/  ISETP.GT.AND P3, PT, R177, 0x1, P2 ;  /* 0x00000001b100780c */ /* 0x000fe40001764270 */
[C---:B------:R-:W-:Y:S02]  /*cf50*/  ISETP.LT.OR P4, PT, R176.reuse, 0x1, P4 ;  /* 0x00000001b000780c */ /* 0x040fe40002781670 */
[----:B------:R-:W-:-:S02]  /*cf60*/  ISETP.LT.OR P3, PT, R176, 0x2, P3 ;  /* 0x00000002b000780c */ /* 0x000fc40001f61670 */
[----:B0-----:R-:W-:Y:S02]  /*cf70*/  FSEL R164, R13, -INF , !P4 ;  /* 0xff8000000da47808 */ /* 0x001fe40006000000 */
[----:B------:R-:W-:Y:S02]  /*cf80*/  FSEL R163, R120, -INF , !P3 ;  /* 0xff80000078a37808 */ /* 0x000fe40005800000 */
[C---:B------:R-:W-:Y:S02]  /*cf90*/  ISETP.GT.AND P4, PT, R177.reuse, 0x8, P2 ;  /* 0x00000008b100780c */ /* 0x040fe40001784270 */
[----:B------:R-:W-:Y:S02]  /*cfa0*/  ISETP.GT.AND P3, PT, R177, 0x9, P2 ;  /* 0x00000009b100780c */ /* 0x000fe40001764270 */
[C---:B------:R-:W-:Y:S02]  /*cfb0*/  ISETP.LT.OR P4, PT, R176.reuse, 0x9, P4 ;  /* 0x00000009b000780c */ /* 0x040fe40002781670 */
[----:B------:R-:W-:-:S02]  /*cfc0*/  ISETP.LT.OR P3, PT, R176, 0xa, P3 ;  /* 0x0000000ab000780c */ /* 0x000fc40001f61670 */
[----:B------:R-:W-:Y:S02]  /*cfd0*/  FSEL R161, R121, -INF , !P4 ;  /* 0xff80000079a17808 */ /* 0x000fe40006000000 */
        /* <DEDUP_REMOVED lines=71> */
[----:B------:R-:W-:Y:S01]  /*d450*/  FSEL R160, R167, -INF , !P4 ;  /* 0xff800000a7a07808 */ /* 0x000fe20006000000 */
[--C-:B-1----:R-:W-:Y:S01]  /*d460*/  IMAD.IADD R167, R178, 0x1, R175.reuse ;  /* 0x00000001b2a77824 */ /* 0x102fe200078e02af */
[----:B------:R-:W-:Y:S01]  /*d470*/  FSEL R162, R168, -INF , !P3 ;  /* 0xff800000a8a27808 */ /* 0x000fe20005800000 */
[----:B------:R-:W-:Y:S01]  /*d480*/  IMAD.IADD R168, R179, 0x1, R175 ;  /* 0x00000001b3a87824 */ /* 0x000fe200078e02af */
        /* <DEDUP_REMOVED lines=11> */
[----:B------:R-:W-:Y:S01]  /*d540*/  FSEL R170, R174, -INF , !P3 ;  /* 0xff800000aeaa7808 */ /* 0x000fe20005800000 */
[----:B------:R-:W-:Y:S08]  /*d550*/  @!P6 BRA `(.L_x_1044) ;  /* 0x00000000005ce947 */ /* 0x000ff00003800000 */
[----:B------:R-:W-:Y:S01]  /*d560*/  IMAD R172, R172, UR42, R175 ;  /* 0x0000002aacac7c24 */ /* 0x000fe2000f8e02af */
        /* <DEDUP_REMOVED lines=12> */
.L_x_1046:
[----:B------:R-:W-:-:S05]  /*d630*/  IMAD.U32 R174, RZ, RZ, UR31 ;  /* 0x0000001fffae7e24 */ /* 0x000fca000f8e00ff */
[----:B------:R-:W-:-:S13]  /*d640*/  ISETP.NE.AND P3, PT, R174, 0x1, PT ;  /* 0x00000001ae00780c */ /* 0x000fda0003f65270 */
[----:B------:R-:W0:Y:S02]  /*d650*/  @P3 LDC.64 R120, c[0x0][0x9e8] ;  /* 0x00027a00ff783b82 */ /* 0x000e240000000a00 */
[----:B0-----:R-:W-:-:S05]  /*d660*/  @P3 IMAD.HI.U32 R120, R172, R120, RZ ;  /* 0x00000078ac783227 */ /* 0x001fca00078e00ff */
[----:B------:R-:W-:-:S07]  /*d670*/  @P3 SHF.R.U32.HI R172, RZ, R121, R120 ;  /* 0x00000079ffac3219 */ /* 0x000fce0000011678 */
.L_x_1047:
[----:B------:R-:W-:Y:S05]  /*d680*/  BSYNC B0 ;  /* 0x0000000000007941 */ /* 0x000fea0003800000 */
.L_x_1045:
[----:B------:R-:W-:-:S04]  /*d690*/  IMAD R171, R172, R174, -R171 ;  /* 0x000000aeacab7224 */ /* 0x000fc800078e0aab */
[----:B------:R-:W-:-:S05]  /*d6a0*/  IMAD R171, R16, -0x2, R171 ;  /* 0xfffffffe10ab7824 */ /* 0x000fca00078e02ab */
[----:B------:R-:W-:Y:S02]  /*d6b0*/  VIADDMNMX R167, R171, R174, R167, PT ;  /* 0x000000aeaba77246 */ /* 0x000fe400038001a7 */
[----:B------:R-:W-:-:S07]  /*d6c0*/  VIMNMX R168, R168, R171, !PT ;  /* 0x000000aba8a87248 */ /* 0x000fce0007fe0100 */
.L_x_1044:
[----:B------:R-:W-:Y:S02]  /*d6d0*/  FMNMX.FTZ R120, R164, R7, !PT ;  /* 0x00000007a4787209 */ /* 0x000fe40007810000 */
[----:B------:R-:W-:Y:S02]  /*d6e0*/  ISETP.GT.AND P4, PT, R168, 0x8, P2 ;  /* 0x00000008a800780c */ /* 0x000fe40001784270 */
[----:B------:R-:W-:Y:S02]  /*d6f0*/  FMNMX.FTZ R120, R163, R120, !PT ;  /* 0x00000078a3787209 */ /* 0x000fe40007810000 */
[----:B------:R-:W-:Y:S02]  /*d700*/  ISETP.LT.OR P4, PT, R167, 0x9, P4 ;  /* 0x00000009a700780c */ /* 0x000fe40002781670 */
[----:B------:R-:W-:Y:S02]  /*d710*/  FMNMX.FTZ R121, R161, R120, !PT ;  /* 0x00000078a1797209 */ /* 0x000fe40007810000 */
[----:B------:R-:W-:-:S02]  /*d720*/  FSEL R9, R9, -INF , !P4 ;  /* 0xff80000009097808 */ /* 0x000fc40006000000 */
        /* <DEDUP_REMOVED lines=55> */
[----:B------:R-:W-:Y:S02]  /*daa0*/  FSEL R120, R5, -INF , !P3 ;  /* 0xff80000005787808 */ /* 0x000fe40005800000 */
[----:B------:R-:W-:Y:S02]  /*dab0*/  FMNMX.FTZ R121, R170, R121, !PT ;  /* 0x00000079aa797209 */ /* 0x000fe40007810000 */
[----:B------:R-:W-:Y:S02]  /*dac0*/  ISETP.GT.AND P3, PT, R168, 0x9, P2 ;  /* 0x00000009a800780c */ /* 0x000fe40001764270 */
[C---:B------:R-:W-:Y:S01]  /*dad0*/  ISETP.LT.OR P4, PT, R167.reuse, 0x49, P4 ;  /* 0x00000049a700780c */ /* 0x040fe20002781670 */
[----:B------:R-:W0:Y:S01]  /*dae0*/  SHFL.BFLY PT, R172, R121, 0x2, 0x1f ;  /* 0x0c401f0079ac7f89 */ /* 0x000e2200000e0000 */
[----:B------:R-:W-:-:S02]  /*daf0*/  ISETP.LT.OR P3, PT, R167, 0xa, P3 ;  /* 0x0000000aa700780c */ /* 0x000fc40001f61670 */
[----:B------:R-:W-:Y:S02]  /*db00*/  FSEL R135, R135, -INF , !P4 ;  /* 0xff80000087877808 */ /* 0x000fe40006000000 */
[----:B------:R-:W-:Y:S02]  /*db10*/  FSEL R10, R10, -INF , !P3 ;  /* 0xff8000000a0a7808 */ /* 0x000fe40005800000 */
[C---:B------:R-:W-:Y:S02]  /*db20*/  ISETP.GT.AND P3, PT, R168.reuse, 0x11, P2 ;  /* 0x00000011a800780c */ /* 0x040fe40001764270 */
[----:B------:R-:W-:Y:S02]  /*db30*/  ISETP.GT.AND P4, PT, R168, RZ, P2 ;  /* 0x000000ffa800720c */ /* 0x000fe40001784270 */
[C---:B------:R-:W-:Y:S02]  /*db40*/  ISETP.LT.OR P3, PT, R167.reuse, 0x12, P3 ;  /* 0x00000012a700780c */ /* 0x040fe40001f61670 */
[----:B------:R-:W-:-:S02]  /*db50*/  ISETP.LT.OR P4, PT, R167, 0x1, P4 ;  /* 0x00000001a700780c */ /* 0x000fc40002781670 */
[----:B------:R-:W-:Y:S02]  /*db60*/  FSEL R12, R12, -INF , !P3 ;  /* 0xff8000000c0c7808 */ /* 0x000fe40005800000 */
[----:B------:R-:W-:Y:S02]  /*db70*/  ISETP.GT.AND P3, PT, R168, 0x19, P2 ;  /* 0x00000019a800780c */ /* 0x000fe40001764270 */
[----:B------:R-:W-:Y:S02]  /*db80*/  FSEL R179, R6, -INF , !P4 ;  /* 0xff80000006b37808 */ /* 0x000fe40006000000 */
[----:B------:R-:W-:Y:S02]  /*db90*/  ISETP.LT.OR P3, PT, R167, 0x1a, P3 ;  /* 0x0000001aa700780c */ /* 0x000fe40001f61670 */
[----:B------:R-:W-:Y:S02]  /*dba0*/  FMNMX.FTZ R171, R179, R8, !PT ;  /* 0x00000008b3ab7209 */ /* 0x000fe40007810000 */
[----:B------:R-:W-:-:S02]  /*dbb0*/  FSEL R15, R15, -INF , !P3 ;  /* 0xff8000000f0f7808 */ /* 0x000fc40005800000 */
[----:B------:R-:W-:Y:S02]  /*dbc0*/  ISETP.GT.AND P3, PT, R168, 0x21, P2 ;  /* 0x00000021a800780c */ /* 0x000fe40001764270 */
[----:B0-----:R-:W-:Y:S02]  /*dbd0*/  FMNMX.FTZ R172, R121, R172, !PT ;  /* 0x000000ac79ac7209 */ /* 0x001fe40007810000 */
[----:B------:R-:W-:Y:S02]  /*dbe0*/  ISETP.LT.OR P3, PT, R167, 0x22, P3 ;  /* 0x00000022a700780c */ /* 0x000fe40001f61670 */
[----:B------:R-:W-:Y:S01]  /*dbf0*/  FMNMX.FTZ R6, R120, R171, !PT ;  /* 0x000000ab78067209 */ /* 0x000fe20007810000 */
[----:B------:R-:W0:Y:S01]  /*dc00*/  SHFL.BFLY PT, R5, R172, 0x1, 0x1f ;  /* 0x0c201f00ac057f89 */ /* 0x000e2200000e0000 */
[----:B------:R-:W-:Y:S02]  /*dc10*/  FSEL R21, R21, -INF , !P3 ;  /* 0xff80000015157808 */ /* 0x000fe40005800000 */
[----:B------:R-:W-:-:S02]  /*dc20*/  ISETP.GT.AND P3, PT, R168, 0x29, P2 ;  /* 0x00000029a800780c */ /* 0x000fc40001764270 */
[----:B------:R-:W-:Y:S02]  /*dc30*/  FMNMX.FTZ R173, R9, R6, !PT ;  /* 0x0000000609ad7209 */ /* 0x000fe40007810000 */
[----:B------:R-:W-:Y:S02]  /*dc40*/  ISETP.LT.OR P3, PT, R167, 0x2a, P3 ;  /* 0x0000002aa700780c */ /* 0x000fe40001f61670 */
[C---:B------:R-:W-:Y:S02]  /*dc50*/  ISETP.GT.AND P4, PT, R168.reuse, 0x49, P2 ;  /* 0x00000049a800780c */ /* 0x040fe40001784270 */
[----:B------:R-:W-:Y:S02]  /*dc60*/  FSEL R125, R125, -INF , !P3 ;  /* 0xff8000007d7d7808 */ /* 0x000fe40005800000 */
[----:B------:R-:W-:Y:S02]  /*dc70*/  ISETP.GT.AND P3, PT, R168, 0x31, P2 ;  /* 0x00000031a800780c */ /* 0x000fe40001764270 */
[----:B------:R-:W-:-:S02]  /*dc80*/  FMNMX.FTZ R6, R10, R173, !PT ;  /* 0x000000ad0a067209 */ /* 0x000fc40007810000 */
[C---:B------:R-:W-:Y:S02]  /*dc90*/  ISETP.LT.OR P3, PT, R167.reuse, 0x32, P3 ;  /* 0x00000032a700780c */ /* 0x040fe40001f61670 */
[----:B------:R-:W-:Y:S02]  /*dca0*/  ISETP.LT.OR P4, PT, R167, 0x4a, P4 ;  /* 0x0000004aa700780c */ /* 0x000fe40002781670 */
[----:B------:R-:W-:Y:S02]  /*dcb0*/  FSEL R127, R127, -INF , !P3 ;  /* 0xff8000007f7f7808 */ /* 0x000fe40005800000 */
[----:B------:R-:W-:Y:S02]  /*dcc0*/  ISETP.GT.AND P3, PT, R168, 0x39, P2 ;  /* 0x00000039a800780c */ /* 0x000fe40001764270 */
[----:B0-----:R-:W-:Y:S01]  /*dcd0*/  FMNMX.FTZ R5, R172, R5, !PT ;  /* 0x00000005ac057209 */ /* 0x001fe20007810000 */
[----:B------:R-:W-:Y:S01]  /*dce0*/  IMAD.U32 R172, RZ, RZ, UR30 ;  /* 0x0000001effac7e24 */ /* 0x000fe2000f8e00ff */
[----:B------:R-:W-:-:S02]  /*dcf0*/  ISETP.LT.OR P3, PT, R167, 0x3a, P3 ;  /* 0x0000003aa700780c */ /* 0x000fc40001f61670 */
[----:B------:R-:W-:Y:S01]  /*dd00*/  FMNMX.FTZ R175, R11, R6, !PT ;  /* 0x000000060baf7209 */ /* 0x000fe20007810000 */
[----:B------:R-:W-:-:S01]  /*dd10*/  FFMA.FTZ R177, R5, R172, -8 ;  /* 0xc100000005b17423 */ /* 0x000fc200000100ac */
[----:B------:R-:W-:Y:S02]  /*dd20*/  FSEL R129, R129, -INF , !P3 ;  /* 0xff80000081817808 */ /* 0x000fe40005800000 */
[----:B------:R-:W-:Y:S02]  /*dd30*/  FSEL R171, R136, -INF , !P4 ;  /* 0xff80000088ab7808 */ /* 0x000fe40006000000 */
[----:B------:R-:W-:Y:S02]  /*dd40*/  FSETP.NEU.FTZ.AND P3, PT, R5, -INF , PT ;  /* 0xff8000000500780b */ /* 0x000fe40003f7d000 */
[----:B------:R-:W-:Y:S02]  /*dd50*/  ISETP.GT.AND P4, PT, R168, 0x50, P2 ;  /* 0x00000050a800780c */ /* 0x000fe40001784270 */
[----:B------:R-:W-:-:S02]  /*dd60*/  FMNMX.FTZ R175, R12, R175, !PT ;  /* 0x000000af0caf7209 */ /* 0x000fc40007810000 */
[----:B------:R-:W-:Y:S02]  /*dd70*/  FSEL R177, R177, RZ, P3 ;  /* 0x000000ffb1b17208 */ /* 0x000fe40001800000 */
[----:B------:R-:W-:Y:S02]  /*dd80*/  ISETP.LT.OR P4, PT, R167, 0x51, P4 ;  /* 0x00000051a700780c */ /* 0x000fe40002781670 */
[----:B------:R-:W-:Y:S01]  /*dd90*/  FMNMX.FTZ R6, R14, R175, !PT ;  /* 0x000000af0e067209 */ /* 0x000fe20007810000 */
[--C-:B------:R-:W-:Y:S01]  /*dda0*/  FFMA.FTZ R174, R157, UR30, -R177.reuse ;  /* 0x0000001e9dae7c23 */ /* 0x100fe200080108b1 */
[----:B------:R-:W-:Y:S01]  /*ddb0*/  FSEL R173, R137, -INF , !P4 ;  /* 0xff80000089ad7808 */ /* 0x000fe20006000000 */
[--C-:B------:R-:W-:Y:S01]  /*ddc0*/  FFMA.FTZ R176, R153, UR30, -R177.reuse ;  /* 0x0000001e99b07c23 */ /* 0x100fe200080108b1 */
[----:B------:R-:W-:Y:S01]  /*ddd0*/  ISETP.GT.AND P4, PT, R168, 0x51, P2 ;  /* 0x00000051a800780c */ /* 0x000fe20001784270 */
[--C-:B------:R-:W-:Y:S01]  /*dde0*/  FFMA.FTZ R121, R164, UR30, -R177.reuse ;  /* 0x0000001ea4797c23 */ /* 0x100fe200080108b1 */
[----:B------:R-:W-:Y:S01]  /*ddf0*/  FMNMX.FTZ R157, R15, R6, !PT ;  /* 0x000000060f9d7209 */ /* 0x000fe20007810000 */
[--C-:B------:R-:W-:Y:S01]  /*de00*/  FFMA.FTZ R164, R163, UR30, -R177.reuse ;  /* 0x0000001ea3a47c23 */ /* 0x100fe200080108b1 */
[----:B------:R-:W-:Y:S01]  /*de10*/  ISETP.LT.OR P4, PT, R167, 0x52, P4 ;  /* 0x00000052a700780c */ /* 0x000fe20002781670 */
[--C-:B------:R-:W-:Y:S01]  /*de20*/  FFMA.FTZ R161, R161, UR30, -R177.reuse ;  /* 0x0000001ea1a17c23 */ /* 0x100fe200080108b1 */
        /* <DEDUP_REMOVED lines=14> */
[----:B------:R-:W-:Y:S01]  /*df10*/  FMNMX.FTZ R157, R125, R6, !PT ;  /* 0x000000067d9d7209 */ /* 0x000fe20007810000 */
        /* <DEDUP_REMOVED lines=14> */
[----:B------:R-:W-:Y:S01]  /*e000*/  FFMA.FTZ R159, R159, UR30, -R177 ;  /* 0x0000001e9f9f7c23 */ /* 0x000fe200080108b1 */
[----:B------:R-:W-:Y:S01]  /*e010*/  ISETP.LT.OR P4, PT, R167, 0x61, P4 ;  /* 0x00000061a700780c */ /* 0x000fe20002781670 */
[----:B------:R-:W-:Y:S01]  /*e020*/  MUFU.EX2 R121, R121 ;  /* 0x0000007900797308 */ /* 0x000fe20000000800 */
[----:B------:R-:W-:-:S02]  /*e030*/  FMNMX.FTZ R175, R129, R6, !PT ;  /* 0x0000000681af7209 */ /* 0x000fc40007810000 */
[----:B------:R-:W-:Y:S02]  /*e040*/  FSEL R157, R141, -INF , !P4 ;  /* 0xff8000008d9d7808 */ /* 0x000fe40006000000 */
[----:B------:R-:W-:Y:S02]  /*e050*/  ISETP.GT.AND P4, PT, R168, 0x61, P2 ;  /* 0x00000061a800780c */ /* 0x000fe40001784270 */
[----:B------:R-:W-:Y:S01]  /*e060*/  FMNMX.FTZ R6, R130, R175, !PT ;  /* 0x000000af82067209 */ /* 0x000fe20007810000 */
[----:B------:R-:W-:-:S01]  /*e070*/  FFMA.FTZ R175, R134, UR30, -R177 ;  /* 0x0000001e86af7c23 */ /* 0x000fc200080108b1 */
[----:B------:R-:W-:Y:S01]  /*e080*/  ISETP.LT.OR P4, PT, R167, 0x62, P4 ;  /* 0x00000062a700780c */ /* 0x000fe20002781670 */
[----:B------:R-:W-:-:S01]  /*e090*/  FFMA.FTZ R134, R149, UR30, -R177 ;  /* 0x0000001e95867c23 */ /* 0x000fc200080108b1 */
[----:B------:R-:W-:Y:S01]  /*e0a0*/  FMNMX.FTZ R6, R131, R6, !PT ;  /* 0x0000000683067209 */ /* 0x000fe20007810000 */
[----:B------:R-:W-:Y:S01]  /*e0b0*/  MUFU.EX2 R164, R164 ;  /* 0x000000a400a47308 */ /* 0x000fe20000000800 */
[----:B------:R-:W-:-:S02]  /*e0c0*/  FSEL R142, R142, -INF , !P4 ;  /* 0xff8000008e8e7808 */ /* 0x000fc40006000000 */
[----:B------:R-:W-:Y:S02]  /*e0d0*/  ISETP.GT.AND P4, PT, R168, 0x68, P2 ;  /* 0x00000068a800780c */ /* 0x000fe40001784270 */
[----:B------:R-:W-:Y:S02]  /*e0e0*/  FMNMX.FTZ R6, R135, R6, !PT ;  /* 0x0000000687067209 */ /* 0x000fe40007810000 */
[----:B------:R-:W-:Y:S01]  /*e0f0*/  ISETP.LT.OR P4, PT, R167, 0x69, P4 ;  /* 0x00000069a700780c */ /* 0x000fe20002781670 */
[----:B------:R-:W-:Y:S01]  /*e100*/  MUFU.EX2 R161, R161 ;  /* 0x000000a100a17308 */ /* 0x000fe20000000800 */
[----:B------:R-:W-:Y:S02]  /*e110*/  FMNMX.FTZ R6, R171, R6, !PT ;  /* 0x00000006ab067209 */ /* 0x000fe40007810000 */
[----:B------:R-:W-:Y:S02]  /*e120*/  FSEL R143, R143, -INF , !P4 ;  /* 0xff8000008f8f7808 */ /* 0x000fe40006000000 */
[----:B------:R-:W-:-:S02]  /*e130*/  FMNMX.FTZ R181, R173, R6, !PT ;  /* 0x00000006adb57209 */ /* 0x000fc40007810000 */
[----:B------:R-:W-:Y:S01]  /*e140*/  ISETP.GT.AND P4, PT, R168, 0x69, P2 ;  /* 0x00000069a800780c */ /* 0x000fe20001784270 */
[----:B------:R-:W-:Y:S01]  /*e150*/  MUFU.EX2 R172, R172 ;  /* 0x000000ac00ac7308 */ /* 0x000fe20000000800 */
[----:B------:R-:W-:Y:S02]  /*e160*/  FMNMX.FTZ R6, R138, R181, !PT ;  /* 0x000000b58a067209 */ /* 0x000fe40007810000 */
[----:B------:R-:W-:Y:S02]  /*e170*/  ISETP.LT.OR P4, PT, R167, 0x6a, P4 ;  /* 0x0000006aa700780c */ /* 0x000fe40002781670 */
[----:B------:R-:W-:Y:S02]  /*e180*/  FMNMX.FTZ R6, R139, R6, !PT ;  /* 0x000000068b067209 */ /* 0x000fe40007810000 */
[----:B------:R-:W-:Y:S01]  /*e190*/  FSEL R144, R144, -INF , !P4 ;  /* 0xff80000090907808 */ /* 0x000fe20006000000 */
[----:B------:R-:W-:Y:S01]  /*e1a0*/  MUFU.EX2 R163, R163 ;  /* 0x000000a300a37308 */ /* 0x000fe20000000800 */
[----:B------:R-:W-:-:S02]  /*e1b0*/  ISETP.GT.AND P4, PT, R168, 0x70, P2 ;  /* 0x00000070a800780c */ /* 0x000fc40001784270 */
[----:B------:R-:W-:Y:S02]  /*e1c0*/  FMNMX.FTZ R6, R153, R6, !PT ;  /* 0x0000000699067209 */ /* 0x000fe40007810000 */
[----:B------:R-:W-:Y:S02]  /*e1d0*/  ISETP.LT.OR P4, PT, R167, 0x71, P4 ;  /* 0x00000071a700780c */ /* 0x000fe40002781670 */
[----:B------:R-:W-:Y:S01]  /*e1e0*/  FMNMX.FTZ R181, R157, R6, !PT ;  /* 0x000000069db57209 */ /* 0x000fe20007810000 */
[----:B------:R-:W-:Y:S01]  /*e1f0*/  MUFU.EX2 R136, R193 ;  /* 0x000000c100887308 */ /* 0x000fe20000000800 */
[----:B------:R-:W-:Y:S02]  /*e200*/  FSEL R145, R145, -INF , !P4 ;  /* 0xff80000091917808 */ /* 0x000fe40006000000 */
[----:B------:R-:W-:Y:S02]  /*e210*/  ISETP.GT.AND P4, PT, R168, 0x71, P2 ;  /* 0x00000071a800780c */ /* 0x000fe40001784270 */
[----:B------:R-:W-:-:S02]  /*e220*/  FMNMX.FTZ R6, R142, R181, !PT ;  /* 0x000000b58e067209 */ /* 0x000fc40007810000 */
[----:B------:R-:W-:Y:S01]  /*e230*/  ISETP.LT.OR P4, PT, R167, 0x72, P4 ;  /* 0x00000072a700780c */ /* 0x000fe20002781670 */
[----:B------:R-:W-:Y:S01]  /*e240*/  MUFU.EX2 R137, R195 ;  /* 0x000000c300897308 */ /* 0x000fe20000000800 */
[----:B------:R-:W-:Y:S02]  /*e250*/  FMNMX.FTZ R181, R143, R6, !PT ;  /* 0x000000068fb57209 */ /* 0x000fe40007810000 */
[----:B------:R-:W-:Y:S02]  /*e260*/  FSEL R146, R146, -INF , !P4 ;  /* 0xff80000092927808 */ /* 0x000fe40006000000 */
[----:B------:R-:W-:Y:S02]  /*e270*/  ISETP.GT.AND P4, PT, R168, 0x78, P2 ;  /* 0x00000078a800780c */ /* 0x000fe40001784270 */
[----:B------:R-:W-:Y:S01]  /*e280*/  FMNMX.FTZ R6, R144, R181, !PT ;  /* 0x000000b590067209 */ /* 0x000fe20007810000 */
[----:B------:R-:W-:Y:S01]  /*e290*/  MUFU.EX2 R174, R174 ;  /* 0x000000ae00ae7308 */ /* 0x000fe20000000800 */
[----:B------:R-:W-:Y:S01]  /*e2a0*/  ISETP.GT.AND P2, PT, R168, 0x79, P2 ;  /* 0x00000079a800780c */ /* 0x000fe20001744270 */
[--C-:B------:R-:W-:Y:S01]  /*e2b0*/  FFMA.FTZ R168, R151, UR30, -R177.reuse ;  /* 0x0000001e97a87c23 */ /* 0x100fe200080108b1 */
[----:B------:R-:W-:Y:S01]  /*e2c0*/  ISETP.LT.OR P4, PT, R167, 0x79, P4 ;  /* 0x00000079a700780c */ /* 0x000fe20002781670 */
[--C-:B------:R-:W-:Y:S01]  /*e2d0*/  FFMA.FTZ R151, R154, UR30, -R177.reuse ;  /* 0x0000001e9a977c23 */ /* 0x100fe200080108b1 */
[----:B------:R-:W-:Y:S01]  /*e2e0*/  FMNMX.FTZ R181, R145, R6, !PT ;  /* 0x0000000691b57209 */ /* 0x000fe20007810000 */
[--C-:B------:R-:W-:Y:S01]  /*e2f0*/  FFMA.FTZ R154, R156, UR30, -R177.reuse ;  /* 0x0000001e9c9a7c23 */ /* 0x100fe200080108b1 */
[----:B------:R-:W-:Y:S01]  /*e300*/  ISETP.LT.OR P2, PT, R167, 0x7a, P2 ;  /* 0x0000007aa700780c */ /* 0x000fe20001741670 */
[--C-:B------:R-:W-:Y:S01]  /*e310*/  FFMA.FTZ R156, R158, UR30, -R177.reuse ;  /* 0x0000001e9e9c7c23 */ /* 0x100fe200080108b1 */
[----:B------:R-:W-:Y:S01]  /*e320*/  FSEL R147, R147, -INF , !P4 ;  /* 0xff80000093937808 */ /* 0x000fe20006000000 */
[--C-:B------:R-:W-:Y:S01]  /*e330*/  FFMA.FTZ R158, R160, UR30, -R177.reuse ;  /* 0x0000001ea09e7c23 */ /* 0x100fe200080108b1 */
[----:B------:R-:W-:Y:S01]  /*e340*/  FMNMX.FTZ R6, R146, R181, !PT ;  /* 0x000000b592067209 */ /* 0x000fe20007810000 */
[--C-:B------:R-:W-:Y:S01]  /*e350*/  FFMA.FTZ R160, R165, UR30, -R177.reuse ;  /* 0x0000001ea5a07c23 */ /* 0x100fe200080108b1 */
[----:B------:R-:W-:Y:S01]  /*e360*/  FSEL R148, R148, -INF , !P2 ;  /* 0xff80000094947808 */ /* 0x000fe20005000000 */
[----:B------:R-:W-:Y:S01]  /*e370*/  FFMA.FTZ R165, R166, UR30, -R177 ;  /* 0x0000001ea6a57c23 */ /* 0x000fe200080108b1 */
[----:B------:R-:W-:Y:S01]  /*e380*/  FMNMX.FTZ R149, R147, R6, !PT ;  /* 0x0000000693957209 */ /* 0x000fe20007810000 */
[----:B------:R-:W-:Y:S01]  /*e390*/  MUFU.EX2 R155, R155 ;  /* 0x0000009b009b7308 */ /* 0x000fe20000000800 */
[----:B------:R-:W-:-:S02]  /*e3a0*/  FSEL R166, R5, RZ, P3 ;  /* 0x000000ff05a67208 */ /* 0x000fc40001800000 */
[----:B------:R-:W-:-:S03]  /*e3b0*/  FMNMX.FTZ R6, R148, R149, !PT ;  /* 0x0000009594067209 */ /* 0x000fc60007810000 */
[----:B------:R-:W-:Y:S02]  /*e3c0*/  FADD.FTZ R166, -R166, R7 ;  /* 0x00000007a6a67221 */ /* 0x000fe40000010100 */
[----:B------:R-:W0:Y:S01]  /*e3d0*/  SHFL.BFLY PT, R167, R6, 0x2, 0x1f ;  /* 0x0c401f0006a77f89 */ /* 0x000e2200000e0000 */
[----:B------:R0:W-:Y:S08]  /*e3e0*/  MUFU.EX2 R149, R168 ;  /* 0x000000a800957308 */ /* 0x0001f00000000800 */
[----:B------:R-:W-:Y:S08]  /*e3f0*/  MUFU.EX2 R176, R176 ;  /* 0x000000b000b07308 */ /* 0x000ff00000000800 */
[----:B------:R-:W-:Y:S01]  /*e400*/  MUFU.EX2 R140, R189 ;  /* 0x000000bd008c7308 */ /* 0x000fe20000000800 */
[----:B0-----:R-:W-:Y:S01]  /*e410*/  FMNMX.FTZ R168, R6, R167, !PT ;  /* 0x000000a706a87209 */ /* 0x001fe20007810000 */
[--C-:B------:R-:W-:Y:S01]  /*e420*/  FFMA.FTZ R167, R162, UR30, -R177.reuse ;  /* 0x0000001ea2a77c23 */ /* 0x100fe200080108b1 */
[----:B------:R-:W-:-:S01]  /*e430*/  FFMA.FTZ R162, R169, UR30, -R177 ;  /* 0x0000001ea9a27c23 */ /* 0x000fc200080108b1 */
[----:B------:R-:W-:Y:S01]  /*e440*/  FFMA.FTZ R177, R170, UR30, -R177 ;  /* 0x0000001eaab17c23 */ /* 0x000fe200080108b1 */
[----:B------:R-:W-:Y:S01]  /*e450*/  IMAD.U32 R169, RZ, RZ, UR30 ;  /* 0x0000001effa97e24 */ /* 0x000fe2000f8e00ff */
[----:B------:R-:W0:Y:S02]  /*e460*/  SHFL.BFLY PT, R181, R168, 0x1, 0x1f ;  /* 0x0c201f00a8b57f89 */ /* 0x000e2400000e0000 */
[----:B------:R-:W-:Y:S08]  /*e470*/  MUFU.EX2 R141, R188 ;  /* 0x000000bc008d7308 */ /* 0x000ff00000000800 */
[----:B------:R1:W-:Y:S08]  /*e480*/  MUFU.EX2 R7, R177 ;  /* 0x000000b100077308 */ /* 0x0003f00000000800 */
[----:B------:R-:W-:Y:S01]  /*e490*/  MUFU.EX2 R150, R150 ;  /* 0x0000009600967308 */ /* 0x000fe20000000800 */
[----:B0-----:R-:W-:Y:S01]  /*e4a0*/  FMNMX.FTZ R6, R168, R181, !PT ;  /* 0x000000b5a8067209 */ /* 0x001fe20007810000 */
[----:B------:R-:W-:-:S06]  /*e4b0*/  FMUL.FTZ R168, R166, UR30 ;  /* 0x0000001ea6a87c20 */ /* 0x000fcc0008410000 */
[----:B------:R-:W-:Y:S01]  /*e4c0*/  MUFU.EX2 R175, R175 ;  /* 0x000000af00af7308 */ /* 0x000fe20000000800 */
[C---:B------:R-:W-:Y:S01]  /*e4d0*/  FSETP.NEU.FTZ.AND P2, PT, R6.reuse, -INF , PT ;  /* 0xff8000000600780b */ /* 0x040fe20003f5d000 */
[----:B------:R-:W-:-:S03]  /*e4e0*/  FFMA.FTZ R169, R6, R169, -8 ;  /* 0xc100000006a97423 */ /* 0x000fc600000100a9 */
[----:B-1----:R-:W-:Y:S02]  /*e4f0*/  FSEL R177, R6, RZ, P2 ;  /* 0x000000ff06b17208 */ /* 0x002fe40001000000 */
[----:B------:R-:W-:Y:S01]  /*e500*/  FSEL R166, R169, RZ, P2 ;  /* 0x000000ffa9a67208 */ /* 0x000fe20001000000 */
[----:B------:R-:W0:Y:S02]  /*e510*/  MUFU.EX2 R168, R168 ;  /* 0x000000a800a87308 */ /* 0x000e240000000800 */
[----:B------:R-:W-:-:S02]  /*e520*/  FADD.FTZ R177, -R177, R8 ;  /* 0x00000008b1b17221 */ /* 0x000fc40000010100 */
[--C-:B------:R-:W-:Y:S01]  /*e530*/  FFMA.FTZ R170, R179, UR30, -R166.reuse ;  /* 0x0000001eb3aa7c23 */ /* 0x100fe200080108a6 */
[----:B------:R-:W-:-:S01]  /*e540*/  FFMA.FTZ R169, R120, UR30, -R166 ;  /* 0x0000001e78a97c23 */ /* 0x000fc200080108a6 */
[----:B------:R-:W-:Y:S01]  /*e550*/  FMUL.FTZ R177, R177, UR30 ;  /* 0x0000001eb1b17c20 */ /* 0x000fe20008410000 */
        /* <DEDUP_REMOVED lines=10> */
[----:B0-----:R-:W-:-:S01]  /*e600*/  FFMA.FTZ R135, R168, R4, R121 ;  /* 0x00000004a8877223 */ /* 0x001fc20000010079 */
[----:B------:R-:W0:Y:S01]  /*e610*/  MUFU.EX2 R177, R177 ;  /* 0x000000b100b17308 */ /* 0x000e220000000800 */
[----:B------:R-:W-:-:S01]  /*e620*/  FFMA.FTZ R15, R15, UR30, -R166 ;  /* 0x0000001e0f0f7c23 */ /* 0x000fc200080108a6 */
[----:B------:R-:W-:Y:S01]  /*e630*/  FFMA.FTZ R20, R20, UR30, -R166 ;  /* 0x0000001e14147c23 */ /* 0x000fe200080108a6 */
[----:B------:R-:W-:-:S01]  /*e640*/  FADD.FTZ R178, R164, R135 ;  /* 0x00000087a4b27221 */ /* 0x000fc20000010000 */
        /* <DEDUP_REMOVED lines=14> */
[----:B------:R-:W-:Y:S01]  /*e730*/  FADD.FTZ R3, R161, R178 ;  /* 0x000000b2a1037221 */ /* 0x000fe20000010000 */
[----:B------:R-:W-:-:S01]  /*e740*/  FFMA.FTZ R147, R147, UR30, -R166 ;  /* 0x0000001e93937c23 */ /* 0x000fc200080108a6 */
[----:B------:R-:W-:-:S04]  /*e750*/  FFMA.FTZ R148, R148, UR30, -R166 ;  /* 0x0000001e94947c23 */ /* 0x000fc800080108a6 */
[----:B------:R-:W0:Y:S01]  /*e760*/  MUFU.EX2 R10, R10 ;  /* 0x0000000a000a7308 */ /* 0x000e220000000800 */
[----:B-1----:R-:W-:-:S07]  /*e770*/  FADD.FTZ R4, R169, R4 ;  /* 0x00000004a9047221 */ /* 0x002fce0000010000 */
[----:B------:R-:W1:Y:S01]  /*e780*/  MUFU.EX2 R11, R11 ;  /* 0x0000000b000b7308 */ /* 0x000e620000000800 */
[----:B--2---:R-:W-:-:S01]  /*e790*/  FADD.FTZ R171, R9, R4 ;  /* 0x0000000409ab7221 */ /* 0x004fc20000010000 */
[----:B------:R-:W-:-:S04]  /*e7a0*/  FADD.FTZ R4, R172, R3 ;  /* 0x00000003ac047221 */ /* 0x000fc80000010000 */
[----:B------:R-:W-:Y:S02]  /*e7b0*/  FADD.FTZ R3, R163, R4 ;  /* 0x00000004a3037221 */ /* 0x000fe40000010000 */
        /* <DEDUP_REMOVED lines=9> */
[--C-:B------:R-:W-:Y:S01]  /*e850*/  FFMA.FTZ R171, R138, UR30, -R166.reuse ;  /* 0x0000001e8aab7c23 */ /* 0x100fe200080108a6 */
[----:B------:R-:W-:-:S01]  /*e860*/  FFMA.FTZ R138, R139, UR30, -R166 ;  /* 0x0000001e8b8a7c23 */ /* 0x000fc200080108a6 */
[----:B------:R-:W-:-:S04]  /*e870*/  FADD.FTZ R139, R155, R178 ;  /* 0x000000b29b8b7221 */ /* 0x000fc80000010000 */
[----:B------:R-:W2:Y:S01]  /*e880*/  MUFU.EX2 R20, R20 ;  /* 0x0000001400147308 */ /* 0x000ea20000000800 */
[----:B0-----:R-:W-:-:S07]  /*e890*/  FADD.FTZ R4, R14, R3 ;  /* 0x000000030e047221 */ /* 0x001fce0000010000 */
[----:B------:R-:W0:Y:S01]  /*e8a0*/  MUFU.EX2 R21, R21 ;  /* 0x0000001500157308 */ /* 0x000e220000000800 */
[----:B-1----:R-:W-:-:S07]  /*e8b0*/  FADD.FTZ R3, R15, R4 ;  /* 0x000000040f037221 */ /* 0x002fce0000010000 */
[----:B------:R-:W1:Y:S01]  /*e8c0*/  MUFU.EX2 R120, R120 ;  /* 0x0000007800787308 */ /* 0x000e620000000800 */
[----:B--2---:R-:W-:-:S01]  /*e8d0*/  FADD.FTZ R4, R20, R3 ;  /* 0x0000000314047221 */ /* 0x004fc20000010000 */
[----:B------:R-:W-:Y:S01]  /*e8e0*/  FADD.FTZ R3, R176, R139 ;  /* 0x0000008bb0037221 */ /* 0x000fe20000010000 */
[----:B------:R-:W-:-:S01]  /*e8f0*/  FFMA.FTZ R139, R153, UR30, -R166 ;  /* 0x0000001e998b7c23 */ /* 0x000fc200080108a6 */
[----:B------:R-:W-:-:S04]  /*e900*/  FFMA.FTZ R153, R157, UR30, -R166 ;  /* 0x0000001e9d997c23 */ /* 0x000fc800080108a6 */
[----:B------:R-:W2:Y:S08]  /*e910*/  MUFU.EX2 R125, R125 ;  /* 0x0000007d007d7308 */ /* 0x000eb00000000800 */
[----:B------:R-:W3:Y:S08]  /*e920*/  MUFU.EX2 R124, R124 ;  /* 0x0000007c007c7308 */ /* 0x000ef00000000800 */
[----:B------:R-:W-:Y:S08]  /*e930*/  MUFU.EX2 R8, R128 ;  /* 0x0000008000087308 */ /* 0x000ff00000000800 */
[----:B------:R-:W-:Y:S08]  /*e940*/  MUFU.EX2 R128, R130 ;  /* 0x0000008200807308 */ /* 0x000ff00000000800 */
[----:B------:R-:W4:Y:S08]  /*e950*/  MUFU.EX2 R127, R127 ;  /* 0x0000007f007f7308 */ /* 0x000f300000000800 */
[----:B------:R0:W-:Y:S08]  /*e960*/  MUFU.EX2 R130, R173 ;  /* 0x000000ad00827308 */ /* 0x0001f00000000800 */
[----:B------:R-:W5:Y:S01]  /*e970*/  MUFU.EX2 R123, R123 ;  /* 0x0000007b007b7308 */ /* 0x000f620000000800 */
[----:B0-----:R-:W-:-:S01]  /*e980*/  FADD.FTZ R173, R21, R4 ;  /* 0x0000000415ad7221 */ /* 0x001fc20000010000 */
[----:B------:R-:W-:-:S03]  /*e990*/  FADD.FTZ R4, R140, R3 ;  /* 0x000000038c047221 */ /* 0x000fc60000010000 */
[----:B-1----:R-:W-:Y:S01]  /*e9a0*/  FADD.FTZ R178, R120, R173 ;  /* 0x000000ad78b27221 */ /* 0x002fe20000010000 */
[----:B------:R-:W-:-:S02]  /*e9b0*/  FADD.FTZ R3, R141, R4 ;  /* 0x000000048d037221 */ /* 0x000fc40000010000 */
[----:B------:R-:W0:Y:S01]  /*e9c0*/  MUFU.EX2 R132, R132 ;  /* 0x0000008400847308 */ /* 0x000e220000000800 */
[----:B--2---:R-:W-:-:S01]  /*e9d0*/  FADD.FTZ R173, R125, R178 ;  /* 0x000000b27dad7221 */ /* 0x004fc20000010000 */
[----:B------:R-:W-:-:S03]  /*e9e0*/  FADD.FTZ R4, R150, R3 ;  /* 0x0000000396047221 */ /* 0x000fc60000010000 */
[----:B---3--:R-:W-:Y:S01]  /*e9f0*/  FADD.FTZ R178, R124, R173 ;  /* 0x000000ad7cb27221 */ /* 0x008fe20000010000 */
[----:B------:R-:W-:-:S02]  /*ea00*/  FADD.FTZ R4, R175, R4 ;  /* 0x00000004af047221 */ /* 0x000fc40000010000 */
[----:B------:R-:W1:Y:S01]  /*ea10*/  MUFU.EX2 R129, R129 ;  /* 0x0000008100817308 */ /* 0x000e620000000800 */
[----:B----4-:R-:W-:-:S01]  /*ea20*/  FADD.FTZ R3, R127, R178 ;  /* 0x000000b27f037221 */ /* 0x010fc20000010000 */
[----:B-----5:R-:W-:-:S03]  /*ea30*/  FADD.FTZ R157, R123, R4 ;  /* 0x000000047b9d7221 */ /* 0x020fc60000010000 */
[----:B------:R-:W-:-:S03]  /*ea40*/  FADD.FTZ R4, R8, R3 ;  /* 0x0000000308047221 */ /* 0x000fc60000010000 */
[----:B------:R-:W2:Y:S01]  /*ea50*/  MUFU.EX2 R13, R13 ;  /* 0x0000000d000d7308 */ /* 0x000ea20000000800 */
[----:B0-----:R-:W-:-:S01]  /*ea60*/  FADD.FTZ R178, R132, R157 ;  /* 0x0000009d84b27221 */ /* 0x001fc20000010000 */
[----:B------:R-:W-:-:S06]  /*ea70*/  FFMA.FTZ R157, R143, UR30, -R166 ;  /* 0x0000001e8f9d7c23 */ /* 0x000fcc00080108a6 */
        /* <DEDUP_REMOVED lines=9> */
[----:B--2---:R-:W-:-:S04]  /*eb10*/  FADD.FTZ R3, R131, R4 ;  /* 0x0000000483037221 */ /* 0x004fc80000010000 */
[----:B------:R-:W-:-:S03]  /*eb20*/  FADD.FTZ R4, R128, R3 ;  /* 0x0000000380047221 */ /* 0x000fc60000010000 */
[----:B------:R-:W2:Y:S01]  /*eb30*/  MUFU.EX2 R135, R135 ;  /* 0x0000008700877308 */ /* 0x000ea20000000800 */
[----:B0-----:R-:W-:-:S07]  /*eb40*/  FADD.FTZ R143, R133, R178 ;  /* 0x000000b2858f7221 */ /* 0x001fce0000010000 */
[----:B------:R-:W0:Y:S01]  /*eb50*/  MUFU.EX2 R152, R152 ;  /* 0x0000009800987308 */ /* 0x000e220000000800 */
[----:B-1----:R-:W-:-:S01]  /*eb60*/  FADD.FTZ R178, R134, R143 ;  /* 0x0000008f86b27221 */ /* 0x002fc20000010000 */
[----:B------:R-:W-:-:S03]  /*eb70*/  FFMA.FTZ R143, R145, UR30, -R166 ;  /* 0x0000001e918f7c23 */ /* 0x000fc600080108a6 */
[----:B------:R-:W-:-:S03]  /*eb80*/  FADD.FTZ R145, R149, R178 ;  /* 0x000000b295917221 */ /* 0x000fc60000010000 */
[----:B------:R-:W1:Y:S01]  /*eb90*/  MUFU.EX2 R171, R171 ;  /* 0x000000ab00ab7308 */ /* 0x000e620000000800 */
[----:B--2---:R-:W-:-:S04]  /*eba0*/  FADD.FTZ R3, R135, R4 ;  /* 0x0000000487037221 */ /* 0x004fc80000010000 */
[----:B------:R-:W-:-:S03]  /*ebb0*/  FADD.FTZ R4, R130, R3 ;  /* 0x0000000382047221 */ /* 0x000fc60000010000 */
        /* <DEDUP_REMOVED lines=28> */
[----:B------:R-:W1:Y:S08]  /*ed80*/  MUFU.EX2 R165, R165 ;  /* 0x000000a500a57308 */ /* 0x000e700000000800 */
[----:B------:R2:W3:Y:S08]  /*ed90*/  MUFU.EX2 R144, R146 ;  /* 0x0000009200907308 */ /* 0x0004f00000000800 */
[----:B------:R-:W4:Y:S01]  /*eda0*/  MUFU.EX2 R162, R162 ;  /* 0x000000a200a27308 */ /* 0x000f220000000800 */
[----:B--2---:R-:W-:-:S01]  /*edb0*/  FADD.FTZ R146, R160, R3 ;  /* 0x00000003a0927221 */ /* 0x004fc20000010000 */
[----:B0-----:R-:W-:-:S03]  /*edc0*/  FADD.FTZ R3, R143, R4 ;  /* 0x000000048f037221 */ /* 0x001fc60000010000 */
[----:B-1----:R-:W-:-:S03]  /*edd0*/  FADD.FTZ R145, R165, R146 ;  /* 0x00000092a5917221 */ /* 0x002fc60000010000 */
[----:B------:R-:W0:Y:S01]  /*ede0*/  MUFU.EX2 R180, R147 ;  /* 0x0000009300b47308 */ /* 0x000e220000000800 */
[----:B---3--:R-:W-:-:S07]  /*edf0*/  FADD.FTZ R3, R144, R3 ;  /* 0x0000000390037221 */ /* 0x008fce0000010000 */
[----:B------:R-:W1:Y:S01]  /*ee00*/  MUFU.EX2 R148, R148 ;  /* 0x0000009400947308 */ /* 0x000e620000000800 */
[----:B----4-:R-:W-:-:S04]  /*ee10*/  FADD.FTZ R4, R162, R145 ;  /* 0x00000091a2047221 */ /* 0x010fc80000010000 */
[----:B------:R-:W-:Y:S01]  /*ee20*/  FADD.FTZ R4, R7, R4 ;  /* 0x0000000407047221 */ /* 0x000fe20000010000 */
[----:B0-----:R-:W-:-:S04]  /*ee30*/  FADD.FTZ R3, R180, R3 ;  /* 0x00000003b4037221 */ /* 0x001fc80000010000 */
[----:B-1----:R-:W-:Y:S01]  /*ee40*/  FADD.FTZ R3, R148, R3 ;  /* 0x0000000394037221 */ /* 0x002fe20000010000 */
[----:B------:R-:W-:Y:S06]  /*ee50*/  @!P0 BRA `(.L_x_1048) ;  /* 0x0000000000048947 */ /* 0x000fec0003800000 */
[----:B------:R-:W-:Y:S01]  /*ee60*/  BPT.TRAP 0x1 ;  /* 0x000000040000795c */ /* 0x000fe20000300000 */
.L_x_1048:
        /* <DEDUP_REMOVED lines=139> */
.L_x_1031:
[----:B------:R-:W-:Y:S06]  /*f720*/  BAR.ARV 0x8, 0x180 ;  /* 0x0206000000007b1d */ /* 0x000fec0000002000 */
[----:B------:R-:W-:Y:S05]  /*f730*/  @!P0 BRA `(.L_x_1050) ;  /* 0x0000000000048947 */ /* 0x000fea0003800000 */
[----:B------:R-:W-:Y:S01]  /*f740*/  BPT.TRAP 0x1 ;  /* 0x000000040000795c */ /* 0x000fe20000300000 */
.L_x_1050:
[----:B------:R-:W-:Y:S01]  /*f750*/  ULEA UR9, UR50, UR36, 0x3 ;  /* 0x0000002432097291 */ /* 0x000fe2000f8e183f */
[----:B------:R-:W-:-:S05]  /*f760*/  IMAD.U32 R0, RZ, RZ, UR45 ;  /* 0x0000002dff007e24 */ /* 0x000fca000f8e00ff */
[----:B------:R-:W-:-:S04]  /*f770*/  SHF.L.U32 R0, R0, 0x1f, RZ ;  /* 0x0000001f00007819 */ /* 0x000fc800000006ff */
[----:B------:R0:W1:Y:S01]  /*f780*/  SYNCS.PHASECHK.TRANS64.TRYWAIT P1, [UR9+0x2a850], R0 ;  /* 0x02a85000ff0075a7 */ /* 0x0000620008020149 */
[----:B------:R-:W-:Y:S05]  /*f790*/  @!P0 BRA `(.L_x_1051) ;  /* 0x0000000000048947 */ /* 0x000fea0003800000 */
[----:B------:R-:W-:Y:S01]  /*f7a0*/  BPT.TRAP 0x1 ;  /* 0x000000040000795c */ /* 0x000fe20000300000 */
.L_x_1051:
[----:B-1----:R-:W-:Y:S05]  /*f7b0*/  @P1 BRA `(.L_x_1052) ;  /* 0x0000000000081947 */ /* 0x002fea0003800000 */
[----:B------:R-:W1:Y:S02]  /*f7c0*/  SYNCS.PHASECHK.TRANS64.TRYWAIT P1, [UR9+0x2a850], R0 ;  /* 0x02a85000ff0075a7 */ /* 0x000e640008020149 */
[----:B-1----:R-:W-:Y:S05]  /*f7d0*/  @!P1 BRA `(.L_x_1053) ;  /* 0x00000080009c9947 */ /* 0x002fea0003800000 */
.L_x_1052:
[----:B------:R-:W-:Y:S01]  /*f7e0*/  UIADD3 UR36, UR36, 0x400, URZ ;  /* 0x0000040024247890 */ /* 0x000fe2000fffe03f */
[----:B------:R-:W-:Y:S01]  /*f7f0*/  WARPGROUP.ARRIVE ;  /* 0x00000000000079c5 */ /* 0x000fe20000000000 */
[----:B------:R-:W-:Y:S01]  /*f800*/  UMOV UR7, 0x40000040 ;  /* 0x4000004000077882 */ /* 0x000fe20000000000 */
[----:B------:R-:W-:Y:S01]  /*f810*/  ULDC.64 UR10, c[0x0][0x9a0] ;  /* 0x00026800000a7ab9 */ /* 0x000fe20000000a00 */
[----:B------:R-:W-:Y:S01]  /*f820*/  USHF.R.U32.HI UR36, URZ, 0x4, UR36 ;  /* 0x000000043f247899 */ /* 0x000fe20008011624 */
[----:B-1----:R-:W-:Y:S01]  /*f830*/  IMAD.MOV.U32 R7, RZ, RZ, 0x3f800000 ;  /* 0x3f800000ff077424 */ /* 0x002fe200078e00ff */
[----:B------:R-:W-:Y:S02]  /*f840*/  UISETP.NE.U32.AND UP0, UPT, UR10, URZ, UPT ;  /* 0x0000003f0a00728c */ /* 0x000fe4000bf05070 */
[----:B------:R-:W-:Y:S02]  /*f850*/  ULOP3.LUT UR36, UR36, 0x3fff, URZ, 0xc0, !UPT ;  /* 0x00003fff24247892 */ /* 0x000fe4000f8ec03f */
[----:B------:R-:W-:-:S02]  /*f860*/  UISETP.NE.AND.EX UP0, UPT, UR11, URZ, UPT, UP0 ;  /* 0x0000003f0b00728c */ /* 0x000fc4000bf05300 */
[----:B------:R-:W-:-:S04]  /*f870*/  ULOP3.LUT UR8, UR36, 0x10000, URZ, 0xfc, !UPT ;  /* 0x0001000024087892 */ /* 0x000fc8000f8efc3f */
[----:B------:R-:W-:Y:S01]  /*f880*/  UIMAD UR8, UR50, 0x600, UR8 ;  /* 0x00000600320878a4 */ /* 0x000fe2000f8e0208 */
[----:B------:R-:W-:-:S03]  /*f890*/  PLOP3.LUT P1, PT, PT, PT, UP0, 0x80, 0x0 ;  /* 0x000000000000781c */ /* 0x000fc60003f2f008 */
[----:B------:R-:W-:Y:S01]  /*f8a0*/  UIADD3 UR4, UR8, 0x2, URZ ;  /* 0x0000000208047890 */ /* 0x000fe2000fffe03f */
[----:B------:R-:W-:Y:S02]  /*f8b0*/  @UP0 ULDC.64 UR12, c[0x0][0x9c8] ;  /* 0x00027200000c0ab9 */ /* 0x000fe40000000a00 */
[----:B------:R-:W-:-:S06]  /*f8c0*/  UMOV UR6, UR8 ;  /* 0x0000000800067c82 */ /* 0x000fcc0008000000 */
[----:B------:R-:W-:Y:S01]  /*f8d0*/  QGMMA.64x192x32.F32.E4M3.E4M3 R24, R196, gdesc[UR4], R24, gsb0 ;  /* 0x02e00004c4187df3 */ /* 0x000fe20008000818 */
[----:B------:R-:W-:Y:S01]  /*f8e0*/  UMOV UR7, 0x40000040 ;  /* 0x4000004000077882 */ /* 0x000fe20000000000 */
[----:B------:R-:W-:Y:S01]  /*f8f0*/  UMOV UR6, UR4 ;  /* 0x0000000400067c82 */ /* 0x000fe20008000000 */
[----:B------:R-:W-:Y:S01]  /*f900*/  @UP0 UIMAD.WIDE.U32 UR4, UR44, UR12, URZ ;  /* 0x0000000c2c0402a5 */ /* 0x000fe2000f8e003f */
[----:B------:R-:W-:Y:S02]  /*f910*/  WARPGROUP.DEPBAR.LE gsb0, 0x0 ;  /* 0x00008000000079c5 */ /* 0x000fe40000010000 */
[----:B------:R-:W-:-:S14]  /*f920*/  WARPGROUP.ARRIVE ;  /* 0x00000000000079c5 */ /* 0x000fdc0000000000 */
[----:B------:R-:W-:Y:S01]  /*f930*/  QGMMA.64x192x32.F32.E4M3.E4M3 R24, R192, gdesc[UR4], R24, gsb0 ;  /* 0x02e00004c0187df3 */ /* 0x000fe20008000818 */
[----:B------:R-:W-:Y:S02]  /*f940*/  @UP0 USHF.R.S32.HI UR6, URZ, 0x1f, UR44 ;  /* 0x0000001f3f060899 */ /* 0x000fe4000801142c */
[----:B------:R-:W-:Y:S02]  /*f950*/  @UP0 USHF.R.S32.HI UR7, URZ, 0x1f, UR41 ;  /* 0x0000001f3f070899 */ /* 0x000fe40008011429 */
[----:B------:R-:W-:-:S04]  /*f960*/  @UP0 UIMAD UR6, UR6, UR12, URZ ;  /* 0x0000000c060602a4 */ /* 0x000fc8000f8e023f */
        /* <DEDUP_REMOVED lines=8> */
[----:B------:R-:W-:Y:S02]  /*f9f0*/  @UP0 ULEA.HI.X UR7, UR4, UR11, UR5, 0x2, UP1 ;  /* 0x0000000b04070291 */ /* 0x000fe400088f1405 */
[----:B------:R-:W-:-:S04]  /*fa00*/  IMAD.U32 R8, RZ, RZ, UR6 ;  /* 0x00000006ff087e24 */ /* 0x000fc8000f8e00ff */
[----:B------:R-:W-:-:S05]  /*fa10*/  IMAD.U32 R9, RZ, RZ, UR7 ;  /* 0x00000007ff097e24 */ /* 0x000fca000f8e00ff */
[----:B------:R1:W2:Y:S01]  /*fa20*/  @P1 LDG.E R7, desc[UR48][R8.64] ;  /* 0x0000003008071981 */ /* 0x0002a2000c1e1900 */
[----:B------:R-:W-:Y:S01]  /*fa30*/  UIADD3 UR4, UR8, 0x4, URZ ;  /* 0x0000000408047890 */ /* 0x000fe2000fffe03f */
[----:B------:R-:W-:-:S06]  /*fa40*/  UMOV UR7, 0x40000040 ;  /* 0x4000004000077882 */ /* 0x000fcc0000000000 */
[----:B------:R-:W-:Y:S01]  /*fa50*/  UMOV UR6, UR4 ;  /* 0x0000000400067c82 */ /* 0x000fe20008000000 */
[----:B------:R-:W-:Y:S01]  /*fa60*/  UIADD3 UR8, UR8, 0x6, URZ ;  /* 0x0000000608087890 */ /* 0x000fe2000fffe03f */
[----:B------:R-:W-:Y:S02]  /*fa70*/  WARPGROUP.DEPBAR.LE gsb0, 0x0 ;  /* 0x00008000000079c5 */ /* 0x000fe40000010000 */
[----:B------:R-:W-:-:S06]  /*fa80*/  WARPGROUP.ARRIVE ;  /* 0x00000000000079c5 */ /* 0x000fcc0000000000 */
[----:B------:R-:W-:Y:S01]  /*fa90*/  QGMMA.64x192x32.F32.E4M3.E4M3 R24, R188, gdesc[UR4], R24, gsb0 ;  /* 0x02e00004bc187df3 */ /* 0x000fe20008000818 */
[----:B------:R-:W-:Y:S01]  /*faa0*/  UMOV UR6, UR8 ;  /* 0x0000000800067c82 */ /* 0x000fe20008000000 */
[----:B------:R-:W-:Y:S01]  /*fab0*/  UMOV UR7, 0x40000040 ;  /* 0x4000004000077882 */ /* 0x000fe20000000000 */
[----:B------:R-:W3:Y:S04]  /*fac0*/  SHFL.BFLY PT, R11, R4, 0x2, 0x1f ;  /* 0x0c401f00040b7f89 */ /* 0x000ee800000e0000 */
[----:B------:R-:W4:Y:S01]  /*fad0*/  SHFL.BFLY PT, R2, R3, 0x2, 0x1f ;  /* 0x0c401f0003027f89 */ /* 0x000f2200000e0000 */
[----:B---3--:R-:W-:-:S01]  /*fae0*/  FADD.FTZ R11, R11, R4 ;  /* 0x000000040b0b7221 */ /* 0x008fc20000010000 */
[----:B----4-:R-:W-:-:S04]  /*faf0*/  FADD.FTZ R2, R2, R3 ;  /* 0x0000000302027221 */ /* 0x010fc80000010000 */
[----:B0-----:R-:W0:Y:S04]  /*fb00*/  SHFL.BFLY PT, R0, R11, 0x1, 0x1f ;  /* 0x0c201f000b007f89 */ /* 0x001e2800000e0000 */
[----:B-1----:R-:W1:Y:S01]  /*fb10*/  SHFL.BFLY PT, R9, R2, 0x1, 0x1f ;  /* 0x0c201f0002097f89 */ /* 0x002e6200000e0000 */
        /* <DEDUP_REMOVED lines=32> */
.L_x_1054:
[----:B------:R-:W-:Y:S01]  /*fd20*/  UIADD3 UR4, UR9, 0x2a860, URZ ;  /* 0x0002a86009047890 */ /* 0x000fe2000fffe03f */
[-C--:B------:R-:W-:Y:S01]  /*fd30*/  FMUL.FTZ R130, R28, R4.reuse ;  /* 0x000000041c827220 */ /* 0x080fe20000410000 */
[----:B------:R-:W-:Y:S01]  /*fd40*/  UIADD3 UR50, UR50, 0x1, URZ ;  /* 0x0000000132327890 */ /* 0x000fe2000fffe03f */
[-C--:B------:R-:W-:Y:S01]  /*fd50*/  FMUL.FTZ R128, R29, R4.reuse ;  /* 0x000000041d807220 */ /* 0x080fe20000410000 */
[----:B------:R-:W-:Y:S01]  /*fd60*/  UPRMT UR4, UR39, 0x654, UR4 ;  /* 0x0000065427047896 */ /* 0x000fe20008000004 */
[-C--:B------:R-:W-:Y:S01]  /*fd70*/  FMUL.FTZ R126, R36, R4.reuse ;  /* 0x00000004247e7220 */ /* 0x080fe20000410000 */
[----:B------:R-:W-:Y:S01]  /*fd80*/  UISETP.NE.AND UP0, UPT, UR50, 0x2, UPT ;  /* 0x000000023200788c */ /* 0x000fe2000bf05270 */
        /* <DEDUP_REMOVED lines=18> */
[----:B------:R-:W-:Y:S01]  /*feb0*/  SYNCS.ARRIVE.TRANS64.RED.A1T0 RZ, [UR4], RZ ;  /* 0x000000ffffff79a7 */ /* 0x000fe20008100404 */
        /* <DEDUP_REMOVED lines=37> */
[----:B------:R-:W-:Y:S01]  /*10110*/  USEL UR4, URZ, 0x1, UP0 ;  /* 0x000000013f047887 */ /* 0x000fe20008000000 */
        /* <DEDUP_REMOVED lines=41> */
[----:B------:R-:W-:-:S12]  /*103b0*/  ULOP3.LUT UR45, UR45, UR4, URZ, 0x3c, !UPT ;  /* 0x000000042d2d7292 */ /* 0x000fd8000f8e3c3f */
.L_x_980:
[----:B------:R-:W0:Y:S01]  /*103c0*/  S2R R32, SR_CgaCtaId ;  /* 0x0000000000207919 */ /* 0x000e220000008800 */
[----:B------:R-:W-:Y:S01]  /*103d0*/  MOV R3, 0x400 ;  /* 0x0000040000037802 */ /* 0x000fe20000000f00 */
[----:B------:R-:W-:Y:S01]  /*103e0*/  BSSY B0, `(.L_x_1055) ;  /* 0x00002c3000007945 */ /* 0x000fe20003800000 */
[----:B------:R-:W-:Y:S02]  /*103f0*/  BAR.SYNC.DEFER_BLOCKING 0x5, 0x180 ;  /* 0x0146000000007b1d */ /* 0x000fe40000010000 */
[----:B0-----:R-:W-:-:S05]  /*10400*/  LEA R3, R32, R3, 0x18 ;  /* 0x0000000320037211 */ /* 0x001fca00078ec0ff */
[----:B------:R-:W0:Y:S02]  /*10410*/  LDS R32, [R3+0x2a8d0] ;  /* 0x02a8d00003207984 */ /* 0x000e240000000800 */
[----:B0-----:R-:W-:Y:S01]  /*10420*/  R2UR UR4, R32 ;  /* 0x00000000200472ca */ /* 0x001fe200000e0000 */
[----:B------:R-:W-:Y:S06]  /*10430*/  BAR.ARV 0x4, 0x180 ;  /* 0x0106000000007b1d */ /* 0x000fec0000002000 */
[----:B------:R-:W-:Y:S08]  /*10440*/  @P0 BRA `(.L_x_1056) ;  /* 0x00000020005c0947 */ /* 0x000ff00003800000 */
[----:B------:R-:W0:Y:S01]  /*10450*/  S2R R50, SR_TID.X ;  /* 0x0000000000327919 */ /* 0x000e220000002100 */
[----:B------:R-:W-:Y:S01]  /*10460*/  ULDC.64 UR6, c[0x4][0x38] ;  /* 0x01000e0000067ab9 */ /* 0x000fe20000000a00 */
        /* <DEDUP_REMOVED lines=15> */
[----:B------:R-:W-:Y:S01]  /*10560*/  F2FP.BF16.F32.PACK_AB R5, R118, R5 ;  /* 0x000000057605723e */ /* 0x000fe200000010ff */
[----:B0-----:R-:W-:Y:S01]  /*10570*/  IMAD.SHL.U32 R32, R50, 0x4, RZ ;  /* 0x0000000432207824 */ /* 0x001fe200078e00ff */
        /* <DEDUP_REMOVED lines=27> */
[----:B------:R-:W-:Y:S01]  /*10730*/  F2FP.BF16.F32.PACK_AB R131, R128, R131 ;  /* 0x000000838083723e */ /* 0x000fe200000010ff */
[----:B------:R-:W-:Y:S01]  /*10740*/  USHF.R.S32.HI UR10, URZ, 0x1f, UR41 ;  /* 0x0000001f3f0a7899 */ /* 0x000fe20008011429 */
[----:B------:R-:W-:Y:S01]  /*10750*/  LOP3.LUT R32, R32, 0xc, RZ, 0xc0, !PT ;  /* 0x0000000c20207812 */ /* 0x000fe200078ec0ff */
[----:B------:R-:W-:Y:S01]  /*10760*/  ULDC.64 UR8, c[0x0][0xb90] ;  /* 0x0002e40000087ab9 */ /* 0x000fe20000000a00 */
[----:B------:R-:W-:Y:S02]  /*10770*/  BAR.SYNC.DEFER_BLOCKING 0x1, 0x100 ;  /* 0x0044000000007b1d */ /* 0x000fe40000010000 */
[----:B------:R-:W-:-:S05]  /*10780*/  IADD3 R32, P0, R32, UR6, RZ ;  /* 0x0000000620207c10 */ /* 0x000fca000ff1e0ff */
[----:B------:R-:W-:-:S05]  /*10790*/  IMAD.X R33, RZ, RZ, UR7, P0 ;  /* 0x00000007ff217e24 */ /* 0x000fca00080e06ff */
[----:B------:R0:W2:Y:S01]  /*107a0*/  LDG.E.CONSTANT R32, desc[UR48][R32.64] ;  /* 0x0000003020207981 */ /* 0x0000a2000c1e9900 */
[----:B------:R-:W-:Y:S01]  /*107b0*/  F2FP.BF16.F32.PACK_AB R48, R71, R34 ;  /* 0x000000224730723e */ /* 0x000fe200000010ff */
[----:B------:R-:W-:Y:S01]  /*107c0*/  UIMAD UR5, UR10, UR8, URZ ;  /* 0x000000080a0572a4 */ /* 0x000fe2000f8e023f */
[----:B------:R-:W-:Y:S01]  /*107d0*/  LOP3.LUT P0, R34, R50, 0x3, RZ, 0xc0, !PT ;  /* 0x0000000332227812 */ /* 0x000fe2000780c0ff */
[----:B------:R-:W-:Y:S01]  /*107e0*/  UIMAD.WIDE.U32 UR6, UR41, UR8, URZ ;  /* 0x00000008290672a5 */ /* 0x000fe2000f8e003f */
[----:B------:R-:W1:Y:S01]  /*107f0*/  S2R R50, SR_SWINHI ;  /* 0x0000000000327919 */ /* 0x000e620000002f00 */
[----:B------:R-:W-:Y:S01]  /*10800*/  F2FP.BF16.F32.PACK_AB R31, R78, R31 ;  /* 0x0000001f4e1f723e */ /* 0x000fe200000010ff */
[----:B------:R-:W-:Y:S01]  /*10810*/  UIMAD UR5, UR41, UR9, UR5 ;  /* 0x00000009290572a4 */ /* 0x000fe2000f8e0205 */
[----:B------:R-:W-:Y:S01]  /*10820*/  ISETP.EQ.OR P0, PT, R34, 0x3, !P0 ;  /* 0x000000032200780c */ /* 0x000fe20004702670 */
[----:B------:R-:W-:Y:S01]  /*10830*/  USHF.R.S32.HI UR12, URZ, 0x1f, UR44 ;  /* 0x0000001f3f0c7899 */ /* 0x000fe2000801142c */
[----:B0-----:R-:W-:Y:S01]  /*10840*/  F2FP.BF16.F32.PACK_AB R33, R70, R35 ;  /* 0x000000234621723e */ /* 0x001fe200000010ff */
[----:B------:R-:W-:Y:S01]  /*10850*/  ULDC.64 UR8, c[0x0][0xb98] ;  /* 0x0002e60000087ab9 */ /* 0x000fe20000000a00 */
[----:B------:R-:W-:Y:S01]  /*10860*/  SEL R109, R72, R57, P0 ;  /* 0x00000039486d7207 */ /* 0x000fe20000000000 */
[----:B------:R-:W-:Y:S01]  /*10870*/  UIADD3 UR7, UR7, UR5, URZ ;  /* 0x0000000507077290 */ /* 0x000fe2000fffe03f */
[----:B------:R-:W-:Y:S01]  /*10880*/  SEL R72, R57, R72, P0 ;  /* 0x0000004839487207 */ /* 0x000fe20000000000 */
[----:B------:R-:W-:Y:S01]  /*10890*/  UIMAD UR5, UR12, UR8, URZ ;  /* 0x000000080c0572a4 */ /* 0x000fe2000f8e023f */
[----:B------:R-:W-:Y:S01]  /*108a0*/  SEL R99, R25, R24, P0 ;  /* 0x0000001819637207 */ /* 0x000fe20000000000 */
[----:B------:R-:W-:Y:S01]  /*108b0*/  UIMAD.WIDE.U32 UR6, UR44, UR8, UR6 ;  /* 0x000000082c0672a5 */ /* 0x000fe2000f8e0006 */
[----:B------:R-:W-:Y:S01]  /*108c0*/  SEL R68, R24, R25, P0 ;  /* 0x0000001918447207 */ /* 0x000fe20000000000 */
[----:B------:R-:W-:Y:S01]  /*108d0*/  UIMAD UR5, UR44, UR9, UR5 ;  /* 0x000000092c0572a4 */ /* 0x000fe2000f8e0205 */
[----:B------:R-:W-:-:S02]  /*108e0*/  SEL R101, R15, R14, P0 ;  /* 0x0000000e0f657207 */ /* 0x000fc40000000000 */
[----:B------:R-:W-:Y:S01]  /*108f0*/  SEL R69, R14, R15, P0 ;  /* 0x0000000f0e457207 */ /* 0x000fe20000000000 */
[----:B------:R-:W-:Y:S01]  /*10900*/  ULDC.64 UR8, c[0x0][0xae8] ;  /* 0x0002ba0000087ab9 */ /* 0x000fe20000000a00 */
[----:B------:R-:W-:Y:S02]  /*10910*/  SEL R87, R122, R123, P0 ;  /* 0x0000007b7a577207 */ /* 0x000fe40000000000 */
[----:B------:R-:W-:Y:S02]  /*10920*/  SEL R62, R123, R122, P0 ;  /* 0x0000007a7b3e7207 */ /* 0x000fe40000000000 */
[----:B------:R-:W-:Y:S02]  /*10930*/  SEL R105, R7, R6, P0 ;  /* 0x0000000607697207 */ /* 0x000fe40000000000 */
[----:B------:R-:W-:Y:S01]  /*10940*/  SEL R71, R6, R7, P0 ;  /* 0x0000000706477207 */ /* 0x000fe20000000000 */
[----:B------:R-:W-:Y:S01]  /*10950*/  IMAD R7, R200, 0x40, R18 ;  /* 0x00000040c8077824 */ /* 0x000fe200078e0212 */
[----:B------:R-:W-:-:S02]  /*10960*/  SEL R129, R5, R4, P0 ;  /* 0x0000000405817207 */ /* 0x000fc40000000000 */
[----:B------:R-:W-:Y:S02]  /*10970*/  SEL R84, R4, R5, P0 ;  /* 0x0000000504547207 */ /* 0x000fe40000000000 */
[----:B------:R-:W-:Y:S02]  /*10980*/  SEL R103, R11, R10, P0 ;  /* 0x0000000a0b677207 */ /* 0x000fe40000000000 */
[----:B------:R-:W-:Y:S02]  /*10990*/  MOV R34, R3 ;  /* 0x0000000300227202 */ /* 0x000fe40000000f00 */
[----:B-1----:R-:W-:Y:S02]  /*109a0*/  MOV R35, R50 ;  /* 0x0000003200237202 */ /* 0x002fe40000000f00 */
[----:B------:R-:W-:Y:S02]  /*109b0*/  SEL R70, R10, R11, P0 ;  /* 0x0000000b0a467207 */ /* 0x000fe40000000000 */
[----:B------:R-:W-:Y:S01]  /*109c0*/  SEL R123, R21, R20, P0 ;  /* 0x00000014157b7207 */ /* 0x000fe20000000000 */
[----:B------:R-:W-:Y:S01]  /*109d0*/  IMAD.WIDE R56, R204, 0x2, R34 ;  /* 0x00000002cc387825 */ /* 0x000fe200078e0222 */
[----:B------:R-:W-:-:S02]  /*109e0*/  SEL R79, R20, R21, P0 ;  /* 0x00000015144f7207 */ /* 0x000fc40000000000 */
[----:B------:R-:W-:Y:S01]  /*109f0*/  SEL R85, R126, R127, P0 ;  /* 0x0000007f7e557207 */ /* 0x000fe20000000000 */
[----:B------:R-:W-:Y:S01]  /*10a00*/  IMAD.WIDE R34, R7, 0x2, R34 ;  /* 0x0000000207227825 */ /* 0x000fe200078e0222 */
[C---:B------:R-:W-:Y:S02]  /*10a10*/  IADD3 R61, P4, R56.reuse, 0x8060, RZ ;  /* 0x00008060383d7810 */ /* 0x040fe40007f9e0ff */
[C---:B------:R-:W-:Y:S02]  /*10a20*/  IADD3 R25, P3, R56.reuse, 0x8040, RZ ;  /* 0x0000804038197810 */ /* 0x040fe40007f7e0ff */
[----:B------:R-:W-:Y:S02]  /*10a30*/  LOP3.LUT R60, R61, 0x380, RZ, 0xc0, !PT ;  /* 0x000003803d3c7812 */ /* 0x000fe400078ec0ff */
[C---:B------:R-:W-:Y:S01]  /*10a40*/  IADD3 R15, P2, R56.reuse, 0x4060, RZ ;  /* 0x00004060380f7810 */ /* 0x040fe20007f5e0ff */
[----:B------:R-:W-:Y:S01]  /*10a50*/  IMAD.X R55, RZ, RZ, R57, P3 ;  /* 0x000000ffff377224 */ /* 0x000fe200018e0639 */
[----:B------:R-:W-:-:S02]  /*10a60*/  LOP3.LUT R5, R56, 0x380, RZ, 0xc0, !PT ;  /* 0x0000038038057812 */ /* 0x000fc400078ec0ff */
[----:B------:R-:W-:Y:S01]  /*10a70*/  LOP3.LUT R14, R25, 0x380, RZ, 0xc0, !PT ;  /* 0x00000380190e7812 */ /* 0x000fe200078ec0ff */
[----:B------:R-:W-:Y:S01]  /*10a80*/  IMAD.X R49, RZ, RZ, R57, P2 ;  /* 0x000000ffff317224 */ /* 0x000fe200010e0639 */
[----:B------:R-:W-:Y:S02]  /*10a90*/  SEL R59, R127, R126, P0 ;  /* 0x0000007e7f3b7207 */ /* 0x000fe40000000000 */
[----:B------:R-:W-:Y:S02]  /*10aa0*/  SHF.R.U64 R60, R60, 0x3, RZ ;  /* 0x000000033c3c7819 */ /* 0x000fe400000012ff */
[C---:B------:R-:W-:Y:S02]  /*10ab0*/  IADD3 R21, P6, R56.reuse, 0x8020, RZ ;  /* 0x0000802038157810 */ /* 0x040fe40007fde0ff */
[----:B------:R-:W-:Y:S02]  /*10ac0*/  IADD3 R10, P5, R56, 0x8000, RZ ;  /* 0x00008000380a7810 */ /* 0x000fe40007fbe0ff */
[----:B------:R-:W-:-:S02]  /*10ad0*/  SEL R127, R9, R8, P0 ;  /* 0x00000008097f7207 */ /* 0x000fc40000000000 */
[----:B------:R-:W-:Y:S01]  /*10ae0*/  SEL R82, R8, R9, P0 ;  /* 0x0000000908527207 */ /* 0x000fe20000000000 */
[----:B------:R-:W-:Y:S01]  /*10af0*/  IMAD.X R51, RZ, RZ, R57, P5 ;  /* 0x000000ffff337224 */ /* 0x000fe200028e0639 */
[----:B------:R-:W-:Y:S02]  /*10b00*/  IADD3 R9, P2, R56, 0x40, RZ ;  /* 0x0000004038097810 */ /* 0x000fe40007f5e0ff */
[----:B------:R-:W-:Y:S02]  /*10b10*/  SEL R107, R81, R80, P0 ;  /* 0x00000050516b7207 */ /* 0x000fe40000000000 */
[----:B------:R-:W-:Y:S02]  /*10b20*/  SHF.R.U64 R5, R5, 0x3, RZ ;  /* 0x0000000305057819 */ /* 0x000fe400000012ff */
[----:B------:R-:W-:Y:S02]  /*10b30*/  SHF.R.U64 R14, R14, 0x3, RZ ;  /* 0x000000030e0e7819 */ /* 0x000fe400000012ff */
[----:B------:R-:W-:-:S02]  /*10b40*/  SEL R89, R52, R53, P0 ;  /* 0x0000003534597207 */ /* 0x000fc40000000000 */
[----:B------:R-:W-:Y:S01]  /*10b50*/  SEL R63, R53, R52, P0 ;  /* 0x00000034353f7207 */ /* 0x000fe20000000000 */
[--C-:B------:R-:W-:Y:S01]  /*10b60*/  IMAD.X R53, RZ, RZ, R57.reuse, P6 ;  /* 0x000000ffff357224 */ /* 0x100fe200030e0639 */
[----:B------:R-:W-:Y:S02]  /*10b70*/  SEL R80, R80, R81, P0 ;  /* 0x0000005150507207 */ /* 0x000fe40000000000 */
[----:B------:R-:W-:Y:S01]  /*10b80*/  LOP3.LUT R60, R60, R61, RZ, 0x3c, !PT ;  /* 0x0000003d3c3c7212 */ /* 0x000fe200078e3cff */
[----:B------:R-:W-:Y:S01]  /*10b90*/  IMAD.X R61, RZ, RZ, R57, P4 ;  /* 0x000000ffff3d7224 */ /* 0x000fe200020e0639 */
[----:B------:R-:W-:Y:S02]  /*10ba0*/  SEL R125, R13, R12, P0 ;  /* 0x0000000c0d7d7207 */ /* 0x000fe40000000000 */
[----:B------:R-:W-:Y:S02]  /*10bb0*/  SEL R81, R12, R13, P0 ;  /* 0x0000000d0c517207 */ /* 0x000fe40000000000 */
[----:B------:R-:W-:-:S02]  /*10bc0*/  SEL R95, R37, R36, P0 ;  /* 0x00000024255f7207 */ /* 0x000fc40000000000 */
[----:B------:R-:W-:Y:S01]  /*10bd0*/  SEL R66, R36, R37, P0 ;  /* 0x0000002524427207 */ /* 0x000fe20000000000 */
[----:B------:R-:W-:Y:S01]  /*10be0*/  IMAD.X R37, RZ, RZ, R57, P2 ;  /* 0x000000ffff257224 */ /* 0x000fe200010e0639 */
[C---:B------:R-:W-:Y:S02]  /*10bf0*/  IADD3 R7, P1, R56.reuse, 0x20, RZ ;  /* 0x0000002038077810 */ /* 0x040fe40007f3e0ff */
[C---:B------:R-:W-:Y:S02]  /*10c00*/  IADD3 R13, P4, R56.reuse, 0x4040, RZ ;  /* 0x00004040380d7810 */ /* 0x040fe40007f9e0ff */
[C---:B------:R-:W-:Y:S02]  /*10c10*/  IADD3 R11, P3, R56.reuse, 0x4020, RZ ;  /* 0x00004020380b7810 */ /* 0x040fe40007f7e0ff */
[C---:B------:R-:W-:Y:S02]  /*10c20*/  IADD3 R8, P6, R56.reuse, 0x4000, RZ ;  /* 0x0000400038087810 */ /* 0x040fe40007fde0ff */
[----:B------:R-:W-:-:S02]  /*10c30*/  IADD3 R6, P5, R56, 0x60, RZ ;  /* 0x0000006038067810 */ /* 0x000fc40007fbe0ff */
[----:B------:R-:W-:Y:S02]  /*10c40*/  LOP3.LUT R56, R5, R56, RZ, 0x3c, !PT ;  /* 0x0000003805387212 */ /* 0x000fe400078e3cff */
[----:B------:R-:W-:Y:S02]  /*10c50*/  LOP3.LUT R54, R14, R25, RZ, 0x3c, !PT ;  /* 0x000000190e367212 */ /* 0x000fe400078e3cff */
[----:B------:R-:W-:Y:S02]  /*10c60*/  LOP3.LUT R5, R10, 0x380, RZ, 0xc0, !PT ;  /* 0x000003800a057812 */ /* 0x000fe400078ec0ff */
[----:B------:R-:W-:Y:S02]  /*10c70*/  IADD3 R25, P2, R34, 0x5000, RZ ;  /* 0x0000500022197810 */ /* 0x000fe40007f5e0ff */
[----:B------:R-:W-:Y:S02]  /*10c80*/  SHF.R.U64 R5, R5, 0x3, RZ ;  /* 0x0000000305057819 */ /* 0x000fe400000012ff */
[----:B------:R-:W-:-:S02]  /*10c90*/  LOP3.LUT R24, R25, 0x380, RZ, 0xc0, !PT ;  /* 0x0000038019187812 */ /* 0x000fc400078ec0ff */
[----:B------:R-:W-:Y:S02]  /*10ca0*/  LOP3.LUT R50, R5, R10, RZ, 0x3c, !PT ;  /* 0x0000000a05327212 */ /* 0x000fe400078e3cff */
[----:B------:R-:W-:Y:S02]  /*10cb0*/  SHF.R.U64 R24, R24, 0x3, RZ ;  /* 0x0000000318187819 */ /* 0x000fe400000012ff */
[----:B------:R-:W-:Y:S02]  /*10cc0*/  LOP3.LUT R10, R11, 0x380, RZ, 0xc0, !PT ;  /* 0x000003800b0a7812 */ /* 0x000fe400078ec0ff */
[----:B------:R-:W-:Y:S01]  /*10cd0*/  LOP3.LUT R24, R24, R25, RZ, 0x3c, !PT ;  /* 0x0000001918187212 */ /* 0x000fe200078e3cff */
[----:B------:R-:W-:Y:S01]  /*10ce0*/  IMAD.X R25, RZ, RZ, R35, P2 ;  /* 0x000000ffff197224 */ /* 0x000fe200010e0623 */
[----:B------:R-:W-:Y:S02]  /*10cf0*/  SEL R117, R33, R48, P0 ;  /* 0x0000003021757207 */ /* 0x000fe40000000000 */
[----:B------:R-:W-:-:S02]  /*10d00*/  SEL R76, R48, R33, P0 ;  /* 0x00000021304c7207 */ /* 0x000fc40000000000 */
[----:B------:R-:W-:Y:S02]  /*10d10*/  SHF.R.U64 R10, R10, 0x3, RZ ;  /* 0x000000030a0a7819 */ /* 0x000fe400000012ff */
[----:B------:R-:W-:Y:S02]  /*10d20*/  LOP3.LUT R4, R15, 0x380, RZ, 0xc0, !PT ;  /* 0x000003800f047812 */ /* 0x000fe400078ec0ff */
[----:B------:R-:W-:Y:S02]  /*10d30*/  IADD3 R33, P2, R34, 0xb000, RZ ;  /* 0x0000b00022217810 */ /* 0x000fe40007f5e0ff */
[----:B------:R-:W-:Y:S02]  /*10d40*/  SEL R113, R43, R42, P0 ;  /* 0x0000002a2b717207 */ /* 0x000fe40000000000 */
[----:B------:R-:W-:Y:S01]  /*10d50*/  SEL R74, R42, R43, P0 ;  /* 0x0000002b2a4a7207 */ /* 0x000fe20000000000 */
[----:B------:R-:W-:Y:S01]  /*10d60*/  IMAD.X R43, RZ, RZ, R57, P3 ;  /* 0x000000ffff2b7224 */ /* 0x000fe200018e0639 */
[----:B------:R-:W-:Y:S01]  /*10d70*/  LOP3.LUT R42, R10, R11, RZ, 0x3c, !PT ;  /* 0x0000000b0a2a7212 */ /* 0x000fe200078e3cff */
[----:B------:R-:W-:Y:S01]  /*10d80*/  IMAD.X R11, RZ, RZ, R35, P2 ;  /* 0x000000ffff0b7224 */ /* 0x000fe200010e0623 */
[----:B------:R-:W-:-:S02]  /*10d90*/  SHF.R.U64 R4, R4, 0x3, RZ ;  /* 0x0000000304047819 */ /* 0x000fc400000012ff */
[----:B------:R-:W-:Y:S02]  /*10da0*/  LOP3.LUT R10, R33, 0x380, RZ, 0xc0, !PT ;  /* 0x00000380210a7812 */ /* 0x000fe400078ec0ff */
[----:B------:R-:W-:Y:S02]  /*10db0*/  LOP3.LUT R5, R8, 0x380, RZ, 0xc0, !PT ;  /* 0x0000038008057812 */ /* 0x000fe400078ec0ff */
[----:B------:R-:W-:Y:S02]  /*10dc0*/  SEL R97, R29, R28, P0 ;  /* 0x0000001c1d617207 */ /* 0x000fe40000000000 */
[----:B------:R-:W-:Y:S02]  /*10dd0*/  SEL R67, R28, R29, P0 ;  /* 0x0000001d1c437207 */ /* 0x000fe40000000000 */
[----:B------:R-:W-:Y:S02]  /*10de0*/  LOP3.LUT R48, R4, R15, RZ, 0x3c, !PT ;  /* 0x0000000f04307212 */ /* 0x000fe400078e3cff */
[----:B------:R-:W-:-:S02]  /*10df0*/  SHF.R.U64 R10, R10, 0x3, RZ ;  /* 0x000000030a0a7819 */ /* 0x000fc400000012ff */
[----:B------:R-:W-:Y:S02]  /*10e00*/  LOP3.LUT R4, R7, 0x380, RZ, 0xc0, !PT ;  /* 0x0000038007047812 */ /* 0x000fe400078ec0ff */
[----:B------:R-:W-:Y:S02]  /*10e10*/  SHF.R.U64 R5, R5, 0x3, RZ ;  /* 0x0000000305057819 */ /* 0x000fe400000012ff */
[----:B------:R-:W-:Y:S02]  /*10e20*/  IADD3 R29, P3, R34, 0x2000, RZ ;  /* 0x00002000221d7810 */ /* 0x000fe40007f7e0ff */
[----:B------:R-:W-:Y:S02]  /*10e30*/  SEL R93, R41, R40, P0 ;  /* 0x00000028295d7207 */ /* 0x000fe40000000000 */
[----:B------:R-:W-:Y:S01]  /*10e40*/  SEL R65, R40, R41, P0 ;  /* 0x0000002928417207 */ /* 0x000fe20000000000 */
[----:B------:R-:W-:Y:S01]  /*10e50*/  IMAD.X R41, RZ, RZ, R57, P6 ;  /* 0x000000ffff297224 */ /* 0x000fe200030e0639 */
[----:B------:R-:W-:-:S02]  /*10e60*/  LOP3.LUT R10, R10, R33, RZ, 0x3c, !PT ;  /* 0x000000210a0a7212 */ /* 0x000fc400078e3cff */
[----:B------:R-:W-:Y:S01]  /*10e70*/  SHF.R.U64 R4, R4, 0x3, RZ ;  /* 0x0000000304047819 */ /* 0x000fe200000012ff */
[----:B------:R-:W0:Y:S01]  /*10e80*/  LDC R33, c[0x0][0xbe8] ;  /* 0x0002fa00ff217b82 */ /* 0x000e220000000800 */
[----:B------:R-:W-:Y:S02]  /*10e90*/  LOP3.LUT R40, R5, R8, RZ, 0x3c, !PT ;  /* 0x0000000805287212 */ /* 0x000fe400078e3cff */
[----:B------:R-:W-:Y:S02]  /*10ea0*/  LOP3.LUT R28, R29, 0x380, RZ, 0xc0, !PT ;  /* 0x000003801d1c7812 */ /* 0x000fe400078ec0ff */
[----:B------:R-:W-:Y:S02]  /*10eb0*/  LOP3.LUT R5, R6, 0x380, RZ, 0xc0, !PT ;  /* 0x0000038006057812 */ /* 0x000fe400078ec0ff */
[----:B------:R-:W-:Y:S02]  /*10ec0*/  SEL R111, R46, R47, P0 ;  /* 0x0000002f2e6f7207 */ /* 0x000fe40000000000 */
[----:B------:R-:W-:Y:S01]  /*10ed0*/  SEL R73, R47, R46, P0 ;  /* 0x0000002e2f497207 */ /* 0x000fe20000000000 */
[----:B------:R-:W-:Y:S01]  /*10ee0*/  IMAD.X R47, RZ, RZ, R57, P1 ;  /* 0x000000ffff2f7224 */ /* 0x000fe200008e0639 */
[----:B------:R-:W-:-:S02]  /*10ef0*/  LOP3.LUT R46, R4, R7, RZ, 0x3c, !PT ;  /* 0x00000007042e7212 */ /* 0x000fc400078e3cff */
[----:B------:R-:W-:Y:S02]  /*10f00*/  SHF.R.U64 R28, R28, 0x3, RZ ;  /* 0x000000031c1c7819 */ /* 0x000fe400000012ff */
[----:B------:R-:W-:Y:S02]  /*10f10*/  LOP3.LUT R4, R9, 0x380, RZ, 0xc0, !PT ;  /* 0x0000038009047812 */ /* 0x000fe400078ec0ff */
[----:B------:R-:W-:Y:S02]  /*10f20*/  SHF.R.U64 R5, R5, 0x3, RZ ;  /* 0x0000000305057819 */ /* 0x000fe400000012ff */
[----:B------:R-:W-:Y:S02]  /*10f30*/  SEL R115, R39, R38, P0 ;  /* 0x0000002627737207 */ /* 0x000fe40000000000 */
[----:B------:R-:W-:Y:S01]  /*10f40*/  SEL R75, R38, R39, P0 ;  /* 0x00000027264b7207 */ /* 0x000fe20000000000 */
[----:B------:R-:W-:Y:S01]  /*10f50*/  IMAD.X R39, RZ, RZ, R57, P5 ;  /* 0x000000ffff277224 */ /* 0x000fe200028e0639 */
[----:B------:R-:W-:Y:S01]  /*10f60*/  LOP3.LUT R28, R28, R29, RZ, 0x3c, !PT ;  /* 0x0000001d1c1c7212 */ /* 0x000fe200078e3cff */
[----:B------:R-:W-:Y:S01]  /*10f70*/  IMAD.X R29, RZ, RZ, R35, P3 ;  /* 0x000000ffff1d7224 */ /* 0x000fe200018e0623 */
[----:B------:R-:W-:-:S02]  /*10f80*/  SHF.R.U64 R4, R4, 0x3, RZ ;  /* 0x0000000304047819 */ /* 0x000fc400000012ff */
[----:B------:R-:W-:Y:S02]  /*10f90*/  LOP3.LUT R38, R5, R6, RZ, 0x3c, !PT ;  /* 0x0000000605267212 */ /* 0x000fe400078e3cff */
[----:B------:R-:W-:Y:S02]  /*10fa0*/  IADD3 R5, P3, R34, 0x8000, RZ ;  /* 0x0000800022057810 */ /* 0x000fe40007f7e0ff */
[----:B------:R-:W-:Y:S02]  /*10fb0*/  LOP3.LUT R36, R4, R9, RZ, 0x3c, !PT ;  /* 0x0000000904247212 */ /* 0x000fe400078e3cff */
[----:B------:R-:W-:Y:S02]  /*10fc0*/  LOP3.LUT R4, R5, 0x380, RZ, 0xc0, !PT ;  /* 0x0000038005047812 */ /* 0x000fe400078ec0ff */
[----:B------:R-:W-:Y:S02]  /*10fd0*/  SEL R83, R130, R131, P0 ;  /* 0x0000008382537207 */ /* 0x000fe40000000000 */
[----:B------:R-:W-:-:S02]  /*10fe0*/  SHF.R.U64 R4, R4, 0x3, RZ ;  /* 0x0000000304047819 */ /* 0x000fc400000012ff */
[----:B------:R-:W-:Y:S02]  /*10ff0*/  SEL R58, R131, R130, P0 ;  /* 0x00000082833a7207 */ /* 0x000fe40000000000 */
[----:B------:R-:W-:Y:S01]  /*11000*/  LOP3.LUT R4, R4, R5, RZ, 0x3c, !PT ;  /* 0x0000000504047212 */ /* 0x000fe200078e3cff */
[----:B------:R-:W-:Y:S01]  /*11010*/  IMAD.X R5, RZ, RZ, R35, P3 ;  /* 0x000000ffff057224 */ /* 0x000fe200018e0623 */
[----:B0-----:R-:W-:Y:S02]  /*11020*/  ISETP.NE.AND P3, PT, R33, 0x1, PT ;  /* 0x000000012100780c */ /* 0x001fe40003f65270 */
[----:B------:R-:W-:Y:S02]  /*11030*/  MOV R102, R40 ;  /* 0x0000002800667202 */ /* 0x000fe40000000f00 */
[----:B------:R-:W-:Y:S02]  /*11040*/  MOV R100, R42 ;  /* 0x0000002a00647202 */ /* 0x000fe40000000f00 */
[----:B------:R-:W-:Y:S01]  /*11050*/  MOV R90, R48 ;  /* 0x00000030005a7202 */ /* 0x000fe20000000f00 */
[----:B------:R-:W-:Y:S01]  /*11060*/  VIADD R49, R17, UR43 ;  /* 0x0000002b11317c36 */ /* 0x000fe20008000000 */
[----:B------:R-:W-:-:S02]  /*11070*/  MOV R88, R50 ;  /* 0x0000003200587202 */ /* 0x000fc40000000f00 */
[----:B------:R-:W-:Y:S02]  /*11080*/  LOP3.LUT R12, R21, 0x380, RZ, 0xc0, !PT ;  /* 0x00000380150c7812 */ /* 0x000fe400078ec0ff */
[----:B------:R-:W-:Y:S01]  /*11090*/  F2FP.BF16.F32.PACK_AB R27, R86, R27 ;  /* 0x0000001b561b723e */ /* 0x000fe200000010ff */
[----:B------:R-:W0:Y:S01]  /*110a0*/  @P3 LDC R40, c[0x0][0xbec] ;  /* 0x0002fb00ff283b82 */ /* 0x000e220000000800 */
[----:B------:R-:W-:Y:S02]  /*110b0*/  SHF.R.U64 R12, R12, 0x3, RZ ;  /* 0x000000030c0c7819 */ /* 0x000fe400000012ff */
[----:B------:R-:W-:Y:S02]  /*110c0*/  SEL R91, R45, R44, P0 ;  /* 0x0000002c2d5b7207 */ /* 0x000fe40000000000 */
[----:B------:R-:W-:Y:S02]  /*110d0*/  LOP3.LUT R52, R12, R21, RZ, 0x3c, !PT ;  /* 0x000000150c347212 */ /* 0x000fe400078e3cff */
[----:B------:R-:W-:Y:S01]  /*110e0*/  SEL R64, R44, R45, P0 ;  /* 0x0000002d2c407207 */ /* 0x000fe20000000000 */
[----:B------:R-:W1:Y:S01]  /*110f0*/  @P3 LDC R43, c[0x0][0xbf0] ;  /* 0x0002fc00ff2b3b82 */ /* 0x000e620000000800 */
[----:B------:R-:W-:Y:S01]  /*11100*/  LOP3.LUT R12, R13, 0x380, RZ, 0xc0, !PT ;  /* 0x000003800d0c7812 */ /* 0x000fe200078ec0ff */
[----:B------:R-:W-:Y:S01]  /*11110*/  IMAD.X R45, RZ, RZ, R57, P4 ;  /* 0x000000ffff2d7224 */ /* 0x000fe200020e0639 */
[----:B------:R-:W-:-:S02]  /*11120*/  SEL R119, R31, R30, P0 ;  /* 0x0000001e1f777207 */ /* 0x000fc40000000000 */
[----:B------:R-:W-:Y:S02]  /*11130*/  SEL R121, R27, R26, P0 ;  /* 0x0000001a1b797207 */ /* 0x000fe40000000000 */
[----:B------:R-:W-:Y:S02]  /*11140*/  SHF.R.U64 R12, R12, 0x3, RZ ;  /* 0x000000030c0c7819 */ /* 0x000fe400000012ff */
[----:B------:R-:W-:Y:S02]  /*11150*/  SEL R78, R26, R27, P0 ;  /* 0x0000001b1a4e7207 */ /* 0x000fe40000000000 */
[----:B------:R-:W-:Y:S02]  /*11160*/  MOV R104, R38 ;  /* 0x0000002600687202 */ /* 0x000fe40000000f00 */
[----:B------:R-:W-:Y:S02]  /*11170*/  MOV R106, R36 ;  /* 0x00000024006a7202 */ /* 0x000fe40000000f00 */
[----:B------:R-:W-:Y:S01]  /*11180*/  SEL R77, R30, R31, P0 ;  /* 0x0000001f1e4d7207 */ /* 0x000fe20000000000 */
[----:B0-----:R-:W-:Y:S01]  /*11190*/  @P3 IMAD.HI.U32 R40, R49, R40, RZ ;  /* 0x0000002831283227 */ /* 0x001fe200078e00ff */
[----:B------:R-:W-:-:S02]  /*111a0*/  IADD3 R15, P1, R34, 0x6000, RZ ;  /* 0x00006000220f7810 */ /* 0x000fc40007f3e0ff */
[----:B------:R-:W-:Y:S02]  /*111b0*/  MOV R108, R56 ;  /* 0x00000038006c7202 */ /* 0x000fe40000000f00 */
[----:B------:R-:W-:Y:S01]  /*111c0*/  MOV R86, R52 ;  /* 0x0000003400567202 */ /* 0x000fe20000000f00 */
[----:B------:R-:W-:Y:S01]  /*111d0*/  IMAD.MOV.U32 R53, RZ, RZ, R49 ;  /* 0x000000ffff357224 */ /* 0x000fe200078e0031 */
[----:B------:R-:W-:Y:S02]  /*111e0*/  LOP3.LUT R44, R12, R13, RZ, 0x3c, !PT ;  /* 0x0000000d0c2c7212 */ /* 0x000fe400078e3cff */
[----:B------:R-:W-:Y:S02]  /*111f0*/  IADD3 R31, P4, R34, 0x1000, RZ ;  /* 0x00001000221f7810 */ /* 0x000fe40007f9e0ff */
[----:B-1----:R-:W-:Y:S02]  /*11200*/  @P3 SHF.R.U32.HI R53, RZ, R43, R40 ;  /* 0x0000002bff353219 */ /* 0x002fe40000011628 */
[----:B------:R-:W-:-:S02]  /*11210*/  MOV R60, R60 ;  /* 0x0000003c003c7202 */ /* 0x000fc40000000f00 */
[----:B------:R-:W-:Y:S02]  /*11220*/  LOP3.LUT R14, R15, 0x380, RZ, 0xc0, !PT ;  /* 0x000003800f0e7812 */ /* 0x000fe400078ec0ff */
[----:B------:R-:W-:Y:S02]  /*11230*/  MOV R61, R54 ;  /* 0x00000036003d7202 */ /* 0x000fe40000000f00 */
[----:B------:R-:W-:Y:S02]  /*11240*/  LOP3.LUT R30, R31, 0x380, RZ, 0xc0, !PT ;  /* 0x000003801f1e7812 */ /* 0x000fe400078ec0ff */
[----:B------:R-:W-:Y:S02]  /*11250*/  MOV R51, R46 ;  /* 0x0000002e00337202 */ /* 0x000fe40000000f00 */
[----:B------:R-:W-:Y:S02]  /*11260*/  MOV R57, R44 ;  /* 0x0000002c00397202 */ /* 0x000fe40000000f00 */
[----:B------:R-:W-:-:S02]  /*11270*/  SHF.R.U64 R14, R14, 0x3, RZ ;  /* 0x000000030e0e7819 */ /* 0x000fc400000012ff */
[----:B------:R-:W-:Y:S02]  /*11280*/  SHF.R.U64 R30, R30, 0x3, RZ ;  /* 0x000000031e1e7819 */ /* 0x000fe400000012ff */
[----:B------:R-:W-:Y:S01]  /*11290*/  LOP3.LUT R14, R14, R15, RZ, 0x3c, !PT ;  /* 0x0000000f0e0e7212 */ /* 0x000fe200078e3cff */
[--C-:B------:R-:W-:Y:S01]  /*112a0*/  IMAD.X R15, RZ, RZ, R35.reuse, P1 ;  /* 0x000000ffff0f7224 */ /* 0x100fe200008e0623 */
[----:B------:R-:W-:Y:S01]  /*112b0*/  LOP3.LUT R30, R30, R31, RZ, 0x3c, !PT ;  /* 0x0000001f1e1e7212 */ /* 0x000fe200078e3cff */
[----:B------:R-:W-:Y:S01]  /*112c0*/  IMAD.X R31, RZ, RZ, R35, P4 ;  /* 0x000000ffff1f7224 */ /* 0x000fe200020e0623 */
[C---:B------:R-:W-:Y:S02]  /*112d0*/  IADD3 R13, P4, R34.reuse, 0x7000, RZ ;  /* 0x00007000220d7810 */ /* 0x040fe40007f9e0ff */
[----:B------:R-:W-:Y:S02]  /*112e0*/  IADD3 R27, P6, R34, 0x3000, RZ ;  /* 0x00003000221b7810 */ /* 0x000fe40007fde0ff */
[----:B------:R-:W-:-:S02]  /*112f0*/  LOP3.LUT R12, R13, 0x380, RZ, 0xc0, !PT ;  /* 0x000003800d0c7812 */ /* 0x000fc400078ec0ff */
[----:B------:R-:W-:Y:S02]  /*11300*/  LOP3.LUT R26, R27, 0x380, RZ, 0xc0, !PT ;  /* 0x000003801b1a7812 */ /* 0x000fe400078ec0ff */
[----:B------:R-:W-:Y:S02]  /*11310*/  SHF.R.U64 R12, R12, 0x3, RZ ;  /* 0x000000030c0c7819 */ /* 0x000fe400000012ff */
[----:B------:R-:W-:Y:S02]  /*11320*/  SHF.R.U64 R26, R26, 0x3, RZ ;  /* 0x000000031a1a7819 */ /* 0x000fe400000012ff */
[----:B------:R-:W-:Y:S01]  /*11330*/  LOP3.LUT R12, R12, R13, RZ, 0x3c, !PT ;  /* 0x0000000d0c0c7212 */ /* 0x000fe200078e3cff */
[--C-:B------:R-:W-:Y:S01]  /*11340*/  IMAD.X R13, RZ, RZ, R35.reuse, P4 ;  /* 0x000000ffff0d7224 */ /* 0x100fe200020e0623 */
[----:B------:R-:W-:Y:S01]  /*11350*/  LOP3.LUT R26, R26, R27, RZ, 0x3c, !PT ;  /* 0x0000001b1a1a7212 */ /* 0x000fe200078e3cff */
[----:B------:R-:W-:Y:S01]  /*11360*/  IMAD.X R27, RZ, RZ, R35, P6 ;  /* 0x000000ffff1b7224 */ /* 0x000fe200030e0623 */
[----:B------:R-:W-:-:S02]  /*11370*/  IADD3 R7, P6, R34, 0x9000, RZ ;  /* 0x0000900022077810 */ /* 0x000fc40007fde0ff */
[----:B--2---:R-:W-:Y:S01]  /*11380*/  LOP3.LUT R41, R32, 0x2, RZ, 0x3c, !PT ;  /* 0x0000000220297812 */ /* 0x004fe200078e3cff */
[----:B------:R-:W-:Y:S01]  /*11390*/  SHFL.IDX PT, R83, R83, R32, 0x1c1f ;  /* 0x001c1f2053537589 */ /* 0x000fe200000e0000 */
[----:B------:R-:W-:Y:S02]  /*113a0*/  LOP3.LUT R6, R7, 0x380, RZ, 0xc0, !PT ;  /* 0x0000038007067812 */ /* 0x000fe400078ec0ff */
[----:B------:R-:W-:Y:S01]  /*113b0*/  IADD3 R21, P5, R34, 0x4000, RZ ;  /* 0x0000400022157810 */ /* 0x000fe20007fbe0ff */
[----:B------:R-:W-:Y:S01]  /*113c0*/  SHFL.IDX PT, R107, R107, R32, 0x1c1f ;  /* 0x001c1f206b6b7589 */ /* 0x000fe200000e0000 */
[----:B------:R-:W-:Y:S02]  /*113d0*/  SHF.R.U64 R6, R6, 0x3, RZ ;  /* 0x0000000306067819 */ /* 0x000fe400000012ff */
[----:B------:R-:W-:Y:S01]  /*113e0*/  LOP3.LUT R20, R21, 0x380, RZ, 0xc0, !PT ;  /* 0x0000038015147812 */ /* 0x000fe200078ec0ff */
[----:B------:R-:W0:Y:S01]  /*113f0*/  SHFL.IDX PT, R58, R58, R41, 0x1c1f ;  /* 0x001c1f293a3a7589 */ /* 0x000e2200000e0000 */
[----:B------:R-:W-:-:S02]  /*11400*/  LOP3.LUT R6, R6, R7, RZ, 0x3c, !PT ;  /* 0x0000000706067212 */ /* 0x000fc400078e3cff */
[----:B------:R-:W-:Y:S01]  /*11410*/  LOP3.LUT R7, R34, 0x380, RZ, 0xc0, !PT ;  /* 0x0000038022077812 */ /* 0x000fe200078ec0ff */
[----:B------:R-:W1:Y:S01]  /*11420*/  SHFL.IDX PT, R80, R80, R41, 0x1c1f ;  /* 0x001c1f2950507589 */ /* 0x000e6200000e0000 */
[----:B------:R-:W-:Y:S02]  /*11430*/  SHF.R.U64 R20, R20, 0x3, RZ ;  /* 0x0000000314147819 */ /* 0x000fe400000012ff */
[----:B------:R-:W-:Y:S01]  /*11440*/  SHF.R.U64 R7, R7, 0x3, RZ ;  /* 0x0000000307077819 */ /* 0x000fe200000012ff */
[----:B------:R-:W-:Y:S01]  /*11450*/  SHFL.IDX PT, R85, R85, R32, 0x1c1f ;  /* 0x001c1f2055557589 */ /* 0x000fe200000e0000 */
[----:B------:R-:W-:Y:S01]  /*11460*/  LOP3.LUT R20, R20, R21, RZ, 0x3c, !PT ;  /* 0x0000001514147212 */ /* 0x000fe200078e3cff */
[--C-:B------:R-:W-:Y:S01]  /*11470*/  IMAD.X R21, RZ, RZ, R35.reuse, P5 ;  /* 0x000000ffff157224 */ /* 0x100fe200028e0623 */
[----:B------:R-:W-:Y:S01]  /*11480*/  IADD3 R9, P5, R34, 0xa000, RZ ;  /* 0x0000a00022097810 */ /* 0x000fe20007fbe0ff */
[----:B------:R-:W2:Y:S01]  /*11490*/  SHFL.IDX PT, R42, R59, R41, 0x1c1f ;  /* 0x001c1f293b2a7589 */ /* 0x000ea200000e0000 */
[----:B------:R-:W-:Y:S01]  /*114a0*/  LOP3.LUT R34, R7, R34, RZ, 0x3c, !PT ;  /* 0x0000002207227212 */ /* 0x000fe200078e3cff */
[--C-:B------:R-:W-:Y:S01]  /*114b0*/  IMAD.X R7, RZ, RZ, R35.reuse, P6 ;  /* 0x000000ffff077224 */ /* 0x100fe200030e0623 */
[----:B------:R-:W-:Y:S01]  /*114c0*/  LOP3.LUT R8, R9, 0x380, RZ, 0xc0, !PT ;  /* 0x0000038009087812 */ /* 0x000fe200078ec0ff */
[----:B------:R-:W-:Y:S03]  /*114d0*/  SHFL.IDX PT, R89, R89, R32, 0x1c1f ;  /* 0x001c1f2059597589 */ /* 0x000fe600000e0000 */
[----:B------:R-:W-:Y:S01]  /*114e0*/  SHF.R.U64 R8, R8, 0x3, RZ ;  /* 0x0000000308087819 */ /* 0x000fe200000012ff */
[----:B------:R-:W-:Y:S03]  /*114f0*/  SHFL.IDX PT, R109, R109, R32, 0x1c1f ;  /* 0x001c1f206d6d7589 */ /* 0x000fe600000e0000 */
[----:B------:R-:W-:Y:S01]  /*11500*/  LOP3.LUT R8, R8, R9, RZ, 0x3c, !PT ;  /* 0x0000000908087212 */ /* 0x000fe200078e3cff */
[----:B------:R-:W-:Y:S01]  /*11510*/  SHFL.IDX PT, R48, R63, R41, 0x1c1f ;  /* 0x001c1f293f307589 */ /* 0x000fe200000e0000 */
[----:B0-----:R-:W-:Y:S01]  /*11520*/  SEL R36, R83, R58, P0 ;  /* 0x0000003a53247207 */ /* 0x001fe20000000000 */
[----:B------:R-:W-:Y:S01]  /*11530*/  IMAD.X R9, RZ, RZ, R35, P5 ;  /* 0x000000ffff097224 */ /* 0x000fe200028e0623 */
[----:B------:R-:W-:Y:S01]  /*11540*/  SEL R38, R58, R83, P0 ;  /* 0x000000533a267207 */ /* 0x000fe20000000000 */
[----:B------:R-:W0:Y:S01]  /*11550*/  SHFL.IDX PT, R72, R72, R41, 0x1c1f ;  /* 0x001c1f2948487589 */ /* 0x000e2200000e0000 */
[----:B-1----:R-:W-:-:S02]  /*11560*/  SEL R37, R107, R80, P0 ;  /* 0x000000506b257207 */ /* 0x002fc40000000000 */
[----:B------:R-:W-:Y:S01]  /*11570*/  SEL R39, R80, R107, P0 ;  /* 0x0000006b50277207 */ /* 0x000fe20000000000 */
[----:B------:R-:W-:Y:S04]  /*11580*/  SHFL.IDX PT, R87, R87, R32, 0x1c1f ;  /* 0x001c1f2057577589 */ /* 0x000fe800000e0000 */
[----:B------:R-:W-:Y:S01]  /*11590*/  SHFL.IDX PT, R111, R111, R32, 0x1c1f ;  /* 0x001c1f206f6f7589 */ /* 0x000fe200000e0000 */
[----:B--2---:R-:W-:Y:S02]  /*115a0*/  SEL R40, R85, R42, P0 ;  /* 0x0000002a55287207 */ /* 0x004fe40000000000 */
[----:B------:R-:W-:Y:S01]  /*115b0*/  SEL R42, R42, R85, P0 ;  /* 0x000000552a2a7207 */ /* 0x000fe20000000000 */
[----:B------:R-:W1:Y:S04]  /*115c0*/  SHFL.IDX PT, R62, R62, R41, 0x1c1f ;  /* 0x001c1f293e3e7589 */ /* 0x000e6800000e0000 */
[----:B------:R-:W2:Y:S04]  /*115d0*/  SHFL.IDX PT, R50, R73, R41, 0x1c1f ;  /* 0x001c1f2949327589 */ /* 0x000ea800000e0000 */
[----:B------:R-:W-:Y:S04]  /*115e0*/  SHFL.IDX PT, R113, R113, R32, 0x1c1f ;  /* 0x001c1f2071717589 */ /* 0x000fe800000e0000 */
[----:B------:R-:W-:Y:S01]  /*115f0*/  SHFL.IDX PT, R74, R74, R41, 0x1c1f ;  /* 0x001c1f294a4a7589 */ /* 0x000fe200000e0000 */
[----:B0-----:R-:W-:-:S03]  /*11600*/  SEL R43, R72, R109, P0 ;  /* 0x0000006d482b7207 */ /* 0x001fc60000000000 */
[----:B------:R-:W-:Y:S04]  /*11610*/  SHFL.IDX PT, R91, R91, R32, 0x1c1f ;  /* 0x001c1f205b5b7589 */ /* 0x000fe800000e0000 */
[----:B------:R-:W-:Y:S04]  /*11620*/  SHFL.IDX PT, R115, R115, R32, 0x1c1f ;  /* 0x001c1f2073737589 */ /* 0x000fe800000e0000 */
[----:B------:R-:W0:Y:S01]  /*11630*/  SHFL.IDX PT, R64, R64, R41, 0x1c1f ;  /* 0x001c1f2940407589 */ /* 0x000e2200000e0000 */
[----:B-1----:R-:W-:Y:S02]  /*11640*/  SEL R44, R87, R62, P0 ;  /* 0x0000003e572c7207 */ /* 0x002fe40000000000 */
[----:B------:R-:W-:Y:S01]  /*11650*/  SEL R46, R62, R87, P0 ;  /* 0x000000573e2e7207 */ /* 0x000fe20000000000 */
[----:B------:R-:W-:Y:S01]  /*11660*/  SHFL.IDX PT, R92, R75, R41, 0x1c1f ;  /* 0x001c1f294b5c7589 */ /* 0x000fe200000e0000 */
[----:B--2---:R-:W-:-:S02]  /*11670*/  SEL R45, R111, R50, P0 ;  /* 0x000000326f2d7207 */ /* 0x004fc40000000000 */
[----:B------:R-:W-:Y:S01]  /*11680*/  SEL R47, R50, R111, P0 ;  /* 0x0000006f322f7207 */ /* 0x000fe20000000000 */
[----:B------:R-:W-:Y:S04]  /*11690*/  SHFL.IDX PT, R93, R93, R32, 0x1c1f ;  /* 0x001c1f205d5d7589 */ /* 0x000fe800000e0000 */
[----:B------:R-:W-:Y:S04]  /*116a0*/  SHFL.IDX PT, R95, R95, R32, 0x1c1f ;  /* 0x001c1f205f5f7589 */ /* 0x000fe800000e0000 */
[----:B------:R-:W-:Y:S04]  /*116b0*/  SHFL.IDX PT, R97, R97, R32, 0x1c1f ;  /* 0x001c1f2061617589 */ /* 0x000fe800000e0000 */
[----:B------:R-:W-:Y:S04]  /*116c0*/  SHFL.IDX PT, R99, R99, R32, 0x1c1f ;  /* 0x001c1f2063637589 */ /* 0x000fe800000e0000 */
[----:B------:R-:W-:Y:S01]  /*116d0*/  SHFL.IDX PT, R101, R101, R32, 0x1c1f ;  /* 0x001c1f2065657589 */ /* 0x000fe200000e0000 */
[----:B0-----:R-:W-:-:S03]  /*116e0*/  SEL R50, R64, R91, P0 ;  /* 0x0000005b40327207 */ /* 0x001fc60000000000 */
        /* <DEDUP_REMOVED lines=20> */
[----:B------:R-:W0:Y:S04]  /*11830*/  SHFL.IDX PT, R98, R81, R41, 0x1c1f ;  /* 0x001c1f2951627589 */ /* 0x000e2800000e0000 */
[----:B------:R-:W1:Y:S04]  /*11840*/  SHFL.IDX PT, R82, R82, R41, 0x1c1f ;  /* 0x001c1f2952527589 */ /* 0x000e6800000e0000 */
[----:B------:R2:W3:Y:S04]  /*11850*/  SHFL.IDX PT, R84, R84, R41, 0x1c1f ;  /* 0x001c1f2954547589 */ /* 0x0004e800000e0000 */
[----:B------:R4:W-:Y:S01]  /*11860*/  STSM.16.M88.4 [R108], R36 ;  /* 0x000000246c007844 */ /* 0x0009e20000000200 */
[----:B--2---:R-:W-:-:S05]  /*11870*/  SEL R41, R109, R72, P0 ;  /* 0x000000486d297207 */ /* 0x004fca0000000000 */
[----:B------:R2:W-:Y:S01]  /*11880*/  STSM.16.M88.4 [R51], R40 ;  /* 0x0000002833007844 */ /* 0x0005e20000000200 */
[----:B0-----:R-:W-:Y:S02]  /*11890*/  SEL R65, R125, R98, P0 ;  /* 0x000000627d417207 */ /* 0x001fe40000000000 */
[----:B------:R-:W-:Y:S01]  /*118a0*/  SEL R67, R98, R125, P0 ;  /* 0x0000007d62437207 */ /* 0x000fe20000000000 */
[----:B------:R0:W-:Y:S01]  /*118b0*/  STSM.16.M88.4 [R106], R44 ;  /* 0x0000002c6a007844 */ /* 0x0001e20000000200 */
[----:B----4-:R-:W-:Y:S02]  /*118c0*/  SEL R36, R89, R48, P0 ;  /* 0x0000003059247207 */ /* 0x010fe40000000000 */
[----:B------:R-:W-:Y:S01]  /*118d0*/  SEL R38, R48, R89, P0 ;  /* 0x0000005930267207 */ /* 0x000fe20000000000 */
[----:B------:R-:W-:Y:S01]  /*118e0*/  IMAD.MOV R48, RZ, RZ, -R53 ;  /* 0x000000ffff307224 */ /* 0x000fe200078e0a35 */
[----:B------:R-:W-:Y:S02]  /*118f0*/  SEL R37, R113, R74, P0 ;  /* 0x0000004a71257207 */ /* 0x000fe40000000000 */
[----:B------:R-:W-:Y:S01]  /*11900*/  SEL R39, R74, R113, P0 ;  /* 0x000000714a277207 */ /* 0x000fe20000000000 */
[----:B------:R-:W-:Y:S01]  /*11910*/  IMAD R55, R33, R48, R49 ;  /* 0x0000003021377224 */ /* 0x000fe200078e0231 */
[----:B------:R-:W-:-:S02]  /*11920*/  SEL R48, R91, R64, P0 ;  /* 0x000000405b307207 */ /* 0x000fc40000000000 */
[----:B------:R-:W-:Y:S01]  /*11930*/  SEL R49, R115, R92, P0 ;  /* 0x0000005c73317207 */ /* 0x000fe20000000000 */
[----:B------:R4:W-:Y:S01]  /*11940*/  STSM.16.M88.4 [R104], R36 ;  /* 0x0000002468007844 */ /* 0x0009e20000000200 */
[----:B--2---:R-:W-:Y:S02]  /*11950*/  SEL R51, R92, R115, P0 ;  /* 0x000000735c337207 */ /* 0x004fe40000000000 */
[----:B------:R-:W-:Y:S01]  /*11960*/  SEL R40, R93, R52, P0 ;  /* 0x000000345d287207 */ /* 0x000fe20000000000 */
[----:B0-----:R-:W-:Y:S01]  /*11970*/  IMAD.U32 R44, RZ, RZ, UR5 ;  /* 0x00000005ff2c7e24 */ /* 0x001fe2000f8e00ff */
[----:B------:R-:W-:Y:S01]  /*11980*/  SEL R42, R52, R93, P0 ;  /* 0x0000005d342a7207 */ /* 0x000fe20000000000 */
[----:B------:R-:W-:Y:S01]  /*11990*/  STSM.16.M88.4 [R102], R48 ;  /* 0x0000003066007844 */ /* 0x000fe20000000200 */
[----:B------:R-:W-:Y:S01]  /*119a0*/  SEL R41, R117, R76, P0 ;  /* 0x0000004c75297207 */ /* 0x000fe20000000000 */
[----:B------:R-:W-:Y:S01]  /*119b0*/  VIADD R52, R203, UR43 ;  /* 0x0000002bcb347c36 */ /* 0x000fe20008000000 */
[----:B------:R-:W-:Y:S01]  /*119c0*/  SEL R43, R76, R117, P0 ;  /* 0x000000754c2b7207 */ /* 0x000fe20000000000 */
[----:B------:R-:W-:Y:S01]  /*119d0*/  ULDC UR5, c[0x0][0xa88] ;  /* 0x0002a20000057ab9 */ /* 0x000fe20000000800 */
[----:B------:R-:W-:Y:S01]  /*119e0*/  SEL R46, R66, R95, P0 ;  /* 0x0000005f422e7207 */ /* 0x000fe20000000000 */
[----:B------:R-:W-:Y:S01]  /*119f0*/  IMAD R85, R33, UR5, RZ ;  /* 0x0000000521557c24 */ /* 0x000fe2000f8e02ff */
[----:B------:R-:W-:Y:S01]  /*11a00*/  SEL R45, R119, R94, P0 ;  /* 0x0000005e772d7207 */ /* 0x000fe20000000000 */
[----:B------:R0:W-:Y:S01]  /*11a10*/  STSM.16.M88.4 [R100], R40 ;  /* 0x0000002864007844 */ /* 0x0001e20000000200 */
[----:B------:R-:W-:-:S02]  /*11a20*/  SEL R47, R94, R119, P0 ;  /* 0x000000775e2f7207 */ /* 0x000fc40000000000 */
[----:B----4-:R-:W-:Y:S02]  /*11a30*/  SHF.R.S32.HI R37, RZ, 0x1f, R53 ;  /* 0x0000001fff257819 */ /* 0x010fe40000011435 */
[----:B------:R-:W-:Y:S02]  /*11a40*/  IADD3 R36, P1, R53, UR6, RZ ;  /* 0x0000000635247c10 */ /* 0x000fe4000ff3e0ff */
[----:B------:R-:W-:Y:S02]  /*11a50*/  SHF.R.S32.HI R38, RZ, 0x1f, R55 ;  /* 0x0000001fff267819 */ /* 0x000fe40000011437 */
[----:B------:R-:W-:Y:S01]  /*11a60*/  IADD3.X R37, R37, UR7, R44, P1, !PT ;  /* 0x0000000725257c10 */ /* 0x000fe20008ffe42c */
[----:B------:R-:W-:Y:S01]  /*11a70*/  ULDC.64 UR6, c[0x0][0xb88] ;  /* 0x0002e20000067ab9 */ /* 0x000fe20000000a00 */
[----:B------:R-:W-:Y:S01]  /*11a80*/  SEL R44, R95, R66, P0 ;  /* 0x000000425f2c7207 */ /* 0x000fe20000000000 */
[----:B------:R-:W-:Y:S01]  /*11a90*/  IMAD R38, R38, UR6, RZ ;  /* 0x0000000626267c24 */ /* 0x000fe2000f8e02ff */
[----:B------:R-:W-:Y:S01]  /*11aa0*/  LOP3.LUT P1, RZ, R201, 0x3, RZ, 0xc0, !PT ;  /* 0x00000003c9ff7812 */ /* 0x000fe2000782c0ff */
[----:B------:R-:W-:Y:S01]  /*11ab0*/  IMAD.WIDE.U32 R36, R55, UR6, R36 ;  /* 0x0000000637247c25 */ /* 0x000fe2000f8e0024 */
[----:B------:R-:W-:Y:S01]  /*11ac0*/  SEL R64, R101, R54, P0 ;  /* 0x0000003665407207 */ /* 0x000fe20000000000 */
[----:B------:R2:W-:Y:S01]  /*11ad0*/  STSM.16.M88.4 [R57], R44 ;  /* 0x0000002c39007844 */ /* 0x0005e20000000200 */
[----:B0-----:R-:W-:Y:S01]  /*11ae0*/  SEL R40, R97, R32, P0 ;  /* 0x0000002061287207 */ /* 0x001fe20000000000 */
[----:B------:R-:W-:Y:S01]  /*11af0*/  IMAD R55, R55, UR7, R38 ;  /* 0x0000000737377c24 */ /* 0x000fe2000f8e0226 */
[----:B------:R-:W-:Y:S01]  /*11b00*/  ULDC.64 UR6, c[0x0][0xb50] ;  /* 0x0002d40000067ab9 */ /* 0x000fe20000000a00 */
[----:B------:R-:W-:Y:S01]  /*11b10*/  VIADD R38, R52, 0x8 ;  /* 0x0000000834267836 */ /* 0x000fe20000000000 */
[----:B------:R-:W-:Y:S01]  /*11b20*/  LEA R48, P4, R36, UR6, 0x2 ;  /* 0x0000000624307c11 */ /* 0x000fe2000f8810ff */
[----:B------:R-:W-:Y:S01]  /*11b30*/  IMAD.IADD R37, R37, 0x1, R55 ;  /* 0x0000000125257824 */ /* 0x000fe200078e0237 */
[----:B------:R-:W-:-:S02]  /*11b40*/  SEL R42, R32, R97, P0 ;  /* 0x00000061202a7207 */ /* 0x000fc40000000000 */
[----:B------:R-:W-:Y:S01]  /*11b50*/  SEL R41, R121, R78, P0 ;  /* 0x0000004e79297207 */ /* 0x000fe20000000000 */
[----:B------:R-:W-:Y:S01]  /*11b60*/  SHFL.IDX PT, R62, R48, RZ, 0x1c1f ;  /* 0x001c1fff303e7589 */ /* 0x000fe200000e0000 */
[----:B------:R-:W-:Y:S02]  /*11b70*/  LEA.HI.X R36, R36, UR7, R37, 0x2, P4 ;  /* 0x0000000724247c11 */ /* 0x000fe4000a0f1425 */
[----:B------:R-:W-:Y:S01]  /*11b80*/  SEL R43, R78, R121, P0 ;  /* 0x000000794e2b7207 */ /* 0x000fe20000000000 */
[----:B------:R-:W-:Y:S01]  /*11b90*/  SHFL.IDX PT, R72, R48, 0x1, 0x1c1f ;  /* 0x003c1f0030487f89 */ /* 0x000fe200000e0000 */
[----:B------:R-:W-:Y:S02]  /*11ba0*/  ISETP.GE.OR P2, PT, R52, R85, P1 ;  /* 0x000000553400720c */ /* 0x000fe40000f46670 */
[----:B--2---:R-:W-:Y:S01]  /*11bb0*/  SEL R44, R99, R68, P0 ;  /* 0x00000044632c7207 */ /* 0x004fe20000000000 */
[----:B------:R-:W0:Y:S01]  /*11bc0*/  SHFL.IDX PT, R63, R36, RZ, 0x1c1f ;  /* 0x001c1fff243f7589 */ /* 0x000e2200000e0000 */
[----:B------:R-:W-:-:S02]  /*11bd0*/  SEL R46, R68, R99, P0 ;  /* 0x00000063442e7207 */ /* 0x000fc40000000000 */
[----:B------:R-:W-:Y:S01]  /*11be0*/  SEL R45, R123, R96, P0 ;  /* 0x000000607b2d7207 */ /* 0x000fe20000000000 */
[----:B------:R2:W4:Y:S01]  /*11bf0*/  SHFL.IDX PT, R73, R36, 0x1, 0x1c1f ;  /* 0x003c1f0024497f89 */ /* 0x00052200000e0000 */
[----:B------:R-:W-:Y:S02]  /*11c00*/  SEL R47, R96, R123, P0 ;  /* 0x0000007b602f7207 */ /* 0x000fe40000000000 */
[----:B------:R-:W-:Y:S01]  /*11c10*/  SEL R66, R54, R101, P0 ;  /* 0x0000006536427207 */ /* 0x000fe20000000000 */
[----:B------:R-:W-:Y:S01]  /*11c20*/  STSM.16.M88.4 [R90], R40 ;  /* 0x000000285a007844 */ /* 0x000fe20000000200 */
[----:B------:R-:W-:Y:S02]  /*11c30*/  ISETP.GE.OR P1, PT, R38, R85, P1 ;  /* 0x000000552600720c */ /* 0x000fe40000f26670 */
[----:B------:R-:W-:Y:S01]  /*11c40*/  SEL R76, R103, R70, P0 ;  /* 0x00000046674c7207 */ /* 0x000fe20000000000 */
[----:B------:R-:W-:Y:S01]  /*11c50*/  STSM.16.M88.4 [R88], R44 ;  /* 0x0000002c58007844 */ /* 0x000fe20000000200 */
[----:B------:R-:W-:-:S02]  /*11c60*/  SEL R78, R70, R103, P0 ;  /* 0x00000067464e7207 */ /* 0x000fc40000000000 */
[----:B-1----:R-:W-:Y:S01]  /*11c70*/  SEL R77, R127, R82, P0 ;  /* 0x000000527f4d7207 */ /* 0x002fe20000000000 */
[----:B------:R-:W-:Y:S01]  /*11c80*/  STSM.16.M88.4 [R86], R64 ;  /* 0x0000004056007844 */ /* 0x000fe20000000200 */
[----:B------:R-:W-:Y:S02]  /*11c90*/  SEL R79, R82, R127, P0 ;  /* 0x0000007f524f7207 */ /* 0x000fe40000000000 */
[----:B---3--:R-:W-:Y:S02]  /*11ca0*/  SEL R37, R129, R84, P0 ;  /* 0x0000005481257207 */ /* 0x008fe40000000000 */
[----:B------:R-:W-:Y:S01]  /*11cb0*/  SEL R39, R84, R129, P0 ;  /* 0x0000008154277207 */ /* 0x000fe20000000000 */
[----:B------:R-:W-:Y:S01]  /*11cc0*/  STSM.16.M88.4 [R61], R76 ;  /* 0x0000004c3d007844 */ /* 0x000fe20000000200 */
[----:B--2---:R-:W-:Y:S02]  /*11cd0*/  SEL R36, R105, R56, P0 ;  /* 0x0000003869247207 */ /* 0x004fe40000000000 */
[----:B------:R-:W-:-:S05]  /*11ce0*/  SEL R38, R56, R105, P0 ;  /* 0x0000006938267207 */ /* 0x000fca0000000000 */
[----:B------:R-:W-:Y:S01]  /*11cf0*/  STSM.16.M88.4 [R60], R36 ;  /* 0x000000243c007844 */ /* 0x000fe20000000200 */
[----:B------:R-:W-:Y:S01]  /*11d00*/  BAR.SYNC.DEFER_BLOCKING 0x1, 0x100 ;  /* 0x0044000000007b1d */ /* 0x000fe20000010000 */
[----:B------:R-:W-:-:S05]  /*11d10*/  UIMAD UR5, UR10, UR8, URZ ;  /* 0x000000080a0572a4 */ /* 0x000fca000f8e023f */
[----:B0-----:R-:W-:Y:S01]  /*11d20*/  @!P2 ST.E desc[UR48][R62.64], R2 ;  /* 0x000000023e00a985 */ /* 0x001fe2000c101930 */
[----:B------:R-:W-:Y:S01]  /*11d30*/  UIMAD.WIDE.U32 UR6, UR41, UR8, URZ ;  /* 0x00000008290672a5 */ /* 0x000fe2000f8e003f */
[----:B------:R-:W-:Y:S02]  /*11d40*/  ULDC.64 UR10, c[0x0][0xaf0] ;  /* 0x0002bc00000a7ab9 */ /* 0x000fe40000000a00 */
[----:B----4-:R0:W-:Y:S04]  /*11d50*/  @!P1 ST.E desc[UR48][R72.64], R0 ;  /* 0x0000000048009985 */ /* 0x0101e8000c101930 */
[----:B------:R1:W5:Y:S04]  /*11d60*/  LD.E.128 R52, desc[UR48][R30.64] ;  /* 0x000000301e347980 */ /* 0x000368000c101d00 */
[----:B------:R2:W5:Y:S01]  /*11d70*/  LD.E.128 R48, desc[UR48][R28.64] ;  /* 0x000000301c307980 */ /* 0x000562000c101d00 */
[----:B0-----:R-:W-:-:S03]  /*11d80*/  IMAD R0, R23, 0x20, R200 ;  /* 0x0000002017007824 */ /* 0x001fc600078e02c8 */
[----:B------:R0:W5:Y:S01]  /*11d90*/  LD.E.128 R76, desc[UR48][R6.64] ;  /* 0x00000030064c7980 */ /* 0x000162000c101d00 */
[----:B-1----:R-:W1:Y:S01]  /*11da0*/  @P3 LDC R31, c[0x0][0xbec] ;  /* 0x0002fb00ff1f3b82 */ /* 0x002e620000000800 */
[----:B------:R-:W-:Y:S02]  /*11db0*/  UIMAD UR5, UR41, UR9, UR5 ;  /* 0x00000009290572a4 */ /* 0x000fe4000f8e0205 */
[----:B------:R-:W-:Y:S01]  /*11dc0*/  UIMAD UR8, UR12, UR10, URZ ;  /* 0x0000000a0c0872a4 */ /* 0x000fe2000f8e023f */
[----:B------:R3:W5:Y:S04]  /*11dd0*/  LD.E.128 R80, desc[UR48][R4.64] ;  /* 0x0000003004507980 */ /* 0x000768000c101d00 */
[----:B--2---:R-:W2:Y:S01]  /*11de0*/  @P3 LDC R29, c[0x0][0xbf0] ;  /* 0x0002fc00ff1d3b82 */ /* 0x004ea20000000800 */
[----:B0-----:R-:W-:Y:S01]  /*11df0*/  VIADD R6, R0, UR43 ;  /* 0x0000002b00067c36 */ /* 0x001fe20008000000 */
[----:B------:R-:W-:Y:S01]  /*11e00*/  UIADD3 UR7, UR7, UR5, URZ ;  /* 0x0000000507077290 */ /* 0x000fe2000fffe03f */
[----:B------:R-:W5:Y:S02]  /*11e10*/  LD.E.128 R56, desc[UR48][R34.64] ;  /* 0x0000003022387980 */ /* 0x000f64000c101d00 */
[----:B------:R-:W-:Y:S01]  /*11e20*/  IMAD.MOV.U32 R7, RZ, RZ, R6 ;  /* 0x000000ffff077224 */ /* 0x000fe200078e0006 */
[----:B------:R-:W-:Y:S01]  /*11e30*/  UIMAD UR5, UR44, UR11, UR8 ;  /* 0x0000000b2c0572a4 */ /* 0x000fe2000f8e0208 */
[----:B------:R-:W5:Y:S01]  /*11e40*/  LD.E.128 R40, desc[UR48][R26.64] ;  /* 0x000000301a287980 */ /* 0x000f62000c101d00 */
[----:B------:R-:W-:Y:S01]  /*11e50*/  UIMAD.WIDE.U32 UR6, UR44, UR10, UR6 ;  /* 0x0000000a2c0672a5 */ /* 0x000fe2000f8e0006 */
[----:B------:R-:W-:-:S02]  /*11e60*/  ULDC.64 UR8, c[0x0][0xae0] ;  /* 0x0002b80000087ab9 */ /* 0x000fc40000000a00 */
[----:B------:R-:W5:Y:S04]  /*11e70*/  LD.E.128 R68, desc[UR48][R20.64] ;  /* 0x0000003014447980 */ /* 0x000f68000c101d00 */
[----:B------:R-:W5:Y:S01]  /*11e80*/  LD.E.128 R64, desc[UR48][R24.64] ;  /* 0x0000003018407980 */ /* 0x000f62000c101d00 */
[----:B-1----:R-:W-:Y:S01]  /*11e90*/  @P3 IMAD.HI.U32 R0, R6, R31, RZ ;  /* 0x0000001f06003227 */ /* 0x002fe200078e00ff */
[----:B------:R-:W-:Y:S02]  /*11ea0*/  UIADD3 UR5, UR7, UR5, URZ ;  /* 0x0000000507057290 */ /* 0x000fe4000fffe03f */
[----:B------:R-:W5:Y:S04]  /*11eb0*/  LD.E.128 R44, desc[UR48][R14.64] ;  /* 0x000000300e2c7980 */ /* 0x000f68000c101d00 */
[----:B------:R-:W5:Y:S01]  /*11ec0*/  LD.E.128 R36, desc[UR48][R12.64] ;  /* 0x000000300c247980 */ /* 0x000f62000c101d00 */
[----:B--2---:R-:W-:-:S03]  /*11ed0*/  @P3 SHF.R.U32.HI R7, RZ, R29, R0 ;  /* 0x0000001dff073219 */ /* 0x004fc60000011600 */
[----:B------:R0:W5:Y:S01]  /*11ee0*/  LD.E.128 R72, desc[UR48][R8.64] ;  /* 0x0000003008487980 */ /* 0x000162000c101d00 */
[--C-:B------:R-:W-:Y:S01]  /*11ef0*/  SHF.R.S32.HI R0, RZ, 0x1f, R7.reuse ;  /* 0x0000001fff007819 */ /* 0x100fe20000011407 */
[----:B------:R-:W-:Y:S02]  /*11f00*/  IMAD.MOV R2, RZ, RZ, -R7 ;  /* 0x000000ffff027224 */ /* 0x000fe400078e0a07 */
[----:B---3--:R-:W-:Y:S01]  /*11f10*/  IMAD.U32 R5, RZ, RZ, UR7 ;  /* 0x00000007ff057e24 */ /* 0x008fe2000f8e00ff */
[----:B------:R1:W5:Y:S01]  /*11f20*/  LD.E.128 R60, desc[UR48][R10.64] ;  /* 0x000000300a3c7980 */ /* 0x000362000c101d00 */
[----:B------:R-:W-:Y:S02]  /*11f30*/  IMAD R0, R0, UR8, RZ ;  /* 0x0000000800007c24 */ /* 0x000fe4000f8e02ff */
[----:B------:R-:W-:Y:S01]  /*11f40*/  IMAD R33, R33, R2, R6 ;  /* 0x0000000221217224 */ /* 0x000fe200078e0206 */
[----:B------:R-:W-:Y:S01]  /*11f50*/  @!PT LDS RZ, [RZ] ;  /* 0x00000000fffff984 */ /* 0x000fe20000000800 */
[----:B------:R-:W-:Y:S01]  /*11f60*/  @!PT LDS RZ, [RZ] ;  /* 0x00000000fffff984 */ /* 0x000fe20000000800 */
[----:B------:R-:W-:Y:S01]  /*11f70*/  @!PT LDS RZ, [RZ] ;  /* 0x00000000fffff984 */ /* 0x000fe20000000800 */
[----:B------:R-:W-:Y:S01]  /*11f80*/  @!PT LDS RZ, [RZ] ;  /* 0x00000000fffff984 */ /* 0x000fe20000000800 */
[----:B------:R2:W-:Y:S06]  /*11f90*/  MEMBAR.ALL.CTA ;  /* 0x0000000000007992 */ /* 0x0005ec0000008000 */
[----:B--2---:R-:W2:Y:S01]  /*11fa0*/  FENCE.VIEW.ASYNC.S ;  /* 0x00000000000073c6 */ /* 0x004ea20000000000 */
[----:B------:R-:W-:Y:S01]  /*11fb0*/  IMAD.U32 R4, RZ, RZ, UR6 ;  /* 0x00000006ff047e24 */ /* 0x000fe2000f8e00ff */
[----:B------:R-:W-:Y:S01]  /*11fc0*/  ULDC.64 UR6, c[0x0][0xad8] ;  /* 0x0002b60000067ab9 */ /* 0x000fe20000000a00 */
[----:B------:R-:W-:-:S02]  /*11fd0*/  IMAD.U32 R5, RZ, RZ, UR5 ;  /* 0x00000005ff057e24 */ /* 0x000fc4000f8e00ff */
[C---:B0-----:R-:W-:Y:S01]  /*11fe0*/  IMAD R9, R7.reuse, UR9, R0 ;  /* 0x0000000907097c24 */ /* 0x041fe2000f8e0200 */
[----:B------:R-:W-:Y:S01]  /*11ff0*/  SHF.R.S32.HI R0, RZ, 0x1f, R33 ;  /* 0x0000001fff007819 */ /* 0x000fe20000011421 */
[----:B------:R-:W-:-:S04]  /*12000*/  IMAD.WIDE.U32 R4, R7, UR8, R4 ;  /* 0x0000000807047c25 */ /* 0x000fc8000f8e0004 */
[----:B------:R-:W-:Y:S02]  /*12010*/  IMAD.IADD R5, R5, 0x1, R9 ;  /* 0x0000000105057824 */ /* 0x000fe400078e0209 */
[----:B------:R-:W-:Y:S02]  /*12020*/  IMAD R2, R0, UR6, RZ ;  /* 0x0000000600027c24 */ /* 0x000fe4000f8e02ff */
[----:B-1----:R-:W-:Y:S02]  /*12030*/  VIADD R10, R200, UR43 ;  /* 0x0000002bc80a7c36 */ /* 0x002fe40008000000 */
        /* <DEDUP_REMOVED lines=12> */
[----:B--2---:R0:W1:Y:S01]  /*12100*/  SHFL.IDX PT, R7, R8, RZ, 0x181f ;  /* 0x00181fff08077589 */ /* 0x00406200000e0000 */
        /* <DEDUP_REMOVED lines=9> */
[CC--:B-1----:R-:W-:Y:S02]  /*121a0*/  @!P4 LEA R2, P6, R18.reuse, R7.reuse, 0x1 ;  /* 0x000000071202c211 */ /* 0x0c2fe400078c08ff */
[CC--:B------:R-:W-:Y:S02]  /*121b0*/  @!P3 LEA R4, P5, R19.reuse, R7.reuse, 0x1 ;  /* 0x000000071304b211 */ /* 0x0c0fe400078a08ff */
[-C--:B0-2---:R-:W-:Y:S02]  /*121c0*/  @!P4 LEA.HI.X R3, R18, R0.reuse, R207, 0x1, P6 ;  /* 0x000000001203c211 */ /* 0x085fe400030f0ccf */
[C---:B------:R-:W-:Y:S02]  /*121d0*/  @!P2 LEA R6, P6, R22.reuse, R7, 0x1 ;  /* 0x000000071606a211 */ /* 0x040fe400078c08ff */
[-C--:B------:R-:W-:Y:S01]  /*121e0*/  @!P3 LEA.HI.X R5, R19, R0.reuse, R206, 0x1, P5 ;  /* 0x000000001305b211 */ /* 0x080fe200028f0cce */
[----:B-----5:R3:W-:Y:S01]  /*121f0*/  @!P4 ST.E.128 desc[UR48][R2.64], R56 ;  /* 0x000000380200c985 */ /* 0x0207e2000c101d30 */
[----:B------:R-:W-:-:S03]  /*12200*/  @!P2 LEA.HI.X R7, R22, R0, R205, 0x1, P6 ;  /* 0x000000001607a211 */ /* 0x000fc600030f0ccd */
[----:B------:R3:W-:Y:S04]  /*12210*/  @!P3 ST.E.128 desc[UR48][R4.64], R68 ;  /* 0x000000440400b985 */ /* 0x0007e8000c101d30 */
[----:B------:R3:W-:Y:S02]  /*12220*/  @!P2 ST.E.128 desc[UR48][R6.64], R80 ;  /* 0x000000500600a985 */ /* 0x0007e4000c101d30 */
.L_x_1058:
[----:B------:R-:W-:Y:S05]  /*12230*/  BSYNC B1 ;  /* 0x0000000000017941 */ /* 0x000fea0003800000 */
.L_x_1057:
        /* <DEDUP_REMOVED lines=9> */
[CC--:B------:R-:W-:Y:S02]  /*122d0*/  @!P5 LEA R4, P2, R19.reuse, R7.reuse, 0x1 ;  /* 0x000000071304d211 */ /* 0x0c0fe400078408ff */
[----:B------:R-:W-:Y:S02]  /*122e0*/  @!P6 LEA R6, P3, R22, R7, 0x1 ;  /* 0x000000071606e211 */ /* 0x000fe400078608ff */
[-C--:B0---4-:R-:W-:Y:S02]  /*122f0*/  @!P4 LEA.HI.X R3, R18, R0.reuse, R207, 0x1, P1 ;  /* 0x000000001203c211 */ /* 0x091fe400008f0ccf */
[-C--:B------:R-:W-:Y:S02]  /*12300*/  @!P5 LEA.HI.X R5, R19, R0.reuse, R206, 0x1, P2 ;  /* 0x000000001305d211 */ /* 0x080fe400010f0cce */
[----:B------:R-:W-:Y:S01]  /*12310*/  @!P6 LEA.HI.X R7, R22, R0, R205, 0x1, P3 ;  /* 0x000000001607e211 */ /* 0x000fe200018f0ccd */
[----:B-----5:R3:W-:Y:S04]  /*12320*/  @!P4 ST.E.128 desc[UR48][R2.64], R52 ;  /* 0x000000340200c985 */ /* 0x0207e8000c101d30 */
[----:B------:R3:W-:Y:S04]  /*12330*/  @!P5 ST.E.128 desc[UR48][R4.64], R64 ;  /* 0x000000400400d985 */ /* 0x0007e8000c101d30 */
[----:B------:R3:W-:Y:S02]  /*12340*/  @!P6 ST.E.128 desc[UR48][R6.64], R76 ;  /* 0x0000004c0600e985 */ /* 0x0007e4000c101d30 */
.L_x_1060:
[----:B------:R-:W-:Y:S05]  /*12350*/  BSYNC B1 ;  /* 0x0000000000017941 */ /* 0x000fea0003800000 */
.L_x_1059:
        /* <DEDUP_REMOVED lines=11> */
[-C--:B0-----:R-:W-:Y:S02]  /*12410*/  @!P3 LEA.HI.X R3, R18, R0.reuse, R207, 0x1, P0 ;  /* 0x000000001203b211 */ /* 0x081fe400000f0ccf */
[-C--:B------:R-:W-:Y:S02]  /*12420*/  @!P4 LEA.HI.X R5, R19, R0.reuse, R206, 0x1, P1 ;  /* 0x000000001305c211 */ /* 0x080fe400008f0cce */
[----:B------:R-:W-:Y:S01]  /*12430*/  @!P5 LEA.HI.X R7, R22, R0, R205, 0x1, P2 ;  /* 0x000000001607d211 */ /* 0x000fe200010f0ccd */
[----:B-----5:R3:W-:Y:S04]  /*12440*/  @!P3 ST.E.128 desc[UR48][R2.64], R48 ;  /* 0x000000300200b985 */ /* 0x0207e8000c101d30 */
[----:B------:R3:W-:Y:S04]  /*12450*/  @!P4 ST.E.128 desc[UR48][R4.64], R44 ;  /* 0x0000002c0400c985 */ /* 0x0007e8000c101d30 */
[----:B------:R3:W-:Y:S02]  /*12460*/  @!P5 ST.E.128 desc[UR48][R6.64], R72 ;  /* 0x000000480600d985 */ /* 0x0007e4000c101d30 */
.L_x_1062:
[----:B------:R-:W-:Y:S05]  /*12470*/  BSYNC B1 ;  /* 0x0000000000017941 */ /* 0x000fea0003800000 */
.L_x_1061:
[----:B0-----:R-:W-:Y:S01]  /*12480*/  VIADD R0, R10, 0x60 ;  /* 0x000000600a007836 */ /* 0x001fe20000000000 */
[----:B--2-4-:R-:W0:Y:S04]  /*12490*/  SHFL.IDX PT, R9, R9, 0x3, 0x181f ;  /* 0x00781f0009097f89 */ /* 0x014e2800000e0000 */
[----:B------:R-:W-:Y:S01]  /*124a0*/  ISETP.GE.AND P0, PT, R0, R85, PT ;  /* 0x000000550000720c */ /* 0x000fe20003f06270 */
[----:B-1-3--:R1:W2:-:S12]  /*124b0*/  SHFL.IDX PT, R7, R8, 0x3, 0x181f ;  /* 0x00781f0008077f89 */ /* 0x00a29800000e0000 */
[----:B-1----:R-:W-:Y:S05]  /*124c0*/  @P0 BRA `(.L_x_1063) ;  /* 0x0000000800d00947 */ /* 0x002fea0003800000 */
[----:B------:R-:W-:Y:S02]  /*124d0*/  ULDC UR5, c[0x0][0xac8] ;  /* 0x0002b20000057ab9 */ /* 0x000fe40000000800 */
[----:B------:R-:W-:Y:S02]  /*124e0*/  ISETP.GE.AND P2, PT, R18, UR5, PT ;  /* 0x0000000512007c0c */ /* 0x000fe4000bf46270 */
[----:B------:R-:W-:-:S11]  /*124f0*/  ISETP.GE.AND P3, PT, R19, UR5, PT ;  /* 0x0000000513007c0c */ /* 0x000fd6000bf66270 */
[CC--:B--2---:R-:W-:Y:S02]  /*12500*/  @!P2 LEA R2, P0, R18.reuse, R7.reuse, 0x1 ;  /* 0x000000071202a211 */ /* 0x0c4fe400078008ff */
[C---:B------:R-:W-:Y:S02]  /*12510*/  @!P3 LEA R4, P1, R19.reuse, R7, 0x1 ;  /* 0x000000071304b211 */ /* 0x040fe400078208ff */
[-C--:B0-----:R-:W-:Y:S02]  /*12520*/  @!P2 LEA.HI.X R3, R18, R9.reuse, R207, 0x1, P0 ;  /* 0x000000091203a211 */ /* 0x081fe400000f0ccf */
[----:B------:R-:W-:Y:S02]  /*12530*/  @!P3 LEA.HI.X R5, R19, R9, R206, 0x1, P1 ;  /* 0x000000091305b211 */ /* 0x000fe400008f0cce */
[----:B------:R-:W-:Y:S01]  /*12540*/  ISETP.GE.AND P0, PT, R22, UR5, PT ;  /* 0x0000000516007c0c */ /* 0x000fe2000bf06270 */
[----:B-----5:R0:W-:Y:S04]  /*12550*/  @!P2 ST.E.128 desc[UR48][R2.64], R40 ;  /* 0x000000280200a985 */ /* 0x0201e8000c101d30 */
[----:B------:R0:W-:Y:S08]  /*12560*/  @!P3 ST.E.128 desc[UR48][R4.64], R36 ;  /* 0x000000240400b985 */ /* 0x0001f0000c101d30 */
[----:B------:R-:W-:Y:S05]  /*12570*/  @P0 BRA `(.L_x_1063) ;  /* 0x0000000800a40947 */ /* 0x000fea0003800000 */
[----:B0-----:R-:W-:-:S04]  /*12580*/  LEA R2, P0, R22, R7, 0x1 ;  /* 0x0000000716027211 */ /* 0x001fc800078008ff */
[----:B------:R-:W-:-:S05]  /*12590*/  LEA.HI.X R3, R22, R9, R205, 0x1, P0 ;  /* 0x0000000916037211 */ /* 0x000fca00000f0ccd */
[----:B------:R0:W-:Y:S01]  /*125a0*/  ST.E.128 desc[UR48][R2.64], R60 ;  /* 0x0000003c02007985 */ /* 0x0001e2000c101d30 */
[----:B------:R-:W-:Y:S05]  /*125b0*/  BRA `(.L_x_1063) ;  /* 0x0000000800947947 */ /* 0x000fea0003800000 */
.L_x_1056:
[----:B------:R-:W0:Y:S01]  /*125c0*/  LDC R8, c[0x0][0xbe8] ;  /* 0x0002fa00ff087b82 */ /* 0x000e220000000800 */
[----:B------:R-:W-:Y:S01]  /*125d0*/  ISETP.GE.AND P0, PT, R208, 0x80, PT ;  /* 0x00000080d000780c */ /* 0x000fe20003f06270 */
[----:B------:R-:W-:Y:S01]  /*125e0*/  USHF.R.S32.HI UR8, URZ, 0x1f, UR41 ;  /* 0x0000001f3f087899 */ /* 0x000fe20008011429 */
[----:B------:R-:W-:Y:S01]  /*125f0*/  BSSY B1, `(.L_x_1064) ;  /* 0x000002f000017945 */ /* 0x000fe20003800000 */
[----:B------:R-:W-:Y:S01]  /*12600*/  USHF.R.S32.HI UR9, URZ, 0x1f, UR44 ;  /* 0x0000001f3f097899 */ /* 0x000fe2000801142c */
[----:B------:R-:W-:Y:S01]  /*12610*/  IMAD R6, R23, 0x20, R200 ;  /* 0x0000002017067824 */ /* 0x000fe200078e02c8 */
[----:B0-----:R-:W-:-:S13]  /*12620*/  ISETP.NE.AND P1, PT, R8, 0x1, PT ;  /* 0x000000010800780c */ /* 0x001fda0003f25270 */
[----:B------:R-:W0:Y:S08]  /*12630*/  @P1 LDC R9, c[0x0][0xbec] ;  /* 0x0002fb00ff091b82 */ /* 0x000e300000000800 */
[----:B------:R-:W1:Y:S01]  /*12640*/  @P1 LDC R11, c[0x0][0xbf0] ;  /* 0x0002fc00ff0b1b82 */ /* 0x000e620000000800 */
[----:B------:R-:W-:Y:S05]  /*12650*/  @P0 BRA `(.L_x_1065) ;  /* 0x0000000000a00947 */ /* 0x000fea0003800000 */
[----:B------:R-:W2:Y:S01]  /*12660*/  S2R R0, SR_TID.X ;  /* 0x0000000000007919 */ /* 0x000ea20000002100 */
[----:B------:R-:W3:Y:S01]  /*12670*/  LDC R3, c[0x0][0xbe8] ;  /* 0x0002fa00ff037b82 */ /* 0x000ee20000000800 */
[----:B------:R-:W-:Y:S01]  /*12680*/  IMAD.U32 R4, RZ, RZ, UR43 ;  /* 0x0000002bff047e24 */ /* 0x000fe2000f8e00ff */
[----:B------:R-:W-:Y:S02]  /*12690*/  ULDC UR5, c[0x0][0xa88] ;  /* 0x0002a20000057ab9 */ /* 0x000fe40000000800 */
[----:B---3--:R-:W-:Y:S02]  /*126a0*/  IMAD R5, R3, UR5, RZ ;  /* 0x0000000503057c24 */ /* 0x008fe4000f8e02ff */
[----:B--2---:R-:W-:-:S04]  /*126b0*/  IADD3 R4, R4, -0x80, R0 ;  /* 0xffffff8004047810 */ /* 0x004fc80007ffe000 */
[----:B------:R-:W-:-:S13]  /*126c0*/  ISETP.GE.AND P0, PT, R4, R5, PT ;  /* 0x000000050400720c */ /* 0x000fda0003f06270 */
[----:B------:R-:W-:Y:S05]  /*126d0*/  @P0 BRA `(.L_x_1065) ;  /* 0x0000000000800947 */ /* 0x000fea0003800000 */
[----:B------:R-:W-:Y:S01]  /*126e0*/  ISETP.NE.AND P0, PT, R3, 0x1, PT ;  /* 0x000000010300780c */ /* 0x000fe20003f05270 */
[----:B------:R-:W-:Y:S01]  /*126f0*/  ULDC.64 UR10, c[0x0][0xb90] ;  /* 0x0002e400000a7ab9 */ /* 0x000fe20000000a00 */
[----:B------:R-:W-:Y:S01]  /*12700*/  IMAD.MOV.U32 R2, RZ, RZ, R4 ;  /* 0x000000ffff027224 */ /* 0x000fe200078e0004 */
[----:B------:R-:W-:Y:S02]  /*12710*/  UIMAD UR5, UR8, UR10, URZ ;  /* 0x0000000a080572a4 */ /* 0x000fe4000f8e023f */
[----:B------:R-:W-:Y:S02]  /*12720*/  UIMAD.WIDE.U32 UR6, UR41, UR10, URZ ;  /* 0x0000000a290672a5 */ /* 0x000fe4000f8e003f */
[----:B------:R-:W-:-:S03]  /*12730*/  UIMAD UR5, UR41, UR11, UR5 ;  /* 0x0000000b290572a4 */ /* 0x000fc6000f8e0205 */
[----:B------:R-:W-:Y:S01]  /*12740*/  ULDC.64 UR10, c[0x0][0xb98] ;  /* 0x0002e600000a7ab9 */ /* 0x000fe20000000a00 */
[----:B------:R-:W-:Y:S02]  /*12750*/  UIADD3 UR7, UR7, UR5, URZ ;  /* 0x0000000507077290 */ /* 0x000fe4000fffe03f */
[----:B------:R-:W2:Y:S01]  /*12760*/  @P0 LDC R5, c[0x0][0xbec] ;  /* 0x0002fb00ff050b82 */ /* 0x000ea20000000800 */
[----:B------:R-:W-:Y:S02]  /*12770*/  UIMAD UR5, UR9, UR10, URZ ;  /* 0x0000000a090572a4 */ /* 0x000fe4000f8e023f */
[----:B------:R-:W-:Y:S02]  /*12780*/  UIMAD.WIDE.U32 UR6, UR44, UR10, UR6 ;  /* 0x0000000a2c0672a5 */ /* 0x000fe4000f8e0006 */
[----:B------:R-:W-:-:S03]  /*12790*/  UIMAD UR5, UR44, UR11, UR5 ;  /* 0x0000000b2c0572a4 */ /* 0x000fc6000f8e0205 */
[----:B------:R-:W3:Y:S01]  /*127a0*/  @P0 LDC R7, c[0x0][0xbf0] ;  /* 0x0002fc00ff070b82 */ /* 0x000ee20000000800 */
[----:B------:R-:W-:Y:S01]  /*127b0*/  ULDC.64 UR10, c[0x0][0xb88] ;  /* 0x0002e200000a7ab9 */ /* 0x000fe20000000a00 */
[----:B--2---:R-:W-:-:S05]  /*127c0*/  @P0 IMAD.HI.U32 R0, R4, R5, RZ ;  /* 0x0000000504000227 */ /* 0x004fca00078e00ff */
[----:B---3--:R-:W-:-:S05]  /*127d0*/  @P0 SHF.R.U32.HI R2, RZ, R7, R0 ;  /* 0x00000007ff020219 */ /* 0x008fca0000011600 */
[----:B------:R-:W-:-:S04]  /*127e0*/  IMAD.MOV R5, RZ, RZ, -R2 ;  /* 0x000000ffff057224 */ /* 0x000fc800078e0a02 */
[----:B------:R-:W-:Y:S01]  /*127f0*/  IMAD R5, R3, R5, R4 ;  /* 0x0000000503057224 */ /* 0x000fe200078e0204 */
[----:B------:R-:W-:Y:S01]  /*12800*/  SHF.R.S32.HI R3, RZ, 0x1f, R2 ;  /* 0x0000001fff037819 */ /* 0x000fe20000011402 */
[----:B------:R-:W-:Y:S01]  /*12810*/  IMAD.U32 R4, RZ, RZ, UR5 ;  /* 0x00000005ff047e24 */ /* 0x000fe2000f8e00ff */
        /* <DEDUP_REMOVED lines=12> */
.L_x_1065:
[----:B------:R-:W-:Y:S05]  /*128e0*/  BSYNC B1 ;  /* 0x0000000000017941 */ /* 0x000fea0003800000 */
.L_x_1064:
[----:B------:R-:W-:Y:S01]  /*128f0*/  ULDC.64 UR10, c[0x0][0xae8] ;  /* 0x0002ba00000a7ab9 */ /* 0x000fe20000000a00 */
[----:B------:R-:W-:Y:S01]  /*12900*/  VIADD R6, R6, UR43 ;  /* 0x0000002b06067c36 */ /* 0x000fe20008000000 */
[----:B------:R-:W-:Y:S01]  /*12910*/  UIMAD UR5, UR8, UR10, URZ ;  /* 0x0000000a080572a4 */ /* 0x000fe2000f8e023f */
[----:B------:R-:W-:Y:S01]  /*12920*/  BSSY B1, `(.L_x_1066) ;  /* 0x0000038000017945 */ /* 0x000fe20003800000 */
[----:B------:R-:W-:Y:S01]  /*12930*/  UIMAD.WIDE.U32 UR6, UR41, UR10, URZ ;  /* 0x0000000a290672a5 */ /* 0x000fe2000f8e003f */
[----:B0-----:R-:W-:Y:S01]  /*12940*/  @P1 IMAD.HI.U32 R0, R6, R9, RZ ;  /* 0x0000000906001227 */ /* 0x001fe200078e00ff */
[----:B------:R-:W-:-:S03]  /*12950*/  UIMAD UR5, UR41, UR11, UR5 ;  /* 0x0000000b290572a4 */ /* 0x000fc6000f8e0205 */
[----:B------:R-:W-:Y:S01]  /*12960*/  ULDC.64 UR10, c[0x0][0xaf0] ;  /* 0x0002bc00000a7ab9 */ /* 0x000fe20000000a00 */
[----:B------:R-:W-:Y:S01]  /*12970*/  UIADD3 UR7, UR7, UR5, URZ ;  /* 0x0000000507077290 */ /* 0x000fe2000fffe03f */
[----:B--2---:R-:W-:Y:S01]  /*12980*/  IMAD.MOV.U32 R5, RZ, RZ, R6 ;  /* 0x000000ffff057224 */ /* 0x004fe200078e0006 */
        /* <DEDUP_REMOVED lines=10> */
[----:B------:R-:W-:Y:S02]  /*12a30*/  IMAD R7, R8, R7, R6 ;  /* 0x0000000708077224 */ /* 0x000fe400078e0206 */
[----:B------:R-:W-:Y:S01]  /*12a40*/  IMAD.U32 R2, RZ, RZ, UR6 ;  /* 0x00000006ff027e24 */ /* 0x000fe2000f8e00ff */
[----:B------:R-:W-:Y:S01]  /*12a50*/  ULDC.64 UR6, c[0x0][0xad8] ;  /* 0x0002b60000067ab9 */ /* 0x000fe20000000a00 */
[----:B------:R-:W-:Y:S01]  /*12a60*/  IMAD.U32 R3, RZ, RZ, UR5 ;  /* 0x00000005ff037e24 */ /* 0x000fe2000f8e00ff */
[----:B------:R-:W-:Y:S01]  /*12a70*/  ULDC UR5, c[0x0][0xa88] ;  /* 0x0002a20000057ab9 */ /* 0x000fe20000000800 */
[C---:B------:R-:W-:Y:S01]  /*12a80*/  IMAD R9, R5.reuse, UR9, R0 ;  /* 0x0000000905097c24 */ /* 0x040fe2000f8e0200 */
[----:B------:R-:W-:Y:S01]  /*12a90*/  SHF.R.S32.HI R0, RZ, 0x1f, R7 ;  /* 0x0000001fff007819 */ /* 0x000fe20000011407 */
[----:B------:R-:W-:-:S04]  /*12aa0*/  IMAD.WIDE.U32 R2, R5, UR8, R2 ;  /* 0x0000000805027c25 */ /* 0x000fc8000f8e0002 */
[----:B------:R-:W-:Y:S02]  /*12ab0*/  IMAD.IADD R3, R3, 0x1, R9 ;  /* 0x0000000103037824 */ /* 0x000fe400078e0209 */
[----:B------:R-:W-:Y:S02]  /*12ac0*/  IMAD R4, R0, UR6, RZ ;  /* 0x0000000600047c24 */ /* 0x000fe4000f8e02ff */
[----:B------:R-:W-:Y:S02]  /*12ad0*/  VIADD R6, R200, UR43 ;  /* 0x0000002bc8067c36 */ /* 0x000fe40008000000 */
[----:B------:R-:W-:Y:S02]  /*12ae0*/  IMAD R9, R8, UR5, RZ ;  /* 0x0000000508097c24 */ /* 0x000fe4000f8e02ff */
[C---:B------:R-:W-:Y:S02]  /*12af0*/  IMAD R5, R7.reuse, UR7, R4 ;  /* 0x0000000707057c24 */ /* 0x040fe4000f8e0204 */
[----:B------:R-:W-:Y:S01]  /*12b00*/  IMAD.WIDE.U32 R2, R7, UR6, R2 ;  /* 0x0000000607027c25 */ /* 0x000fe2000f8e0002 */
[----:B------:R-:W-:Y:S01]  /*12b10*/  ISETP.GE.AND P2, PT, R6, R9, PT ;  /* 0x000000090600720c */ /* 0x000fe20003f46270 */
[----:B------:R-:W-:-:S02]  /*12b20*/  ULDC.64 UR6, c[0x0][0xa80] ;  /* 0x0002a00000067ab9 */ /* 0x000fc40000000a00 */
[----:B------:R-:W-:Y:S01]  /*12b30*/  VIADD R0, R6, 0x20 ;  /* 0x0000002006007836 */ /* 0x000fe20000000000 */
[----:B------:R-:W-:Y:S01]  /*12b40*/  LEA R4, P3, R2, UR6, 0x1 ;  /* 0x0000000602047c11 */ /* 0x000fe2000f8608ff */
[----:B------:R-:W-:-:S03]  /*12b50*/  IMAD.IADD R3, R3, 0x1, R5 ;  /* 0x0000000103037824 */ /* 0x000fc600078e0205 */
[-C--:B------:R-:W-:Y:S01]  /*12b60*/  ISETP.GE.AND P1, PT, R0, R9.reuse, PT ;  /* 0x000000090000720c */ /* 0x080fe20003f26270 */
[----:B------:R-:W-:Y:S01]  /*12b70*/  VIADD R0, R6, 0x40 ;  /* 0x0000004006007836 */ /* 0x000fe20000000000 */
[----:B------:R-:W-:Y:S02]  /*12b80*/  LEA.HI.X R5, R2, UR7, R3, 0x1, P3 ;  /* 0x0000000702057c11 */ /* 0x000fe400098f0c03 */
[----:B------:R0:W1:Y:S02]  /*12b90*/  SHFL.IDX PT, R3, R4, RZ, 0x181f ;  /* 0x00181fff04037589 */ /* 0x00006400000e0000 */
[----:B------:R-:W-:Y:S02]  /*12ba0*/  ISETP.GE.AND P0, PT, R0, R9, PT ;  /* 0x000000090000720c */ /* 0x000fe40003f06270 */
[----:B------:R0:W2:Y:S01]  /*12bb0*/  SHFL.IDX PT, R0, R5, RZ, 0x181f ;  /* 0x00181fff05007589 */ /* 0x0000a200000e0000 */
[----:B------:R-:W-:Y:S10]  /*12bc0*/  @P2 BRA `(.L_x_1067) ;  /* 0x0000000000342947 */ /* 0x000ff40003800000 */
[----:B------:R-:W-:Y:S02]  /*12bd0*/  ULDC UR5, c[0x0][0xac8] ;  /* 0x0002b20000057ab9 */ /* 0x000fe40000000800 */
[----:B------:R-:W-:Y:S02]  /*12be0*/  ISETP.GE.AND P4, PT, R18, UR5, PT ;  /* 0x0000000512007c0c */ /* 0x000fe4000bf86270 */
[----:B------:R-:W-:Y:S02]  /*12bf0*/  ISETP.GE.AND P3, PT, R19, UR5, PT ;  /* 0x0000000513007c0c */ /* 0x000fe4000bf66270 */
[----:B------:R-:W-:-:S09]  /*12c00*/  ISETP.GE.AND P2, PT, R22, UR5, PT ;  /* 0x0000000516007c0c */ /* 0x000fd2000bf46270 */
[CC--:B-1----:R-:W-:Y:S02]  /*12c10*/  @!P4 LEA R10, P6, R18.reuse, R3.reuse, 0x1 ;  /* 0x00000003120ac211 */ /* 0x0c2fe400078c08ff */
[CC--:B------:R-:W-:Y:S02]  /*12c20*/  @!P3 LEA R12, P5, R19.reuse, R3.reuse, 0x1 ;  /* 0x00000003130cb211 */ /* 0x0c0fe400078a08ff */
[-C--:B--2---:R-:W-:Y:S02]  /*12c30*/  @!P4 LEA.HI.X R11, R18, R0.reuse, R207, 0x1, P6 ;  /* 0x00000000120bc211 */ /* 0x084fe400030f0ccf */
[C---:B------:R-:W-:Y:S02]  /*12c40*/  @!P2 LEA R2, P6, R22.reuse, R3, 0x1 ;  /* 0x000000031602a211 */ /* 0x040fe400078c08ff */
[-C--:B------:R-:W-:Y:S01]  /*12c50*/  @!P3 LEA.HI.X R13, R19, R0.reuse, R206, 0x1, P5 ;  /* 0x00000000130db211 */ /* 0x080fe200028f0cce */
[----:B------:R3:W-:Y:S01]  /*12c60*/  @!P4 ST.E.128 desc[UR48][R10.64], RZ ;  /* 0x000000ff0a00c985 */ /* 0x0007e2000c101d30 */
[----:B------:R-:W-:-:S03]  /*12c70*/  @!P2 LEA.HI.X R3, R22, R0, R205, 0x1, P6 ;  /* 0x000000001603a211 */ /* 0x000fc600030f0ccd */
[----:B------:R3:W-:Y:S04]  /*12c80*/  @!P3 ST.E.128 desc[UR48][R12.64], RZ ;  /* 0x000000ff0c00b985 */ /* 0x0007e8000c101d30 */
[----:B------:R3:W-:Y:S02]  /*12c90*/  @!P2 ST.E.128 desc[UR48][R2.64], RZ ;  /* 0x000000ff0200a985 */ /* 0x0007e4000c101d30 */
.L_x_1067:
[----:B------:R-:W-:Y:S05]  /*12ca0*/  BSYNC B1 ;  /* 0x0000000000017941 */ /* 0x000fea0003800000 */
.L_x_1066:
        /* <DEDUP_REMOVED lines=11> */
[-C--:B----4-:R-:W-:Y:S02]  /*12d60*/  @!P4 LEA.HI.X R11, R18, R0.reuse, R207, 0x1, P1 ;  /* 0x00000000120bc211 */ /* 0x090fe400008f0ccf */
[-C--:B------:R-:W-:Y:S02]  /*12d70*/  @!P5 LEA.HI.X R13, R19, R0.reuse, R206, 0x1, P2 ;  /* 0x00000000130dd211 */ /* 0x080fe400010f0cce */
[----:B------:R-:W-:Y:S01]  /*12d80*/  @!P6 LEA.HI.X R3, R22, R0, R205, 0x1, P3 ;  /* 0x000000001603e211 */ /* 0x000fe200018f0ccd */
[----:B------:R3:W-:Y:S04]  /*12d90*/  @!P4 ST.E.128 desc[UR48][R10.64], RZ ;  /* 0x000000ff0a00c985 */ /* 0x0007e8000c101d30 */
[----:B------:R3:W-:Y:S04]  /*12da0*/  @!P5 ST.E.128 desc[UR48][R12.64], RZ ;  /* 0x000000ff0c00d985 */ /* 0x0007e8000c101d30 */
[----:B------:R3:W-:Y:S02]  /*12db0*/  @!P6 ST.E.128 desc[UR48][R2.64], RZ ;  /* 0x000000ff0200e985 */ /* 0x0007e4000c101d30 */
.L_x_1069:
[----:B------:R-:W-:Y:S05]  /*12dc0*/  BSYNC B1 ;  /* 0x0000000000017941 */ /* 0x000fea0003800000 */
.L_x_1068:
        /* <DEDUP_REMOVED lines=14> */
[----:B------:R3:W-:Y:S04]  /*12eb0*/  @!P3 ST.E.128 desc[UR48][R10.64], RZ ;  /* 0x000000ff0a00b985 */ /* 0x0007e8000c101d30 */
[----:B------:R3:W-:Y:S04]  /*12ec0*/  @!P4 ST.E.128 desc[UR48][R12.64], RZ ;  /* 0x000000ff0c00c985 */ /* 0x0007e8000c101d30 */
[----:B------:R3:W-:Y:S02]  /*12ed0*/  @!P5 ST.E.128 desc[UR48][R2.64], RZ ;  /* 0x000000ff0200d985 */ /* 0x0007e4000c101d30 */
.L_x_1071:
[----:B------:R-:W-:Y:S05]  /*12ee0*/  BSYNC B1 ;  /* 0x0000000000017941 */ /* 0x000fea0003800000 */
.L_x_1070:
[----:B---3--:R-:W-:Y:S01]  /*12ef0*/  VIADD R2, R6, 0x60 ;  /* 0x0000006006027836 */ /* 0x008fe20000000000 */
[----:B0-----:R0:W3:Y:S04]  /*12f00*/  SHFL.IDX PT, R0, R5, 0x3, 0x181f ;  /* 0x00781f0005007f89 */ /* 0x0010e800000e0000 */
[----:B------:R-:W-:Y:S01]  /*12f10*/  ISETP.GE.AND P0, PT, R2, R9, PT ;  /* 0x000000090200720c */ /* 0x000fe20003f06270 */
[----:B-1----:R0:W1:-:S12]  /*12f20*/  SHFL.IDX PT, R3, R4, 0x3, 0x181f ;  /* 0x00781f0004037f89 */ /* 0x00205800000e0000 */
[----:B0-----:R-:W-:Y:S05]  /*12f30*/  @P0 BRA `(.L_x_1063) ;  /* 0x0000000000340947 */ /* 0x001fea0003800000 */
[----:B------:R-:W-:Y:S02]  /*12f40*/  ULDC UR5, c[0x0][0xac8] ;  /* 0x0002b20000057ab9 */ /* 0x000fe40000000800 */
[----:B------:R-:W-:Y:S02]  /*12f50*/  ISETP.GE.AND P3, PT, R18, UR5, PT ;  /* 0x0000000512007c0c */ /* 0x000fe4000bf66270 */
[----:B------:R-:W-:Y:S02]  /*12f60*/  ISETP.GE.AND P4, PT, R19, UR5, PT ;  /* 0x0000000513007c0c */ /* 0x000fe4000bf86270 */
[----:B------:R-:W-:-:S09]  /*12f70*/  ISETP.GE.AND P5, PT, R22, UR5, PT ;  /* 0x0000000516007c0c */ /* 0x000fd2000bfa6270 */
[-C--:B-12-4-:R-:W-:Y:S02]  /*12f80*/  @!P3 LEA R4, P0, R18, R3.reuse, 0x1 ;  /* 0x000000031204b211 */ /* 0x096fe400078008ff */
[CC--:B------:R-:W-:Y:S02]  /*12f90*/  @!P4 LEA R6, P1, R19.reuse, R3.reuse, 0x1 ;  /* 0x000000031306c211 */ /* 0x0c0fe400078208ff */
[----:B------:R-:W-:Y:S02]  /*12fa0*/  @!P5 LEA R2, P2, R22, R3, 0x1 ;  /* 0x000000031602d211 */ /* 0x000fe400078408ff */
[-C--:B---3--:R-:W-:Y:S02]  /*12fb0*/  @!P3 LEA.HI.X R5, R18, R0.reuse, R207, 0x1, P0 ;  /* 0x000000001205b211 */ /* 0x088fe400000f0ccf */
[-C--:B------:R-:W-:Y:S02]  /*12fc0*/  @!P4 LEA.HI.X R7, R19, R0.reuse, R206, 0x1, P1 ;  /* 0x000000001307c211 */ /* 0x080fe400008f0cce */
[----:B------:R-:W-:Y:S01]  /*12fd0*/  @!P5 LEA.HI.X R3, R22, R0, R205, 0x1, P2 ;  /* 0x000000001603d211 */ /* 0x000fe200010f0ccd */
[----:B------:R0:W-:Y:S04]  /*12fe0*/  @!P3 ST.E.128 desc[UR48][R4.64], RZ ;  /* 0x000000ff0400b985 */ /* 0x0001e8000c101d30 */
[----:B------:R0:W-:Y:S04]  /*12ff0*/  @!P4 ST.E.128 desc[UR48][R6.64], RZ ;  /* 0x000000ff0600c985 */ /* 0x0001e8000c101d30 */
[----:B------:R0:W-:Y:S02]  /*13000*/  @!P5 ST.E.128 desc[UR48][R2.64], RZ ;  /* 0x000000ff0200d985 */ /* 0x0001e4000c101d30 */
.L_x_1063:
[----:B------:R-:W-:Y:S05]  /*13010*/  BSYNC B0 ;  /* 0x0000000000007941 */ /* 0x000fea0003800000 */
.L_x_1055:
[----:B------:R-:W-:Y:S02]  /*13020*/  ULDC UR5, c[0x0][0xc38] ;  /* 0x00030e0000057ab9 */ /* 0x000fe40000000800 */
[----:B------:R-:W-:-:S06]  /*13030*/  UISETP.GE.AND UP0, UPT, UR4, UR5, UPT ;  /* 0x000000050400728c */ /* 0x000fcc000bf06270 */
[----:B------:R-:W-:-:S13]  /*13040*/  PLOP3.LUT P0, PT, PT, PT, UP0, 0x80, 0x0 ;  /* 0x000000000000781c */ /* 0x000fda0003f0f008 */
[----:B------:R-:W-:Y:S05]  /*13050*/  @!P0 BRA `(.L_x_1072) ;  /* 0xfffffedc00588947 */ /* 0x000fea000383ffff */
[----:B------:R-:W-:Y:S05]  /*13060*/  EXIT ;  /* 0x000000000000794d */ /* 0x000fea0003800000 */
.L_x_970:
[----:B------:R-:W-:-:S08]  /*13070*/  NOP ;  /* 0x0000000000007918 */ /* 0x000fd00000000000 */
[----:B------:R-:W0:-:S00]  /*13080*/  USETMAXREG.DEALLOC.CTAPOOL 0x18 ;  /* 0x00000018000079c8 */ /* 0x000e0000080e0500 */
[----:B0-----:R-:W2:Y:S01]  /*13090*/  LDL.LU R2, [R1] ;  /* 0x0000000001027983 */ /* 0x001ea20000300800 */
[----:B------:R-:W-:-:S05]  /*130a0*/  LOP3.LUT R0, R0, 0x3, RZ, 0xc0, !PT ;  /* 0x0000000300007812 */ /* 0x000fca00078ec0ff */
[----:B------:R-:W0:Y:S01]  /*130b0*/  S2UR UR6, SR_CTAID.X ;  /* 0x00000000000679c3 */ /* 0x000e220000002500 */
[----:B------:R-:W-:Y:S02]  /*130c0*/  IMAD.MOV.U32 R18, RZ, RZ, RZ ;  /* 0x000000ffff127224 */ /* 0x000fe400078e00ff */
[----:B------:R-:W-:Y:S01]  /*130d0*/  IMAD.MOV.U32 R19, RZ, RZ, 0x1 ;  /* 0x00000001ff137424 */ /* 0x000fe200078e00ff */
[----:B------:R-:W1:Y:S02]  /*130e0*/  SHFL.IDX PT, R0, R0, RZ, 0x1f ;  /* 0x00001fff00007589 */ /* 0x000e6400000e0000 */
[----:B-1----:R-:W-:Y:S02]  /*130f0*/  ISETP.NE.AND P0, PT, R0, RZ, PT ;  /* 0x000000ff0000720c */ /* 0x002fe40003f05270 */
[----:B------:R-:W0:Y:S11]  /*13100*/  LDC R0, c[0x0][0xc38] ;  /* 0x00030e00ff007b82 */ /* 0x000e360000000800 */
[----:B------:R-:W-:Y:S06]  /*13110*/  @P0 BAR.ARV 0x4, 0x180 ;  /* 0x0106000000000b1d */ /* 0x000fec0000002000 */
[----:B--2---:R-:W-:-:S04]  /*13120*/  LOP3.LUT R2, R2, 0xfffffffb, RZ, 0xc0, !PT ;  /* 0xfffffffb02027812 */ /* 0x004fc800078ec0ff */
[----:B------:R-:W-:Y:S02]  /*13130*/  @P0 LOP3.LUT R2, R2, 0x4, RZ, 0xfc, !PT ;  /* 0x0000000402020812 */ /* 0x000fe400078efcff */
[----:B0-----:R-:W-:-:S03]  /*13140*/  ISETP.LE.AND P0, PT, R0, UR6, PT ;  /* 0x0000000600007c0c */ /* 0x001fc6000bf03270 */
[----:B------:R0:W-:Y:S04]  /*13150*/  STL [R1], R2 ;  /* 0x0000000201007387 */ /* 0x0001e80000100800 */
[----:B------:R0:W-:Y:S06]  /*13160*/  STL [R1+0x24], RZ ;  /* 0x000024ff01007387 */ /* 0x0001ec0000100800 */
[----:B------:R-:W-:Y:S05]  /*13170*/  @P0 BRA `(.L_x_1073) ;  /* 0x0000004000740947 */ /* 0x000fea0003800000 */
[----:B------:R-:W1:Y:S01]  /*13180*/  S2R R9, SR_TID.X ;  /* 0x0000000000097919 */ /* 0x000e620000002100 */
[----:B------:R-:W2:Y:S01]  /*13190*/  S2UR UR5, SR_CgaCtaId ;  /* 0x00000000000579c3 */ /* 0x000ea20000008800 */
[----:B------:R-:W-:Y:S01]  /*131a0*/  UMOV UR4, 0x400 ;  /* 0x0000040000047882 */ /* 0x000fe20000000000 */
[----:B------:R-:W-:Y:S01]  /*131b0*/  IMAD.MOV.U32 R19, RZ, RZ, 0x1 ;  /* 0x00000001ff137424 */ /* 0x000fe200078e00ff */
[----:B------:R-:W-:Y:S01]  /*131c0*/  ULDC UR43, c[0x0][0xc] ;  /* 0x00000300002b7ab9 */ /* 0x000fe20000000800 */
[----:B------:R-:W-:Y:S01]  /*131d0*/  IMAD.MOV.U32 R18, RZ, RZ, RZ ;  /* 0x000000ffff127224 */ /* 0x000fe200078e00ff */
[----:B------:R-:W-:Y:S02]  /*131e0*/  ULOP3.LUT UR39, UR38, 0x1, URZ, 0xfc, !UPT ;  /* 0x0000000126277892 */ /* 0x000fe4000f8efc3f */
[----:B------:R-:W-:Y:S01]  /*131f0*/  ULOP3.LUT UR45, UR38, 0x2, URZ, 0xfc, !UPT ;  /* 0x00000002262d7892 */ /* 0x000fe2000f8efc3f */
[----:B------:R-:W-:Y:S01]  /*13200*/  ULDC.64 UR46, c[0x0][0x198] ;  /* 0x00006600002e7ab9 */ /* 0x000fe20000000a00 */
[----:B--2---:R-:W-:-:S06]  /*13210*/  ULEA UR4, UR5, UR4, 0x18 ;  /* 0x0000000405047291 */ /* 0x004fcc000f8ec03f */
[----:B------:R-:W-:Y:S01]  /*13220*/  IMAD.U32 R17, RZ, RZ, UR4 ;  /* 0x00000004ff117e24 */ /* 0x000fe2000f8e00ff */
[----:B-1----:R-:W-:Y:S01]  /*13230*/  SHF.R.U32.HI R3, RZ, 0x1, R9 ;  /* 0x00000001ff037819 */ /* 0x002fe20000011609 */
[C---:B0-----:R-:W-:Y:S01]  /*13240*/  IMAD.SHL.U32 R2, R9.reuse, 0x40, RZ ;  /* 0x0000004009027824 */ /* 0x041fe200078e00ff */
[C---:B------:R-:W-:Y:S02]  /*13250*/  LOP3.LUT R8, R9.reuse, 0x7f, RZ, 0xc0, !PT ;  /* 0x0000007f09087812 */ /* 0x040fe400078ec0ff */
[C---:B------:R-:W-:Y:S02]  /*13260*/  R2P PR, R9.reuse, 0x6 ;  /* 0x0000000609007804 */ /* 0x040fe40000000000 */
[----:B------:R-:W-:Y:S02]  /*13270*/  LOP3.LUT R0, R2, 0x180, RZ, 0xc0, !PT ;  /* 0x0000018002007812 */ /* 0x000fe400078ec0ff */
[----:B------:R-:W-:Y:S02]  /*13280*/  SHF.R.U32.HI R7, RZ, 0x5, R8 ;  /* 0x00000005ff077819 */ /* 0x000fe40000011608 */
[----:B------:R-:W-:Y:S01]  /*13290*/  LOP3.LUT R0, R0, 0x30, R3, 0xf8, !PT ;  /* 0x0000003000007812 */ /* 0x000fe200078ef803 */
[----:B------:R-:W-:-:S05]  /*132a0*/  IMAD.SHL.U32 R3, R9, 0x8, RZ ;  /* 0x0000000809037824 */ /* 0x000fca00078e00ff */
[----:B------:R-:W-:Y:S01]  /*132b0*/  LOP3.LUT R3, R0, 0x30, R3, 0x78, !PT ;  /* 0x0000003000037812 */ /* 0x000fe200078e7803 */
[----:B------:R-:W-:-:S05]  /*132c0*/  IMAD.SHL.U32 R0, R9, 0x80, RZ ;  /* 0x0000008009007824 */ /* 0x000fca00078e00ff */
[C---:B------:R-:W-:Y:S02]  /*132d0*/  LOP3.LUT R4, R0.reuse, 0x380, RZ, 0xc0, !PT ;  /* 0x0000038000047812 */ /* 0x040fe400078ec0ff */
[----:B------:R-:W-:Y:S01]  /*132e0*/  LOP3.LUT R6, R0, 0x400, RZ, 0xc0, !PT ;  /* 0x0000040000067812 */ /* 0x000fe200078ec0ff */
[----:B------:R-:W-:Y:S01]  /*132f0*/  IMAD.SHL.U32 R0, R9, 0x10, RZ ;  /* 0x0000001009007824 */ /* 0x000fe200078e00ff */
[----:B------:R-:W-:Y:S02]  /*13300*/  LOP3.LUT R5, R4, 0x10, R9, 0xf8, !PT ;  /* 0x0000001004057812 */ /* 0x000fe400078ef809 */
[----:B------:R-:W-:Y:S01]  /*13310*/  LOP3.LUT R4, R3, 0x640, R2, 0xf8, !PT ;  /* 0x0000064003047812 */ /* 0x000fe200078ef802 */
[----:B------:R-:W-:Y:S01]  /*13320*/  IMAD R6, R7, 0x800, R6 ;  /* 0x0000080007067824 */ /* 0x000fe200078e0206 */
[----:B------:R-:W-:Y:S02]  /*13330*/  LOP3.LUT R5, R5, 0x70, R0, 0x78, !PT ;  /* 0x0000007005057812 */ /* 0x000fe400078e7800 */
[----:B------:R-:W-:Y:S01]  /*13340*/  LOP3.LUT R2, R0, 0x40, RZ, 0xc0, !PT ;  /* 0x0000004000027812 */ /* 0x000fe200078ec0ff */
[----:B------:R0:W-:Y:S02]  /*13350*/  STL [R1+0x18], R4 ;  /* 0x0000180401007387 */ /* 0x0001e40000100800 */
[----:B------:R-:W-:Y:S01]  /*13360*/  IMAD.IADD R3, R6, 0x1, R5 ;  /* 0x0000000106037824 */ /* 0x000fe200078e0205 */
[----:B------:R-:W-:Y:S01]  /*13370*/  SHF.R.U32.HI R5, RZ, 0x2, R8 ;  /* 0x00000002ff057819 */ /* 0x000fe20000011608 */
[----:B------:R-:W-:Y:S01]  /*13380*/  IMAD R7, R7, 0x200, R2 ;  /* 0x0000020007077824 */ /* 0x000fe200078e0202 */
[----:B------:R-:W-:-:S02]  /*13390*/  LOP3.LUT R2, R0, 0x1b0, RZ, 0xc0, !PT ;  /* 0x000001b000027812 */ /* 0x000fc400078ec0ff */
[----:B------:R1:W-:Y:S01]  /*133a0*/  STL [R1+0x10], R3 ;  /* 0x0000100301007387 */ /* 0x0003e20000100800 */
[----:B0-----:R-:W-:Y:S01]  /*133b0*/  LOP3.LUT R4, R0, 0x30, RZ, 0xc0, !PT ;  /* 0x0000003000047812 */ /* 0x001fe200078ec0ff */
[----:B------:R-:W-:-:S05]  /*133c0*/  IMAD.MOV.U32 R0, RZ, RZ, 0x20 ;  /* 0x00000020ff007424 */ /* 0x000fca00078e00ff */
[----:B------:R-:W-:Y:S01]  /*133d0*/  SEL R0, R0, 0xffffffe0, !P1 ;  /* 0xffffffe000007807 */ /* 0x000fe20004800000 */
[----:B-1----:R-:W-:-:S05]  /*133e0*/  IMAD.SHL.U32 R3, R9, 0x2, RZ ;  /* 0x0000000209037824 */ /* 0x002fca00078e00ff */
[----:B------:R-:W-:Y:S01]  /*133f0*/  LOP3.LUT R2, R2, 0x30, R3, 0x78, !PT ;  /* 0x0000003002027812 */ /* 0x000fe200078e7803 */
[----:B------:R-:W-:-:S03]  /*13400*/  IMAD.MOV.U32 R3, RZ, RZ, 0x40 ;  /* 0x00000040ff037424 */ /* 0x000fc600078e00ff */
[----:B------:R-:W-:Y:S02]  /*13410*/  IADD3 R2, R17, R7, R2 ;  /* 0x0000000711027210 */ /* 0x000fe40007ffe002 */
[----:B------:R-:W-:-:S03]  /*13420*/  SEL R3, R3, 0xffffffc0, !P2 ;  /* 0xffffffc003037807 */ /* 0x000fc60005000000 */
[----:B------:R0:W-:Y:S04]  /*13430*/  STL [R1+0x1c], R2 ;  /* 0x00001c0201007387 */ /* 0x0001e80000100800 */
[----:B------:R1:W-:Y:S04]  /*13440*/  STL [R1+0x8], R0 ;  /* 0x0000080001007387 */ /* 0x0003e80000100800 */
[----:B------:R-:W-:Y:S01]  /*13450*/  STL [R1+0x14], R3 ;  /* 0x0000140301007387 */ /* 0x000fe20000100800 */
[----:B0-----:R-:W-:Y:S02]  /*13460*/  IMAD.SHL.U32 R2, R9, 0x20, RZ ;  /* 0x0000002009027824 */ /* 0x001fe400078e00ff */
[----:B-1----:R-:W-:-:S03]  /*13470*/  IMAD.U32 R0, RZ, RZ, UR6 ;  /* 0x00000006ff007e24 */ /* 0x002fc6000f8e00ff */
[----:B------:R-:W-:Y:S02]  /*13480*/  LOP3.LUT R2, R5, 0x60, R2, 0xf8, !PT ;  /* 0x0000006005027812 */ /* 0x000fe400078ef802 */
[C---:B------:R-:W-:Y:S01]  /*13490*/  LOP3.LUT R2, R4.reuse, 0x40, RZ, 0xfc, !PT ;  /* 0x0000004004027812 */ /* 0x040fe200078efcff */
[----:B------:R0:W-:Y:S04]  /*134a0*/  STL [R1+0x20], R0 ;  /* 0x0000200001007387 */ /* 0x0001e80000100800 */
[----:B------:R1:W-:Y:S01]  /*134b0*/  STL [R1+0x24], RZ ;  /* 0x000024ff01007387 */ /* 0x0003e20000100800 */
[----:B0-----:R-:W-:-:S07]  /*134c0*/  LOP3.LUT R0, R4, 0x80, RZ, 0xfc, !PT ;  /* 0x0000008004007812 */ /* 0x001fce00078efcff */
.L_x_1144:
[----:B--2---:R-:W2:Y:S01]  /*134d0*/  LDL R0, [R1+0x20] ;  /* 0x0000200001007983 */ /* 0x004ea20000100800 */
[----:B------:R-:W-:Y:S02]  /*134e0*/  ULDC UR8, c[0x0][0xc60] ;  /* 0x0003180000087ab9 */ /* 0x000fe40000000800 */
[----:B------:R-:W-:-:S11]  /*134f0*/  UISETP.NE.AND UP0, UPT, UR8, 0x1, UPT ;  /* 0x000000010800788c */ /* 0x000fd6000bf05270 */
[----:B------:R-:W-:Y:S01]  /*13500*/  @UP0 ULDC UR4, c[0x0][0xc64] ;  /* 0x0003190000040ab9 */ /* 0x000fe20000000800 */
[----:B------:R-:W-:Y:S01]  /*13510*/  @UP0 ULDC UR9, c[0x0][0xc68] ;  /* 0x00031a0000090ab9 */ /* 0x000fe20000000800 */
[C---:B--2---:R-:W-:Y:S02]  /*13520*/  R2UR UR7, R0.reuse ;  /* 0x00000000000772ca */ /* 0x044fe400000e0000 */
[----:B------:R-:W-:-:S11]  /*13530*/  R2UR UR6, R0 ;  /* 0x00000000000672ca */ /* 0x000fd600000e0000 */
[----:B------:R-:W-:-:S04]  /*13540*/  UIMAD.WIDE.U32 UR4, UR7, UR4, URZ ;  /* 0x00000004070472a5 */ /* 0x000fc8000f8e003f */
[----:B------:R-:W-:-:S03]  /*13550*/  @UP0 USHF.R.U32.HI UR7, URZ, UR9, UR5 ;  /* 0x000000093f070299 */ /* 0x000fc60008011605 */
[----:B------:R-:W-:Y:S02]  /*13560*/  ULDC UR4, c[0x0][0xc78] ;  /* 0x00031e0000047ab9 */ /* 0x000fe40000000800 */
[----:B------:R-:W-:Y:S02]  /*13570*/  UISETP.GE.AND UP0, UPT, UR7, UR4, UPT ;  /* 0x000000040700728c */ /* 0x000fe4000bf06270 */
[----:B------:R-:W-:-:S04]  /*13580*/  UIADD3 UR4, -UR7, URZ, URZ ;  /* 0x0000003f07047290 */ /* 0x000fc8000fffe13f */
[----:B------:R-:W-:Y:S01]  /*13590*/  PLOP3.LUT P0, PT, PT, PT, UP0, 0x80, 0x0 ;  /* 0x000000000000781c */ /* 0x000fe20003f0f008 */
[----:B------:R-:W-:-:S12]  /*135a0*/  UIMAD UR8, UR8, UR4, UR6 ;  /* 0x00000004080872a4 */ /* 0x000fd8000f8e0206 */
[----:B0-----:R-:W-:Y:S05]  /*135b0*/  @!P0 BRA `(.L_x_1074) ;  /* 0x0000000000208947 */ /* 0x001fea0003800000 */
        /* <DEDUP_REMOVED lines=8> */
.L_x_1074:
[----:B------:R-:W-:Y:S01]  /*13640*/  ULDC UR9, c[0x0][0xc54] ;  /* 0x0003150000097ab9 */ /* 0x000fe20000000800 */
[----:B------:R-:W-:Y:S01]  /*13650*/  UMOV UR6, UR8 ;  /* 0x0000000800067c82 */ /* 0x000fe20008000000 */
[----:B------:R-:W-:-:S11]  /*13660*/  UISETP.NE.AND UP0, UPT, UR9, 0x1, UPT ;  /* 0x000000010900788c */ /* 0x000fd6000bf05270 */
[----:B------:R-:W-:Y:S02]  /*13670*/  @UP0 ULDC.64 UR10, c[0x0][0xc58] ;  /* 0x00031600000a0ab9 */ /* 0x000fe40000000a00 */
[----:B------:R-:W-:-:S04]  /*13680*/  UIMAD.WIDE.U32 UR4, UR8, UR10, URZ ;  /* 0x0000000a080472a5 */ /* 0x000fc8000f8e003f */
[----:B------:R-:W-:-:S04]  /*13690*/  @UP0 USHF.R.U32.HI UR6, URZ, UR11, UR5 ;  /* 0x0000000b3f060299 */ /* 0x000fc80008011605 */
[----:B------:R-:W-:-:S12]  /*136a0*/  UIMAD UR4, UR6, UR9, URZ ;  /* 0x00000009060472a4 */ /* 0x000fd8000f8e023f */
.L_x_1075:
[----:B------:R-:W-:Y:S02]  /*136b0*/  UIADD3 UR4, UR8, -UR4, URZ ;  /* 0x8000000408047290 */ /* 0x000fe4000fffe03f */
[----:B------:R-:W-:Y:S01]  /*136c0*/  ULOP3.LUT UR5, URZ, UR6, URZ, 0x33, !UPT ;  /* 0x000000063f057292 */ /* 0x000fe2000f8e333f */
[----:B------:R-:W-:Y:S01]  /*136d0*/  ULDC UR14, c[0x0][0xc48] ;  /* 0x00031200000e7ab9 */ /* 0x000fe20000000800 */
[----:B------:R-:W-:Y:S01]  /*136e0*/  ULDC UR8, c[0x0][0x448] ;  /* 0x0001120000087ab9 */ /* 0x000fe20000000800 */
[----:B------:R-:W-:Y:S01]  /*136f0*/  ULDC UR42, c[0x0][0xc3c] ;  /* 0x00030f00002a7ab9 */ /* 0x000fe20000000800 */
[----:B------:R-:W-:Y:S02]  /*13700*/  UISETP.NE.AND UP2, UPT, UR14, 0x1, UPT ;  /* 0x000000010e00788c */ /* 0x000fe4000bf45270 */
[----:B------:R-:W-:Y:S02]  /*13710*/  UISETP.NE.AND UP1, UPT, UR8, 0x1, UPT ;  /* 0x000000010800788c */ /* 0x000fe4000bf25270 */
[----:B------:R-:W-:Y:S01]  /*13720*/  UIADD3 UR42, UR5, UR42, URZ ;  /* 0x0000002a052a7290 */ /* 0x000fe2000fffe03f */
[----:B------:R-:W-:Y:S01]  /*13730*/  ULDC.64 UR10, c[0x0][0x418] ;  /* 0x00010600000a7ab9 */ /* 0x000fe20000000a00 */
[----:B------:R-:W-:Y:S01]  /*13740*/  ULDC UR13, c[0x0][0xc54] ;  /* 0x00031500000d7ab9 */ /* 0x000fe20000000800 */
[----:B------:R-:W-:-:S02]  /*13750*/  UISETP.NE.U32.AND UP0, UPT, UR10, URZ, UPT ;  /* 0x0000003f0a00728c */ /* 0x000fc4000bf05070 */
[----:B------:R-:W-:Y:S02]  /*13760*/  UIMAD UR13, UR7, UR13, UR4 ;  /* 0x0000000d070d72a4 */ /* 0x000fe4000f8e0204 */
[----:B------:R-:W-:Y:S01]  /*13770*/  USHF.L.U32 UR42, UR42, 0x7, URZ ;  /* 0x000000072a2a7899 */ /* 0x000fe2000800063f */
[----:B------:R-:W-:Y:S01]  /*13780*/  ULDC.64 UR4, c[0x0][0x9e0] ;  /* 0x0002780000047ab9 */ /* 0x000fe20000000a00 */
[----:B------:R-:W-:Y:S02]  /*13790*/  UISETP.NE.AND.EX UP0, UPT, UR11, URZ, UPT, UP0 ;  /* 0x0000003f0b00728c */ /* 0x000fe4000bf05300 */
[----:B------:R-:W-:Y:S02]  /*137a0*/  UISETP.GE.AND UP3, UPT, UR5, 0x1, UPT ;  /* 0x000000010500788c */ /* 0x000fe4000bf66270 */
[----:B------:R-:W-:Y:S01]  /*137b0*/  UIADD3 UR12, UR42, 0x7f, URZ ;  /* 0x0000007f2a0c7890 */ /* 0x000fe2000fffe03f */
[----:B------:R-:W-:Y:S01]  /*137c0*/  ULDC UR10, c[0x0][0x424] ;  /* 0x00010900000a7ab9 */ /* 0x000fe20000000800 */
[----:B------:R-:W-:Y:S01]  /*137d0*/  ULDC UR6, c[0x0][0x288] ;  /* 0x0000a20000067ab9 */ /* 0x000fe20000000800 */
[----:B------:R-:W-:Y:S01]  /*137e0*/  @UP2 ULDC UR8, c[0x0][0xc4c] ;  /* 0x0003130000082ab9 */ /* 0x000fe20000000800 */
[----:B------:R-:W-:Y:S01]  /*137f0*/  @UP1 ULDC UR11, c[0x0][0x44c] ;  /* 0x00011300000b1ab9 */ /* 0x000fe20000000800 */
[----:B------:R-:W-:Y:S01]  /*13800*/  USEL UR15, UR10, 0x1, UP0 ;  /* 0x000000010a0f7887 */ /* 0x000fe20008000000 */
[----:B------:R-:W-:Y:S01]  /*13810*/  PLOP3.LUT P1, PT, PT, PT, UP3, 0x80, 0x0 ;  /* 0x000000000000781c */ /* 0x000fe20003f2f038 */
[----:B------:R-:W-:-:S02]  /*13820*/  UIADD3 UR16, -UR6, 0x1, URZ ;  /* 0x0000000106107890 */ /* 0x000fc4000fffe13f */
[----:B------:R-:W-:Y:S02]  /*13830*/  UIMAD.WIDE.U32 UR8, UR13, UR8, URZ ;  /* 0x000000080d0872a5 */ /* 0x000fe4000f8e003f */
[----:B------:R-:W-:Y:S01]  /*13840*/  UIMAD.WIDE.U32 UR10, UR12, UR11, URZ ;  /* 0x0000000b0c0a72a5 */ /* 0x000fe2000f8e003f */
[----:B------:R-:W-:Y:S01]  /*13850*/  ULDC UR7, c[0x0][0x2f0] ;  /* 0x0000bc0000077ab9 */ /* 0x000fe20000000800 */
[----:B------:R-:W-:Y:S01]  /*13860*/  @UP2 ULDC UR17, c[0x0][0xc50] ;  /* 0x0003140000112ab9 */ /* 0x000fe20000000800 */
[----:B------:R-:W-:Y:S01]  /*13870*/  @UP1 ULDC UR18, c[0x0][0x450] ;  /* 0x0001140000121ab9 */ /* 0x000fe20000000800 */
[----:B------:R-:W-:Y:S01]  /*13880*/  UMOV UR44, UR13 ;  /* 0x0000000d002c7c82 */ /* 0x000fe20008000000 */
[----:B------:R-:W-:Y:S02]  /*13890*/  UIMAD UR16, UR15, UR7, UR16 ;  /* 0x000000070f1072a4 */ /* 0x000fe4000f8e0210 */
[----:B------:R-:W-:Y:S02]  /*138a0*/  @UP2 USHF.R.U32.HI UR44, URZ, UR17, UR9 ;  /* 0x000000113f2c2299 */ /* 0x000fe40008011609 */
[----:B------:R-:W-:-:S02]  /*138b0*/  @UP1 USHF.R.U32.HI UR12, URZ, UR18, UR11 ;  /* 0x000000123f0c1299 */ /* 0x000fc4000801160b */
[----:B------:R-:W-:Y:S02]  /*138c0*/  UIADD3 UR36, -UR44, URZ, URZ ;  /* 0x0000003f2c247290 */ /* 0x000fe4000fffe13f */
[----:B------:R-:W-:Y:S02]  /*138d0*/  UIADD3 UR12, UR16, UR12, URZ ;  /* 0x0000000c100c7290 */ /* 0x000fe4000fffe03f */
[----:B------:R-:W-:Y:S02]  /*138e0*/  UIMAD UR36, UR14, UR36, UR13 ;  /* 0x000000240e2472a4 */ /* 0x000fe4000f8e020d */
[----:B------:R-:W-:Y:S01]  /*138f0*/  UIADD3 UR4, UR12, UR4, URZ ;  /* 0x000000040c047290 */ /* 0x000fe2000fffe03f */
[----:B------:R-:W-:Y:S11]  /*13900*/  @!P1 BRA `(.L_x_1076) ;  /* 0x0000000000449947 */ /* 0x000ff60003800000 */
        /* <DEDUP_REMOVED lines=10> */
.L_x_1077:
[----:B------:R-:W-:-:S11]  /*139b0*/  UISETP.NE.AND UP0, UPT, UR5, 0x1, UPT ;  /* 0x000000010500788c */ /* 0x000fd6000bf05270 */
[----:B------:R-:W-:Y:S02]  /*139c0*/  @UP0 ULDC.64 UR12, c[0x0][0x9e8] ;  /* 0x00027a00000c0ab9 */ /* 0x000fe40000000a00 */
[----:B------:R-:W-:-:S04]  /*139d0*/  UIMAD.WIDE.U32 UR8, UR10, UR12, URZ ;  /* 0x0000000c0a0872a5 */ /* 0x000fc8000f8e003f */
[----:B------:R-:W-:-:S12]  /*139e0*/  @UP0 USHF.R.U32.HI UR10, URZ, UR13, UR9 ;  /* 0x0000000d3f0a0299 */ /* 0x000fd80008011609 */
.L_x_1078:
[----:B------:R-:W-:-:S04]  /*139f0*/  UIMAD UR10, UR10, UR5, UR5 ;  /* 0x000000050a0a72a4 */ /* 0x000fc8000f8e0205 */
[----:B------:R-:W-:-:S04]  /*13a00*/  UISETP.LT.AND UP0, UPT, UR4, UR10, UPT ;  /* 0x0000000a0400728c */ /* 0x000fc8000bf01270 */
[----:B------:R-:W-:-:S12]  /*13a10*/  USEL UR4, UR4, UR10, UP0 ;  /* 0x0000000a04047287 */ /* 0x000fd80008000000 */
.L_x_1076:
[----:B------:R-:W-:Y:S02]  /*13a20*/  UIMAD UR12, UR15, UR7, 0x7f ;  /* 0x0000007f0f0c74a4 */ /* 0x000fe4000f8e0207 */
[----:B------:R-:W-:Y:S02]  /*13a30*/  UIADD3 UR4, UR4, 0x7f, URZ ;  /* 0x0000007f04047890 */ /* 0x000fe4000fffe03f */
[----:B------:R-:W-:Y:S02]  /*13a40*/  USHF.R.S32.HI UR13, URZ, 0x1f, UR12 ;  /* 0x0000001f3f0d7899 */ /* 0x000fe4000801140c */
[----:B------:R-:W-:Y:S01]  /*13a50*/  USHF.R.S32.HI UR10, URZ, 0x1f, UR4 ;  /* 0x0000001f3f0a7899 */ /* 0x000fe20008011404 */
[----:B------:R-:W-:Y:S01]  /*13a60*/  @UP1 ULDC UR8, c[0x0][0x44c] ;  /* 0x0001130000081ab9 */ /* 0x000fe20000000800 */
[----:B------:R-:W-:Y:S02]  /*13a70*/  ULEA.HI UR13, UR13, UR12, URZ, 0x7 ;  /* 0x0000000c0d0d7291 */ /* 0x000fe4000f8f383f */
[----:B------:R-:W-:-:S02]  /*13a80*/  UIMAD.WIDE.U32 UR8, UR42, UR8, URZ ;  /* 0x000000082a0872a5 */ /* 0x000fc4000f8e003f */
[----:B------:R-:W-:Y:S01]  /*13a90*/  ULEA.HI UR10, UR10, UR4, URZ, 0x7 ;  /* 0x000000040a0a7291 */ /* 0x000fe2000f8f383f */
[----:B------:R-:W-:Y:S01]  /*13aa0*/  @UP1 ULDC UR14, c[0x0][0x450] ;  /* 0x00011400000e1ab9 */ /* 0x000fe20000000800 */
[----:B------:R-:W-:Y:S01]  /*13ab0*/  UMOV UR11, UR42 ;  /* 0x0000002a000b7c82 */ /* 0x000fe20008000000 */
[----:B------:R-:W-:Y:S02]  /*13ac0*/  UIMAD UR4, UR15, UR7, -UR6 ;  /* 0x000000070f0472a4 */ /* 0x000fe4000f8e0a06 */
[----:B------:R-:W-:Y:S02]  /*13ad0*/  USHF.R.S32.HI UR13, URZ, 0x7, UR13 ;  /* 0x000000073f0d7899 */ /* 0x000fe4000801140d */
[----:B------:R-:W-:Y:S02]  /*13ae0*/  USHF.R.S32.HI UR10, URZ, 0x7, UR10 ;  /* 0x000000073f0a7899 */ /* 0x000fe4000801140a */
[----:B------:R-:W-:Y:S02]  /*13af0*/  @UP1 USHF.R.U32.HI UR11, URZ, UR14, UR9 ;  /* 0x0000000e3f0b1299 */ /* 0x000fe40008011609 */
[----:B------:R-:W-:-:S02]  /*13b00*/  UISETP.LT.AND UP0, UPT, UR13, UR10, UPT ;  /* 0x0000000a0d00728c */ /* 0x000fc4000bf01270 */
[----:B------:R-:W-:Y:S01]  /*13b10*/  UIADD3 UR4, UR4, UR11, URZ ;  /* 0x0000000b04047290 */ /* 0x000fe2000fffe03f */
[----:B------:R-:W-:Y:S01]  /*13b20*/  ULDC UR8, c[0x0][0x9dc] ;  /* 0x0002770000087ab9 */ /* 0x000fe20000000800 */
[----:B------:R-:W-:Y:S02]  /*13b30*/  USEL UR41, UR13, UR10, UP0 ;  /* 0x0000000a0d297287 */ /* 0x000fe40008000000 */
        /* <DEDUP_REMOVED lines=12> */
.L_x_1080:
[----:B------:R-:W-:-:S11]  /*13c00*/  UISETP.NE.AND UP0, UPT, UR5, 0x1, UPT ;  /* 0x000000010500788c */ /* 0x000fd6000bf05270 */
[----:B------:R-:W-:Y:S02]  /*13c10*/  @UP0 ULDC.64 UR10, c[0x0][0x9e8] ;  /* 0x00027a00000a0ab9 */ /* 0x000fe40000000a00 */
[----:B------:R-:W-:-:S04]  /*13c20*/  UIMAD.WIDE.U32 UR6, UR4, UR10, URZ ;  /* 0x0000000a040672a5 */ /* 0x000fc8000f8e003f */
[----:B------:R-:W-:-:S12]  /*13c30*/  @UP0 USHF.R.U32.HI UR4, URZ, UR11, UR7 ;  /* 0x0000000b3f040299 */ /* 0x000fd80008011607 */
.L_x_1081:
[----:B------:R-:W-:-:S04]  /*13c40*/  UIMAD UR4, UR4, UR5, URZ ;  /* 0x00000005040472a4 */ /* 0x000fc8000f8e023f */
[----:B------:R-:W-:-:S04]  /*13c50*/  UISETP.LT.AND UP0, UPT, UR8, UR4, UPT ;  /* 0x000000040800728c */ /* 0x000fc8000bf01270 */
[----:B------:R-:W-:-:S12]  /*13c60*/  USEL UR8, UR8, UR4, !UP0 ;  /* 0x0000000408087287 */ /* 0x000fd8000c000000 */
.L_x_1079:
[----:B------:R-:W-:Y:S01]  /*13c70*/  USHF.R.S32.HI UR4, URZ, 0x1f, UR8 ;  /* 0x0000001f3f047899 */ /* 0x000fe20008011408 */
[----:B------:R-:W-:Y:S03]  /*13c80*/  BSSY B7, `(.L_x_1082) ;  /* 0x0000353000077945 */ /* 0x000fe60003800000 */
[----:B------:R-:W-:-:S04]  /*13c90*/  ULEA.HI UR4, UR4, UR8, URZ, 0x7 ;  /* 0x0000000804047291 */ /* 0x000fc8000f8f383f */
[----:B------:R-:W-:-:S04]  /*13ca0*/  USHF.R.S32.HI UR4, URZ, 0x7, UR4 ;  /* 0x000000073f047899 */ /* 0x000fc80008011404 */
[----:B------:R-:W-:-:S04]  /*13cb0*/  UISETP.LT.AND UP0, UPT, URZ, UR4, UPT ;  /* 0x000000043f00728c */ /* 0x000fc8000bf01270 */
[----:B------:R-:W-:-:S04]  /*13cc0*/  USEL UR40, URZ, UR4, !UP0 ;  /* 0x000000043f287287 */ /* 0x000fc8000c000000 */
[----:B------:R-:W-:-:S06]  /*13cd0*/  UISETP.GT.AND UP0, UPT, UR41, UR40, UPT ;  /* 0x000000282900728c */ /* 0x000fcc000bf04270 */
[----:B------:R-:W-:-:S13]  /*13ce0*/  PLOP3.LUT P0, PT, PT, PT, UP0, 0x80, 0x0 ;  /* 0x000000000000781c */ /* 0x000fda0003f0f008 */
[----:B------:R-:W-:Y:S05]  /*13cf0*/  @P0 BRA `(.L_x_1083) ;  /* 0x0000000000480947 */ /* 0x000fea0003800000 */
[----:B------:R-:W0:Y:S02]  /*13d00*/  S2R R0, SR_TID.X ;  /* 0x0000000000007919 */ /* 0x000e240000002100 */
[----:B0-----:R-:W-:-:S04]  /*13d10*/  LOP3.LUT R0, R0, 0x7f, RZ, 0xc0, !PT ;  /* 0x0000007f00007812 */ /* 0x001fc800078ec0ff */
[----:B------:R-:W-:-:S13]  /*13d20*/  ISETP.NE.AND P0, PT, R0, RZ, PT ;  /* 0x000000ff0000720c */ /* 0x000fda0003f05270 */
[----:B------:R-:W-:Y:S05]  /*13d30*/  @P0 BRA `(.L_x_1084) ;  /* 0x00000034001c0947 */ /* 0x000fea0003800000 */
[----:B------:R-:W0:Y:S01]  /*13d40*/  S2R R3, SR_LANEID ;  /* 0x0000000000037919 */ /* 0x000e220000000000 */
[----:B------:R-:W-:Y:S01]  /*13d50*/  VOTEU.ANY UR4, UPT, PT ;  /* 0x0000000000047886 */ /* 0x000fe200038e0100 */
[----:B------:R-:W2:Y:S01]  /*13d60*/  LDC.64 R4, c[0x0][0xc80] ;  /* 0x00032000ff047b82 */ /* 0x000ea20000000a00 */
[----:B------:R-:W0:Y:S08]  /*13d70*/  FLO.U32 R0, UR4 ;  /* 0x0000000400007d00 */ /* 0x000e3000080e0000 */
[----:B------:R-:W2:Y:S01]  /*13d80*/  POPC R2, UR4 ;  /* 0x0000000400027d09 */ /* 0x000ea20008000000 */
[----:B0-----:R-:W-:-:S13]  /*13d90*/  ISETP.EQ.U32.AND P1, PT, R0, R3, PT ;  /* 0x000000030000720c */ /* 0x001fda0003f22070 */
[----:B--2---:R-:W2:Y:S01]  /*13da0*/  @P1 ATOMG.E.ADD.STRONG.GPU PT, R5, desc[UR48][R4.64], R2 ;  /* 0x00000002040519a8 */ /* 0x004ea200081ee1f0 */
[----:B------:R-:W0:Y:S02]  /*13db0*/  S2R R3, SR_LTMASK ;  /* 0x0000000000037919 */ /* 0x000e240000003900 */
[----:B0-----:R-:W-:-:S06]  /*13dc0*/  LOP3.LUT R3, R3, UR4, RZ, 0xc0, !PT ;  /* 0x0000000403037c12 */ /* 0x001fcc000f8ec0ff */
[----:B------:R-:W0:Y:S01]  /*13dd0*/  POPC R3, R3 ;  /* 0x0000000300037309 */ /* 0x000e220000000000 */
[----:B--2---:R-:W0:Y:S02]  /*13de0*/  SHFL.IDX PT, R0, R5, R0, 0x1f ;  /* 0x00001f0005007589 */ /* 0x004e2400000e0000 */
[----:B0-----:R-:W-:-:S05]  /*13df0*/  IADD3 R0, R0, UR43, R3 ;  /* 0x0000002b00007c10 */ /* 0x001fca000fffe003 */
[----:B------:R0:W-:Y:S01]  /*13e00*/  STL [R1+0x20], R0 ;  /* 0x0000200001007387 */ /* 0x0001e20000100800 */
[----:B------:R-:W-:Y:S05]  /*13e10*/  BRA `(.L_x_1084) ;  /* 0x0000003000e47947 */ /* 0x000fea0003800000 */
.L_x_1083:
[----:B------:R-:W-:Y:S01]  /*13e20*/  VIADD R0, R17, 0x1e400 ;  /* 0x0001e40011007836 */ /* 0x000fe20000000000 */
[----:B------:R-:W-:Y:S04]  /*13e30*/  BSSY B6, `(.L_x_1085) ;  /* 0x0000013000067945 */ /* 0x000fe80003800000 */
        /* <DEDUP_REMOVED lines=18> */
.L_x_1086:
[----:B------:R-:W-:Y:S05]  /*13f60*/  BSYNC B6 ;  /* 0x0000000000067941 */ /* 0x000fea0003800000 */
.L_x_1085:
[----:B------:R-:W2:Y:S01]  /*13f70*/  LDL.LU R16, [R1] ;  /* 0x0000000001107983 */ /* 0x000ea20000300800 */
[----:B------:R-:W-:Y:S01]  /*13f80*/  VIADD R0, R17, 0xc400 ;  /* 0x0000c40011007836 */ /* 0x000fe20000000000 */
[----:B------:R-:W-:Y:S04]  /*13f90*/  BSSY B6, `(.L_x_1087) ;  /* 0x0000016000067945 */ /* 0x000fe80003800000 */
[----:B------:R-:W-:Y:S02]  /*13fa0*/  LOP3.LUT P0, RZ, R0, 0x1bf, RZ, 0xc0, !PT ;  /* 0x000001bf00ff7812 */ /* 0x000fe4000780c0ff */
[----:B--2---:R-:W-:-:S11]  /*13fb0*/  LOP3.LUT R16, R16, 0xfffffffe, RZ, 0xc0, !PT ;  /* 0xfffffffe10107812 */ /* 0x004fd600078ec0ff */
[----:B------:R-:W-:-:S05]  /*13fc0*/  @P0 LOP3.LUT R16, R16, 0x1, RZ, 0xfc, !PT ;  /* 0x0000000110100812 */ /* 0x000fca00078efcff */
[----:B------:R0:W-:Y:S01]  /*13fd0*/  STL [R1], R16 ;  /* 0x0000001001007387 */ /* 0x0001e20000100800 */
        /* <DEDUP_REMOVED lines=16> */
[----:B012---:R-:W-:Y:S05]  /*140e0*/  CALL.ABS.NOINC R2 ;  /* 0x0000000002007343 */ /* 0x007fea0003c00000 */
.L_x_1088:
[----:B------:R-:W-:Y:S05]  /*140f0*/  BSYNC B6 ;  /* 0x0000000000067941 */ /* 0x000fea0003800000 */
.L_x_1087:
        /* <DEDUP_REMOVED lines=20> */
.L_x_1090:
[----:B------:R-:W-:Y:S05]  /*14240*/  BSYNC B6 ;  /* 0x0000000000067941 */ /* 0x000fea0003800000 */
.L_x_1089:
[----:B------:R-:W-:Y:S01]  /*14250*/  LOP3.LUT P6, RZ, R16, 0x1, RZ, 0xc0, !PT ;  /* 0x0000000110ff7812 */ /* 0x000fe200078cc0ff */
[----:B------:R-:W-:-:S12]  /*14260*/  BSSY B6, `(.L_x_1091) ;  /* 0x0000012000067945 */ /* 0x000fd80003800000 */
        /* <DEDUP_REMOVED lines=17> */
.L_x_1092:
[----:B------:R-:W-:Y:S05]  /*14380*/  BSYNC B6 ;  /* 0x0000000000067941 */ /* 0x000fea0003800000 */
.L_x_1091:
[----:B------:R-:W-:Y:S01]  /*14390*/  ULDC.64 UR4, c[0x0][0x9f8] ;  /* 0x00027e0000047ab9 */ /* 0x000fe20000000a00 */
[----:B------:R-:W-:Y:S01]  /*143a0*/  IMAD.U32 R8, RZ, RZ, UR44 ;  /* 0x0000002cff087e24 */ /* 0x000fe2000f8e00ff */
[----:B------:R-:W-:Y:S01]  /*143b0*/  UISETP.NE.U32.AND UP0, UPT, UR4, URZ, UPT ;  /* 0x0000003f0400728c */ /* 0x000fe2000bf05070 */
[----:B------:R-:W-:-:S03]  /*143c0*/  IMAD.MOV.U32 R0, RZ, RZ, R16 ;  /* 0x000000ffff007224 */ /* 0x000fc600078e0010 */
[----:B------:R-:W-:-:S06]  /*143d0*/  UISETP.NE.AND.EX UP0, UPT, UR5, URZ, UPT, UP0 ;  /* 0x0000003f0500728c */ /* 0x000fcc000bf05300 */
[----:B------:R-:W-:-:S05]  /*143e0*/  PLOP3.LUT P0, PT, PT, PT, UP0, 0x80, 0x0 ;  /* 0x000000000000781c */ /* 0x000fca0003f0f008 */
[----:B------:R-:W-:Y:S02]  /*143f0*/  @UP0 ULDC.64 UR4, c[0x0][0x9f8] ;  /* 0x00027e0000040ab9 */ /* 0x000fe40000000a00 */
[----:B------:R-:W-:-:S06]  /*14400*/  @UP0 UIMAD.WIDE UR4, UR44, 0x4, UR4 ;  /* 0x000000042c0408a5 */ /* 0x000fcc000f8e0204 */
[----:B------:R-:W-:Y:S02]  /*14410*/  IMAD.U32 R2, RZ, RZ, UR4 ;  /* 0x00000004ff027e24 */ /* 0x000fe4000f8e00ff */
[----:B------:R-:W-:-:S05]  /*14420*/  IMAD.U32 R3, RZ, RZ, UR5 ;  /* 0x00000005ff037e24 */ /* 0x000fca000f8e00ff */
[----:B------:R2:W3:Y:S01]  /*14430*/  @P0 LDG.E R8, desc[UR48][R2.64] ;  /* 0x0000003002080981 */ /* 0x0004e2000c1e1900 */
[----:B------:R-:W-:Y:S01]  /*14440*/  LOP3.LUT R0, R0, 0xfffffffe, RZ, 0xc0, !PT ;  /* 0xfffffffe00007812 */ /* 0x000fe200078ec0ff */
[----:B------:R-:W-:Y:S01]  /*14450*/  UMOV UR4, 0xffffffff ;  /* 0xffffffff00047882 */ /* 0x000fe20000000000 */
[----:B------:R-:W4:Y:S01]  /*14460*/  S2R R4, SR_TID.X ;  /* 0x0000000000047919 */ /* 0x000f220000002100 */
[----:B--2---:R-:W2:Y:S02]  /*14470*/  LDC.64 R2, c[0x0][0x418] ;  /* 0x00010600ff027b82 */ /* 0x004ea40000000a00 */
[----:B--2---:R-:W-:Y:S02]  /*14480*/  ISETP.NE.U32.AND P0, PT, R2, RZ, PT ;  /* 0x000000ff0200720c */ /* 0x004fe40003f05070 */
[----:B----4-:R-:W-:Y:S02]  /*14490*/  SHF.R.U32.HI R4, RZ, 0x5, R4 ;  /* 0x00000005ff047819 */ /* 0x010fe40000011604 */
[----:B------:R-:W-:-:S02]  /*144a0*/  ISETP.NE.AND.EX P1, PT, R3, RZ, PT, P0 ;  /* 0x000000ff0300720c */ /* 0x000fc40003f25300 */
[----:B------:R-:W-:-:S11]  /*144b0*/  LOP3.LUT R4, R4, 0x3, RZ, 0xc0, !PT ;  /* 0x0000000304047812 */ /* 0x000fd600078ec0ff */
[----:B------:R-:W-:Y:S02]  /*144c0*/  @P1 LOP3.LUT R0, R0, 0x1, RZ, 0xfc, !PT ;  /* 0x0000000100001812 */ /* 0x000fe400078efcff */
[----:B---3--:R-:W-:Y:S01]  /*144d0*/  SHF.R.S32.HI R9, RZ, 0x1f, R8 ;  /* 0x0000001fff097819 */ /* 0x008fe20000011408 */
[----:B------:R2:W-:Y:S01]  /*144e0*/  STL [R1+0x4], R8 ;  /* 0x0000040801007387 */ /* 0x0005e20000100800 */
[----:B0-----:R-:W-:-:S03]  /*144f0*/  SEL R16, R8, RZ, !P1 ;  /* 0x000000ff08107207 */ /* 0x001fc60004800000 */
[----:B------:R2:W-:Y:S04]  /*14500*/  STL [R1+0xc], R9 ;  /* 0x00000c0901007387 */ /* 0x0005e80000100800 */
[----:B------:R2:W-:Y:S01]  /*14510*/  STL [R1], R0 ;  /* 0x0000000001007387 */ /* 0x0005e20000100800 */
[----:B------:R-:W-:Y:S05]  /*14520*/  BRA.DIV UR4, `(.L_x_1093) ;  /* 0x0000003604607947 */ /* 0x000fea000b800000 */
[----:B------:R0:W3:Y:S02]  /*14530*/  SHFL.IDX PT, R14, R4, RZ, 0x1f ;  /* 0x00001fff040e7589 */ /* 0x0000e400000e0000 */
.L_x_1163:
[----:B------:R-:W-:Y:S02]  /*14540*/  PLOP3.LUT P2, PT, PT, PT, PT, 0x8, 0x0 ;  /* 0x000000000000781c */ /* 0x000fe40003f4e170 */
[----:B--2---:R-:W-:Y:S02]  /*14550*/  LOP3.LUT R0, R0, 0xfffffffd, RZ, 0xc0, !PT ;  /* 0xfffffffd00007812 */ /* 0x004fe400078ec0ff */
[----:B---3--:R-:W-:-:S09]  /*14560*/  ISETP.NE.AND P0, PT, R14, RZ, PT ;  /* 0x000000ff0e00720c */ /* 0x008fd20003f05270 */
[----:B------:R-:W-:-:S05]  /*14570*/  @P2 LOP3.LUT R0, R0, 0x2, RZ, 0xfc, !PT ;  /* 0x0000000200002812 */ /* 0x000fca00078efcff */
[----:B------:R2:W-:Y:S01]  /*14580*/  STL [R1], R0 ;  /* 0x0000000001007387 */ /* 0x0005e20000100800 */
[----:B------:R-:W-:Y:S05]  /*14590*/  @P0 BRA `(.L_x_1094) ;  /* 0x0000000400bc0947 */ /* 0x000fea0003800000 */
[----:B------:R-:W-:-:S06]  /*145a0*/  UIADD3 UR4, UR41, -0x1, URZ ;  /* 0xffffffff29047890 */ /* 0x000fcc000fffe03f */
[----:B--2---:R-:W-:Y:S01]  /*145b0*/  IMAD.U32 R0, RZ, RZ, UR4 ;  /* 0x00000004ff007e24 */ /* 0x004fe2000f8e00ff */
[----:B------:R-:W-:-:S03]  /*145c0*/  UMOV UR4, 0xffffffff ;  /* 0xffffffff00047882 */ /* 0x000fc60000000000 */
[----:B------:R-:W-:Y:S05]  /*145d0*/  BRA.DIV UR4, `(.L_x_1095) ;  /* 0x0000003604547947 */ /* 0x000fea000b800000 */
[----:B------:R-:W-:-:S13]  /*145e0*/  ELECT P6, URZ, PT ;  /* 0x00000000003f782f */ /* 0x000fda00038c0000 */
.L_x_1166:
[----:B------:R-:W-:Y:S05]  /*145f0*/  @!P6 BRA `(.L_x_1094) ;  /* 0x0000000400a4e947 */ /* 0x000fea0003800000 */
[----:B------:R-:W-:Y:S01]  /*14600*/  IMAD.MOV.U32 R16, RZ, RZ, R8 ;  /* 0x000000ffff107224 */ /* 0x000fe200078e0008 */
[----:B------:R-:W-:Y:S06]  /*14610*/  @!P1 BRA `(.L_x_1096) ;  /* 0x0000000000449947 */ /* 0x000fec0003800000 */
[----:B------:R-:W2:Y:S01]  /*14620*/  LDC R7, c[0x0][0x43c] ;  /* 0x00010f00ff077b82 */ /* 0x000ea20000000800 */
[----:B------:R-:W-:Y:S01]  /*14630*/  ULDC.64 UR4, c[0x0][0x428] ;  /* 0x00010a0000047ab9 */ /* 0x000fe20000000a00 */
[----:B--2---:R-:W-:-:S13]  /*14640*/  ISETP.NE.AND P0, PT, R7, 0x1, PT ;  /* 0x000000010700780c */ /* 0x004fda0003f05270 */
[----:B0-----:R-:W0:Y:S02]  /*14650*/  @P0 LDC.64 R4, c[0x0][0x440] ;  /* 0x00011000ff040b82 */ /* 0x001e240000000a00 */
        /* <DEDUP_REMOVED lines=13> */
.L_x_1096:
[----:B0-----:R-:W-:Y:S01]  /*14730*/  IMAD R4, R18, 0x8, R17 ;  /* 0x0000000812047824 */ /* 0x001fe200078e0211 */
[----:B--2---:R-:W-:Y:S01]  /*14740*/  SHF.L.U32 R3, R19, 0x1f, RZ ;  /* 0x0000001f13037819 */ /* 0x004fe200000006ff */
[----:B------:R-:W0:Y:S03]  /*14750*/  S2R R8, SR_TID.X ;  /* 0x0000000000087919 */ /* 0x000e260000002100 */
[----:B------:R-:W2:Y:S01]  /*14760*/  SYNCS.PHASECHK.TRANS64.TRYWAIT P1, [R4+URZ+0x2a880], R3 ;  /* 0x02a88003040075a7 */ /* 0x000ea2000802017f */
[----:B0-----:R-:W-:-:S04]  /*14770*/  LOP3.LUT R8, R8, 0x7f, RZ, 0xc0, !PT ;  /* 0x0000007f08087812 */ /* 0x001fc800078ec0ff */
[----:B------:R-:W-:Y:S01]  /*14780*/  ISETP.NE.AND P0, PT, R8, RZ, PT ;  /* 0x000000ff0800720c */ /* 0x000fe20003f05270 */
[----:B--2---:R-:W-:-:S12]  /*14790*/  @!P1 BRA `(.L_x_1097) ;  /* 0x0000003400049947 */ /* 0x004fd80003800000 */
.L_x_1167:
        /* <DEDUP_REMOVED lines=8> */
.L_x_1098:
[----:B------:R-:W-:Y:S01]  /*14820*/  IMAD R2, R18, 0x6000, R17 ;  /* 0x0000600012027824 */ /* 0x000fe200078e0211 */
[----:B------:R-:W-:Y:S01]  /*14830*/  R2UR UR33, R4 ;  /* 0x00000000042172ca */ /* 0x000fe200000e0000 */
[----:B------:R-:W-:Y:S01]  /*14840*/  IMAD.SHL.U32 R0, R0, 0x80, RZ ;  /* 0x0000008000007824 */ /* 0x000fe200078e00ff */
[----:B-----5:R-:W-:Y:S01]  /*14850*/  R2UR UR37, R16 ;  /* 0x00000000102572ca */ /* 0x020fe200000e0000 */
[----:B------:R-:W-:Y:S01]  /*14860*/  UIADD3 UR4, UP0, UR46, 0x470, URZ ;  /* 0x000004702e047890 */ /* 0x000fe2000ff1e03f */
[----:B------:R-:W-:Y:S01]  /*14870*/  R2UR UR8, R2 ;  /* 0x00000000020872ca */ /* 0x000fe200000e0000 */
[----:B------:R-:W-:Y:S01]  /*14880*/  UMOV UR6, 0x0 ;  /* 0x0000000000067882 */ /* 0x000fe20000000000 */
[----:B------:R-:W-:Y:S01]  /*14890*/  R2UR UR35, R0 ;  /* 0x00000000002372ca */ /* 0x000fe200000e0000 */
[----:B------:R-:W-:Y:S01]  /*148a0*/  UIADD3.X UR5, URZ, UR47, URZ, UP0, !UPT ;  /* 0x0000002f3f057290 */ /* 0x000fe200087fe43f */
[----:B------:R-:W-:Y:S01]  /*148b0*/  UMOV UR7, 0x14f00000 ;  /* 0x14f0000000077882 */ /* 0x000fe20000000000 */
[----:B------:R-:W-:Y:S01]  /*148c0*/  UMOV UR34, URZ ;  /* 0x0000003f00227c82 */ /* 0x000fe20008000000 */
[----:B------:R-:W-:Y:S01]  /*148d0*/  UMOV UR18, 0x40 ;  /* 0x0000004000127882 */ /* 0x000fe20000000000 */
[----:B------:R-:W-:-:S02]  /*148e0*/  UMOV UR20, UR36 ;  /* 0x0000002400147c82 */ /* 0x000fc40008000000 */
[----:B------:R-:W-:Y:S02]  /*148f0*/  UIADD3 UR33, UR33, 0x2a870, URZ ;  /* 0x0002a87021217890 */ /* 0x000fe4000fffe03f */
[----:B------:R-:W-:Y:S01]  /*14900*/  UMOV UR21, UR37 ;  /* 0x0000002500157c82 */ /* 0x000fe20008000000 */
[----:B------:R-:W-:Y:S01]  /*14910*/  UMOV UR10, 0x80 ;  /* 0x00000080000a7882 */ /* 0x000fe20000000000 */
[----:B------:R-:W-:Y:S02]  /*14920*/  UIADD3 UR32, UR8, 0xc400, URZ ;  /* 0x0000c40008207890 */ /* 0x000fe4000fffe03f */
[----:B------:R-:W-:Y:S02]  /*14930*/  UIADD3 UR16, UR8, 0xe400, URZ ;  /* 0x0000e40008107890 */ /* 0x000fe4000fffe03f */
[----:B------:R-:W-:Y:S01]  /*14940*/  UIADD3 UR8, UR8, 0x10400, URZ ;  /* 0x0001040008087890 */ /* 0x000fe2000fffe03f */
[----:B------:R-:W-:Y:S01]  /*14950*/  UMOV UR17, UR33 ;  /* 0x0000002100117c82 */ /* 0x000fe20008000000 */
[----:B------:R-:W-:Y:S01]  /*14960*/  UMOV UR19, UR35 ;  /* 0x0000002300137c82 */ /* 0x000fe20008000000 */
[----:B------:R-:W-:Y:S01]  /*14970*/  UMOV UR12, UR36 ;  /* 0x00000024000c7c82 */ /* 0x000fe20008000000 */
[----:B------:R-:W-:Y:S01]  /*14980*/  UMOV UR13, UR37 ;  /* 0x00000025000d7c82 */ /* 0x000fe20008000000 */
[----:B------:R-:W-:Y:S01]  /*14990*/  UMOV UR9, UR33 ;  /* 0x0000002100097c82 */ /* 0x000fe20008000000 */
[----:B------:R-:W-:Y:S01]  /*149a0*/  UMOV UR11, UR35 ;  /* 0x00000023000b7c82 */ /* 0x000fe20008000000 */
[----:B------:R2:W-:Y:S01]  /*149b0*/  UTMALDG.4D [UR32], [UR4], desc[UR6] ;  /* 0x00000620040075b4 */ /* 0x0005e20008019000 */
[----:B------:R2:W-:Y:S01]  /*149c0*/  UTMALDG.4D [UR16], [UR4], desc[UR6] ;  /* 0x00000610040075b4 */ /* 0x0005e20008019000 */
[----:B------:R2:W-:Y:S01]  /*149d0*/  UTMALDG.4D [UR8], [UR4], desc[UR6] ;  /* 0x00000608040075b4 */ /* 0x0005e20008019000 */
[----:B------:R-:W3:Y:S02]  /*149e0*/  SYNCS.PHASECHK.TRANS64.TRYWAIT P1, [R4+URZ+0x2a840], R3 ;  /* 0x02a84003040075a7 */ /* 0x000ee4000802017f */
[----:B--23--:R-:W-:Y:S05]  /*149f0*/  @!P1 BRA `(.L_x_1099) ;  /* 0x0000003000809947 */ /* 0x00cfea0003800000 */
.L_x_1168:
[----:B------:R-:W-:Y:S05]  /*14a00*/  @P0 BRA `(.L_x_1100) ;  /* 0x00000000001c0947 */ /* 0x000fea0003800000 */
[----:B------:R-:W3:Y:S01]  /*14a10*/  S2R R5, SR_TID.X ;  /* 0x0000000000057919 */ /* 0x000ee20000002100 */
[----:B0-2---:R-:W-:-:S04]  /*14a20*/  IMAD.MOV.U32 R3, RZ, RZ, 0x6000 ;  /* 0x00006000ff037424 */ /* 0x005fc800078e00ff */
[----:B------:R4:W-:Y:S01]  /*14a30*/  SYNCS.ARRIVE.TRANS64 RZ, [R4+URZ+0x2a830], R3 ;  /* 0x02a8300304ff79a7 */ /* 0x0009e2000800003f */
[----:B---3--:R-:W-:-:S04]  /*14a40*/  LOP3.LUT R5, R5, 0x1f, RZ, 0xc0, !PT ;  /* 0x0000001f05057812 */ /* 0x008fc800078ec0ff */
[----:B------:R-:W-:-:S13]  /*14a50*/  ISETP.NE.AND P0, PT, R5, RZ, PT ;  /* 0x000000ff0500720c */ /* 0x000fda0003f05270 */
[----:B----4-:R-:W-:Y:S05]  /*14a60*/  @!P0 BRA `(.L_x_1100) ;  /* 0x0000000000048947 */ /* 0x010fea0003800000 */
[----:B------:R-:W-:Y:S01]  /*14a70*/  BPT.TRAP 0x1 ;  /* 0x000000040000795c */ /* 0x000fe20000300000 */
.L_x_1100:
[----:B0-2---:R-:W2:Y:S01]  /*14a80*/  LDL.LU R3, [R1] ;  /* 0x0000000001037983 */ /* 0x005ea20000300800 */
        /* <DEDUP_REMOVED lines=30> */
[----:B------:R3:W-:Y:S01]  /*14c70*/  STL [R1], R3 ;  /* 0x0000000301007387 */ /* 0x0007e20000100800 */
[----:B------:R-:W-:Y:S01]  /*14c80*/  NOP ;  /* 0x0000000000007918 */ /* 0x000fe20000000000 */
.L_x_1094:
[----:B--2---:R-:W-:Y:S01]  /*14c90*/  VIADD R0, R17, 0x18400 ;  /* 0x0001840011007836 */ /* 0x004fe20000000000 */
[----:B------:R-:W-:Y:S05]  /*14ca0*/  WARPSYNC.ALL ;  /* 0x0000000000007948 */ /* 0x000fea0003800000 */
[----:B------:R-:W-:Y:S01]  /*14cb0*/  BAR.SYNC.DEFER_BLOCKING 0x8, 0x180 ;  /* 0x0206000000007b1d */ /* 0x000fe20000010000 */
[----:B------:R-:W-:-:S05]  /*14cc0*/  LOP3.LUT P0, RZ, R0, 0x1bf, RZ, 0xc0, !PT ;  /* 0x000001bf00ff7812 */ /* 0x000fca000780c0ff */
[----:B------:R-:W-:Y:S08]  /*14cd0*/  BSSY B6, `(.L_x_1101) ;  /* 0x0000012000067945 */ /* 0x000ff00003800000 */
[----:B------:R-:W-:Y:S05]  /*14ce0*/  @!P0 BRA `(.L_x_1102) ;  /* 0x0000000000408947 */ /* 0x000fea0003800000 */
[----:B------:R-:W-:Y:S01]  /*14cf0*/  MOV R2, 0x0 ;  /* 0x0000000000027802 */ /* 0x000fe20000000f00 */
[----:B---3--:R-:W-:Y:S01]  /*14d00*/  ULDC.64 UR6, c[0x4][0xc0] ;  /* 0x0100300000067ab9 */ /* 0x008fe20000000a00 */
[----:B------:R-:W-:Y:S01]  /*14d10*/  ULDC.64 UR8, c[0x4][0xc8] ;  /* 0x0100320000087ab9 */ /* 0x000fe20000000a00 */
[----:B------:R-:W-:Y:S01]  /*14d20*/  ULDC.64 UR4, c[0x4][0x28] ;  /* 0x01000a0000047ab9 */ /* 0x000fe20000000a00 */
[----:B0-----:R-:W-:Y:S02]  /*14d30*/  IMAD.U32 R4, RZ, RZ, UR6 ;  /* 0x00000006ff047e24 */ /* 0x001fe4000f8e00ff */
        /* <DEDUP_REMOVED lines=11> */
.L_x_1102:
[----:B---3--:R-:W-:Y:S05]  /*14df0*/  BSYNC B6 ;  /* 0x0000000000067941 */ /* 0x008fea0003800000 */
.L_x_1101:
[----:B------:R-:W2:Y:S01]  /*14e00*/  S2R R2, SR_TID.X ;  /* 0x0000000000027919 */ /* 0x000ea20000002100 */
[----:B------:R-:W3:Y:S01]  /*14e10*/  LDC R7, c[0x0][0x448] ;  /* 0x00011200ff077b82 */ /* 0x000ee20000000800 */
[----:B------:R-:W-:Y:S01]  /*14e20*/  USHF.R.S32.HI UR4, URZ, 0x1f, UR36 ;  /* 0x0000001f3f047899 */ /* 0x000fe20008011424 */
[----:B------:R-:W-:Y:S01]  /*14e30*/  ULDC.64 UR8, c[0x0][0x2d8] ;  /* 0x0000b60000087ab9 */ /* 0x000fe20000000a00 */
[----:B------:R-:W4:Y:S02]  /*14e40*/  S2R R9, SR_TID.X ;  /* 0x0000000000097919 */ /* 0x000f240000002100 */
[----:B------:R-:W-:Y:S02]  /*14e50*/  UIMAD UR6, UR4, UR8, URZ ;  /* 0x00000008040672a4 */ /* 0x000fe4000f8e023f */
[----:B------:R-:W-:Y:S01]  /*14e60*/  UIMAD.WIDE.U32 UR4, UR36, UR8, URZ ;  /* 0x00000008240472a5 */ /* 0x000fe2000f8e003f */
[----:B------:R-:W1:Y:S01]  /*14e70*/  S2R R8, SR_TID.X ;  /* 0x0000000000087919 */ /* 0x000e620000002100 */
[----:B------:R-:W-:-:S02]  /*14e80*/  UIMAD UR6, UR36, UR9, UR6 ;  /* 0x00000009240672a4 */ /* 0x000fc4000f8e0206 */
[----:B------:R-:W-:Y:S02]  /*14e90*/  USHF.R.S32.HI UR7, URZ, 0x1f, UR44 ;  /* 0x0000001f3f077899 */ /* 0x000fe4000801142c */
[----:B------:R-:W-:Y:S01]  /*14ea0*/  UIADD3 UR5, UR5, UR6, URZ ;  /* 0x0000000605057290 */ /* 0x000fe2000fffe03f */
[----:B------:R-:W-:-:S03]  /*14eb0*/  ULDC.64 UR8, c[0x0][0x2e0] ;  /* 0x0000b80000087ab9 */ /* 0x000fc60000000a00 */
[----:B------:R-:W-:Y:S02]  /*14ec0*/  UIMAD.WIDE.U32 UR4, UR44, UR8, UR4 ;  /* 0x000000082c0472a5 */ /* 0x000fe4000f8e0004 */
[----:B------:R-:W-:-:S04]  /*14ed0*/  UIMAD UR6, UR7, UR8, URZ ;  /* 0x00000008070672a4 */ /* 0x000fc8000f8e023f */
[----:B------:R-:W-:Y:S01]  /*14ee0*/  UIMAD UR6, UR44, UR9, UR6 ;  /* 0x000000092c0672a4 */ /* 0x000fe2000f8e0206 */
[----:B---3--:R-:W-:Y:S01]  /*14ef0*/  ISETP.NE.AND P0, PT, R7, 0x1, PT ;  /* 0x000000010700780c */ /* 0x008fe20003f05270 */
[----:B0-----:R-:W-:Y:S02]  /*14f00*/  IMAD.U32 R4, RZ, RZ, UR4 ;  /* 0x00000004ff047e24 */ /* 0x001fe4000f8e00ff */
[----:B------:R-:W-:Y:S02]  /*14f10*/  UIADD3 UR6, UR5, UR6, URZ ;  /* 0x0000000605067290 */ /* 0x000fe4000fffe03f */
[----:B------:R-:W-:Y:S01]  /*14f20*/  IMAD.U32 R5, RZ, RZ, UR5 ;  /* 0x00000005ff057e24 */ /* 0x000fe2000f8e00ff */
[----:B------:R-:W-:Y:S01]  /*14f30*/  ULDC.64 UR4, c[0x0][0x2d0] ;  /* 0x0000b40000047ab9 */ /* 0x000fe20000000a00 */
[C---:B--2---:R-:W-:Y:S01]  /*14f40*/  LOP3.LUT R0, R2.reuse, 0x7f, RZ, 0xc0, !PT ;  /* 0x0000007f02007812 */ /* 0x044fe200078ec0ff */
[----:B------:R-:W-:-:S03]  /*14f50*/  IMAD.SHL.U32 R2, R2, 0x20, RZ ;  /* 0x0000002002027824 */ /* 0x000fc600078e00ff */
[----:B------:R-:W-:Y:S01]  /*14f60*/  SHF.R.U32.HI R0, RZ, 0x2, R0 ;  /* 0x00000002ff007819 */ /* 0x000fe20000011600 */
[----:B----4-:R-:W-:Y:S01]  /*14f70*/  IMAD.SHL.U32 R9, R9, 0x10, RZ ;  /* 0x0000001009097824 */ /* 0x010fe200078e00ff */
[----:B------:R-:W0:Y:S02]  /*14f80*/  @P0 LDC R3, c[0x0][0x44c] ;  /* 0x00011300ff030b82 */ /* 0x000e240000000800 */
[----:B------:R-:W-:Y:S01]  /*14f90*/  LOP3.LUT R2, R0, 0x60, R2, 0xf8, !PT ;  /* 0x0000006000027812 */ /* 0x000fe200078ef802 */
[----:B-1----:R-:W-:Y:S01]  /*14fa0*/  IMAD.SHL.U32 R10, R8, 0x10, RZ ;  /* 0x00000010080a7824 */ /* 0x002fe200078e00ff */
[----:B------:R-:W-:-:S03]  /*14fb0*/  LOP3.LUT R9, R9, 0x30, RZ, 0xc0, !PT ;  /* 0x0000003009097812 */ /* 0x000fc600078ec0ff */
[----:B------:R-:W-:Y:S01]  /*14fc0*/  VIADD R2, R2, UR42 ;  /* 0x0000002a02027c36 */ /* 0x000fe20008000000 */
[----:B------:R-:W1:Y:S01]  /*14fd0*/  @P0 LDC R0, c[0x0][0x450] ;  /* 0x00011400ff000b82 */ /* 0x000e620000000800 */
[C---:B------:R-:W-:Y:S02]  /*14fe0*/  LOP3.LUT R11, R9.reuse, 0x40, RZ, 0xfc, !PT ;  /* 0x00000040090b7812 */ /* 0x040fe400078efcff */
[----:B------:R-:W-:Y:S01]  /*14ff0*/  IMAD.MOV.U32 R6, RZ, RZ, R2 ;  /* 0x000000ffff067224 */ /* 0x000fe200078e0002 */
[----:B------:R-:W-:Y:S02]  /*15000*/  LOP3.LUT R9, R9, 0x80, RZ, 0xfc, !PT ;  /* 0x0000008009097812 */ /* 0x000fe400078efcff */
[----:B------:R-:W-:Y:S01]  /*15010*/  LOP3.LUT R10, R10, 0x30, RZ, 0xc0, !PT ;  /* 0x000000300a0a7812 */ /* 0x000fe200078ec0ff */
[----:B0-----:R-:W-:-:S05]  /*15020*/  @P0 IMAD.HI.U32 R3, R2, R3, RZ ;  /* 0x0000000302030227 */ /* 0x001fca00078e00ff */
[----:B-1----:R-:W-:Y:S01]  /*15030*/  @P0 SHF.R.U32.HI R6, RZ, R0, R3 ;  /* 0x00000000ff060219 */ /* 0x002fe20000011603 */
[----:B------:R-:W-:Y:S01]  /*15040*/  IMAD.U32 R3, RZ, RZ, UR6 ;  /* 0x00000006ff037e24 */ /* 0x000fe2000f8e00ff */
[----:B------:R-:W-:-:S03]  /*15050*/  ULDC.64 UR6, c[0x0][0x280] ;  /* 0x0000a00000067ab9 */ /* 0x000fc60000000a00 */
[----:B------:R-:W-:-:S04]  /*15060*/  IMAD.MOV R0, RZ, RZ, -R6 ;  /* 0x000000ffff007224 */ /* 0x000fc800078e0a06 */
[----:B------:R-:W-:Y:S02]  /*15070*/  IMAD R0, R7, R0, R2 ;  /* 0x0000000007007224 */ /* 0x000fe400078e0202 */
[----:B------:R-:W-:Y:S01]  /*15080*/  IMAD.MOV.U32 R2, RZ, RZ, R4 ;  /* 0x000000ffff027224 */ /* 0x000fe200078e0004 */
[----:B------:R-:W-:-:S03]  /*15090*/  SHF.R.S32.HI R4, RZ, 0x1f, R6 ;  /* 0x0000001fff047819 */ /* 0x000fc60000011406 */
[----:B------:R-:W-:-:S04]  /*150a0*/  IMAD.WIDE.U32 R2, R6, UR4, R2 ;  /* 0x0000000406027c25 */ /* 0x000fc8000f8e0002 */
[----:B------:R-:W-:-:S04]  /*150b0*/  IMAD R4, R4, UR4, RZ ;  /* 0x0000000404047c24 */ /* 0x000fc8000f8e02ff */
[----:B------:R-:W-:Y:S01]  /*150c0*/  IMAD R4, R6, UR5, R4 ;  /* 0x0000000506047c24 */ /* 0x000fe2000f8e0204 */
        /* <DEDUP_REMOVED lines=13> */
[----:B------:R-:W-:-:S02]  /*151a0*/  IADD3.X R2, R3, UR7, R4, P3, !PT ;  /* 0x0000000703027c10 */ /* 0x000fc40009ffe404 */
[----:B0-----:R-:W-:Y:S09]  /*151b0*/  BRA.DIV UR4, `(.L_x_1103) ;  /* 0x0000002a04a47947 */ /* 0x001ff2000b800000 */
[----:B------:R-:W0:Y:S01]  /*151c0*/  S2R R6, SR_TID.X ;  /* 0x0000000000067919 */ /* 0x000e220000002100 */
[----:B------:R-:W-:Y:S02]  /*151d0*/  ULDC UR4, c[0x0][0x288] ;  /* 0x0000a20000047ab9 */ /* 0x000fe40000000800 */
[----:B------:R-:W-:Y:S01]  /*151e0*/  IMAD R3, R7, UR4, RZ ;  /* 0x0000000407037c24 */ /* 0x000fe2000f8e02ff */
[----:B------:R-:W-:Y:S01]  /*151f0*/  SHFL.IDX PT, R5, R2, RZ, 0x1c1f ;  /* 0x001c1fff02057589 */ /* 0x000fe200000e0000 */
[----:B0-----:R-:W-:-:S03]  /*15200*/  LOP3.LUT R8, R6, 0x7f, RZ, 0xc0, !PT ;  /* 0x0000007f06087812 */ /* 0x001fc600078ec0ff */
[----:B------:R-:W0:Y:S01]  /*15210*/  SHFL.IDX PT, R6, R0, RZ, 0x1c1f ;  /* 0x001c1fff00067589 */ /* 0x000e2200000e0000 */
[----:B------:R-:W-:-:S05]  /*15220*/  SHF.R.U32.HI R8, RZ, 0x2, R8 ;  /* 0x00000002ff087819 */ /* 0x000fca0000011608 */
[----:B------:R-:W-:-:S05]  /*15230*/  VIADD R4, R8, UR42 ;  /* 0x0000002a08047c36 */ /* 0x000fca0008000000 */
[----:B------:R-:W-:-:S13]  /*15240*/  ISETP.GE.AND P4, PT, R4, R3, PT ;  /* 0x000000030400720c */ /* 0x000fda0003f86270 */
[----:B0-----:R-:W-:-:S05]  /*15250*/  @!P4 IADD3 R6, P3, R10, R6, RZ ;  /* 0x000000060a06c210 */ /* 0x001fca0007f7e0ff */
[----:B------:R-:W-:-:S04]  /*15260*/  @!P4 IMAD.X R5, RZ, RZ, R5, P3 ;  /* 0x000000ffff05c224 */ /* 0x000fc800018e0605 */
        /* <DEDUP_REMOVED lines=27> */
.L_x_1177:
        /* <DEDUP_REMOVED lines=12> */
.L_x_1105:
[----:B------:R-:W-:Y:S05]  /*154e0*/  BSYNC B0 ;  /* 0x0000000000007941 */ /* 0x000fea0003800000 */
.L_x_1104:
[----:B------:R-:W-:Y:S01]  /*154f0*/  NOP ;  /* 0x0000000000007918 */ /* 0x000fe20000000000 */
[----:B------:R-:W-:-:S13]  /*15500*/  PLOP3.LUT P0, PT, PT, PT, PT, 0x80, 0x0 ;  /* 0x000000000000781c */ /* 0x000fda0003f0f070 */
.L_x_1106:
        /* <DEDUP_REMOVED lines=18> */
.L_x_1178:
[----:B------:R-:W-:Y:S05]  /*15630*/  BSYNC B0 ;  /* 0x0000000000007941 */ /* 0x000fea0003800000 */
.L_x_1107:
[----:B------:R-:W-:-:S04]  /*15640*/  UIADD3 UR4, UR41, -0x2, URZ ;  /* 0xfffffffe29047890 */ /* 0x000fc8000fffe03f */
[----:B------:R-:W-:-:S06]  /*15650*/  UISETP.GE.AND UP0, UPT, UR4, UR40, UPT ;  /* 0x000000280400728c */ /* 0x000fcc000bf06270 */
[----:B------:R-:W-:-:S13]  /*15660*/  PLOP3.LUT P0, PT, PT, PT, UP0, 0x80, 0x0 ;  /* 0x000000000000781c */ /* 0x000fda0003f0f008 */
[----:B------:R-:W-:Y:S05]  /*15670*/  @!P0 BRA `(.L_x_1109) ;  /* 0x0000001000a08947 */ /* 0x000fea0003800000 */
[----:B0-----:R-:W-:Y:S02]  /*15680*/  IMAD.MOV.U32 R0, RZ, RZ, R18 ;  /* 0x000000ffff007224 */ /* 0x001fe400078e0012 */
[----:B------:R-:W-:Y:S02]  /*15690*/  IMAD.MOV.U32 R3, RZ, RZ, R19 ;  /* 0x000000ffff037224 */ /* 0x000fe400078e0013 */
[----:B------:R-:W-:-:S07]  /*156a0*/  IMAD.U32 R2, RZ, RZ, UR4 ;  /* 0x00000004ff027e24 */ /* 0x000fce000f8e00ff */
.L_x_1133:
[----:B------:R-:W3:Y:S01]  /*156b0*/  LDL R4, [R1] ;  /* 0x0000000001047983 */ /* 0x000ee20000100800 */
        /* <DEDUP_REMOVED lines=9> */
[----:B------:R-:W-:Y:S01]  /*15750*/  LOP3.LUT P1, RZ, R4, 0x1, RZ, 0xc0, !PT ;  /* 0x0000000104ff7812 */ /* 0x000fe2000782c0ff */
[----:B------:R-:W-:-:S12]  /*15760*/  IMAD.MOV.U32 R8, RZ, RZ, R2 ;  /* 0x000000ffff087224 */ /* 0x000fd800078e0002 */
[----:B------:R-:W-:Y:S05]  /*15770*/  @!P1 BRA `(.L_x_1112) ;  /* 0x0000000000509947 */ /* 0x000fea0003800000 */
[----:B------:R-:W3:Y:S01]  /*15780*/  LDL R9, [R1+0xc] ;  /* 0x00000c0001097983 */ /* 0x000ee20000100800 */
[----:B------:R-:W0:Y:S01]  /*15790*/  LDC R8, c[0x0][0x43c] ;  /* 0x00010f00ff087b82 */ /* 0x000e220000000800 */
[----:B------:R-:W-:Y:S02]  /*157a0*/  ULDC.64 UR4, c[0x0][0x428] ;  /* 0x00010a0000047ab9 */ /* 0x000fe40000000a00 */
[----:B------:R-:W4:Y:S01]  /*157b0*/  LDL R7, [R1+0x4] ;  /* 0x0000040001077983 */ /* 0x000f220000100800 */
        /* <DEDUP_REMOVED lines=10> */
[----:B------:R-:W-:Y:S01]  /*15860*/  IMAD.WIDE.U32 R4, R7, UR4, R4 ;  /* 0x0000000407047c25 */ /* 0x000fe2000f8e0004 */
[----:B------:R-:W-:-:S03]  /*15870*/  ULDC.64 UR4, c[0x0][0x418] ;  /* 0x0001060000047ab9 */ /* 0x000fc60000000a00 */
[----:B------:R-:W-:Y:S01]  /*15880*/  IMAD.IADD R5, R6, 0x1, R5 ;  /* 0x0000000106057824 */ /* 0x000fe200078e0205 */
[----:B------:R-:W-:-:S04]  /*15890*/  LEA R6, P0, R4, UR4, 0x2 ;  /* 0x0000000404067c11 */ /* 0x000fc8000f8010ff */
[----:B------:R-:W-:-:S05]  /*158a0*/  LEA.HI.X R7, R4, UR5, R5, 0x2, P0 ;  /* 0x0000000504077c11 */ /* 0x000fca00080f1405 */
[----:B------:R0:W5:Y:S04]  /*158b0*/  LDG.E R16, desc[UR48][R6.64] ;  /* 0x0000003006107981 */ /* 0x000168000c1e1900 */
.L_x_1112:
[----:B0-----:R-:W-:Y:S01]  /*158c0*/  IMAD R6, R18, 0x8, R17 ;  /* 0x0000000812067824 */ /* 0x001fe200078e0211 */
[----:B--2---:R-:W-:Y:S01]  /*158d0*/  SHF.L.U32 R5, R19, 0x1f, RZ ;  /* 0x0000001f13057819 */ /* 0x004fe200000006ff */
[----:B------:R-:W0:Y:S01]  /*158e0*/  S2R R4, SR_TID.X ;  /* 0x0000000000047919 */ /* 0x000e220000002100 */
[----:B------:R-:W-:Y:S02]  /*158f0*/  BSSY B1, `(.L_x_1113) ;  /* 0x0000005000017945 */ /* 0x000fe40003800000 */
[----:B------:R-:W1:Y:S01]  /*15900*/  SYNCS.PHASECHK.TRANS64.TRYWAIT P0, [R6+URZ+0x2a880], R5 ;  /* 0x02a88005060075a7 */ /* 0x000e62000800017f */
[----:B0-----:R-:W-:-:S04]  /*15910*/  LOP3.LUT R4, R4, 0x7f, RZ, 0xc0, !PT ;  /* 0x0000007f04047812 */ /* 0x001fc800078ec0ff */
[----:B------:R-:W-:Y:S01]  /*15920*/  ISETP.NE.AND P1, PT, R4, RZ, PT ;  /* 0x000000ff0400720c */ /* 0x000fe20003f25270 */
[----:B-1----:R-:W-:-:S12]  /*15930*/  @!P0 BRA `(.L_x_1114) ;  /* 0x0000002800288947 */ /* 0x002fd80003800000 */
.L_x_1179:
[----:B------:R-:W-:Y:S05]  /*15940*/  BSYNC B1 ;  /* 0x0000000000017941 */ /* 0x000fea0003800000 */
.L_x_1113:
        /* <DEDUP_REMOVED lines=9> */
.L_x_1116:
[----:B------:R-:W-:Y:S05]  /*159e0*/  BSYNC B1 ;  /* 0x0000000000017941 */ /* 0x000fea0003800000 */
.L_x_1115:
[----:B------:R-:W-:Y:S01]  /*159f0*/  IMAD.MOV.U32 R14, RZ, RZ, RZ ;  /* 0x000000ffff0e7224 */ /* 0x000fe200078e00ff */
[----:B------:R-:W-:Y:S01]  /*15a00*/  UIADD3 UR4, UP0, UR46, 0x470, URZ ;  /* 0x000004702e047890 */ /* 0x000fe2000ff1e03f */
[----:B------:R-:W-:Y:S01]  /*15a10*/  IMAD R4, R18, 0x6000, R17 ;  /* 0x0000600012047824 */ /* 0x000fe200078e0211 */
[----:B------:R-:W-:Y:S01]  /*15a20*/  PLOP3.LUT P0, PT, PT, PT, PT, 0x80, 0x0 ;  /* 0x000000000000781c */ /* 0x000fe20003f0f070 */
[----:B------:R-:W-:Y:S01]  /*15a30*/  IMAD.SHL.U32 R8, R8, 0x80, RZ ;  /* 0x0000008008087824 */ /* 0x000fe200078e00ff */
[----:B------:R-:W-:Y:S01]  /*15a40*/  R2UR UR10, R14 ;  /* 0x000000000e0a72ca */ /* 0x000fe200000e0000 */
[----:B------:R-:W-:Y:S01]  /*15a50*/  VIADD R7, R6, 0x2a870 ;  /* 0x0002a87006077836 */ /* 0x000fe20000000000 */
[----:B------:R-:W-:Y:S01]  /*15a60*/  UIADD3.X UR5, URZ, UR47, URZ, UP0, !UPT ;  /* 0x0000002f3f057290 */ /* 0x000fe200087fe43f */
[----:B------:R-:W-:Y:S01]  /*15a70*/  VIADD R9, R4, 0xc400 ;  /* 0x0000c40004097836 */ /* 0x000fe20000000000 */
[----:B------:R-:W-:Y:S01]  /*15a80*/  UMOV UR6, 0x0 ;  /* 0x0000000000067882 */ /* 0x000fe20000000000 */
[----:B------:R-:W-:-:S10]  /*15a90*/  UMOV UR7, 0x14f00000 ;  /* 0x14f0000000077882 */ /* 0x000fd40000000000 */
.L_x_1117:
        /* <DEDUP_REMOVED lines=16> */
.L_x_1118:
        /* <DEDUP_REMOVED lines=16> */
.L_x_1119:
        /* <DEDUP_REMOVED lines=13> */
.L_x_1180:
[----:B------:R-:W-:Y:S05]  /*15d70*/  BSYNC B1 ;  /* 0x0000000000017941 */ /* 0x000fea0003800000 */
.L_x_1120:
[----:B------:R-:W-:Y:S01]  /*15d80*/  BSSY B1, `(.L_x_1122) ;  /* 0x000000b000017945 */ /* 0x000fe20003800000 */
[----:B------:R-:W-:Y:S02]  /*15d90*/  IMAD.MOV.U32 R10, RZ, RZ, 0x0 ;  /* 0x00000000ff0a7424 */ /* 0x000fe400078e00ff */
[----:B------:R-:W-:Y:S01]  /*15da0*/  IMAD.MOV.U32 R11, RZ, RZ, 0x14f00000 ;  /* 0x14f00000ff0b7424 */ /* 0x000fe200078e00ff */
[----:B------:R-:W-:Y:S06]  /*15db0*/  @P1 BRA `(.L_x_1123) ;  /* 0x00000000001c1947 */ /* 0x000fec0003800000 */
[----:B------:R-:W2:Y:S01]  /*15dc0*/  S2R R7, SR_TID.X ;  /* 0x0000000000077919 */ /* 0x000ea20000002100 */
[----:B01----:R-:W-:-:S04]  /*15dd0*/  IMAD.MOV.U32 R5, RZ, RZ, 0x6000 ;  /* 0x00006000ff057424 */ /* 0x003fc800078e00ff */
[----:B------:R3:W-:Y:S01]  /*15de0*/  SYNCS.ARRIVE.TRANS64 RZ, [R6+URZ+0x2a830], R5 ;  /* 0x02a8300506ff79a7 */ /* 0x0007e2000800003f */
[----:B--2---:R-:W-:-:S04]  /*15df0*/  LOP3.LUT R7, R7, 0x1f, RZ, 0xc0, !PT ;  /* 0x0000001f07077812 */ /* 0x004fc800078ec0ff */
[----:B------:R-:W-:-:S13]  /*15e00*/  ISETP.NE.AND P0, PT, R7, RZ, PT ;  /* 0x000000ff0700720c */ /* 0x000fda0003f05270 */
[----:B---3--:R-:W-:Y:S05]  /*15e10*/  @!P0 BRA `(.L_x_1123) ;  /* 0x0000000000048947 */ /* 0x008fea0003800000 */
[----:B------:R-:W-:Y:S01]  /*15e20*/  BPT.TRAP 0x1 ;  /* 0x000000040000795c */ /* 0x000fe20000300000 */
.L_x_1123:
[----:B------:R-:W-:Y:S05]  /*15e30*/  BSYNC B1 ;  /* 0x0000000000017941 */ /* 0x000fea0003800000 */
.L_x_1122:
        /* <DEDUP_REMOVED lines=8> */
.L_x_1124:
        /* <DEDUP_REMOVED lines=15> */
.L_x_1125:
        /* <DEDUP_REMOVED lines=15> */
.L_x_1126:
        /* <DEDUP_REMOVED lines=10> */
.L_x_1111:
[----:B------:R-:W-:Y:S05]  /*16140*/  BSYNC B0 ;  /* 0x0000000000007941 */ /* 0x000fea0003800000 */
.L_x_1110:
[----:B------:R-:W-:-:S06]  /*16150*/  UISETP.NE.AND UP0, UPT, UR39, 0x3, UPT ;  /* 0x000000032700788c */ /* 0x000fcc000bf05270 */
[----:B------:R-:W-:-:S13]  /*16160*/  PLOP3.LUT P0, PT, PT, PT, UP0, 0x80, 0x0 ;  /* 0x000000000000781c */ /* 0x000fda0003f0f008 */
[----:B------:R-:W-:Y:S05]  /*16170*/  @!P0 BRA `(.L_x_1127) ;  /* 0x0000000000048947 */ /* 0x000fea0003800000 */
[----:B------:R-:W-:Y:S01]  /*16180*/  BPT.TRAP 0x1 ;  /* 0x000000040000795c */ /* 0x000fe20000300000 */
.L_x_1127:
[----:B------:R-:W-:Y:S01]  /*16190*/  IMAD.U32 R4, RZ, RZ, UR45 ;  /* 0x0000002dff047e24 */ /* 0x000fe2000f8e00ff */
[----:B------:R-:W-:Y:S01]  /*161a0*/  BSSY B0, `(.L_x_1128) ;  /* 0x0000007000007945 */ /* 0x000fe20003800000 */
[----:B------:R-:W-:-:S03]  /*161b0*/  IMAD R13, R0, 0x8, R17 ;  /* 0x00000008000d7824 */ /* 0x000fc600078e0211 */
[----:B------:R-:W-:Y:S02]  /*161c0*/  ISETP.NE.AND P0, PT, R4, 0x3, PT ;  /* 0x000000030400780c */ /* 0x000fe40003f05270 */
[----:B------:R-:W-:-:S04]  /*161d0*/  LOP3.LUT R4, R3, 0x1, RZ, 0x3c, !PT ;  /* 0x0000000103047812 */ /* 0x000fc800078e3cff */
[----:B------:R-:W-:-:S04]  /*161e0*/  SHF.L.U32 R4, R4, 0x1f, RZ ;  /* 0x0000001f04047819 */ /* 0x000fc800000006ff */
[----:B------:R-:W0:Y:S02]  /*161f0*/  SYNCS.PHASECHK.TRANS64.TRYWAIT P1, [R13+URZ+0x2a870], R4 ;  /* 0x02a870040d0075a7 */ /* 0x000e24000802017f */
[----:B0-----:R-:W-:Y:S05]  /*16200*/  @!P1 BRA `(.L_x_1129) ;  /* 0x00000020001c9947 */ /* 0x001fea0003800000 */
.L_x_1181:
[----:B------:R-:W-:Y:S05]  /*16210*/  BSYNC B0 ;  /* 0x0000000000007941 */ /* 0x000fea0003800000 */
.L_x_1128:
[----:B------:R-:W-:Y:S05]  /*16220*/  @!P0 BRA `(.L_x_1130) ;  /* 0x0000000000048947 */ /* 0x000fea0003800000 */
[----:B------:R-:W-:Y:S01]  /*16230*/  BPT.TRAP 0x1 ;  /* 0x000000040000795c */ /* 0x000fe20000300000 */
.L_x_1130:
[----:B0-----:R-:W-:Y:S01]  /*16240*/  SHF.L.U32 R4, R3, 0x1f, RZ ;  /* 0x0000001f03047819 */ /* 0x001fe200000006ff */
[----:B------:R-:W-:-:S03]  /*16250*/  IMAD R3, R0, 0x6000, RZ ;  /* 0x0000600000037824 */ /* 0x000fc600078e02ff */
[----:B------:R-:W0:Y:S02]  /*16260*/  SYNCS.PHASECHK.TRANS64.TRYWAIT P1, [R13+URZ+0x2a860], R4 ;  /* 0x02a860040d0075a7 */ /* 0x000e24000802017f */
[----:B0-----:R-:W-:Y:S05]  /*16270*/  @!P1 BRA `(.L_x_1131) ;  /* 0x0000002000149947 */ /* 0x001fea0003800000 */
.L_x_1182:
[----:B------:R-:W3:Y:S04]  /*16280*/  LDL R0, [R1+0x18] ;  /* 0x0000180001007983 */ /* 0x000ee80000100800 */
[----:B------:R-:W4:Y:S01]  /*16290*/  LDL R12, [R1+0x10] ;  /* 0x00001000010c7983 */ /* 0x000f220000100800 */
[----:B------:R-:W-:Y:S05]  /*162a0*/  WARPSYNC.ALL ;  /* 0x0000000000007948 */ /* 0x000fea0003800000 */
[----:B------:R-:W5:Y:S04]  /*162b0*/  LDL R14, [R1+0x8] ;  /* 0x00000800010e7983 */ /* 0x000f680000100800 */
[----:B------:R-:W5:Y:S01]  /*162c0*/  LDL R15, [R1+0x14] ;  /* 0x00001400010f7983 */ /* 0x000f620000100800 */
[----:B---3--:R-:W-:-:S02]  /*162d0*/  LOP3.LUT R0, R3, R0, RZ, 0xfc, !PT ;  /* 0x0000000003007212 */ /* 0x008fc400078efcff */
[----:B----4-:R-:W-:-:S03]  /*162e0*/  IADD3 R3, R17, R3, R12 ;  /* 0x0000000311037210 */ /* 0x010fc60007ffe00c */
[----:B------:R-:W-:-:S05]  /*162f0*/  IMAD.IADD R0, R17, 0x1, R0 ;  /* 0x0000000111007824 */ /* 0x000fca00078e0200 */
[----:B0-2---:R-:W0:Y:S02]  /*16300*/  LDSM.16.MT88.4 R4, [R0+0xc400] ;  /* 0x00c400000004783b */ /* 0x005e240000004200 */
        /* <DEDUP_REMOVED lines=17> */
[----:B------:R-:W0:Y:S01]  /*16420*/  LDSM.16.MT88.4 R4, [R0+0xcc00] ;  /* 0x00cc00000004783b */ /* 0x000e220000004200 */
[----:B-----5:R-:W-:Y:S02]  /*16430*/  IADD3 R12, R14, 0x400, R3 ;  /* 0x000004000e0c7810 */ /* 0x020fe40007ffe003 */
[C-C-:B0-----:R-:W-:Y:S02]  /*16440*/  PRMT R8, R4.reuse, 0x6420, R5.reuse ;  /* 0x0000642004087816 */ /* 0x141fe40000000005 */
[----:B------:R-:W-:Y:S02]  /*16450*/  PRMT R9, R4, 0x7531, R5 ;  /* 0x0000753104097816 */ /* 0x000fe40000000005 */
[----:B------:R-:W-:-:S02]  /*16460*/  PRMT R10, R6, 0x6420, R7 ;  /* 0x00006420060a7816 */ /* 0x000fc40000000007 */
[----:B------:R-:W-:-:S05]  /*16470*/  PRMT R11, R6, 0x7531, R7 ;  /* 0x00007531060b7816 */ /* 0x000fca0000000007 */
[----:B------:R-:W-:Y:S04]  /*16480*/  STSM.16.M88.4 [R12], R8 ;  /* 0x000000080c007844 */ /* 0x000fe80000000200 */
        /* <DEDUP_REMOVED lines=13> */
[----:B------:R-:W-:Y:S02]  /*16560*/  IADD3 R3, R15, 0x400, R3 ;  /* 0x000004000f037810 */ /* 0x000fe40007ffe003 */
        /* <DEDUP_REMOVED lines=16> */
[----:B------:R0:W-:Y:S04]  /*16670*/  STSM.16.M88.4 [R3+0x4000], R8 ;  /* 0x0040000803007844 */ /* 0x0001e80000000200 */
[----:B------:R-:W1:Y:S01]  /*16680*/  LDSM.16.MT88.4 R4, [R0+0xdc00] ;  /* 0x00dc00000004783b */ /* 0x000e620000004200 */
[----:B0-----:R-:W-:Y:S01]  /*16690*/  IMAD.IADD R3, R14, 0x1, R3 ;  /* 0x000000010e037824 */ /* 0x001fe200078e0203 */
[C-C-:B-1----:R-:W-:Y:S02]  /*166a0*/  PRMT R8, R4.reuse, 0x6420, R5.reuse ;  /* 0x0000642004087816 */ /* 0x142fe40000000005 */
        /* <DEDUP_REMOVED lines=24> */
.L_x_1132:
        /* <DEDUP_REMOVED lines=10> */
[C---:B------:R-:W-:Y:S01]  /*168d0*/  ISETP.GT.AND P0, PT, R2.reuse, UR40, PT ;  /* 0x0000002802007c0c */ /* 0x040fe2000bf04270 */
[----:B------:R-:W-:-:S12]  /*168e0*/  VIADD R2, R2, 0xffffffff ;  /* 0xffffffff02027836 */ /* 0x000fd80000000000 */
[----:B-1----:R-:W-:Y:S05]  /*168f0*/  @P0 BRA `(.L_x_1133) ;  /* 0xffffffec006c0947 */ /* 0x002fea000383ffff */
.L_x_1109:
        /* <DEDUP_REMOVED lines=8> */
[----:B0-----:R-:W1:Y:S08]  /*16980*/  FLO.U32 R0, UR4 ;  /* 0x0000000400007d00 */ /* 0x001e7000080e0000 */
[----:B------:R-:W2:Y:S01]  /*16990*/  POPC R2, UR4 ;  /* 0x0000000400027d09 */ /* 0x000ea20008000000 */
[----:B-1----:R-:W-:-:S13]  /*169a0*/  ISETP.EQ.U32.AND P1, PT, R0, R3, PT ;  /* 0x000000030000720c */ /* 0x002fda0003f22070 */
[----:B--2---:R-:W2:Y:S01]  /*169b0*/  @P1 ATOMG.E.ADD.STRONG.GPU PT, R5, desc[UR48][R4.64], R2 ;  /* 0x00000002040519a8 */ /* 0x004ea200081ee1f0 */
[----:B------:R-:W0:Y:S02]  /*169c0*/  S2R R3, SR_LTMASK ;  /* 0x0000000000037919 */ /* 0x000e240000003900 */
[----:B0-----:R-:W-:-:S06]  /*169d0*/  LOP3.LUT R3, R3, UR4, RZ, 0xc0, !PT ;  /* 0x0000000403037c12 */ /* 0x001fcc000f8ec0ff */
[----:B------:R-:W0:Y:S01]  /*169e0*/  POPC R3, R3 ;  /* 0x0000000300037309 */ /* 0x000e220000000000 */
[----:B--2---:R-:W0:Y:S02]  /*169f0*/  SHFL.IDX PT, R0, R5, R0, 0x1f ;  /* 0x00001f0005007589 */ /* 0x004e2400000e0000 */
[----:B0-----:R-:W-:-:S05]  /*16a00*/  IADD3 R0, R0, UR43, R3 ;  /* 0x0000002b00007c10 */ /* 0x001fca000fffe003 */
[----:B------:R1:W-:Y:S02]  /*16a10*/  STL [R1+0x20], R0 ;  /* 0x0000200001007387 */ /* 0x0003e40000100800 */
.L_x_1135:
[----:B------:R-:W-:Y:S05]  /*16a20*/  BSYNC B0 ;  /* 0x0000000000007941 */ /* 0x000fea0003800000 */
.L_x_1134:
[----:B------:R-:W-:-:S06]  /*16a30*/  UISETP.NE.AND UP0, UPT, UR39, 0x3, UPT ;  /* 0x000000032700788c */ /* 0x000fcc000bf05270 */
[----:B------:R-:W-:-:S13]  /*16a40*/  PLOP3.LUT P1, PT, PT, PT, UP0, 0x80, 0x0 ;  /* 0x000000000000781c */ /* 0x000fda0003f2f008 */
[----:B------:R-:W-:Y:S05]  /*16a50*/  @!P1 BRA `(.L_x_1136) ;  /* 0x0000000000049947 */ /* 0x000fea0003800000 */
[----:B------:R-:W-:Y:S01]  /*16a60*/  BPT.TRAP 0x1 ;  /* 0x000000040000795c */ /* 0x000fe20000300000 */
.L_x_1136:
[----:B------:R-:W-:Y:S01]  /*16a70*/  LOP3.LUT R3, R19, 0x1, RZ, 0x3c, !PT ;  /* 0x0000000113037812 */ /* 0x000fe200078e3cff */
[----:B------:R-:W-:Y:S01]  /*16a80*/  IMAD R12, R18, 0x8, R17 ;  /* 0x00000008120c7824 */ /* 0x000fe200078e0211 */
[----:B------:R-:W-:Y:S01]  /*16a90*/  BSSY B0, `(.L_x_1137) ;  /* 0x0000006000007945 */ /* 0x000fe20003800000 */
[----:B01----:R-:W-:Y:S01]  /*16aa0*/  IMAD.U32 R0, RZ, RZ, UR45 ;  /* 0x0000002dff007e24 */ /* 0x003fe2000f8e00ff */
[----:B------:R-:W-:-:S04]  /*16ab0*/  SHF.L.U32 R3, R3, 0x1f, RZ ;  /* 0x0000001f03037819 */ /* 0x000fc800000006ff */
[----:B------:R-:W0:Y:S01]  /*16ac0*/  SYNCS.PHASECHK.TRANS64.TRYWAIT P1, [R12+URZ+0x2a870], R3 ;  /* 0x02a870030c0075a7 */ /* 0x000e22000802017f */
[----:B------:R-:W-:Y:S01]  /*16ad0*/  ISETP.NE.AND P2, PT, R0, 0x3, PT ;  /* 0x000000030000780c */ /* 0x000fe20003f45270 */
[----:B0-----:R-:W-:-:S12]  /*16ae0*/  @!P1 BRA `(.L_x_1138) ;  /* 0x00000018000c9947 */ /* 0x001fd80003800000 */
.L_x_1183:
[----:B------:R-:W-:Y:S05]  /*16af0*/  BSYNC B0 ;  /* 0x0000000000007941 */ /* 0x000fea0003800000 */
.L_x_1137:
[----:B------:R-:W-:Y:S05]  /*16b00*/  @!P2 BRA `(.L_x_1139) ;  /* 0x000000000004a947 */ /* 0x000fea0003800000 */
[----:B------:R-:W-:Y:S01]  /*16b10*/  BPT.TRAP 0x1 ;  /* 0x000000040000795c */ /* 0x000fe20000300000 */
.L_x_1139:
[----:B0-----:R-:W-:-:S04]  /*16b20*/  SHF.L.U32 R3, R19, 0x1f, RZ ;  /* 0x0000001f13037819 */ /* 0x001fc800000006ff */
[----:B------:R-:W0:Y:S02]  /*16b30*/  SYNCS.PHASECHK.TRANS64.TRYWAIT P1, [R12+URZ+0x2a860], R3 ;  /* 0x02a860030c0075a7 */ /* 0x000e24000802017f */
[----:B0-----:R-:W-:Y:S05]  /*16b40*/  @!P1 BRA `(.L_x_1140) ;  /* 0x0000001800089947 */ /* 0x001fea0003800000 */
.L_x_1184:
[----:B------:R-:W3:Y:S04]  /*16b50*/  LDL R0, [R1+0x18] ;  /* 0x0000180001007983 */ /* 0x000ee80000100800 */
[----:B------:R-:W4:Y:S04]  /*16b60*/  LDL R14, [R1+0x10] ;  /* 0x00001000010e7983 */ /* 0x000f280000100800 */
[----:B------:R-:W0:Y:S01]  /*16b70*/  LDL R13, [R1+0x8] ;  /* 0x00000800010d7983 */ /* 0x000e220000100800 */
[----:B------:R-:W-:Y:S01]  /*16b80*/  IMAD R2, R18, 0x6000, RZ ;  /* 0x0000600012027824 */ /* 0x000fe200078e02ff */
[----:B------:R-:W-:Y:S05]  /*16b90*/  WARPSYNC.ALL ;  /* 0x0000000000007948 */ /* 0x000fea0003800000 */
[----:B---3--:R-:W-:-:S02]  /*16ba0*/  LOP3.LUT R0, R2, R0, RZ, 0xfc, !PT ;  /* 0x0000000002007212 */ /* 0x008fc400078efcff */
[----:B----4-:R-:W-:-:S03]  /*16bb0*/  IADD3 R2, R17, R2, R14 ;  /* 0x0000000211027210 */ /* 0x010fc60007ffe00e */
[----:B------:R-:W-:Y:S01]  /*16bc0*/  IMAD.IADD R0, R17, 0x1, R0 ;  /* 0x0000000111007824 */ /* 0x000fe200078e0200 */
[----:B------:R-:W3:Y:S04]  /*16bd0*/  LDL R14, [R1+0x14] ;  /* 0x00001400010e7983 */ /* 0x000ee80000100800 */
[----:B--2---:R-:W1:Y:S02]  /*16be0*/  LDSM.16.MT88.4 R4, [R0+0xc400] ;  /* 0x00c400000004783b */ /* 0x004e640000004200 */
        /* <DEDUP_REMOVED lines=17> */
[----:B------:R-:W1:Y:S01]  /*16d00*/  LDSM.16.MT88.4 R4, [R0+0xcc00] ;  /* 0x00cc00000004783b */ /* 0x000e620000004200 */
[----:B0-----:R-:W-:Y:S02]  /*16d10*/  IADD3 R3, R13, 0x400, R2 ;  /* 0x000004000d037810 */ /* 0x001fe40007ffe002 */
        /* <DEDUP_REMOVED lines=18> */
[----:B---3--:R-:W-:Y:S02]  /*16e40*/  IADD3 R2, R14, 0x400, R2 ;  /* 0x000004000e027810 */ /* 0x008fe40007ffe002 */
        /* <DEDUP_REMOVED lines=44> */
.L_x_1141:
[----:B-1----:R1:W-:Y:S01]  /*17110*/  SYNCS.ARRIVE.TRANS64.A1T0 RZ, [R12+URZ+0x2a850], RZ ;  /* 0x02a850ff0cff79a7 */ /* 0x0023e2000810003f */
[----:B------:R-:W-:Y:S01]  /*17120*/  VIADD R18, R18, 0x1 ;  /* 0x0000000112127836 */ /* 0x000fe20000000000 */
[----:B------:R-:W-:Y:S04]  /*17130*/  BAR.SYNC.DEFER_BLOCKING 0x2, 0x80 ;  /* 0x0082000000007b1d */ /* 0x000fe80000010000 */
[----:B------:R-:W-:Y:S01]  /*17140*/  ISETP.NE.AND P1, PT, R18, 0x2, PT ;  /* 0x000000021200780c */ /* 0x000fe20003f25270 */
[----:B-1----:R-:W-:-:S03]  /*17150*/  @!P0 VIADD R12, R12, 0x2a880 ;  /* 0x0002a8800c0c8836 */ /* 0x002fc60000000000 */
[----:B------:R-:W-:Y:S02]  /*17160*/  SEL R0, RZ, 0x1, P1 ;  /* 0x00000001ff007807 */ /* 0x000fe40000800000 */
[----:B------:R-:W-:Y:S02]  /*17170*/  SEL R18, R18, RZ, P1 ;  /* 0x000000ff12127207 */ /* 0x000fe40000800000 */
[----:B------:R-:W-:Y:S02]  /*17180*/  @!P0 PRMT R12, RZ, 0x654, R12 ;  /* 0x00000654ff0c8816 */ /* 0x000fe4000000000c */
[----:B------:R-:W-:Y:S02]  /*17190*/  LOP3.LUT R19, R19, R0, RZ, 0x3c, !PT ;  /* 0x0000000013137212 */ /* 0x000fe400078e3cff */
[----:B------:R2:W-:Y:S05]  /*171a0*/  @!P0 SYNCS.ARRIVE.TRANS64.RED.A1T0 RZ, [R12+URZ], RZ ;  /* 0x000000ff0cff89a7 */ /* 0x0005ea000810043f */
.L_x_1084:
[----:B------:R-:W-:Y:S05]  /*171b0*/  BSYNC B7 ;  /* 0x0000000000077941 */ /* 0x000fea0003800000 */
.L_x_1082:
[----:B0-----:R-:W3:Y:S04]  /*171c0*/  LDL R0, [R1] ;  /* 0x0000000001007983 */ /* 0x001ee80000100800 */
[----:B------:R0:W5:Y:S01]  /*171d0*/  LDL R2, [R1+0x20] ;  /* 0x0000200001027983 */ /* 0x0001620000100800 */
[----:B---3--:R-:W-:-:S13]  /*171e0*/  LOP3.LUT P1, RZ, R0, 0x4, RZ, 0xc0, !PT ;  /* 0x0000000400ff7812 */ /* 0x008fda000782c0ff */
[----:B0-----:R-:W-:Y:S05]  /*171f0*/  @!P1 BRA `(.L_x_1142) ;  /* 0x0000000000249947 */ /* 0x001fea0003800000 */
[----:B------:R-:W0:Y:S08]  /*17200*/  S2UR UR5, SR_CgaCtaId ;  /* 0x00000000000579c3 */ /* 0x000e300000008800 */
[----:B------:R-:W-:Y:S06]  /*17210*/  BAR.SYNC.DEFER_BLOCKING 0x5, 0x180 ;  /* 0x0146000000007b1d */ /* 0x000fec0000010000 */
[----:B------:R-:W-:-:S02]  /*17220*/  UMOV UR4, 0x400 ;  /* 0x0000040000047882 */ /* 0x000fc40000000000 */
[----:B0-----:R-:W-:-:S06]  /*17230*/  ULEA UR4, UR5, UR4, 0x18 ;  /* 0x0000000405047291 */ /* 0x001fcc000f8ec03f */
[----:B------:R-:W-:-:S05]  /*17240*/  IMAD.U32 R17, RZ, RZ, UR4 ;  /* 0x00000004ff117e24 */ /* 0x000fca000f8e00ff */
[----:B-----5:R-:W0:Y:S04]  /*17250*/  LDS R2, [R17+0x2a8d0] ;  /* 0x02a8d00011027984 */ /* 0x020e280000000800 */
[----:B0-----:R0:W-:Y:S01]  /*17260*/  STL [R1+0x20], R2 ;  /* 0x0000200201007387 */ /* 0x0011e20000100800 */
[----:B------:R-:W-:Y:S06]  /*17270*/  BAR.ARV 0x4, 0x180 ;  /* 0x0106000000007b1d */ /* 0x000fec0000002000 */
[----:B------:R-:W-:Y:S05]  /*17280*/  BRA `(.L_x_1143) ;  /* 0x0000000000207947 */ /* 0x000fea0003800000 */
.L_x_1142:
[----:B------:R-:W0:Y:S01]  /*17290*/  @!P0 S2R R3, SR_CgaCtaId ;  /* 0x0000000000038919 */ /* 0x000e220000008800 */
[----:B------:R-:W-:Y:S01]  /*172a0*/  @!P0 MOV R0, 0x400 ;  /* 0x0000040000008802 */ /* 0x000fe20000000f00 */
[----:B------:R-:W-:Y:S03]  /*172b0*/  BAR.SYNC.DEFER_BLOCKING 0x4, 0x180 ;  /* 0x0106000000007b1d */ /* 0x000fe60000010000 */
[----:B0-----:R-:W-:-:S03]  /*172c0*/  @!P0 LEA R17, R3, R0, 0x18 ;  /* 0x0000000003118211 */ /* 0x001fc600078ec0ff */
[----:B-----5:R-:W0:Y:S04]  /*172d0*/  SHFL.IDX PT, R0, R2, RZ, 0x1f ;  /* 0x00001fff02007589 */ /* 0x020e2800000e0000 */
[----:B------:R3:W-:Y:S04]  /*172e0*/  @!P0 STS [R17+0x2a8d0], R2 ;  /* 0x02a8d00211008388 */ /* 0x0007e80000000800 */
[----:B0-----:R3:W-:Y:S01]  /*172f0*/  STL [R1+0x20], R0 ;  /* 0x0000200001007387 */ /* 0x0017e20000100800 */
[----:B------:R-:W-:Y:S06]  /*17300*/  BAR.ARV 0x5, 0x180 ;  /* 0x0146000000007b1d */ /* 0x000fec0000002000 */
.L_x_1143:
[----:B---3--:R-:W3:Y:S01]  /*17310*/  LDL R0, [R1+0x20] ;  /* 0x0000200001007983 */ /* 0x008ee20000100800 */
[----:B------:R-:W-:Y:S02]  /*17320*/  ULDC UR4, c[0x0][0xc38] ;  /* 0x00030e0000047ab9 */ /* 0x000fe40000000800 */
[----:B---3--:R-:W-:-:S13]  /*17330*/  ISETP.GE.AND P0, PT, R0, UR4, PT ;  /* 0x0000000400007c0c */ /* 0x008fda000bf06270 */
[----:B------:R-:W-:Y:S05]  /*17340*/  @!P0 BRA `(.L_x_1144) ;  /* 0xffffffc000608947 */ /* 0x000fea000383ffff */
.L_x_1073:
[----:B------:R-:W3:Y:S01]  /*17350*/  LDL.LU R0, [R1+0x24] ;  /* 0x0000240001007983 */ /* 0x000ee20000300800 */
[----:B------:R-:W-:Y:S01]  /*17360*/  BSSY B0, `(.L_x_1145) ;  /* 0x000000b000007945 */ /* 0x000fe20003800000 */
[----:B------:R-:W4:Y:S01]  /*17370*/  S2R R4, SR_CgaCtaId ;  /* 0x0000000000047919 */ /* 0x000f220000008800 */
[----:B---3--:R-:W-:-:S05]  /*17380*/  VIADD R0, R0, 0x1 ;  /* 0x0000000100007836 */ /* 0x008fca0000000000 */
[----:B0-----:R-:W-:-:S04]  /*17390*/  LEA.HI R2, R0, R0, RZ, 0x1 ;  /* 0x0000000000027211 */ /* 0x001fc800078f08ff */
[----:B------:R-:W-:-:S05]  /*173a0*/  LOP3.LUT R3, R2, 0xfffffffe, RZ, 0xc0, !PT ;  /* 0xfffffffe02037812 */ /* 0x000fca00078ec0ff */
[----:B------:R-:W-:Y:S01]  /*173b0*/  IMAD.IADD R0, R0, 0x1, -R3 ;  /* 0x0000000100007824 */ /* 0x000fe200078e0a03 */
[----:B------:R-:W-:-:S04]  /*173c0*/  MOV R3, 0x400 ;  /* 0x0000040000037802 */ /* 0x000fc80000000f00 */
[----:B----4-:R-:W-:Y:S02]  /*173d0*/  LEA R3, R4, R3, 0x18 ;  /* 0x0000000304037211 */ /* 0x010fe400078ec0ff */
[----:B------:R-:W-:-:S04]  /*173e0*/  SHF.L.U32 R0, R0, 0x1f, RZ ;  /* 0x0000001f00007819 */ /* 0x000fc800000006ff */
[----:B------:R-:W0:Y:S02]  /*173f0*/  SYNCS.PHASECHK.TRANS64.TRYWAIT P0, [R3+URZ+0x2a820], R0 ;  /* 0x02a82000030075a7 */ /* 0x000e24000800017f */
[----:B0-----:R-:W-:Y:S05]  /*17400*/  @!P0 BRA `(.L_x_1146) ;  /* 0x0000000c00ec8947 */ /* 0x001fea0003800000 */
.L_x_1185:
[----:B------:R-:W-:Y:S05]  /*17410*/  BSYNC B0 ;  /* 0x0000000000007941 */ /* 0x000fea0003800000 */
.L_x_1145:
[----:B------:R-:W-:-:S03]  /*17420*/  UMOV UR4, 0xffffffff ;  /* 0xffffffff00047882 */ /* 0x000fc60000000000 */
[----:B------:R-:W-:Y:S05]  /*17430*/  BRA.DIV UR4, `(.L_x_1147) ;  /* 0x0000000e04f47947 */ /* 0x000fea000b800000 */
[----:B0-----:R-:W0:Y:S02]  /*17440*/  S2R R0, SR_TID.X ;  /* 0x0000000000007919 */ /* 0x001e240000002100 */
[----:B0-----:R-:W-:-:S04]  /*17450*/  SHF.R.U32.HI R0, RZ, 0x5, R0 ;  /* 0x00000005ff007819 */ /* 0x001fc80000011600 */
[----:B------:R-:W-:-:S05]  /*17460*/  LOP3.LUT R0, R0, 0x3, RZ, 0xc0, !PT ;  /* 0x0000000300007812 */ /* 0x000fca00078ec0ff */
[----:B------:R0:W3:Y:S02]  /*17470*/  SHFL.IDX PT, R14, R0, RZ, 0x1f ;  /* 0x00001fff000e7589 */ /* 0x0000e400000e0000 */
.L_x_1188:
[----:B---3--:R-:W-:Y:S01]  /*17480*/  ISETP.NE.AND P0, PT, R14, RZ, PT ;  /* 0x000000ff0e00720c */ /* 0x008fe20003f05270 */
[----:B------:R-:W-:-:S12]  /*17490*/  BSSY B0, `(.L_x_1148) ;  /* 0x000002b000007945 */ /* 0x000fd80003800000 */
[----:B------:R-:W-:Y:S05]  /*174a0*/  @P0 BRA `(.L_x_1149) ;  /* 0x0000000000a40947 */ /* 0x000fea0003800000 */
[----:B------:R-:W-:-:S03]  /*174b0*/  UMOV UR4, 0xffffffff ;  /* 0xffffffff00047882 */ /* 0x000fc60000000000 */
[----:B------:R-:W-:Y:S05]  /*174c0*/  BRA.DIV UR4, `(.L_x_1150) ;  /* 0x0000001204047947 */ /* 0x000fea000b800000 */
[----:B------:R-:W-:-:S13]  /*174d0*/  ELECT P6, URZ, PT ;  /* 0x00000000003f782f */ /* 0x000fda00038c0000 */
.L_x_1191:
[----:B------:R-:W-:Y:S05]  /*174e0*/  @!P6 BRA `(.L_x_1149) ;  /* 0x000000000094e947 */ /* 0x000fea0003800000 */
[----:B------:R-:W-:-:S06]  /*174f0*/  ULOP3.LUT UR4, UR38, 0x2, URZ, 0xfc, !UPT ;  /* 0x0000000226047892 */ /* 0x000fcc000f8efc3f */
[----:B0-----:R-:W-:-:S05]  /*17500*/  IMAD.U32 R0, RZ, RZ, UR4 ;  /* 0x00000004ff007e24 */ /* 0x001fca000f8e00ff */
[----:B------:R-:W-:-:S13]  /*17510*/  ISETP.NE.AND P0, PT, R0, 0x3, PT ;  /* 0x000000030000780c */ /* 0x000fda0003f05270 */
[----:B------:R-:W-:Y:S05]  /*17520*/  @!P0 BRA `(.L_x_1151) ;  /* 0x0000000000048947 */ /* 0x000fea0003800000 */
[----:B------:R-:W-:Y:S01]  /*17530*/  BPT.TRAP 0x1 ;  /* 0x000000040000795c */ /* 0x000fe20000300000 */
.L_x_1151:
        /* <DEDUP_REMOVED lines=12> */
.L_x_1192:
[----:B------:R-:W3:Y:S02]  /*17600*/  SYNCS.PHASECHK.TRANS64.TRYWAIT P1, [R5+URZ], R0 ;  /* 0x00000000050075a7 */ /* 0x000ee4000802017f */
[----:B---3--:R-:W-:Y:S05]  /*17610*/  @!P1 BRA `(.L_x_1153) ;  /* 0x0000000c00e49947 */ /* 0x008fea0003800000 */
.L_x_1193:
[----:B------:R-:W-:Y:S05]  /*17620*/  @!P0 BRA `(.L_x_1154) ;  /* 0x0000000000048947 */ /* 0x000fea0003800000 */
[----:B------:R-:W-:Y:S01]  /*17630*/  BPT.TRAP 0x1 ;  /* 0x000000040000795c */ /* 0x000fe20000300000 */
.L_x_1154:
[----:B---3--:R-:W-:-:S04]  /*17640*/  IMAD R5, R18, 0x8, R3 ;  /* 0x0000000812057824 */ /* 0x008fc800078e0203 */
[----:B------:R-:W3:Y:S02]  /*17650*/  SYNCS.PHASECHK.TRANS64.TRYWAIT P1, [R5+URZ+0x2a860], R4 ;  /* 0x02a86004050075a7 */ /* 0x000ee4000802017f */
[----:B---3--:R-:W-:Y:S05]  /*17660*/  @!P1 BRA `(.L_x_1155) ;  /* 0x0000000c00e49947 */ /* 0x008fea0003800000 */
.L_x_1194:
[----:B------:R-:W-:Y:S05]  /*17670*/  @!P0 BRA `(.L_x_1156) ;  /* 0x0000000000048947 */ /* 0x000fea0003800000 */
[----:B------:R-:W-:Y:S01]  /*17680*/  BPT.TRAP 0x1 ;  /* 0x000000040000795c */ /* 0x000fe20000300000 */
.L_x_1156:
[----:B------:R-:W-:-:S04]  /*17690*/  IMAD R3, R2, 0x8, R3 ;  /* 0x0000000802037824 */ /* 0x000fc800078e0203 */
[----:B------:R-:W4:Y:S02]  /*176a0*/  SYNCS.PHASECHK.TRANS64.TRYWAIT P1, [R3+URZ+0x2a860], R0 ;  /* 0x02a86000030075a7 */ /* 0x000f24000802017f */
[----:B----4-:R-:W-:Y:S05]  /*176b0*/  @!P1 BRA `(.L_x_1157) ;  /* 0x0000000c00e49947 */ /* 0x010fea0003800000 */
.L_x_1195:
[----:B------:R-:W-:Y:S05]  /*176c0*/  @!P0 BRA `(.L_x_1158) ;  /* 0x0000000000048947 */ /* 0x000fea0003800000 */
[----:B------:R-:W-:Y:S01]  /*176d0*/  BPT.TRAP 0x1 ;  /* 0x000000040000795c */ /* 0x000fe20000300000 */
.L_x_1158:
[----:B------:R-:W5:Y:S02]  /*176e0*/  SYNCS.PHASECHK.TRANS64.TRYWAIT P0, [R5+URZ+0x2a880], R4 ;  /* 0x02a88004050075a7 */ /* 0x000f64000800017f */
[----:B-----5:R-:W-:Y:S05]  /*176f0*/  @!P0 BRA `(.L_x_1159) ;  /* 0x0000000c00e88947 */ /* 0x020fea0003800000 */
.L_x_1160:
[----:B------:R0:W0:Y:S02]  /*17700*/  SYNCS.PHASECHK.TRANS64.TRYWAIT P0, [R3+URZ+0x2a880], R0 ;  /* 0x02a88000030075a7 */ /* 0x000024000800017f */
[----:B0-----:R-:W-:Y:S05]  /*17710*/  @!P0 NANOSLEEP.SYNCS 0x989680 ;  /* 0x009896800000895d */ /* 0x001fea0003900000 */
[----:B------:R-:W0:Y:S02]  /*17720*/  @!P0 SYNCS.PHASECHK.TRANS64 P0, [R3+URZ+0x2a880], R0 ;  /* 0x02a88000030085a7 */ /* 0x000e24000800007f */
[----:B0-----:R-:W-:Y:S05]  /*17730*/  @!P0 BRA `(.L_x_1160) ;  /* 0xfffffffc00f08947 */ /* 0x001fea000383ffff */
.L_x_1149:
[----:B------:R-:W-:Y:S05]  /*17740*/  BSYNC B0 ;  /* 0x0000000000007941 */ /* 0x000fea0003800000 */
.L_x_1148:
[----:B------:R-:W-:Y:S05]  /*17750*/  EXIT ;  /* 0x000000000000794d */ /* 0x000fea0003800000 */
.L_x_982:
[----:B0-----:R-:W-:-:S04]  /*17760*/  IMAD.U32 R3, RZ, RZ, UR36 ;  /* 0x00000024ff037e24 */ /* 0x001fc8000f8e00ff */
[----:B------:R0:W1:Y:S03]  /*17770*/  SYNCS.PHASECHK.TRANS64.TRYWAIT P1, [R3+URZ+0x2a800], R6 ;  /* 0x02a80006030075a7 */ /* 0x000066000802017f */
[----:B-1----:R-:W-:Y:S05]  /*17780*/  @!P1 NANOSLEEP.SYNCS 0x989680 ;  /* 0x009896800000995d */ /* 0x002fea0003900000 */
[----:B------:R-:W1:Y:S02]  /*17790*/  @!P1 SYNCS.PHASECHK.TRANS64 P1, [R3+URZ+0x2a800], R6 ;  /* 0x02a80006030095a7 */ /* 0x000e64000802007f */
[----:B-1----:R-:W-:Y:S05]  /*177a0*/  @!P1 BRA `(.L_x_982) ;  /* 0xfffffffc00ec9947 */ /* 0x002fea000383ffff */
[----:B------:R-:W-:Y:S05]  /*177b0*/  BRA `(.L_x_1161) ;  /* 0xfffffea400a47947 */ /* 0x000fea000383ffff */
.L_x_986:
[----:B0-----:R0:W2:Y:S02]  /*177c0*/  SYNCS.PHASECHK.TRANS64.TRYWAIT P2, [R9+URZ+0x2a830], R2 ;  /* 0x02a83002090075a7 */ /* 0x0010a4000804017f */
[----:B--2---:R-:W-:Y:S05]  /*177d0*/  @!P2 NANOSLEEP.SYNCS 0x989680 ;  /* 0x009896800000a95d */ /* 0x004fea0003900000 */
[----:B------:R-:W2:Y:S02]  /*177e0*/  @!P2 SYNCS.PHASECHK.TRANS64 P2, [R9+URZ+0x2a830], R2 ;  /* 0x02a830020900a5a7 */ /* 0x000ea4000804007f */
[----:B--2---:R-:W-:Y:S05]  /*177f0*/  @!P2 BRA `(.L_x_986) ;  /* 0xfffffffc00f0a947 */ /* 0x004fea000383ffff */
[----:B------:R-:W-:Y:S05]  /*17800*/  BRA `(.L_x_985) ;  /* 0xfffffea400c87947 */ /* 0x000fea000383ffff */
.L_x_1002:
[----:B-1----:R-:W-:-:S04]  /*17810*/  IMAD.U32 R8, RZ, RZ, UR6 ;  /* 0x00000006ff087e24 */ /* 0x002fc8000f8e00ff */
[----:B------:R1:W2:Y:S03]  /*17820*/  SYNCS.PHASECHK.TRANS64.TRYWAIT P2, [R8+URZ+0x2a830], R7 ;  /* 0x02a83007080075a7 */ /* 0x0002a6000804017f */
[----:B--2---:R-:W-:Y:S05]  /*17830*/  @!P2 NANOSLEEP.SYNCS 0x989680 ;  /* 0x009896800000a95d */ /* 0x004fea0003900000 */
[----:B------:R-:W2:Y:S02]  /*17840*/  @!P2 SYNCS.PHASECHK.TRANS64 P2, [R8+URZ+0x2a830], R7 ;  /* 0x02a830070800a5a7 */ /* 0x000ea4000804007f */
[----:B--2---:R-:W-:Y:S05]  /*17850*/  @!P2 BRA `(.L_x_1002) ;  /* 0xfffffffc00eca947 */ /* 0x004fea000383ffff */
[----:B------:R-:W-:Y:S05]  /*17860*/  BRA `(.L_x_999) ;  /* 0xfffffee000807947 */ /* 0x000fea000383ffff */
.L_x_1006:
[----:B-1----:R-:W-:-:S04]  /*17870*/  IMAD.U32 R8, RZ, RZ, UR6 ;  /* 0x00000006ff087e24 */ /* 0x002fc8000f8e00ff */
[----:B------:R1:W2:Y:S03]  /*17880*/  SYNCS.PHASECHK.TRANS64.TRYWAIT P2, [R8+URZ+0x2a850], R7 ;  /* 0x02a85007080075a7 */ /* 0x0002a6000804017f */
[----:B--2---:R-:W-:Y:S05]  /*17890*/  @!P2 NANOSLEEP.SYNCS 0x989680 ;  /* 0x009896800000a95d */ /* 0x004fea0003900000 */
[----:B------:R-:W2:Y:S02]  /*178a0*/  @!P2 SYNCS.PHASECHK.TRANS64 P2, [R8+URZ+0x2a850], R7 ;  /* 0x02a850070800a5a7 */ /* 0x000ea4000804007f */
[----:B--2---:R-:W-:Y:S05]  /*178b0*/  @!P2 BRA `(.L_x_1006) ;  /* 0xfffffffc00eca947 */ /* 0x004fea000383ffff */
[----:B------:R-:W-:Y:S05]  /*178c0*/  BRA `(.L_x_1003) ;  /* 0xfffffee400207947 */ /* 0x000fea000383ffff */
.L_x_1024:
[----:B-1----:R-:W-:-:S04]  /*178d0*/  IMAD.U32 R6, RZ, RZ, UR6 ;  /* 0x00000006ff067e24 */ /* 0x002fc8000f8e00ff */
[----:B------:R1:W2:Y:S03]  /*178e0*/  SYNCS.PHASECHK.TRANS64.TRYWAIT P3, [R6+URZ+0x2a830], R5 ;  /* 0x02a83005060075a7 */ /* 0x0002a6000806017f */
[----:B--2---:R-:W-:Y:S05]  /*178f0*/  @!P3 NANOSLEEP.SYNCS 0x989680 ;  /* 0x009896800000b95d */ /* 0x004fea0003900000 */
[----:B------:R-:W2:Y:S02]  /*17900*/  @!P3 SYNCS.PHASECHK.TRANS64 P3, [R6+URZ+0x2a830], R5 ;  /* 0x02a830050600b5a7 */ /* 0x000ea4000806007f */
[----:B--2---:R-:W-:Y:S05]  /*17910*/  @!P3 BRA `(.L_x_1024) ;  /* 0xfffffffc00ecb947 */ /* 0x004fea000383ffff */
[----:B------:R-:W-:Y:S05]  /*17920*/  BRA `(.L_x_1021) ;  /* 0xffffff1c00507947 */ /* 0x000fea000383ffff */
.L_x_1028:
[----:B-1----:R-:W-:-:S04]  /*17930*/  IMAD.U32 R6, RZ, RZ, UR6 ;  /* 0x00000006ff067e24 */ /* 0x002fc8000f8e00ff */
[----:B------:R1:W2:Y:S03]  /*17940*/  SYNCS.PHASECHK.TRANS64.TRYWAIT P2, [R6+URZ+0x2a850], R5 ;  /* 0x02a85005060075a7 */ /* 0x0002a6000804017f */
[----:B--2---:R-:W-:Y:S05]  /*17950*/  @!P2 NANOSLEEP.SYNCS 0x989680 ;  /* 0x009896800000a95d */ /* 0x004fea0003900000 */
[----:B------:R-:W2:Y:S02]  /*17960*/  @!P2 SYNCS.PHASECHK.TRANS64 P2, [R6+URZ+0x2a850], R5 ;  /* 0x02a850050600a5a7 */ /* 0x000ea4000804007f */
[----:B--2---:R-:W-:Y:S05]  /*17970*/  @!P2 BRA `(.L_x_1028) ;  /* 0xfffffffc00eca947 */ /* 0x004fea000383ffff */
[----:B------:R-:W-:Y:S05]  /*17980*/  BRA `(.L_x_1025) ;  /* 0xffffff1c00fc7947 */ /* 0x000fea000383ffff */
.L_x_1035:
[----:B-1----:R-:W-:-:S04]  /*17990*/  IMAD.U32 R6, RZ, RZ, UR6 ;  /* 0x00000006ff067e24 */ /* 0x002fc8000f8e00ff */
[----:B------:R1:W2:Y:S03]  /*179a0*/  SYNCS.PHASECHK.TRANS64.TRYWAIT P3, [R6+URZ+0x2a830], R5 ;  /* 0x02a83005060075a7 */ /* 0x0002a6000806017f */
[----:B--2---:R-:W-:Y:S05]  /*179b0*/  @!P3 NANOSLEEP.SYNCS 0x989680 ;  /* 0x009896800000b95d */ /* 0x004fea0003900000 */
[----:B------:R-:W2:Y:S02]  /*179c0*/  @!P3 SYNCS.PHASECHK.TRANS64 P3, [R6+URZ+0x2a830], R5 ;  /* 0x02a830050600b5a7 */ /* 0x000ea4000806007f */
[----:B--2---:R-:W-:Y:S05]  /*179d0*/  @!P3 BRA `(.L_x_1035) ;  /* 0xfffffffc00ecb947 */ /* 0x004fea000383ffff */
[----:B------:R-:W-:Y:S05]  /*179e0*/  BRA `(.L_x_1032) ;  /* 0xffffff44005c7947 */ /* 0x000fea000383ffff */
.L_x_1039:
[----:B-1----:R-:W-:-:S04]  /*179f0*/  IMAD.U32 R6, RZ, RZ, UR6 ;  /* 0x00000006ff067e24 */ /* 0x002fc8000f8e00ff */
[----:B------:R1:W2:Y:S03]  /*17a00*/  SYNCS.PHASECHK.TRANS64.TRYWAIT P2, [R6+URZ+0x2a850], R5 ;  /* 0x02a85005060075a7 */ /* 0x0002a6000804017f */
[----:B--2---:R-:W-:Y:S05]  /*17a10*/  @!P2 NANOSLEEP.SYNCS 0x989680 ;  /* 0x009896800000a95d */ /* 0x004fea0003900000 */
[----:B------:R-:W2:Y:S02]  /*17a20*/  @!P2 SYNCS.PHASECHK.TRANS64 P2, [R6+URZ+0x2a850], R5 ;  /* 0x02a850050600a5a7 */ /* 0x000ea4000804007f */
[----:B--2---:R-:W-:Y:S05]  /*17a30*/  @!P2 BRA `(.L_x_1039) ;  /* 0xfffffffc00eca947 */ /* 0x004fea000383ffff */
[----:B------:R-:W-:Y:S05]  /*17a40*/  BRA `(.L_x_1036) ;  /* 0xffffff4800087947 */ /* 0x000fea000383ffff */
.L_x_1053:
[----:B-1----:R-:W-:-:S04]  /*17a50*/  IMAD.U32 R7, RZ, RZ, UR9 ;  /* 0x00000009ff077e24 */ /* 0x002fc8000f8e00ff */
[----:B------:R1:W2:Y:S03]  /*17a60*/  SYNCS.PHASECHK.TRANS64.TRYWAIT P1, [R7+URZ+0x2a850], R0 ;  /* 0x02a85000070075a7 */ /* 0x0002a6000802017f */
[----:B--2---:R-:W-:Y:S05]  /*17a70*/  @!P1 NANOSLEEP.SYNCS 0x989680 ;  /* 0x009896800000995d */ /* 0x004fea0003900000 */
[----:B------:R-:W2:Y:S02]  /*17a80*/  @!P1 SYNCS.PHASECHK.TRANS64 P1, [R7+URZ+0x2a850], R0 ;  /* 0x02a85000070095a7 */ /* 0x000ea4000802007f */
[----:B--2---:R-:W-:Y:S05]  /*17a90*/  @!P1 BRA `(.L_x_1053) ;  /* 0xfffffffc00ec9947 */ /* 0x004fea000383ffff */
[----:B------:R-:W-:Y:S05]  /*17aa0*/  BRA `(.L_x_1052) ;  /* 0xffffff7c004c7947 */ /* 0x000fea000383ffff */
.L_x_1093:
[----:B------:R-:W-:Y:S02]  /*17ab0*/  IMAD.MOV.U32 R13, RZ, RZ, R4 ;  /* 0x000000ffff0d7224 */ /* 0x000fe400078e0004 */
[----:B------:R-:W-:Y:S02]  /*17ac0*/  IMAD.MOV.U32 R12, RZ, RZ, RZ ;  /* 0x000000ffff0c7224 */ /* 0x000fe400078e00ff */
[----:B------:R-:W-:Y:S02]  /*17ad0*/  IMAD.MOV.U32 R11, RZ, RZ, 0x1f ;  /* 0x0000001fff0b7424 */ /* 0x000fe400078e00ff */
[----:B------:R-:W-:-:S07]  /*17ae0*/  IMAD.MOV.U32 R15, RZ, RZ, -0x1 ;  /* 0xffffffffff0f7424 */ /* 0x000fce00078e00ff */
[----:B-12---:R-:W-:Y:S05]  /*17af0*/  WARPSYNC.COLLECTIVE R15, `(.L_x_1162) ;  /* 0x000000000f087348 */ /* 0x006fea0003c00000 */
[----:B------:R0:W3:Y:S02]  /*17b00*/  SHFL.IDX P6, R14, R13, R12, R11 ;  /* 0x0000000c0d0e7389 */ /* 0x0000e400000c000b */
[----:B0123--:R-:W-:Y:S01]  /*17b10*/  ENDCOLLECTIVE ;  /* 0x000000000000791b */ /* 0x00ffe20003800000 */
.L_x_1162:
[----:B------:R-:W-:Y:S05]  /*17b20*/  BRA `(.L_x_1163) ;  /* 0xffffffc800847947 */ /* 0x000fea000383ffff */
.L_x_1095:
[----:B------:R-:W-:Y:S01]  /*17b30*/  BSSY B0, `(.L_x_1164) ;  /* 0x0000006000007945 */ /* 0x000fe20003800000 */
[----:B------:R-:W-:-:S07]  /*17b40*/  IMAD.MOV.U32 R15, RZ, RZ, -0x1 ;  /* 0xffffffffff0f7424 */ /* 0x000fce00078e00ff */
[----:B01----:R-:W-:Y:S05]  /*17b50*/  WARPSYNC.COLLECTIVE R15, `(.L_x_1165) ;  /* 0x000000000f0c7348 */ /* 0x003fea0003c00000 */
[----:B------:R-:W-:Y:S02]  /*17b60*/  ELECT P6, UR62, PT ;  /* 0x00000000003e782f */ /* 0x000fe400038c0000 */
[----:B------:R-:W-:Y:S01]  /*17b70*/  MOV R14, UR62 ;  /* 0x0000003e000e7c02 */ /* 0x000fe20008000f00 */
[----:B01----:R-:W-:Y:S10]  /*17b80*/  ENDCOLLECTIVE ;  /* 0x000000000000791b */ /* 0x003ff40003800000 */
.L_x_1165:
[----:B------:R-:W-:Y:S05]  /*17b90*/  BSYNC B0 ;  /* 0x0000000000007941 */ /* 0x000fea0003800000 */
.L_x_1164:
[----:B------:R-:W-:Y:S05]  /*17ba0*/  BRA `(.L_x_1166) ;  /* 0xffffffc800907947 */ /* 0x000fea000383ffff */
.L_x_1097:
[----:B0-----:R0:W2:Y:S02]  /*17bb0*/  SYNCS.PHASECHK.TRANS64.TRYWAIT P1, [R4+URZ+0x2a880], R3 ;  /* 0x02a88003040075a7 */ /* 0x0010a4000802017f */
[----:B--2---:R-:W-:Y:S05]  /*17bc0*/  @!P1 NANOSLEEP.SYNCS 0x989680 ;  /* 0x009896800000995d */ /* 0x004fea0003900000 */
[----:B------:R-:W2:Y:S02]  /*17bd0*/  @!P1 SYNCS.PHASECHK.TRANS64 P1, [R4+URZ+0x2a880], R3 ;  /* 0x02a88003040095a7 */ /* 0x000ea4000802007f */
[----:B--2---:R-:W-:Y:S05]  /*17be0*/  @!P1 BRA `(.L_x_1097) ;  /* 0xfffffffc00f09947 */ /* 0x004fea000383ffff */
[----:B------:R-:W-:Y:S05]  /*17bf0*/  BRA `(.L_x_1167) ;  /* 0xffffffc800e87947 */ /* 0x000fea000383ffff */
.L_x_1099:
[----:B--2---:R2:W3:Y:S02]  /*17c00*/  SYNCS.PHASECHK.TRANS64.TRYWAIT P1, [R4+URZ+0x2a840], R3 ;  /* 0x02a84003040075a7 */ /* 0x0044e4000802017f */
[----:B---3--:R-:W-:Y:S05]  /*17c10*/  @!P1 NANOSLEEP.SYNCS 0x989680 ;  /* 0x009896800000995d */ /* 0x008fea0003900000 */
[----:B------:R-:W3:Y:S02]  /*17c20*/  @!P1 SYNCS.PHASECHK.TRANS64 P1, [R4+URZ+0x2a840], R3 ;  /* 0x02a84003040095a7 */ /* 0x000ee4000802007f */
[----:B---3--:R-:W-:Y:S05]  /*17c30*/  @!P1 BRA `(.L_x_1099) ;  /* 0xfffffffc00f09947 */ /* 0x008fea000383ffff */
[----:B------:R-:W-:Y:S05]  /*17c40*/  BRA `(.L_x_1168) ;  /* 0xffffffcc006c7947 */ /* 0x000fea000383ffff */
.L_x_1103:
[----:B------:R-:W-:Y:S01]  /*17c50*/  IMAD.MOV.U32 R13, RZ, RZ, R2 ;  /* 0x000000ffff0d7224 */ /* 0x000fe200078e0002 */
[----:B------:R-:W-:Y:S01]  /*17c60*/  LOP3.LUT R8, R8, 0x7f, RZ, 0xc0, !PT ;  /* 0x0000007f08087812 */ /* 0x000fe200078ec0ff */
[----:B------:R-:W-:Y:S02]  /*17c70*/  IMAD.MOV.U32 R12, RZ, RZ, RZ ;  /* 0x000000ffff0c7224 */ /* 0x000fe400078e00ff */
[----:B------:R-:W-:Y:S01]  /*17c80*/  IMAD.MOV.U32 R11, RZ, RZ, 0x1c1f ;  /* 0x00001c1fff0b7424 */ /* 0x000fe200078e00ff */
[----:B------:R-:W-:Y:S01]  /*17c90*/  SHF.R.U32.HI R8, RZ, 0x2, R8 ;  /* 0x00000002ff087819 */ /* 0x000fe20000011608 */
[----:B------:R-:W-:-:S04]  /*17ca0*/  IMAD.MOV.U32 R15, RZ, RZ, -0x1 ;  /* 0xffffffffff0f7424 */ /* 0x000fc800078e00ff */
[----:B------:R-:W-:-:S07]  /*17cb0*/  VIADD R4, R8, UR42 ;  /* 0x0000002a08047c36 */ /* 0x000fce0008000000 */
[----:B-----5:R-:W-:Y:S05]  /*17cc0*/  WARPSYNC.COLLECTIVE R15, `(.L_x_1169) ;  /* 0x000000000f087348 */ /* 0x020fea0003c00000 */
[----:B------:R0:W1:Y:S02]  /*17cd0*/  SHFL.IDX P6, R14, R13, R12, R11 ;  /* 0x0000000c0d0e7389 */ /* 0x00006400000c000b */
[----:B01---5:R-:W-:Y:S01]  /*17ce0*/  ENDCOLLECTIVE ;  /* 0x000000000000791b */ /* 0x023fe20003800000 */
.L_x_1169:
[----:B------:R-:W-:Y:S02]  /*17cf0*/  VIADD R8, R4, 0x20 ;  /* 0x0000002004087836 */ /* 0x000fe40000000000 */
[----:B------:R-:W-:Y:S02]  /*17d00*/  IMAD.MOV.U32 R13, RZ, RZ, R0 ;  /* 0x000000ffff0d7224 */ /* 0x000fe400078e0000 */
[----:B------:R-:W-:-:S07]  /*17d10*/  IMAD.MOV.U32 R5, RZ, RZ, R14 ;  /* 0x000000ffff057224 */ /* 0x000fce00078e000e */
[----:B------:R-:W-:Y:S05]  /*17d20*/  WARPSYNC.COLLECTIVE R15, `(.L_x_1170) ;  /* 0x000000000f087348 */ /* 0x000fea0003c00000 */
[----:B------:R0:W1:Y:S02]  /*17d30*/  SHFL.IDX P6, R14, R13, R12, R11 ;  /* 0x0000000c0d0e7389 */ /* 0x00006400000c000b */
[----:B01----:R-:W-:Y:S01]  /*17d40*/  ENDCOLLECTIVE ;  /* 0x000000000000791b */ /* 0x003fe20003800000 */
.L_x_1170:
        /* <DEDUP_REMOVED lines=9> */
.L_x_1171:
        /* <DEDUP_REMOVED lines=10> */
[----:B------:R0:W-:Y:S01]  /*17e80*/  @!P4 LDGSTS.E.BYPASS.LTC128B.128 [R9+0x1c400], desc[UR48][R6.64+0x80], !P2 ;  /* 0x1c4000800609cfae */ /* 0x0001e2000d101d70 */
[----:B------:R-:W-:-:S13]  /*17e90*/  ISETP.GE.AND P4, PT, R8, R3, PT ;  /* 0x000000030800720c */ /* 0x000fda0003f86270 */
[----:B0-----:R-:W-:Y:S05]  /*17ea0*/  WARPSYNC.COLLECTIVE R15, `(.L_x_1172) ;  /* 0x000000000f087348 */ /* 0x001fea0003c00000 */
[----:B------:R1:W2:Y:S02]  /*17eb0*/  SHFL.IDX P6, R14, R13, R12, R11 ;  /* 0x0000000c0d0e7389 */ /* 0x0002a400000c000b */
[----:B012---:R-:W-:Y:S01]  /*17ec0*/  ENDCOLLECTIVE ;  /* 0x000000000000791b */ /* 0x007fe20003800000 */
.L_x_1172:
[----:B------:R-:W-:Y:S02]  /*17ed0*/  IMAD.MOV.U32 R13, RZ, RZ, R2 ;  /* 0x000000ffff0d7224 */ /* 0x000fe400078e0002 */
[----:B------:R-:W-:Y:S02]  /*17ee0*/  IMAD.MOV.U32 R12, RZ, RZ, 0x2 ;  /* 0x00000002ff0c7424 */ /* 0x000fe400078e00ff */
[----:B------:R-:W-:-:S07]  /*17ef0*/  IMAD.MOV.U32 R6, RZ, RZ, R14 ;  /* 0x000000ffff067224 */ /* 0x000fce00078e000e */
[----:B------:R-:W-:Y:S05]  /*17f00*/  WARPSYNC.COLLECTIVE R15, `(.L_x_1173) ;  /* 0x000000000f087348 */ /* 0x000fea0003c00000 */
[----:B------:R0:W1:Y:S02]  /*17f10*/  SHFL.IDX P6, R14, R13, R12, R11 ;  /* 0x0000000c0d0e7389 */ /* 0x00006400000c000b */
[----:B01----:R-:W-:Y:S01]  /*17f20*/  ENDCOLLECTIVE ;  /* 0x000000000000791b */ /* 0x003fe20003800000 */
.L_x_1173:
        /* <DEDUP_REMOVED lines=16> */
.L_x_1174:
[----:B------:R-:W-:Y:S02]  /*18030*/  IMAD.MOV.U32 R13, RZ, RZ, R2 ;  /* 0x000000ffff0d7224 */ /* 0x000fe400078e0002 */
[----:B------:R-:W-:Y:S02]  /*18040*/  IMAD.MOV.U32 R12, RZ, RZ, 0x3 ;  /* 0x00000003ff0c7424 */ /* 0x000fe400078e00ff */
[----:B------:R-:W-:-:S07]  /*18050*/  IMAD.MOV.U32 R6, RZ, RZ, R14 ;  /* 0x000000ffff067224 */ /* 0x000fce00078e000e */
[----:B------:R-:W-:Y:S05]  /*18060*/  WARPSYNC.COLLECTIVE R15, `(.L_x_1175) ;  /* 0x000000000f087348 */ /* 0x000fea0003c00000 */
[----:B------:R0:W1:Y:S02]  /*18070*/  SHFL.IDX P6, R14, R13, R12, R11 ;  /* 0x0000000c0d0e7389 */ /* 0x00006400000c000b */
[----:B01----:R-:W-:Y:S01]  /*18080*/  ENDCOLLECTIVE ;  /* 0x000000000000791b */ /* 0x003fe20003800000 */
.L_x_1175:
        /* <DEDUP_REMOVED lines=14> */
.L_x_1176:
[----:B------:R-:W-:Y:S01]  /*18170*/  IMAD.MOV.U32 R0, RZ, RZ, R14 ;  /* 0x000000ffff007224 */ /* 0x000fe200078e000e */
[----:B------:R-:W-:Y:S06]  /*18180*/  BRA `(.L_x_1177) ;  /* 0xffffffd000a47947 */ /* 0x000fec000383ffff */
.L_x_1108:
[----:B0-----:R0:W1:Y:S02]  /*18190*/  SYNCS.PHASECHK.TRANS64.TRYWAIT P0, [R17+URZ+0x2a820], R0 ;  /* 0x02a82000110075a7 */ /* 0x001064000800017f */
[----:B-1----:R-:W-:Y:S05]  /*181a0*/  @!P0 NANOSLEEP.SYNCS 0x989680 ;  /* 0x009896800000895d */ /* 0x002fea0003900000 */
[----:B------:R-:W1:Y:S02]  /*181b0*/  @!P0 SYNCS.PHASECHK.TRANS64 P0, [R17+URZ+0x2a820], R0 ;  /* 0x02a82000110085a7 */ /* 0x000e64000800007f */
[----:B-1----:R-:W-:Y:S05]  /*181c0*/  @!P0 BRA `(.L_x_1108) ;  /* 0xfffffffc00f08947 */ /* 0x002fea000383ffff */
[----:B------:R-:W-:Y:S05]  /*181d0*/  BRA `(.L_x_1178) ;  /* 0xffffffd400147947 */ /* 0x000fea000383ffff */
.L_x_1114:
[----:B0-----:R0:W1:Y:S02]  /*181e0*/  SYNCS.PHASECHK.TRANS64.TRYWAIT P0, [R6+URZ+0x2a880], R5 ;  /* 0x02a88005060075a7 */ /* 0x001064000800017f */
[----:B-1----:R-:W-:Y:S05]  /*181f0*/  @!P0 NANOSLEEP.SYNCS 0x989680 ;  /* 0x009896800000895d */ /* 0x002fea0003900000 */
[----:B------:R-:W1:Y:S02]  /*18200*/  @!P0 SYNCS.PHASECHK.TRANS64 P0, [R6+URZ+0x2a880], R5 ;  /* 0x02a88005060085a7 */ /* 0x000e64000800007f */
[----:B-1----:R-:W-:Y:S05]  /*18210*/  @!P0 BRA `(.L_x_1114) ;  /* 0xfffffffc00f08947 */ /* 0x002fea000383ffff */
[----:B------:R-:W-:Y:S05]  /*18220*/  BRA `(.L_x_1179) ;  /* 0xffffffd400c47947 */ /* 0x000fea000383ffff */
.L_x_1121:
[----:B-1----:R1:W2:Y:S02]  /*18230*/  SYNCS.PHASECHK.TRANS64.TRYWAIT P0, [R6+URZ+0x2a840], R5 ;  /* 0x02a84005060075a7 */ /* 0x0022a4000800017f */
[----:B--2---:R-:W-:Y:S05]  /*18240*/  @!P0 NANOSLEEP.SYNCS 0x989680 ;  /* 0x009896800000895d */ /* 0x004fea0003900000 */
[----:B------:R-:W2:Y:S02]  /*18250*/  @!P0 SYNCS.PHASECHK.TRANS64 P0, [R6+URZ+0x2a840], R5 ;  /* 0x02a84005060085a7 */ /* 0x000ea4000800007f */
[----:B--2---:R-:W-:Y:S05]  /*18260*/  @!P0 BRA `(.L_x_1121) ;  /* 0xfffffffc00f08947 */ /* 0x004fea000383ffff */
[----:B------:R-:W-:Y:S05]  /*18270*/  BRA `(.L_x_1180) ;  /* 0xffffffd800bc7947 */ /* 0x000fea000383ffff */
.L_x_1129:
[----:B0-----:R0:W1:Y:S02]  /*18280*/  SYNCS.PHASECHK.TRANS64.TRYWAIT P1, [R13+URZ+0x2a870], R4 ;  /* 0x02a870040d0075a7 */ /* 0x001064000802017f */
[----:B-1----:R-:W-:Y:S05]  /*18290*/  @!P1 NANOSLEEP.SYNCS 0x989680 ;  /* 0x009896800000995d */ /* 0x002fea0003900000 */
[----:B------:R-:W1:Y:S02]  /*182a0*/  @!P1 SYNCS.PHASECHK.TRANS64 P1, [R13+URZ+0x2a870], R4 ;  /* 0x02a870040d0095a7 */ /* 0x000e64000802007f */
[----:B-1----:R-:W-:Y:S05]  /*182b0*/  @!P1 BRA `(.L_x_1129) ;  /* 0xfffffffc00f09947 */ /* 0x002fea000383ffff */
[----:B------:R-:W-:Y:S05]  /*182c0*/  BRA `(.L_x_1181) ;  /* 0xffffffdc00d07947 */ /* 0x000fea000383ffff */
.L_x_1131:
[----:B0-----:R0:W1:Y:S02]  /*182d0*/  SYNCS.PHASECHK.TRANS64.TRYWAIT P1, [R13+URZ+0x2a860], R4 ;  /* 0x02a860040d0075a7 */ /* 0x001064000802017f */
[----:B-1----:R-:W-:Y:S05]  /*182e0*/  @!P1 NANOSLEEP.SYNCS 0x989680 ;  /* 0x009896800000995d */ /* 0x002fea0003900000 */
[----:B------:R-:W1:Y:S02]  /*182f0*/  @!P1 SYNCS.PHASECHK.TRANS64 P1, [R13+URZ+0x2a860], R4 ;  /* 0x02a860040d0095a7 */ /* 0x000e64000802007f */
[----:B-1----:R-:W-:Y:S05]  /*18300*/  @!P1 BRA `(.L_x_1131) ;  /* 0xfffffffc00f09947 */ /* 0x002fea000383ffff */
[----:B------:R-:W-:Y:S05]  /*18310*/  BRA `(.L_x_1182) ;  /* 0xffffffdc00d87947 */ /* 0x000fea000383ffff */
.L_x_1138:
[----:B0-----:R0:W1:Y:S02]  /*18320*/  SYNCS.PHASECHK.TRANS64.TRYWAIT P1, [R12+URZ+0x2a870], R3 ;  /* 0x02a870030c0075a7 */ /* 0x001064000802017f */
[----:B-1----:R-:W-:Y:S05]  /*18330*/  @!P1 NANOSLEEP.SYNCS 0x989680 ;  /* 0x009896800000995d */ /* 0x002fea0003900000 */
[----:B------:R-:W1:Y:S02]  /*18340*/  @!P1 SYNCS.PHASECHK.TRANS64 P1, [R12+URZ+0x2a870], R3 ;  /* 0x02a870030c0095a7 */ /* 0x000e64000802007f */
[----:B-1----:R-:W-:Y:S05]  /*18350*/  @!P1 BRA `(.L_x_1138) ;  /* 0xfffffffc00f09947 */ /* 0x002fea000383ffff */
[----:B------:R-:W-:Y:S05]  /*18360*/  BRA `(.L_x_1183) ;  /* 0xffffffe400e07947 */ /* 0x000fea000383ffff */
.L_x_1140:
[----:B0-----:R0:W1:Y:S02]  /*18370*/  SYNCS.PHASECHK.TRANS64.TRYWAIT P1, [R12+URZ+0x2a860], R3 ;  /* 0x02a860030c0075a7 */ /* 0x001064000802017f */
[----:B-1----:R-:W-:Y:S05]  /*18380*/  @!P1 NANOSLEEP.SYNCS 0x989680 ;  /* 0x009896800000995d */ /* 0x002fea0003900000 */
[----:B------:R-:W1:Y:S02]  /*18390*/  @!P1 SYNCS.PHASECHK.TRANS64 P1, [R12+URZ+0x2a860], R3 ;  /* 0x02a860030c0095a7 */ /* 0x000e64000802007f */
[----:B-1----:R-:W-:Y:S05]  /*183a0*/  @!P1 BRA `(.L_x_1140) ;  /* 0xfffffffc00f09947 */ /* 0x002fea000383ffff */
[----:B------:R-:W-:Y:S05]  /*183b0*/  BRA `(.L_x_1184) ;  /* 0xffffffe400e47947 */ /* 0x000fea000383ffff */
.L_x_1146:
[----:B0-----:R0:W3:Y:S02]  /*183c0*/  SYNCS.PHASECHK.TRANS64.TRYWAIT P0, [R3+URZ+0x2a820], R0 ;  /* 0x02a82000030075a7 */ /* 0x0010e4000800017f */
[----:B---3--:R-:W-:Y:S05]  /*183d0*/  @!P0 NANOSLEEP.SYNCS 0x989680 ;  /* 0x009896800000895d */ /* 0x008fea0003900000 */
[----:B------:R-:W3:Y:S02]  /*183e0*/  @!P0 SYNCS.PHASECHK.TRANS64 P0, [R3+URZ+0x2a820], R0 ;  /* 0x02a82000030085a7 */ /* 0x000ee4000800007f */
[----:B---3--:R-:W-:Y:S05]  /*183f0*/  @!P0 BRA `(.L_x_1146) ;  /* 0xfffffffc00f08947 */ /* 0x008fea000383ffff */
[----:B------:R-:W-:Y:S05]  /*18400*/  BRA `(.L_x_1185) ;  /* 0xfffffff000007947 */ /* 0x000fea000383ffff */
.L_x_1147:
[----:B------:R-:W3:Y:S01]  /*18410*/  S2R R2, SR_TID.X ;  /* 0x0000000000027919 */ /* 0x000ee20000002100 */
[----:B------:R-:W-:Y:S01]  /*18420*/  BSSY B0, `(.L_x_1186) ;  /* 0x000000a000007945 */ /* 0x000fe20003800000 */
[----:B--2---:R-:W-:Y:S02]  /*18430*/  IMAD.MOV.U32 R12, RZ, RZ, RZ ;  /* 0x000000ffff0c7224 */ /* 0x004fe400078e00ff */
[----:B------:R-:W-:Y:S02]  /*18440*/  IMAD.MOV.U32 R11, RZ, RZ, 0x1f ;  /* 0x0000001fff0b7424 */ /* 0x000fe400078e00ff */
[----:B------:R-:W-:Y:S01]  /*18450*/  IMAD.MOV.U32 R15, RZ, RZ, -0x1 ;  /* 0xffffffffff0f7424 */ /* 0x000fe200078e00ff */
[----:B---3--:R-:W-:-:S04]  /*18460*/  SHF.R.U32.HI R2, RZ, 0x5, R2 ;  /* 0x00000005ff027819 */ /* 0x008fc80000011602 */
[----:B------:R-:W-:-:S05]  /*18470*/  LOP3.LUT R2, R2, 0x3, RZ, 0xc0, !PT ;  /* 0x0000000302027812 */ /* 0x000fca00078ec0ff */
[----:B------:R-:W-:-:S07]  /*18480*/  IMAD.MOV.U32 R13, RZ, RZ, R2 ;  /* 0x000000ffff0d7224 */ /* 0x000fce00078e0002 */
[----:B01----:R-:W-:Y:S05]  /*18490*/  WARPSYNC.COLLECTIVE R15, `(.L_x_1187) ;  /* 0x000000000f087348 */ /* 0x003fea0003c00000 */
[----:B------:R2:W3:Y:S02]  /*184a0*/  SHFL.IDX P6, R14, R13, R12, R11 ;  /* 0x0000000c0d0e7389 */ /* 0x0004e400000c000b */
[----:B0123--:R-:W-:Y:S01]  /*184b0*/  ENDCOLLECTIVE ;  /* 0x000000000000791b */ /* 0x00ffe20003800000 */
.L_x_1187:
[----:B------:R-:W-:Y:S05]  /*184c0*/  BSYNC B0 ;  /* 0x0000000000007941 */ /* 0x000fea0003800000 */
.L_x_1186:
[----:B------:R-:W-:Y:S05]  /*184d0*/  BRA `(.L_x_1188) ;  /* 0xffffffec00e87947 */ /* 0x000fea000383ffff */
.L_x_1150:
[----:B------:R-:W-:Y:S01]  /*184e0*/  BSSY B1, `(.L_x_1189) ;  /* 0x0000006000017945 */ /* 0x000fe20003800000 */
[----:B------:R-:W-:-:S07]  /*184f0*/  IMAD.MOV.U32 R15, RZ, RZ, -0x1 ;  /* 0xffffffffff0f7424 */ /* 0x000fce00078e00ff */
[----:B012---:R-:W-:Y:S05]  /*18500*/  WARPSYNC.COLLECTIVE R15, `(.L_x_1190) ;  /* 0x000000000f0c7348 */ /* 0x007fea0003c00000 */
[----:B------:R-:W-:Y:S02]  /*18510*/  ELECT P6, UR62, PT ;  /* 0x00000000003e782f */ /* 0x000fe400038c0000 */
[----:B------:R-:W-:Y:S01]  /*18520*/  MOV R14, UR62 ;  /* 0x0000003e000e7c02 */ /* 0x000fe20008000f00 */
[----:B012---:R-:W-:Y:S10]  /*18530*/  ENDCOLLECTIVE ;  /* 0x000000000000791b */ /* 0x007ff40003800000 */
.L_x_1190:
[----:B------:R-:W-:Y:S05]  /*18540*/  BSYNC B1 ;  /* 0x0000000000017941 */ /* 0x000fea0003800000 */
.L_x_1189:
[----:B------:R-:W-:Y:S05]  /*18550*/  BRA `(.L_x_1191) ;  /* 0xffffffec00e07947 */ /* 0x000fea000383ffff */
.L_x_1152:
[----:B0-----:R0:W3:Y:S02]  /*18560*/  SYNCS.PHASECHK.TRANS64.TRYWAIT P1, [R7+URZ], R4 ;  /* 0x00000004070075a7 */ /* 0x0010e4000802017f */
[----:B---3--:R-:W-:Y:S05]  /*18570*/  @!P1 NANOSLEEP.SYNCS 0x989680 ;  /* 0x009896800000995d */ /* 0x008fea0003900000 */
[----:B------:R-:W3:Y:S02]  /*18580*/  @!P1 SYNCS.PHASECHK.TRANS64 P1, [R7+URZ], R4 ;  /* 0x00000004070095a7 */ /* 0x000ee4000802007f */
[----:B---3--:R-:W-:Y:S05]  /*18590*/  @!P1 BRA `(.L_x_1152) ;  /* 0xfffffffc00f09947 */ /* 0x008fea000383ffff */
[----:B------:R-:W-:Y:S05]  /*185a0*/  BRA `(.L_x_1192) ;  /* 0xfffffff000147947 */ /* 0x000fea000383ffff */
.L_x_1153:
[----:B---3--:R3:W4:Y:S02]  /*185b0*/  SYNCS.PHASECHK.TRANS64.TRYWAIT P1, [R5+URZ], R0 ;  /* 0x00000000050075a7 */ /* 0x008724000802017f */
[----:B----4-:R-:W-:Y:S05]  /*185c0*/  @!P1 NANOSLEEP.SYNCS 0x989680 ;  /* 0x009896800000995d */ /* 0x010fea0003900000 */
[----:B------:R-:W4:Y:S02]  /*185d0*/  @!P1 SYNCS.PHASECHK.TRANS64 P1, [R5+URZ], R0 ;  /* 0x00000000050095a7 */ /* 0x000f24000802007f */
[----:B----4-:R-:W-:Y:S05]  /*185e0*/  @!P1 BRA `(.L_x_1153) ;  /* 0xfffffffc00f09947 */ /* 0x010fea000383ffff */
[----:B------:R-:W-:Y:S05]  /*185f0*/  BRA `(.L_x_1193) ;  /* 0xfffffff000087947 */ /* 0x000fea000383ffff */
.L_x_1155:
[----:B---3--:R3:W4:Y:S02]  /*18600*/  SYNCS.PHASECHK.TRANS64.TRYWAIT P1, [R5+URZ+0x2a860], R4 ;  /* 0x02a86004050075a7 */ /* 0x008724000802017f */
[----:B----4-:R-:W-:Y:S05]  /*18610*/  @!P1 NANOSLEEP.SYNCS 0x989680 ;  /* 0x009896800000995d */ /* 0x010fea0003900000 */
[----:B------:R-:W4:Y:S02]  /*18620*/  @!P1 SYNCS.PHASECHK.TRANS64 P1, [R5+URZ+0x2a860], R4 ;  /* 0x02a86004050095a7 */ /* 0x000f24000802007f */
[----:B----4-:R-:W-:Y:S05]  /*18630*/  @!P1 BRA `(.L_x_1155) ;  /* 0xfffffffc00f09947 */ /* 0x010fea000383ffff */
[----:B------:R-:W-:Y:S05]  /*18640*/  BRA `(.L_x_1194) ;  /* 0xfffffff000087947 */ /* 0x000fea000383ffff */
.L_x_1157:
[----:B----4-:R4:W0:Y:S02]  /*18650*/  SYNCS.PHASECHK.TRANS64.TRYWAIT P1, [R3+URZ+0x2a860], R0 ;  /* 0x02a86000030075a7 */ /* 0x010824000802017f */
[----:B0-----:R-:W-:Y:S05]  /*18660*/  @!P1 NANOSLEEP.SYNCS 0x989680 ;  /* 0x009896800000995d */ /* 0x001fea0003900000 */
[----:B------:R-:W0:Y:S02]  /*18670*/  @!P1 SYNCS.PHASECHK.TRANS64 P1, [R3+URZ+0x2a860], R0 ;  /* 0x02a86000030095a7 */ /* 0x000e24000802007f */
[----:B0-----:R-:W-:Y:S05]  /*18680*/  @!P1 BRA `(.L_x_1157) ;  /* 0xfffffffc00f09947 */ /* 0x001fea000383ffff */
[----:B------:R-:W-:Y:S05]  /*18690*/  BRA `(.L_x_1195) ;  /* 0xfffffff000087947 */ /* 0x000fea000383ffff */
.L_x_1159:
[----:B------:R0:W0:Y:S02]  /*186a0*/  SYNCS.PHASECHK.TRANS64.TRYWAIT P0, [R5+URZ+0x2a880], R4 ;  /* 0x02a88004050075a7 */ /* 0x000024000800017f */
[----:B0-----:R-:W-:Y:S05]  /*186b0*/  @!P0 NANOSLEEP.SYNCS 0x989680 ;  /* 0x009896800000895d */ /* 0x001fea0003900000 */
[----:B------:R-:W0:Y:S02]  /*186c0*/  @!P0 SYNCS.PHASECHK.TRANS64 P0, [R5+URZ+0x2a880], R4 ;  /* 0x02a88004050085a7 */ /* 0x000e24000800007f */
[----:B0-----:R-:W-:Y:S05]  /*186d0*/  @!P0 BRA `(.L_x_1159) ;  /* 0xfffffffc00f08947 */ /* 0x001fea000383ffff */
[----:B------:R-:W-:Y:S05]  /*186e0*/  BRA `(.L_x_1160) ;  /* 0xfffffff000047947 */ /* 0x000fea000383ffff */
.L_x_1196:
        /* <DEDUP_REMOVED lines=9> */
.L_x_2888:


//--------------------- .text._ZN7cutlass13device_kernelIN5flash11enable_sm90INS1_16FlashAttnFwdSm90INS1_25CollectiveMainloopFwdSm90ILi2EN4cute5tupleIJNS5_1CILi1EEES8_S8_EEENS6_IJNS7_ILi128EEESA_NS7_ILi192EEEEEELi192ENS_12float_e4m3_tEfNS_4arch4Sm90ELb0ELb1ELb1ELb1ELb0ELb0ELb0ELb1ELb1ELb1ELb0ELb0EEENS1_21CollectiveEpilogueFwdINS6_IJSA_SB_SA_EEES9_NS_10bfloat16_tESF_Li256ELb1ELb1ELb0ELb1EEENS1_36VarlenDynamicPersistentTileSchedulerILi128ELi128ELi256ELi128ELb0ELb1ELb1ELb1ELb0ELb1EEEEEEEEEvNT_6ParamsE --------------------------
	.section	.text._ZN7cutlass13device_kernelIN5flash11enable_sm90INS1_16FlashAttnFwdSm90INS1_25CollectiveMainloopFwdSm90ILi2EN4cute5tupleIJNS5_1CILi1EEES8_S8_EEENS6_IJNS7_ILi128EEESA_NS7_ILi192EEEEEELi192ENS_12float_e4m3_tEfNS_4arch4Sm90ELb0ELb1ELb1ELb1ELb0ELb0ELb0ELb1ELb1ELb1ELb0ELb0EEENS1_21CollectiveEpilogueFwdINS6_IJSA_SB_SA_EEES9_NS_10bfloat16_tESF_Li256ELb1ELb1ELb0ELb1EEENS1_36VarlenDynamicPersistentTileSchedulerILi128ELi128ELi256ELi128ELb0ELb1ELb1ELb1ELb0ELb1EEEEEEEEEvNT_6ParamsE,"ax",@progbits
	.align	128
.text._ZN7cutlass13device_kernelIN5flash11enable_sm90INS1_16FlashAttnFwdSm90INS1_25CollectiveMainloopFwdSm90ILi2EN4cute5tupleIJNS5_1CILi1EEES8_S8_EEENS6_IJNS7_ILi128EEESA_NS7_ILi192EEEEEELi192ENS_12float_e4m3_tEfNS_4arch4Sm90ELb0ELb1ELb1ELb1ELb0ELb0ELb0ELb1ELb1ELb1ELb0ELb0EEENS1_21CollectiveEpilogueFwdINS6_IJSA_SB_SA_EEES9_NS_10bfloat16_tESF_Li256ELb1ELb1ELb0ELb1EEENS1_36VarlenDynamicPersistentTileSchedulerILi128ELi128ELi256ELi128ELb0ELb1ELb1ELb1ELb0ELb1EEEEEEEEEvNT_6ParamsE:
        .type           _ZN7cutlass13device_kernelIN5flash11enable_sm90INS1_16FlashAttnFwdSm90INS1_25CollectiveMainloopFwdSm90ILi2EN4cute5tupleIJNS5_1CILi1EEES8_S8_EEENS6_IJNS7_ILi128EEESA_NS7_ILi192EEEEEELi192ENS_12float_e4m3_tEfNS_4arch4Sm90ELb0ELb1ELb1ELb1ELb0ELb0ELb0ELb1ELb1ELb1ELb0ELb0EEENS1_21CollectiveEpilogueFwdINS6_IJSA_SB_SA_EEES9_NS_10bfloat16_tESF_Li256ELb1ELb1ELb0ELb1EEENS1_36VarlenDynamicPersistentTileSchedulerILi128ELi128ELi256ELi128ELb0ELb1ELb1ELb1ELb0ELb1EEEEEEEEEvNT_6ParamsE,@function
        .size           _ZN7cutlass13device_kernelIN5flash11enable_sm90INS1_16FlashAttnFwdSm90INS1_25CollectiveMainloopFwdSm90ILi2EN4cute5tupleIJNS5_1CILi1EEES8_S8_EEENS6_IJNS7_ILi128EEESA_NS7_ILi192EEEEEELi192ENS_12float_e4m3_tEfNS_4arch4Sm90ELb0ELb1ELb1ELb1ELb0ELb0ELb0ELb1ELb1ELb1ELb0ELb0EEENS1_21CollectiveEpilogueFwdINS6_IJSA_SB_SA_EEES9_NS_10bfloat16_tESF_Li256ELb1ELb1ELb0ELb1EEENS1_36VarlenDynamicPersistentTileSchedulerILi128ELi128ELi256ELi128ELb0ELb1ELb1ELb1ELb0ELb1EEEEEEEEEvNT_6ParamsE,(.L_x_2889 - _ZN7cutlass13device_kernelIN5flash11enable_sm90INS1_16FlashAttnFwdSm90INS1_25CollectiveMainloopFwdSm90ILi2EN4cute5tupleIJNS5_1CILi1EEES8_S8_EEENS6_IJNS7_ILi128EEESA_NS7_ILi192EEEEEELi192ENS_12float_e4m3_tEfNS_4arch4Sm90ELb0ELb1ELb1ELb1ELb0ELb0ELb0ELb1ELb1ELb1ELb0ELb0EEENS1_21CollectiveEpilogueFwdINS6_IJSA_SB_SA_EEES9_NS_10bfloat16_tESF_Li256ELb1ELb1ELb0ELb1EEENS1_36VarlenDynamicPersistentTileSchedulerILi128ELi128ELi256ELi128ELb0ELb1ELb1ELb1ELb0ELb1EEEEEEEEEvNT_6ParamsE)
        .other          _ZN7cutlass13device_kernelIN5flash11enable_sm90INS1_16FlashAttnFwdSm90INS1_25CollectiveMainloopFwdSm90ILi2EN4cute5tupleIJNS5_1CILi1EEES8_S8_EEENS6_IJNS7_ILi128EEESA_NS7_ILi192EEEEEELi192ENS_12float_e4m3_tEfNS_4arch4Sm90ELb0ELb1ELb1ELb1ELb0ELb0ELb0ELb1ELb1ELb1ELb0ELb0EEENS1_21CollectiveEpilogueFwdINS6_IJSA_SB_SA_EEES9_NS_10bfloat16_tESF_Li256ELb1ELb1ELb0ELb1EEENS1_36VarlenDynamicPersistentTileSchedulerILi128ELi128ELi256ELi128ELb0ELb1ELb1ELb1ELb0ELb1EEEEEEEEEvNT_6ParamsE,@"STO_CUDA_ENTRY STV_DEFAULT"
_ZN7cutlass13device_kernelIN5flash11enable_sm90INS1_16FlashAttnFwdSm90INS1_25CollectiveMainloopFwdSm90ILi2EN4cute5tupleIJNS5_1CILi1EEES8_S8_EEENS6_IJNS7_ILi128EEESA_NS7_ILi192EEEEEELi192ENS_12float_e4m3_tEfNS_4arch4Sm90ELb0ELb1ELb1ELb1ELb0ELb0ELb0ELb1ELb1ELb1ELb0ELb0EEENS1_21CollectiveEpilogueFwdINS6_IJSA_SB_SA_EEES9_NS_10bfloat16_tESF_Li256ELb1ELb1ELb0ELb1EEENS1_36VarlenDynamicPersistentTileSchedulerILi128ELi128ELi256ELi128ELb0ELb1ELb1ELb1ELb0ELb1EEEEEEEEEvNT_6ParamsE:
        /* <DEDUP_REMOVED lines=18> */
.L_x_1198:
[----:B------:R-:W-:Y:S05]  /*0120*/  BSYNC B0 ;  /* 0x0000000000007941 */ /* 0x000fea0003800000 */
.L_x_1197:
        /* <DEDUP_REMOVED lines=41> */
.L_x_1199:
        /* <DEDUP_REMOVED lines=22> */
.L_x_1200:
        /* <DEDUP_REMOVED lines=18> */
.L_x_1201:
        /* <DEDUP_REMOVED lines=22> */
.L_x_1202:
        /* <DEDUP_REMOVED lines=22> */
.L_x_1203:
[----:B------:R-:W-:Y:S01]  /*0900*/  PLOP3.LUT P0, PT, PT, PT, UP0, 0x80, 0x0 ;  /* 0x000000000000781c */ /* 0x000fe20003f0f008 */
[----:B------:R-:W-:Y:S01]  /*0910*/  UMOV UR38, 0x1 ;  /* 0x0000000100267882 */ /* 0x000fe20000000000 */
[----:B------:R-:W-:Y:S01]  /*0920*/  NOP ;  /* 0x0000000000007918 */ /* 0x000fe20000000000 */
[----:B------:R-:W-:Y:S01]  /*0930*/  USEL UR38, UR38, 0x2, !UP0 ;  /* 0x0000000226267887 */ /* 0x000fe2000c000000 */
[----:B------:R-:W-:Y:S01]  /*0940*/  ULDC.64 UR52, c[0x0][0x208] ;  /* 0x0000820000347ab9 */ /* 0x000fe20000000a00 */
[----:B012-4-:R-:W-:Y:S08]  /*0950*/  BAR.SYNC.DEFER_BLOCKING 0x0 ;  /* 0x0000000000007b1d */ /* 0x017ff00000010000 */
[----:B------:R-:W-:Y:S05]  /*0960*/  @!P0 BRA `(.L_x_1204) ;  /* 0x0000012c00488947 */ /* 0x000fea0003800000 */
.L_x_1205:
        /* <DEDUP_REMOVED lines=20> */
[----:B------:R-:W-:Y:S01]  /*0ab0*/  ULOP3.LUT UR47, UR38, 0x1, URZ, 0xfc, !UPT ;  /* 0x00000001262f7892 */ /* 0x000fe2000f8efc3f */
[----:B------:R-:W-:Y:S01]  /*0ac0*/  R2UR UR49, R10 ;  /* 0x000000000a3172ca */ /* 0x000fe200000e0000 */
[----:B------:R-:W-:Y:S01]  /*0ad0*/  UMOV UR46, URZ ;  /* 0x0000003f002e7c82 */ /* 0x000fe20008000000 */
[----:B------:R-:W-:Y:S01]  /*0ae0*/  SHF.R.S32.HI R3, RZ, 0x1f, R208 ;  /* 0x0000001fff037819 */ /* 0x000fe200000114d0 */
[----:B------:R-:W-:Y:S01]  /*0af0*/  UMOV UR50, URZ ;  /* 0x0000003f00327c82 */ /* 0x000fe20008000000 */
[----:B------:R-:W-:Y:S01]  /*0b00*/  R2UR UR48, R11 ;  /* 0x000000000b3072ca */ /* 0x000fe200000e0000 */
[----:B------:R-:W-:Y:S01]  /*0b10*/  UMOV UR51, URZ ;  /* 0x0000003f00337c82 */ /* 0x000fe20008000000 */
[CC--:B------:R-:W-:Y:S02]  /*0b20*/  LEA.HI R5, R3.reuse, R208.reuse, RZ, 0x7 ;  /* 0x000000d003057211 */ /* 0x0c0fe400078f38ff */
[----:B------:R-:W-:-:S02]  /*0b30*/  LEA.HI R0, R3, R208, RZ, 0x4 ;  /* 0x000000d003007211 */ /* 0x000fc400078f20ff */
[----:B------:R-:W-:Y:S02]  /*0b40*/  LOP3.LUT R201, R5, 0xffffff80, RZ, 0xc0, !PT ;  /* 0xffffff8005c97812 */ /* 0x000fe400078ec0ff */
[----:B------:R-:W-:Y:S02]  /*0b50*/  SHF.R.S32.HI R9, RZ, 0x4, R0 ;  /* 0x00000004ff097819 */ /* 0x000fe40000011400 */
[----:B------:R-:W-:Y:S01]  /*0b60*/  LOP3.LUT R7, R0, 0x3fffff0, RZ, 0xc0, !PT ;  /* 0x03fffff000077812 */ /* 0x000fe200078ec0ff */
[----:B------:R-:W-:Y:S01]  /*0b70*/  IMAD.IADD R201, R208, 0x1, -R201 ;  /* 0x00000001d0c97824 */ /* 0x000fe200078e0ac9 */
[----:B------:R-:W-:Y:S02]  /*0b80*/  LEA.HI R0, R0, R9, RZ, 0x1 ;  /* 0x0000000900007211 */ /* 0x000fe400078f08ff */
[----:B------:R-:W-:Y:S01]  /*0b90*/  LEA.HI R2, R3, R208, RZ, 0x5 ;  /* 0x000000d003027211 */ /* 0x000fe200078f28ff */
[----:B------:R-:W-:Y:S01]  /*0ba0*/  IMAD.IADD R7, R208, 0x1, -R7 ;  /* 0x00000001d0077824 */ /* 0x000fe200078e0a07 */
[----:B------:R-:W-:-:S02]  /*0bb0*/  SHF.R.S32.HI R4, RZ, 0x1f, R201 ;  /* 0x0000001fff047819 */ /* 0x000fc400000114c9 */
[----:B------:R-:W-:Y:S01]  /*0bc0*/  LOP3.LUT R0, R0, 0x1ffffffe, RZ, 0xc0, !PT ;  /* 0x1ffffffe00007812 */ /* 0x000fe200078ec0ff */
[----:B------:R-:W-:Y:S01]  /*0bd0*/  IMAD.SHL.U32 R2, R2, 0x20, RZ ;  /* 0x0000002002027824 */ /* 0x000fe200078e00ff */
[----:B------:R-:W-:Y:S02]  /*0be0*/  LEA.HI R6, R4, R201, RZ, 0x2 ;  /* 0x000000c904067211 */ /* 0x000fe400078f10ff */
[----:B------:R-:W-:Y:S01]  /*0bf0*/  LEA.HI R10, R3, R208, RZ, 0x2 ;  /* 0x000000d0030a7211 */ /* 0x000fe200078f10ff */
[----:B------:R-:W-:Y:S01]  /*0c00*/  IMAD.IADD R0, R9, 0x1, -R0 ;  /* 0x0000000109007824 */ /* 0x000fe200078e0a00 */
[--C-:B------:R-:W-:Y:S02]  /*0c10*/  SHF.R.S32.HI R8, RZ, 0x2, R6.reuse ;  /* 0x00000002ff087819 */ /* 0x100fe40000011406 */
[----:B------:R-:W-:Y:S02]  /*0c20*/  SHF.R.S32.HI R11, RZ, 0x1f, R6 ;  /* 0x0000001fff0b7819 */ /* 0x000fe40000011406 */
[----:B------:R-:W-:-:S02]  /*0c30*/  LOP3.LUT R9, R10, 0xfffffffc, RZ, 0xc0, !PT ;  /* 0xfffffffc0a097812 */ /* 0x000fc400078ec0ff */
[----:B------:R-:W-:Y:S02]  /*0c40*/  LEA.HI R3, R3, R208, RZ, 0x3 ;  /* 0x000000d003037211 */ /* 0x000fe400078f18ff */
[----:B------:R-:W-:Y:S01]  /*0c50*/  LEA.HI R11, R11, R8, RZ, 0x3 ;  /* 0x000000080b0b7211 */ /* 0x000fe200078f18ff */
[----:B------:R-:W-:Y:S01]  /*0c60*/  IMAD.IADD R9, R208, 0x1, -R9 ;  /* 0x00000001d0097824 */ /* 0x000fe200078e0a09 */
[----:B------:R-:W-:Y:S02]  /*0c70*/  SHF.R.S32.HI R202, RZ, 0x7, R5 ;  /* 0x00000007ffca7819 */ /* 0x000fe40000011405 */
[----:B------:R-:W-:Y:S02]  /*0c80*/  LOP3.LUT R2, R2, 0xfffffc00, RZ, 0xc0, !PT ;  /* 0xfffffc0002027812 */ /* 0x000fe400078ec0ff */
        /* <DEDUP_REMOVED lines=26> */
.L_x_1309:
[----:B------:R-:W-:Y:S01]  /*0e30*/  ULDC.64 UR6, c[0x0][0xa28] ;  /* 0x00028a0000067ab9 */ /* 0x000fe20000000a00 */
[----:B------:R-:W-:Y:S01]  /*0e40*/  ULDC UR4, c[0x0][0x424] ;  /* 0x0001090000047ab9 */ /* 0x000fe20000000800 */
[----:B------:R-:W-:-:S04]  /*0e50*/  UISETP.NE.U32.AND UP0, UPT, UR6, URZ, UPT ;  /* 0x0000003f0600728c */ /* 0x000fc8000bf05070 */
[----:B------:R-:W-:-:S03]  /*0e60*/  UISETP.NE.AND.EX UP0, UPT, UR7, URZ, UPT, UP0 ;  /* 0x0000003f0700728c */ /* 0x000fc6000bf05300 */
[----:B------:R-:W-:Y:S02]  /*0e70*/  ULDC.64 UR6, c[0x0][0xa18] ;  /* 0x0002860000067ab9 */ /* 0x000fe40000000a00 */
[----:B------:R-:W-:Y:S01]  /*0e80*/  UISETP.NE.U32.AND UP1, UPT, UR6, URZ, UPT ;  /* 0x0000003f0600728c */ /* 0x000fe2000bf25070 */
[----:B------:R-:W-:-:S03]  /*0e90*/  PLOP3.LUT P0, PT, PT, PT, UP0, 0x80, 0x0 ;  /* 0x000000000000781c */ /* 0x000fc60003f0f008 */
[----:B------:R-:W-:-:S03]  /*0ea0*/  UISETP.NE.AND.EX UP1, UPT, UR7, URZ, UPT, UP1 ;  /* 0x0000003f0700728c */ /* 0x000fc6000bf25310 */
[----:B------:R-:W-:Y:S02]  /*0eb0*/  @UP0 ULDC.64 UR6, c[0x0][0xa28] ;  /* 0x00028a0000060ab9 */ /* 0x000fe40000000a00 */
[----:B------:R-:W-:Y:S01]  /*0ec0*/  @UP0 UIMAD.WIDE UR6, UR48, 0x4, UR6 ;  /* 0x00000004300608a5 */ /* 0x000fe2000f8e0206 */
[----:B------:R-:W-:-:S05]  /*0ed0*/  PLOP3.LUT P2, PT, PT, PT, UP1, 0x80, 0x0 ;  /* 0x000000000000781c */ /* 0x000fca0003f4f018 */
[----:B------:R-:W-:Y:S01]  /*0ee0*/  @UP1 ULDC.64 UR8, c[0x0][0xa18] ;  /* 0x0002860000081ab9 */ /* 0x000fe20000000a00 */
[----:B0---4-:R-:W-:Y:S02]  /*0ef0*/  IMAD.U32 R2, RZ, RZ, UR6 ;  /* 0x00000006ff027e24 */ /* 0x011fe4000f8e00ff */
[----:B--2---:R-:W-:Y:S01]  /*0f00*/  IMAD.U32 R3, RZ, RZ, UR7 ;  /* 0x00000007ff037e24 */ /* 0x004fe2000f8e00ff */
[----:B------:R-:W-:-:S04]  /*0f10*/  @UP1 UIMAD.WIDE UR6, UR48, 0x4, UR8 ;  /* 0x00000004300618a5 */ /* 0x000fc8000f8e0208 */
[----:B------:R-:W2:Y:S02]  /*0f20*/  @P0 LDG.E R2, desc[UR52][R2.64] ;  /* 0x0000003402020981 */ /* 0x000ea4000c1e1900 */
[----:B------:R-:W-:Y:S02]  /*0f30*/  IMAD.U32 R4, RZ, RZ, UR6 ;  /* 0x00000006ff047e24 */ /* 0x000fe4000f8e00ff */
[----:B------:R-:W-:Y:S01]  /*0f40*/  IMAD.U32 R5, RZ, RZ, UR7 ;  /* 0x00000007ff057e24 */ /* 0x000fe2000f8e00ff */
[----:B------:R-:W-:-:S04]  /*0f50*/  ULDC.64 UR6, c[0x0][0x418] ;  /* 0x0001060000067ab9 */ /* 0x000fc80000000a00 */
[----:B---3--:R-:W3:Y:S01]  /*0f60*/  @P2 LDG.E R4, desc[UR52][R4.64] ;  /* 0x0000003404042981 */ /* 0x008ee2000c1e1900 */
[----:B------:R-:W-:Y:S01]  /*0f70*/  UISETP.NE.U32.AND UP0, UPT, UR6, URZ, UPT ;  /* 0x0000003f0600728c */ /* 0x000fe2000bf05070 */
[----:B------:R-:W-:Y:S01]  /*0f80*/  UMOV UR40, URZ ;  /* 0x0000003f00287c82 */ /* 0x000fe20008000000 */
[----:B------:R-:W-:Y:S02]  /*0f90*/  ULDC UR45, c[0x0][0x288] ;  /* 0x0000a200002d7ab9 */ /* 0x000fe40000000800 */
[----:B------:R-:W-:-:S03]  /*0fa0*/  UISETP.NE.AND.EX UP0, UPT, UR7, URZ, UPT, UP0 ;  /* 0x0000003f0700728c */ /* 0x000fc6000bf05300 */
[----:B------:R-:W-:Y:S01]  /*0fb0*/  ULDC.64 UR6, c[0x0][0xa20] ;  /* 0x0002880000067ab9 */ /* 0x000fe20000000a00 */
[----:B------:R-:W-:Y:S01]  /*0fc0*/  USEL UR4, UR4, 0x1, UP0 ;  /* 0x0000000104047887 */ /* 0x000fe20008000000 */
[----:B------:R-:W-:Y:S01]  /*0fd0*/  ISETP.NE.U32.AND P1, PT, RZ, UR6, PT ;  /* 0x00000006ff007c0c */ /* 0x000fe2000bf25070 */
[----:B------:R-:W-:Y:S02]  /*0fe0*/  ULDC UR6, c[0x0][0x2f0] ;  /* 0x0000bc0000067ab9 */ /* 0x000fe40000000800 */
[----:B------:R-:W-:Y:S01]  /*0ff0*/  UIMAD UR4, UR4, UR6, URZ ;  /* 0x00000006040472a4 */ /* 0x000fe2000f8e023f */
[----:B------:R-:W-:Y:S02]  /*1000*/  ISETP.NE.AND.EX P1, PT, RZ, UR7, PT, P1 ;  /* 0x00000007ff007c0c */ /* 0x000fe4000bf25310 */
[----:B--2---:R-:W-:Y:S02]  /*1010*/  @P0 R2UR UR40, R2 ;  /* 0x00000000022802ca */ /* 0x004fe400000e0000 */
[----:B---3--:R-:W-:Y:S01]  /*1020*/  @P2 R2UR UR45, R4 ;  /* 0x00000000042d22ca */ /* 0x008fe200000e0000 */
[----:B-1----:R-:W-:-:S14]  /*1030*/  @P2 BRA `(.L_x_1206) ;  /* 0x0000000000342947 */ /* 0x002fdc0003800000 */
        /* <DEDUP_REMOVED lines=13> */
.L_x_1206:
[----:B------:R-:W-:Y:S01]  /*1110*/  UMOV UR43, UR49 ;  /* 0x00000031002b7c82 */ /* 0x000fe20008000000 */
[----:B------:R-:W-:Y:S01]  /*1120*/  UMOV UR42, UR48 ;  /* 0x00000030002a7c82 */ /* 0x000fe20008000000 */
[----:B------:R-:W-:Y:S05]  /*1130*/  @!P1 BRA `(.L_x_1207) ;  /* 0x00000000001c9947 */ /* 0x000fea0003800000 */
[----:B------:R-:W-:Y:S02]  /*1140*/  ULDC.64 UR6, c[0x0][0xa20] ;  /* 0x0002880000067ab9 */ /* 0x000fe40000000a00 */
[----:B------:R-:W-:-:S06]  /*1150*/  UIMAD.WIDE UR6, UR48, 0x4, UR6 ;  /* 0x00000004300678a5 */ /* 0x000fcc000f8e0206 */
[----:B------:R-:W-:Y:S02]  /*1160*/  IMAD.U32 R2, RZ, RZ, UR6 ;  /* 0x00000006ff027e24 */ /* 0x000fe4000f8e00ff */
[----:B------:R-:W-:-:S05]  /*1170*/  IMAD.U32 R3, RZ, RZ, UR7 ;  /* 0x00000007ff037e24 */ /* 0x000fca000f8e00ff */
[----:B------:R-:W2:Y:S02]  /*1180*/  LDG.E R2, desc[UR52][R2.64] ;  /* 0x0000003402027981 */ /* 0x000ea4000c1e1900 */
[----:B--2---:R-:W-:Y:S01]  /*1190*/  R2UR UR4, R2 ;  /* 0x00000000020472ca */ /* 0x004fe200000e0000 */
[----:B------:R-:W-:-:S14]  /*11a0*/  BRA `(.L_x_1208) ;  /* 0x0000000000347947 */ /* 0x000fdc0003800000 */
.L_x_1207:
        /* <DEDUP_REMOVED lines=13> */
.L_x_1208:
[----:B------:R-:W-:Y:S01]  /*1280*/  ULDC UR6, c[0x0][0x448] ;  /* 0x0001120000067ab9 */ /* 0x000fe20000000800 */
[----:B------:R-:W-:Y:S02]  /*1290*/  USHF.L.U32 UR41, UR5, 0x7, URZ ;  /* 0x0000000705297899 */ /* 0x000fe4000800063f */
[----:B------:R-:W-:Y:S02]  /*12a0*/  UISETP.NE.AND UP1, UPT, UR6, 0x1, UPT ;  /* 0x000000010600788c */ /* 0x000fe4000bf25270 */
[----:B------:R-:W-:Y:S02]  /*12b0*/  UIADD3 UR8, UR41, 0x7f, URZ ;  /* 0x0000007f29087890 */ /* 0x000fe4000fffe03f */
[----:B------:R-:W-:-:S03]  /*12c0*/  UIADD3 UR40, -UR40, UR4, URZ ;  /* 0x0000000428287290 */ /* 0x000fc6000fffe13f */
[----:B------:R-:W-:Y:S01]  /*12d0*/  ULDC.64 UR4, c[0x0][0x9e0] ;  /* 0x0002780000047ab9 */ /* 0x000fe20000000a00 */
[----:B------:R-:W-:Y:S02]  /*12e0*/  UIADD3 UR9, UR40, 0x1, -UR45 ;  /* 0x0000000128097890 */ /* 0x000fe4000fffe82d */
[----:B------:R-:W-:Y:S01]  /*12f0*/  UISETP.GE.AND UP0, UPT, UR5, 0x1, UPT ;  /* 0x000000010500788c */ /* 0x000fe2000bf06270 */
[----:B------:R-:W-:Y:S01]  /*1300*/  @UP1 ULDC UR6, c[0x0][0x44c] ;  /* 0x0001130000061ab9 */ /* 0x000fe20000000800 */
[----:B------:R-:W-:Y:S01]  /*1310*/  @UP1 ULDC UR10, c[0x0][0x450] ;  /* 0x00011400000a1ab9 */ /* 0x000fe20000000800 */
[----:B------:R-:W-:-:S03]  /*1320*/  UIMAD.WIDE.U32 UR6, UR8, UR6, URZ ;  /* 0x00000006080672a5 */ /* 0x000fc6000f8e003f */
[----:B------:R-:W-:Y:S01]  /*1330*/  PLOP3.LUT P1, PT, PT, PT, UP0, 0x80, 0x0 ;  /* 0x000000000000781c */ /* 0x000fe20003f2f008 */
[----:B------:R-:W-:-:S04]  /*1340*/  @UP1 USHF.R.U32.HI UR8, URZ, UR10, UR7 ;  /* 0x0000000a3f081299 */ /* 0x000fc80008011607 */
[----:B------:R-:W-:-:S04]  /*1350*/  UIADD3 UR8, UR9, UR8, URZ ;  /* 0x0000000809087290 */ /* 0x000fc8000fffe03f */
[----:B------:R-:W-:-:S06]  /*1360*/  UIADD3 UR4, UR8, UR4, URZ ;  /* 0x0000000408047290 */ /* 0x000fcc000fffe03f */
[----:B------:R-:W-:Y:S01]  /*1370*/  IMAD.U32 R0, RZ, RZ, UR4 ;  /* 0x00000004ff007e24 */ /* 0x000fe2000f8e00ff */
[----:B------:R-:W-:Y:S06]  /*1380*/  @!P1 BRA `(.L_x_1209) ;  /* 0x0000000000409947 */ /* 0x000fec0003800000 */
        /* <DEDUP_REMOVED lines=10> */
.L_x_1210:
[----:B------:R-:W-:-:S11]  /*1430*/  UISETP.NE.AND UP0, UPT, UR5, 0x1, UPT ;  /* 0x000000010500788c */ /* 0x000fd6000bf05270 */
[----:B------:R-:W-:Y:S02]  /*1440*/  @UP0 ULDC.64 UR8, c[0x0][0x9e8] ;  /* 0x00027a0000080ab9 */ /* 0x000fe40000000a00 */
[----:B------:R-:W-:-:S04]  /*1450*/  UIMAD.WIDE.U32 UR6, UR4, UR8, URZ ;  /* 0x00000008040672a5 */ /* 0x000fc8000f8e003f */
[----:B------:R-:W-:-:S12]  /*1460*/  @UP0 USHF.R.U32.HI UR4, URZ, UR9, UR7 ;  /* 0x000000093f040299 */ /* 0x000fd80008011607 */
.L_x_1211:
[----:B------:R-:W-:-:S06]  /*1470*/  UIMAD UR4, UR4, UR5, UR5 ;  /* 0x00000005040472a4 */ /* 0x000fcc000f8e0205 */
[----:B------:R-:W-:-:S07]  /*1480*/  VIMNMX R0, R0, UR4, PT ;  /* 0x0000000400007c48 */ /* 0x000fce000bfe0100 */
.L_x_1209:
[----:B------:R-:W-:Y:S01]  /*1490*/  UIADD3 UR4, UR40, 0x7f, URZ ;  /* 0x0000007f28047890 */ /* 0x000fe2000fffe03f */
        /* <DEDUP_REMOVED lines=10> */
[----:B------:R-:W-:-:S02]  /*1540*/  UIADD3 UR54, UR40, -UR45, URZ ;  /* 0x8000002d28367290 */ /* 0x000fc4000fffe03f */
        /* <DEDUP_REMOVED lines=17> */
.L_x_1213:
[----:B------:R-:W-:-:S11]  /*1660*/  UISETP.NE.AND UP0, UPT, UR5, 0x1, UPT ;  /* 0x000000010500788c */ /* 0x000fd6000bf05270 */
[----:B------:R-:W-:Y:S02]  /*1670*/  @UP0 ULDC.64 UR10, c[0x0][0x9e8] ;  /* 0x00027a00000a0ab9 */ /* 0x000fe40000000a00 */
[----:B------:R-:W-:-:S04]  /*1680*/  UIMAD.WIDE.U32 UR6, UR4, UR10, URZ ;  /* 0x0000000a040672a5 */ /* 0x000fc8000f8e003f */
[----:B------:R-:W-:-:S12]  /*1690*/  @UP0 USHF.R.U32.HI UR4, URZ, UR11, UR7 ;  /* 0x0000000b3f040299 */ /* 0x000fd80008011607 */
.L_x_1214:
[----:B------:R-:W-:-:S04]  /*16a0*/  UIMAD UR4, UR4, UR5, URZ ;  /* 0x00000005040472a4 */ /* 0x000fc8000f8e023f */
[----:B------:R-:W-:-:S04]  /*16b0*/  UISETP.LT.AND UP0, UPT, UR9, UR4, UPT ;  /* 0x000000040900728c */ /* 0x000fc8000bf01270 */
[----:B------:R-:W-:-:S12]  /*16c0*/  USEL UR9, UR9, UR4, !UP0 ;  /* 0x0000000409097287 */ /* 0x000fd8000c000000 */
.L_x_1212:
        /* <DEDUP_REMOVED lines=54> */
[----:B------:R-:W-:-:S02]  /*1a30*/  CS2R R96, SRZ ;  /* 0x0000000000607805 */ /* 0x000fc4000001ff00 */
[----:B------:R-:W-:Y:S01]  /*1a40*/  CS2R R130, SRZ ;  /* 0x0000000000827805 */ /* 0x000fe2000001ff00 */
[----:B------:R-:W-:Y:S01]  /*1a50*/  IMAD.MOV.U32 R104, RZ, RZ, RZ ;  /* 0x000000ffff687224 */ /* 0x000fe200078e00ff */
[----:B------:R-:W-:Y:S01]  /*1a60*/  CS2R R132, SRZ ;  /* 0x0000000000847805 */ /* 0x000fe2000001ff00 */
        /* <DEDUP_REMOVED lines=32> */
.L_x_1216:
        /* <DEDUP_REMOVED lines=56> */
.L_x_1415:
[----:B------:R-:W-:Y:S05]  /*1ff0*/  @!P0 BRA `(.L_x_1218) ;  /* 0x0000000000048947 */ /* 0x000fea0003800000 */
[----:B------:R-:W-:Y:S01]  /*2000*/  BPT.TRAP 0x1 ;  /* 0x000000040000795c */ /* 0x000fe20000300000 */
.L_x_1218:
[----:B------:R-:W-:Y:S02]  /*2010*/  IMAD.U32 R7, RZ, RZ, UR51 ;  /* 0x00000033ff077e24 */ /* 0x000fe4000f8e00ff */
[----:B------:R-:W-:-:S03]  /*2020*/  IMAD.U32 R2, RZ, RZ, UR50 ;  /* 0x00000032ff027e24 */ /* 0x000fc6000f8e00ff */
[----:B------:R-:W-:Y:S02]  /*2030*/  LEA R7, R7, UR36, 0x3 ;  /* 0x0000002407077c11 */ /* 0x000fe4000f8e18ff */
[----:B------:R-:W-:-:S04]  /*2040*/  SHF.L.U32 R2, R2, 0x1f, RZ ;  /* 0x0000001f02027819 */ /* 0x000fc800000006ff */
[----:B------:R1:W2:Y:S01]  /*2050*/  SYNCS.PHASECHK.TRANS64.TRYWAIT P2, [R7+URZ+0x2a830], R2 ;  /* 0x02a83002070075a7 */ /* 0x0002a2000804017f */
[----:B------:R-:W-:Y:S05]  /*2060*/  @!P0 BRA `(.L_x_1219) ;  /* 0x0000000000048947 */ /* 0x000fea0003800000 */
[----:B------:R-:W-:Y:S01]  /*2070*/  BPT.TRAP 0x1 ;  /* 0x000000040000795c */ /* 0x000fe20000300000 */
.L_x_1219:
[----:B0-----:R-:W0:Y:S02]  /*2080*/  S2R R3, SR_TID.X ;  /* 0x0000000000037919 */ /* 0x001e240000002100 */
[----:B0-----:R-:W-:Y:S01]  /*2090*/  LOP3.LUT P1, RZ, R3, 0x7f, RZ, 0xc0, !PT ;  /* 0x0000007f03ff7812 */ /* 0x001fe2000782c0ff */
[----:B--2---:R-:W-:-:S12]  /*20a0*/  @P2 BRA `(.L_x_1220) ;  /* 0x0000000000082947 */ /* 0x004fd80003800000 */
[----:B------:R-:W0:Y:S02]  /*20b0*/  SYNCS.PHASECHK.TRANS64.TRYWAIT P2, [R7+URZ+0x2a830], R2 ;  /* 0x02a83002070075a7 */ /* 0x000e24000804017f */
[----:B0-----:R-:W-:Y:S05]  /*20c0*/  @!P2 BRA `(.L_x_1221) ;  /* 0x0000017400b8a947 */ /* 0x001fea0003800000 */
.L_x_1220:
[----:B------:R-:W-:Y:S05]  /*20d0*/  WARPSYNC.ALL ;  /* 0x0000000000007948 */ /* 0x000fea0003800000 */
[----:B------:R-:W-:Y:S01]  /*20e0*/  UIADD3 UR4, UR36, 0x1e400, URZ ;  /* 0x0001e40024047890 */ /* 0x000fe2000fffe03f */
[----:B------:R-:W-:Y:S01]  /*20f0*/  WARPGROUP.ARRIVE ;  /* 0x00000000000079c5 */ /* 0x000fe20000000000 */
[----:B------:R-:W-:Y:S01]  /*2100*/  ULOP3.LUT UR24, UR55, 0x10000, URZ, 0xfc, !UPT ;  /* 0x0001000037187892 */ /* 0x000fe2000f8efc3f */
[----:B------:R-:W-:Y:S01]  /*2110*/  VIADD R3, R17, UR41 ;  /* 0x0000002911037c36 */ /* 0x000fe20008000000 */
[----:B------:R-:W-:Y:S01]  /*2120*/  USHF.R.U32.HI UR4, URZ, 0x4, UR4 ;  /* 0x000000043f047899 */ /* 0x000fe20008011604 */
[----:B------:R-:W-:Y:S01]  /*2130*/  UMOV UR25, 0x80000020 ;  /* 0x8000002000197882 */ /* 0x000fe20000000000 */
[----:B------:R-:W-:-:S02]  /*2140*/  UMOV UR27, 0x80000020 ;  /* 0x80000020001b7882 */ /* 0x000fc40000000000 */
[----:B------:R-:W-:Y:S01]  /*2150*/  ULOP3.LUT UR4, UR4, 0x3fff, URZ, 0xc0, !UPT ;  /* 0x00003fff04047892 */ /* 0x000fe2000f8ec03f */
[----:B------:R-:W-:Y:S01]  /*2160*/  IMAD.MOV.U32 R6, RZ, RZ, R3 ;  /* 0x000000ffff067224 */ /* 0x000fe200078e0003 */
[----:B------:R-:W-:Y:S01]  /*2170*/  UMOV UR5, 0x80000020 ;  /* 0x8000002000057882 */ /* 0x000fe20000000000 */
[----:B------:R-:W-:Y:S01]  /*2180*/  UMOV UR7, 0x80000020 ;  /* 0x8000002000077882 */ /* 0x000fe20000000000 */
[----:B------:R-:W-:Y:S02]  /*2190*/  ULOP3.LUT UR28, UR4, 0x10000, URZ, 0xfc, !UPT ;  /* 0x00010000041c7892 */ /* 0x000fe4000f8efc3f */
[----:B------:R-:W-:Y:S02]  /*21a0*/  UIADD3 UR4, UR24, 0x2, URZ ;  /* 0x0000000218047890 */ /* 0x000fe4000fffe03f */
[----:B------:R-:W-:Y:S02]  /*21b0*/  UIMAD UR26, UR51, 0x600, UR28 ;  /* 0x00000600331a78a4 */ /* 0x000fe4000f8e021c */
[----:B------:R-:W-:-:S02]  /*21c0*/  UIADD3 UR8, UR24, 0x200, URZ ;  /* 0x0000020018087890 */ /* 0x000fc4000fffe03f */
        /* <DEDUP_REMOVED lines=31> */
[----:B------:R-:W-:Y:S01]  /*23c0*/  IMAD.MOV.U32 R5, RZ, RZ, -0x80 ;  /* 0xffffff80ff057424 */ /* 0x000fe200078e00ff */
[----:B------:R-:W-:Y:S02]  /*23d0*/  ULDC.64 UR6, c[0x0][0x9e0] ;  /* 0x0002780000067ab9 */ /* 0x000fe40000000a00 */
[----:B------:R-:W-:Y:S01]  /*23e0*/  @!P1 PRMT R3, RZ, 0x654, R3 ;  /* 0x00000654ff039816 */ /* 0x000fe20000000003 */
[----:B01----:R-:W0:Y:S01]  /*23f0*/  SHFL.IDX PT, R7, R6, RZ, 0x1c1f ;  /* 0x001c1fff06077589 */ /* 0x003e2200000e0000 */
[----:B------:R-:W-:-:S06]  /*2400*/  UISETP.GE.AND UP1, UPT, UR7, 0x1, UPT ;  /* 0x000000010700788c */ /* 0x000fcc000bf26270 */
[----:B------:R-:W-:Y:S01]  /*2410*/  PLOP3.LUT P2, PT, PT, PT, UP1, 0x40, 0x0 ;  /* 0x000000000000781c */ /* 0x000fe20003f4e818 */
[----:B------:R-:W-:Y:S02]  /*2420*/  WARPGROUP.DEPBAR.LE gsb0, 0x0 ;  /* 0x00008000000079c5 */ /* 0x000fe40000010000 */
        /* <DEDUP_REMOVED lines=22> */
[----:B------:R-:W-:-:S02]  /*2590*/  IMAD R66, R88, R5, 0x80 ;  /* 0x0000008058427424 */ /* 0x000fc400078e0205 */
[C---:B------:R-:W-:Y:S01]  /*25a0*/  FMUL.FTZ R4, R0.reuse, R24 ;  /* 0x0000001800047220 */ /* 0x040fe20000410000 */
[----:B------:R1:W2:Y:S01]  /*25b0*/  MUFU.TANH R8, R25 ;  /* 0x0000001900087308 */ /* 0x0002a20000002400 */
[C---:B------:R-:W-:Y:S01]  /*25c0*/  FMUL.FTZ R36, R0.reuse, R36 ;  /* 0x0000002400247220 */ /* 0x040fe20000410000 */
[C---:B------:R-:W-:Y:S01]  /*25d0*/  FMUL.FTZ R14, R0.reuse, R38 ;  /* 0x00000026000e7220 */ /* 0x040fe20000410000 */
[C---:B------:R-:W-:Y:S01]  /*25e0*/  FMUL.FTZ R15, R0.reuse, R39 ;  /* 0x00000027000f7220 */ /* 0x040fe20000410000 */
[C---:B------:R-:W-:Y:S01]  /*25f0*/  FMUL.FTZ R20, R0.reuse, R42 ;  /* 0x0000002a00147220 */ /* 0x040fe20000410000 */
[----:B------:R3:W-:Y:S01]  /*2600*/  @!P1 SYNCS.ARRIVE.TRANS64.RED.A1T0 RZ, [R3+URZ], RZ ;  /* 0x000000ff03ff99a7 */ /* 0x0007e2000810043f */
[C---:B------:R-:W-:Y:S01]  /*2610*/  FMUL.FTZ R2, R0.reuse, R26 ;  /* 0x0000001a00027220 */ /* 0x040fe20000410000 */
[C---:B------:R-:W-:Y:S01]  /*2620*/  FMUL.FTZ R9, R0.reuse, R27 ;  /* 0x0000001b00097220 */ /* 0x040fe20000410000 */
[----:B------:R4:W0:Y:S01]  /*2630*/  MUFU.TANH R89, R28 ;  /* 0x0000001c00597308 */ /* 0x0008220000002400 */
[C---:B------:R-:W-:Y:S01]  /*2640*/  FMUL.FTZ R10, R0.reuse, R30 ;  /* 0x0000001e000a7220 */ /* 0x040fe20000410000 */
[C---:B------:R-:W-:Y:S01]  /*2650*/  FMUL.FTZ R11, R0.reuse, R31 ;  /* 0x0000001f000b7220 */ /* 0x040fe20000410000 */
[C---:B------:R-:W-:Y:S01]  /*2660*/  FMUL.FTZ R13, R0.reuse, R35 ;  /* 0x00000023000d7220 */ /* 0x040fe20000410000 */
[C---:B------:R-:W-:Y:S01]  /*2670*/  FMUL.FTZ R24, R0.reuse, R46 ;  /* 0x0000002e00187220 */ /* 0x040fe20000410000 */
[----:B-1----:R-:W-:Y:S01]  /*2680*/  FMUL.FTZ R25, R0, R47 ;  /* 0x0000002f00197220 */ /* 0x002fe20000410000 */
[----:B---3--:R-:W-:-:S02]  /*2690*/  VIADD R3, R66, 0x1 ;  /* 0x0000000142037836 */ /* 0x008fc40000000000 */
[C---:B------:R-:W-:Y:S01]  /*26a0*/  FMUL.FTZ R40, R0.reuse, R40 ;  /* 0x0000002800287220 */ /* 0x040fe20000410000 */
[----:B------:R1:W3:Y:S01]  /*26b0*/  MUFU.TANH R90, R29 ;  /* 0x0000001d005a7308 */ /* 0x0002e20000002400 */
[C---:B------:R-:W-:Y:S01]  /*26c0*/  FMUL.FTZ R41, R0.reuse, R41 ;  /* 0x0000002900297220 */ /* 0x040fe20000410000 */
[C---:B------:R-:W-:Y:S01]  /*26d0*/  FMUL.FTZ R21, R0.reuse, R43 ;  /* 0x0000002b00157220 */ /* 0x040fe20000410000 */
[C---:B------:R-:W-:Y:S01]  /*26e0*/  FMUL.FTZ R49, R0.reuse, R49 ;  /* 0x0000003100317220 */ /* 0x040fe20000410000 */
[C---:B------:R-:W-:Y:S01]  /*26f0*/  FMUL.FTZ R26, R0.reuse, R50 ;  /* 0x00000032001a7220 */ /* 0x040fe20000410000 */
[C---:B------:R-:W-:Y:S01]  /*2700*/  FMUL.FTZ R27, R0.reuse, R51 ;  /* 0x00000033001b7220 */ /* 0x040fe20000410000 */
[C---:B------:R-:W-:Y:S01]  /*2710*/  FMUL.FTZ R52, R0.reuse, R52 ;  /* 0x0000003400347220 */ /* 0x040fe20000410000 */
[C---:B------:R-:W-:Y:S01]  /*2720*/  FMUL.FTZ R53, R0.reuse, R53 ;  /* 0x0000003500357220 */ /* 0x040fe20000410000 */
[----:B------:R5:W0:Y:S01]  /*2730*/  MUFU.TANH R91, R32 ;  /* 0x00000020005b7308 */ /* 0x000a220000002400 */
[C---:B----4-:R-:W-:Y:S01]  /*2740*/  FMUL.FTZ R28, R0.reuse, R54 ;  /* 0x00000036001c7220 */ /* 0x050fe20000410000 */
[C---:B-1----:R-:W-:Y:S01]  /*2750*/  FMUL.FTZ R29, R0.reuse, R55 ;  /* 0x00000037001d7220 */ /* 0x042fe20000410000 */
[C---:B------:R-:W-:Y:S01]  /*2760*/  FMUL.FTZ R56, R0.reuse, R56 ;  /* 0x0000003800387220 */ /* 0x040fe20000410000 */
[C---:B------:R-:W-:Y:S01]  /*2770*/  FMUL.FTZ R57, R0.reuse, R57 ;  /* 0x0000003900397220 */ /* 0x040fe20000410000 */
[C---:B------:R-:W-:Y:S01]  /*2780*/  FMUL.FTZ R30, R0.reuse, R58 ;  /* 0x0000003a001e7220 */ /* 0x040fe20000410000 */
[C---:B------:R-:W-:Y:S01]  /*2790*/  FMUL.FTZ R31, R0.reuse, R59 ;  /* 0x0000003b001f7220 */ /* 0x040fe20000410000 */
[C---:B------:R-:W-:Y:S01]  /*27a0*/  FMUL.FTZ R35, R0.reuse, R67 ;  /* 0x0000004300237220 */ /* 0x040fe20000410000 */
[----:B------:R1:W4:Y:S01]  /*27b0*/  MUFU.TANH R92, R33 ;  /* 0x00000021005c7308 */ /* 0x0003220000002400 */
        /* <DEDUP_REMOVED lines=26> */
[----:B------:R-:W-:Y:S01]  /*2960*/  FMUL.FTZ R71, R0, R71 ;  /* 0x0000004700477220 */ /* 0x000fe20000410000 */
[----:B------:R-:W-:-:S02]  /*2970*/  IMAD R5, R16, -0x2, R3 ;  /* 0xfffffffe10057824 */ /* 0x000fc400078e0203 */
[----:B------:R-:W-:Y:S01]  /*2980*/  FMUL.FTZ R70, R0, R70 ;  /* 0x0000004600467220 */ /* 0x000fe20000410000 */
[----:B------:R-:W-:Y:S02]  /*2990*/  VIADD R3, R66, UR40 ;  /* 0x0000002842037c36 */ /* 0x000fe40008000000 */
[C---:B------:R-:W-:Y:S01]  /*29a0*/  FMUL.FTZ R37, R0.reuse, R37 ;  /* 0x0000002500257220 */ /* 0x040fe20000410000 */
[----:B------:R1:W0:Y:S01]  /*29b0*/  MUFU.TANH R93, R36 ;  /* 0x00000024005d7308 */ /* 0x0002220000002400 */
[----:B-----5:R-:W-:Y:S01]  /*29c0*/  FMUL.FTZ R48, R0, R87 ;  /* 0x0000005700307220 */ /* 0x020fe20000410000 */
[----:B------:R-:W-:-:S06]  /*29d0*/  LEA R79, R88, 0xffffff80, 0x7 ;  /* 0xffffff80584f7811 */ /* 0x000fcc00078e38ff */
[----:B------:R-:W0:Y:S01]  /*29e0*/  MUFU.TANH R4, R4 ;  /* 0x0000000400047308 */ /* 0x000e220000002400 */
[----:B-1----:R-:W-:-:S05]  /*29f0*/  IMAD.U32 R36, RZ, RZ, UR45 ;  /* 0x0000002dff247e24 */ /* 0x002fca000f8e00ff */
[----:B------:R-:W-:Y:S02]  /*2a00*/  IADD3 R5, -R36, UR40, R5 ;  /* 0x0000002824057c10 */ /* 0x000fe4000fffe105 */
[----:B------:R-:W1:Y:S03]  /*2a10*/  MUFU.TANH R2, R2 ;  /* 0x0000000200027308 */ /* 0x000e660000002400 */
[C---:B------:R-:W-:Y:S02]  /*2a20*/  VIADD R83, R5.reuse, UR6 ;  /* 0x0000000605537c36 */ /* 0x040fe40008000000 */
[----:B------:R-:W-:-:S03]  /*2a30*/  VIADD R82, R5, UR29 ;  /* 0x0000001d05527c36 */ /* 0x000fc60008000000 */
        /* <DEDUP_REMOVED lines=51> */
[----:B------:R5:W1:Y:S08]  /*2d70*/  MUFU.TANH R95, R70 ;  /* 0x00000046005f7308 */ /* 0x000a700000002400 */
[----:B------:R2:W1:Y:S01]  /*2d80*/  MUFU.TANH R94, R37 ;  /* 0x00000025005e7308 */ /* 0x0004620000002400 */
[----:B-----5:R-:W-:-:S05]  /*2d90*/  IMAD R70, R16, -0x2, R3 ;  /* 0xfffffffe10467824 */ /* 0x020fca00078e0203 */
[----:B0-----:R-:W-:Y:S01]  /*2da0*/  VIADDMNMX R36, R7, R83, R70, PT ;  /* 0x0000005307247246 */ /* 0x001fe20003800146 */
[----:B--2---:R-:W-:Y:S01]  /*2db0*/  IMAD.IADD R37, R82, 0x1, R7 ;  /* 0x0000000152257824 */ /* 0x004fe200078e0207 */
[----:B---34-:R-:W-:Y:S06]  /*2dc0*/  @P2 BRA `(.L_x_1222) ;  /* 0x00000000005c2947 */ /* 0x018fec0003800000 */
[----:B------:R-:W-:Y:S01]  /*2dd0*/  IMAD.U32 R58, RZ, RZ, UR45 ;  /* 0x0000002dff3a7e24 */ /* 0x000fe2000f8e00ff */
[----:B------:R-:W-:Y:S04]  /*2de0*/  BSSY B0, `(.L_x_1223) ;  /* 0x0000011000007945 */ /* 0x000fe80003800000 */
[----:B------:R-:W-:-:S04]  /*2df0*/  IADD3 R3, -R58, UR40, R7 ;  /* 0x000000283a037c10 */ /* 0x000fc8000fffe107 */
        /* <DEDUP_REMOVED lines=10> */
.L_x_1224:
[----:B------:R-:W-:-:S06]  /*2ea0*/  UISETP.NE.AND UP2, UPT, UR7, 0x1, UPT ;  /* 0x000000010700788c */ /* 0x000fcc000bf45270 */
[----:B------:R-:W-:-:S05]  /*2eb0*/  PLOP3.LUT P2, PT, PT, PT, UP2, 0x80, 0x0 ;  /* 0x000000000000781c */ /* 0x000fca0003f4f028 */
[----:B------:R-:W-:-:S08]  /*2ec0*/  @UP2 ULDC.64 UR10, c[0x0][0x9e8] ;  /* 0x00027a00000a2ab9 */ /* 0x000fd00000000a00 */
[----:B------:R-:W-:-:S05]  /*2ed0*/  @P2 IMAD.HI.U32 R5, R3, UR10, RZ ;  /* 0x0000000a03052c27 */ /* 0x000fca000f8e00ff */
[----:B------:R-:W-:-:S07]  /*2ee0*/  @P2 SHF.R.U32.HI R3, RZ, UR11, R5 ;  /* 0x0000000bff032c19 */ /* 0x000fce0008011605 */
.L_x_1225:
[----:B------:R-:W-:Y:S05]  /*2ef0*/  BSYNC B0 ;  /* 0x0000000000007941 */ /* 0x000fea0003800000 */
.L_x_1223:
[----:B------:R-:W-:-:S04]  /*2f00*/  IMAD R3, R3, UR7, -R79 ;  /* 0x0000000703037c24 */ /* 0x000fc8000f8e0a4f */
[----:B------:R-:W-:-:S05]  /*2f10*/  IMAD R3, R16, -0x2, R3 ;  /* 0xfffffffe10037824 */ /* 0x000fca00078e0203 */
[----:B------:R-:W-:Y:S02]  /*2f20*/  VIMNMX R37, R37, R3, !PT ;  /* 0x0000000325257248 */ /* 0x000fe40007fe0100 */
[----:B------:R-:W-:-:S07]  /*2f30*/  VIADDMNMX R36, R3, UR7, R36, PT ;  /* 0x0000000703247c46 */ /* 0x000fce000b800124 */
.L_x_1222:
[C---:B------:R-:W-:Y:S02]  /*2f40*/  ISETP.GE.AND P2, PT, R66.reuse, 0x2, PT ;  /* 0x000000024200780c */ /* 0x040fe40003f46270 */
        /* <DEDUP_REMOVED lines=12> */
[C---:B------:R-:W-:Y:S02]  /*3010*/  ISETP.LT.OR P4, PT, R36.reuse, 0x9, P4 ;  /* 0x000000092400780c */ /* 0x040fe40002781670 */
        /* <DEDUP_REMOVED lines=19> */
[----:B-1----:R-:W-:Y:S02]  /*3150*/  FSEL R71, R94, -INF , !P3 ;  /* 0xff8000005e477808 */ /* 0x002fe40005800000 */
        /* <DEDUP_REMOVED lines=117> */
[----:B------:R-:W-:-:S04]  /*38b0*/  ISETP.GE.AND P6, PT, R66, 0x7a, PT ;  /* 0x0000007a4200780c */ /* 0x000fc80003fc6270 */
[----:B------:R-:W-:Y:S02]  /*38c0*/  P2R R77, PR, RZ, 0x40 ;  /* 0x00000040ff4d7803 */ /* 0x000fe40000000000 */
[----:B------:R-:W-:Y:S02]  /*38d0*/  ISETP.GT.AND P6, PT, R37, 0x79, !P6 ;  /* 0x000000792500780c */ /* 0x000fe400077c4270 */
[----:B------:R-:W0:Y:S02]  /*38e0*/  SHFL.IDX PT, R37, R6, 0x1, 0x1c1f ;  /* 0x003c1f0006257f89 */ /* 0x000e2400000e0000 */
[----:B------:R-:W-:-:S04]  /*38f0*/  ISETP.LT.OR P6, PT, R36, 0x7a, P6 ;  /* 0x0000007a2400780c */ /* 0x000fc800037c1670 */
[----:B------:R-:W-:Y:S02]  /*3900*/  FSEL R4, R85, -INF , !P6 ;  /* 0xff80000055047808 */ /* 0x000fe40007000000 */
[----:B------:R-:W-:Y:S02]  /*3910*/  PLOP3.LUT P6, PT, PT, PT, UP1, 0x40, 0x0 ;  /* 0x000000000000781c */ /* 0x000fe40003fce818 */
[----:B0-----:R-:W-:Y:S01]  /*3920*/  VIADDMNMX R66, R37, R83, R70, PT ;  /* 0x0000005325427246 */ /* 0x001fe20003800146 */
[----:B------:R-:W-:-:S10]  /*3930*/  IMAD.IADD R70, R82, 0x1, R37 ;  /* 0x0000000152467824 */ /* 0x000fd400078e0225 */
[----:B------:R-:W-:Y:S05]  /*3940*/  @P6 BRA `(.L_x_1226) ;  /* 0x0000000000646947 */ /* 0x000fea0003800000 */
        /* <DEDUP_REMOVED lines=14> */
.L_x_1228:
[----:B------:R-:W-:-:S06]  /*3a30*/  UISETP.NE.AND UP2, UPT, UR7, 0x1, UPT ;  /* 0x000000010700788c */ /* 0x000fcc000bf45270 */
[----:B------:R-:W-:-:S05]  /*3a40*/  PLOP3.LUT P6, PT, PT, PT, UP2, 0x80, 0x0 ;  /* 0x000000000000781c */ /* 0x000fca0003fcf028 */
[----:B------:R-:W-:-:S08]  /*3a50*/  @UP2 ULDC.64 UR10, c[0x0][0x9e8] ;  /* 0x00027a00000a2ab9 */ /* 0x000fd00000000a00 */
[----:B------:R-:W-:Y:S01]  /*3a60*/  @P6 IMAD.HI.U32 R36, R6, UR10, RZ ;  /* 0x0000000a06246c27 */ /* 0x000fe2000f8e00ff */
[----:B------:R-:W-:-:S13]  /*3a70*/  PLOP3.LUT P6, PT, PT, PT, UP2, 0x80, 0x0 ;  /* 0x000000000000781c */ /* 0x000fda0003fcf028 */
[----:B------:R-:W-:-:S07]  /*3a80*/  @P6 SHF.R.U32.HI R6, RZ, UR11, R36 ;  /* 0x0000000bff066c19 */ /* 0x000fce0008011624 */
.L_x_1229:
[----:B------:R-:W-:Y:S05]  /*3a90*/  BSYNC B0 ;  /* 0x0000000000007941 */ /* 0x000fea0003800000 */
.L_x_1227:
[----:B------:R-:W-:-:S04]  /*3aa0*/  IMAD R37, R6, UR7, -R79 ;  /* 0x0000000706257c24 */ /* 0x000fc8000f8e0a4f */
[----:B------:R-:W-:-:S05]  /*3ab0*/  IMAD R37, R16, -0x2, R37 ;  /* 0xfffffffe10257824 */ /* 0x000fca00078e0225 */
[----:B------:R-:W-:Y:S02]  /*3ac0*/  VIMNMX R70, R70, R37, !PT ;  /* 0x0000002546467248 */ /* 0x000fe40007fe0100 */
[----:B------:R-:W-:-:S07]  /*3ad0*/  VIADDMNMX R66, R37, UR7, R66, PT ;  /* 0x0000000725427c46 */ /* 0x000fce000b800142 */
.L_x_1226:
        /* <DEDUP_REMOVED lines=27> */
[----:B------:R-:W-:Y:S02]  /*3c90*/  ISETP.GT.AND P2, PT, R70, 0x10, !P6 ;  /* 0x000000104600780c */ /* 0x000fe40007744270 */
[----:B------:R-:W-:Y:S02]  /*3ca0*/  FMNMX.FTZ R6, R61, R6, !PT ;  /* 0x000000063d067209 */ /* 0x000fe40007810000 */
[----:B------:R-:W-:Y:S02]  /*3cb0*/  ISETP.LT.OR P2, PT, R66, 0x11, P2 ;  /* 0x000000114200780c */ /* 0x000fe40001741670 */
[----:B------:R-:W-:Y:S02]  /*3cc0*/  ISETP.NE.AND P6, PT, R104, RZ, PT ;  /* 0x000000ff6800720c */ /* 0x000fe40003fc5270 */
        /* <DEDUP_REMOVED lines=8> */
[----:B------:R-:W-:Y:S02]  /*3d50*/  ISETP.NE.AND P2, PT, R92, RZ, PT ;  /* 0x000000ff5c00720c */ /* 0x000fe40003f45270 */
[C---:B------:R-:W-:Y:S02]  /*3d60*/  ISETP.GT.AND P5, PT, R70.reuse, 0x78, !P5 ;  /* 0x000000784600780c */ /* 0x040fe40006fa4270 */
[----:B------:R-:W-:Y:S02]  /*3d70*/  ISETP.GT.AND P2, PT, R70, 0x18, !P2 ;  /* 0x000000184600780c */ /* 0x000fe40005744270 */
[C---:B------:R-:W-:Y:S02]  /*3d80*/  ISETP.LT.OR P4, PT, R66.reuse, 0x72, P4 ;  /* 0x000000724200780c */ /* 0x040fe40002781670 */
[----:B------:R-:W-:Y:S02]  /*3d90*/  ISETP.LT.OR P2, PT, R66, 0x19, P2 ;  /* 0x000000194200780c */ /* 0x000fe40001741670 */
[----:B------:R-:W-:-:S02]  /*3da0*/  FSEL R46, R46, -INF , !P3 ;  /* 0xff8000002e2e7808 */ /* 0x000fc40005800000 */
[----:B------:R-:W-:Y:S02]  /*3db0*/  FSEL R14, R14, -INF , !P2 ;  /* 0xff8000000e0e7808 */ /* 0x000fe40005000000 */
[----:B------:R-:W-:Y:S02]  /*3dc0*/  ISETP.NE.AND P2, PT, R101, RZ, PT ;  /* 0x000000ff6500720c */ /* 0x000fe40003f45270 */
[----:B------:R-:W-:Y:S02]  /*3dd0*/  ISETP.LT.OR P5, PT, R66, 0x79, P5 ;  /* 0x000000794200780c */ /* 0x000fe40002fa1670 */
[----:B------:R-:W-:Y:S02]  /*3de0*/  ISETP.GT.AND P2, PT, R70, 0x19, !P2 ;  /* 0x000000194600780c */ /* 0x000fe40005744270 */
[----:B------:R-:W-:Y:S02]  /*3df0*/  FSEL R45, R45, -INF , !P4 ;  /* 0xff8000002d2d7808 */ /* 0x000fe40006000000 */
[----:B------:R-:W-:-:S02]  /*3e00*/  ISETP.LT.OR P2, PT, R66, 0x1a, P2 ;  /* 0x0000001a4200780c */ /* 0x000fc40001741670 */
[----:B------:R-:W-:Y:S02]  /*3e10*/  FSEL R47, R47, -INF , !P5 ;  /* 0xff8000002f2f7808 */ /* 0x000fe40006800000 */
        /* <DEDUP_REMOVED lines=56> */
[----:B------:R-:W-:Y:S02]  /*41a0*/  ISETP.NE.AND P2, PT, R106, RZ, PT ;  /* 0x000000ff6a00720c */ /* 0x000fe40003f45270 */
[----:B------:R-:W-:Y:S02]  /*41b0*/  FMNMX.FTZ R6, R5, R6, !PT ;  /* 0x0000000605067209 */ /* 0x000fe40007810000 */
[----:B------:R-:W-:Y:S02]  /*41c0*/  ISETP.GT.AND P2, PT, R70, 0x41, !P2 ;  /* 0x000000414600780c */ /* 0x000fe40005744270 */
[----:B------:R-:W-:Y:S02]  /*41d0*/  FMNMX.FTZ R41, R3, R6, !PT ;  /* 0x0000000603297209 */ /* 0x000fe40007810000 */
[----:B------:R-:W-:Y:S02]  /*41e0*/  ISETP.LT.OR P2, PT, R66, 0x42, P2 ;  /* 0x000000424200780c */ /* 0x000fe40001741670 */
[----:B------:R-:W-:-:S02]  /*41f0*/  FMNMX.FTZ R41, R4, R41, !PT ;  /* 0x0000002904297209 */ /* 0x000fc40007810000 */
        /* <DEDUP_REMOVED lines=23> */
[----:B------:R-:W-:Y:S01]  /*4370*/  ISETP.NE.AND P2, PT, R110, RZ, PT ;  /* 0x000000ff6e00720c */ /* 0x000fe20003f45270 */
[----:B------:R-:W-:-:S03]  /*4380*/  FFMA.FTZ R43, R6, R43, -8 ;  /* 0xc1000000062b7423 */ /* 0x000fc6000001002b */
        /* <DEDUP_REMOVED lines=15> */
[----:B------:R-:W-:Y:S02]  /*4480*/  ISETP.GT.AND P2, PT, R70, 0x68, !P6 ;  /* 0x000000684600780c */ /* 0x000fe40007744270 */
        /* <DEDUP_REMOVED lines=11> */
[----:B------:R0:W-:Y:S01]  /*4540*/  MUFU.EX2 R78, R75 ;  /* 0x0000004b004e7308 */ /* 0x0001e20000000800 */
[----:B------:R-:W-:Y:S01]  /*4550*/  FSEL R72, R2, -INF , !P2 ;  /* 0xff80000002487808 */ /* 0x000fe20005000000 */
[--C-:B------:R-:W-:Y:S01]  /*4560*/  FFMA.FTZ R2, R59, UR10, -R76.reuse ;  /* 0x0000000a3b027c23 */ /* 0x100fe2000801084c */
[----:B------:R-:W-:Y:S01]  /*4570*/  ISETP.NE.AND P2, PT, R113, RZ, PT ;  /* 0x000000ff7100720c */ /* 0x000fe20003f45270 */
[--C-:B------:R-:W-:Y:S01]  /*4580*/  FFMA.FTZ R50, R50, UR10, -R76.reuse ;  /* 0x0000000a32327c23 */ /* 0x100fe2000801084c */
[----:B------:R-:W-:Y:S01]  /*4590*/  FMNMX.FTZ R43, R72, R9, !PT ;  /* 0x00000009482b7209 */ /* 0x000fe20007810000 */
[--C-:B------:R-:W-:Y:S01]  /*45a0*/  FFMA.FTZ R59, R89, UR10, -R76.reuse ;  /* 0x0000000a593b7c23 */ /* 0x100fe2000801084c */
[----:B------:R-:W-:Y:S01]  /*45b0*/  ISETP.GT.AND P2, PT, R70, 0x69, !P2 ;  /* 0x000000694600780c */ /* 0x000fe20005744270 */
[----:B------:R-:W-:Y:S01]  /*45c0*/  MUFU.EX2 R2, R2 ;  /* 0x0000000200027308 */ /* 0x000fe20000000800 */
[----:B------:R-:W-:Y:S01]  /*45d0*/  FMNMX.FTZ R74, R10, R43, !PT ;  /* 0x0000002b0a4a7209 */ /* 0x000fe20007810000 */
[--C-:B0-----:R-:W-:Y:S01]  /*45e0*/  FFMA.FTZ R75, R71, UR10, -R76.reuse ;  /* 0x0000000a474b7c23 */ /* 0x101fe2000801084c */
        /* <DEDUP_REMOVED lines=15> */
[----:B------:R-:W1:Y:S01]  /*46e0*/  MUFU.EX2 R59, R59 ;  /* 0x0000003b003b7308 */ /* 0x000e620000000800 */
        /* <DEDUP_REMOVED lines=8> */
[----:B------:R-:W2:Y:S01]  /*4770*/  MUFU.EX2 R42, R42 ;  /* 0x0000002a002a7308 */ /* 0x000ea20000000800 */
[----:B------:R-:W-:-:S01]  /*4780*/  FFMA.FTZ R54, R54, UR10, -R76 ;  /* 0x0000000a36367c23 */ /* 0x000fc2000801084c */
[----:B------:R-:W-:Y:S01]  /*4790*/  FMNMX.FTZ R71, R21, R74, !PT ;  /* 0x0000004a15477209 */ /* 0x000fe20007810000 */
[----:B------:R-:W-:-:S01]  /*47a0*/  FFMA.FTZ R49, R49, UR10, -R76 ;  /* 0x0000000a31317c23 */ /* 0x000fc2000801084c */
[--C-:B------:R-:W-:Y:S01]  /*47b0*/  FFMA.FTZ R3, R3, UR10, -R76.reuse ;  /* 0x0000000a03037c23 */ /* 0x100fe2000801084c */
[----:B------:R-:W-:-:S01]  /*47c0*/  FFMA.FTZ R4, R4, UR10, -R76 ;  /* 0x0000000a04047c23 */ /* 0x000fc2000801084c */
[----:B------:R-:W-:-:S02]  /*47d0*/  FMNMX.FTZ R74, R24, R71, !PT ;  /* 0x00000047184a7209 */ /* 0x000fc40007810000 */
[----:B------:R3:W-:Y:S02]  /*47e0*/  MUFU.EX2 R82, R73 ;  /* 0x0000004900527308 */ /* 0x0007e40000000800 */
[----:B------:R-:W-:-:S04]  /*47f0*/  FMNMX.FTZ R71, R25, R74, !PT ;  /* 0x0000004a19477209 */ /* 0x000fc80007810000 */
[----:B------:R-:W-:Y:S01]  /*4800*/  FMNMX.FTZ R74, R26, R71, !PT ;  /* 0x000000471a4a7209 */ /* 0x000fe20007810000 */
[----:B------:R-:W-:-:S01]  /*4810*/  FFMA.FTZ R71, R68, UR10, -R76 ;  /* 0x0000000a44477c23 */ /* 0x000fc2000801084c */
[----:B------:R-:W4:Y:S01]  /*4820*/  MUFU.EX2 R43, R77 ;  /* 0x0000004d002b7308 */ /* 0x000f220000000800 */
[----:B---3--:R-:W-:-:S01]  /*4830*/  FFMA.FTZ R73, R63, UR10, -R76 ;  /* 0x0000000a3f497c23 */ /* 0x008fc2000801084c */
[----:B------:R-:W-:Y:S01]  /*4840*/  FMNMX.FTZ R69, R27, R74, !PT ;  /* 0x0000004a1b457209 */ /* 0x000fe20007810000 */
[----:B------:R-:W-:-:S03]  /*4850*/  FFMA.FTZ R74, R67, UR10, -R76 ;  /* 0x0000000a434a7c23 */ /* 0x000fc6000801084c */
[----:B------:R-:W-:Y:S02]  /*4860*/  FMNMX.FTZ R68, R28, R69, !PT ;  /* 0x000000451c447209 */ /* 0x000fe40007810000 */
[----:B------:R-:W3:Y:S02]  /*4870*/  MUFU.EX2 R79, R79 ;  /* 0x0000004f004f7308 */ /* 0x000ee40000000800 */
[----:B------:R-:W-:-:S04]  /*4880*/  FMNMX.FTZ R69, R29, R68, !PT ;  /* 0x000000441d457209 */ /* 0x000fc80007810000 */
[----:B------:R-:W-:Y:S01]  /*4890*/  FMNMX.FTZ R68, R30, R69, !PT ;  /* 0x000000451e447209 */ /* 0x000fe20007810000 */
[----:B------:R-:W-:-:S01]  /*48a0*/  FFMA.FTZ R69, R65, UR10, -R76 ;  /* 0x0000000a41457c23 */ /* 0x000fc2000801084c */
[----:B------:R-:W5:Y:S02]  /*48b0*/  MUFU.EX2 R80, R75 ;  /* 0x0000004b00507308 */ /* 0x000f640000000800 */
[----:B------:R-:W-:-:S04]  /*48c0*/  FMNMX.FTZ R67, R31, R68, !PT ;  /* 0x000000441f437209 */ /* 0x000fc80007810000 */
[----:B------:R-:W-:Y:S01]  /*48d0*/  FMNMX.FTZ R68, R32, R67, !PT ;  /* 0x0000004320447209 */ /* 0x000fe20007810000 */
[----:B------:R-:W-:-:S01]  /*48e0*/  FFMA.FTZ R67, R64, UR10, -R76 ;  /* 0x0000000a40437c23 */ /* 0x000fc2000801084c */
[----:B------:R-:W-:Y:S02]  /*48f0*/  MUFU.EX2 R61, R61 ;  /* 0x0000003d003d7308 */ /* 0x000fe40000000800 */
[----:B------:R-:W-:-:S04]  /*4900*/  FMNMX.FTZ R65, R33, R68, !PT ;  /* 0x0000004421417209 */ /* 0x000fc80007810000 */
[----:B------:R-:W-:Y:S02]  /*4910*/  FMNMX.FTZ R64, R34, R65, !PT ;  /* 0x0000004122407209 */ /* 0x000fe40007810000 */
[----:B------:R-:W-:Y:S02]  /*4920*/  MUFU.EX2 R68, R67 ;  /* 0x0000004300447308 */ /* 0x000fe40000000800 */
[----:B------:R-:W-:-:S04]  /*4930*/  FMNMX.FTZ R65, R35, R64, !PT ;  /* 0x0000004023417209 */ /* 0x000fc80007810000 */
[----:B------:R-:W-:Y:S01]  /*4940*/  FMNMX.FTZ R64, R36, R65, !PT ;  /* 0x0000004124407209 */ /* 0x000fe20007810000 */
[----:B------:R-:W-:-:S01]  /*4950*/  FFMA.FTZ R65, R57, UR10, -R76 ;  /* 0x0000000a39417c23 */ /* 0x000fc2000801084c */
[----:B------:R-:W-:Y:S02]  /*4960*/  MUFU.EX2 R71, R71 ;  /* 0x0000004700477308 */ /* 0x000fe40000000800 */
[----:B------:R-:W-:Y:S01]  /*4970*/  FMNMX.FTZ R63, R37, R64, !PT ;  /* 0x00000040253f7209 */ /* 0x000fe20007810000 */
[----:B------:R-:W-:-:S03]  /*4980*/  FFMA.FTZ R64, R62, UR10, -R76 ;  /* 0x0000000a3e407c23 */ /* 0x000fc6000801084c */
[----:B------:R-:W-:Y:S02]  /*4990*/  FMNMX.FTZ R63, R40, R63, !PT ;  /* 0x0000003f283f7209 */ /* 0x000fe40007810000 */
[----:B------:R-:W-:Y:S02]  /*49a0*/  MUFU.EX2 R74, R74 ;  /* 0x0000004a004a7308 */ /* 0x000fe40000000800 */
[----:B------:R-:W-:-:S04]  /*49b0*/  FMNMX.FTZ R62, R38, R63, !PT ;  /* 0x0000003f263e7209 */ /* 0x000fc80007810000 */
[----:B------:R-:W-:Y:S01]  /*49c0*/  FMNMX.FTZ R63, R39, R62, !PT ;  /* 0x0000003e273f7209 */ /* 0x000fe20007810000 */
[----:B------:R-:W-:-:S01]  /*49d0*/  FFMA.FTZ R62, R58, UR10, -R76 ;  /* 0x0000000a3a3e7c23 */ /* 0x000fc2000801084c */
[----:B------:R-:W-:Y:S02]  /*49e0*/  MUFU.EX2 R69, R69 ;  /* 0x0000004500457308 */ /* 0x000fe40000000800 */
[----:B------:R-:W-:-:S04]  /*49f0*/  FMNMX.FTZ R63, R44, R63, !PT ;  /* 0x0000003f2c3f7209 */ /* 0x000fc80007810000 */
[----:B------:R-:W-:Y:S02]  /*4a00*/  FMNMX.FTZ R58, R46, R63, !PT ;  /* 0x0000003f2e3a7209 */ /* 0x000fe40007810000 */
[----:B------:R0:W-:Y:S02]  /*4a10*/  MUFU.EX2 R63, R62 ;  /* 0x0000003e003f7308 */ /* 0x0001e40000000800 */
[----:B------:R-:W-:-:S04]  /*4a20*/  FMNMX.FTZ R58, R45, R58, !PT ;  /* 0x0000003a2d3a7209 */ /* 0x000fc80007810000 */
[----:B------:R-:W-:Y:S01]  /*4a30*/  FMNMX.FTZ R57, R47, R58, !PT ;  /* 0x0000003a2f397209 */ /* 0x000fe20007810000 */
[----:B------:R-:W-:-:S01]  /*4a40*/  FFMA.FTZ R58, R56, UR10, -R76 ;  /* 0x0000000a383a7c23 */ /* 0x000fc2000801084c */
[----:B------:R-:W-:Y:S01]  /*4a50*/  MUFU.EX2 R73, R73 ;  /* 0x0000004900497308 */ /* 0x000fe20000000800 */
[----:B0-----:R-:W-:-:S01]  /*4a60*/  FFMA.FTZ R62, R51, UR10, -R76 ;  /* 0x0000000a333e7c23 */ /* 0x001fc2000801084c */
[----:B------:R-:W-:-:S05]  /*4a70*/  FMNMX.FTZ R57, R48, R57, !PT ;  /* 0x0000003930397209 */ /* 0x000fca0007810000 */
[----:B------:R-:W0:Y:S01]  /*4a80*/  SHFL.BFLY PT, R56, R57, 0x2, 0x1f ;  /* 0x0c401f0039387f89 */ /* 0x000e2200000e0000 */
[----:B------:R-:W-:Y:S08]  /*4a90*/  MUFU.EX2 R64, R64 ;  /* 0x0000004000407308 */ /* 0x000ff00000000800 */
[----:B------:R-:W-:Y:S08]  /*4aa0*/  MUFU.EX2 R65, R65 ;  /* 0x0000004100417308 */ /* 0x000ff00000000800 */
[----:B------:R-:W-:Y:S01]  /*4ab0*/  MUFU.EX2 R58, R58 ;  /* 0x0000003a003a7308 */ /* 0x000fe20000000800 */
[----:B0-----:R-:W-:-:S07]  /*4ac0*/  FMNMX.FTZ R56, R57, R56, !PT ;  /* 0x0000003839387209 */ /* 0x001fce0007810000 */
[----:B------:R-:W-:Y:S01]  /*4ad0*/  MUFU.EX2 R60, R60 ;  /* 0x0000003c003c7308 */ /* 0x000fe20000000800 */
[----:B------:R-:W0:Y:S07]  /*4ae0*/  SHFL.BFLY PT, R51, R56, 0x1, 0x1f ;  /* 0x0c201f0038337f89 */ /* 0x000e2e00000e0000 */
[----:B------:R1:W-:Y:S08]  /*4af0*/  MUFU.EX2 R57, R50 ;  /* 0x0000003200397308 */ /* 0x0003f00000000800 */
[----:B------:R-:W-:Y:S08]  /*4b00*/  MUFU.EX2 R53, R53 ;  /* 0x0000003500357308 */ /* 0x000ff00000000800 */
[----:B------:R-:W-:Y:S01]  /*4b10*/  MUFU.EX2 R52, R52 ;  /* 0x0000003400347308 */ /* 0x000fe20000000800 */
[----:B0-----:R-:W-:Y:S01]  /*4b20*/  FMNMX.FTZ R5, R56, R51, !PT ;  /* 0x0000003338057209 */ /* 0x001fe20007810000 */
[----:B------:R-:W-:-:S03]  /*4b30*/  IMAD.U32 R56, RZ, RZ, UR10 ;  /* 0x0000000aff387e24 */ /* 0x000fc6000f8e00ff */
[C---:B------:R-:W-:Y:S01]  /*4b40*/  FSETP.NEU.FTZ.AND P2, PT, R5.reuse, -INF , PT ;  /* 0xff8000000500780b */ /* 0x040fe20003f5d000 */
[----:B-1----:R-:W-:-:S02]  /*4b50*/  FFMA.FTZ R50, R5, R56, -8 ;  /* 0xc100000005327423 */ /* 0x002fc40000010038 */
[----:B------:R-:W-:Y:S03]  /*4b60*/  MUFU.EX2 R55, R55 ;  /* 0x0000003700377308 */ /* 0x000fe60000000800 */
[----:B------:R-:W-:Y:S01]  /*4b70*/  FSEL R51, R50, RZ, P2 ;  /* 0x000000ff32337208 */ /* 0x000fe20001000000 */
[----:B------:R-:W-:Y:S01]  /*4b80*/  FADD.FTZ R50, R2, R41 ;  /* 0x0000002902327221 */ /* 0x000fe20000010000 */
[----:B------:R-:W-:-:S03]  /*4b90*/  PLOP3.LUT P2, PT, PT, PT, UP1, 0x40, 0x0 ;  /* 0x000000000000781c */ /* 0x000fc60003f4e818 */
[----:B------:R-:W-:Y:S01]  /*4ba0*/  MUFU.EX2 R54, R54 ;  /* 0x0000003600367308 */ /* 0x000fe20000000800 */
[----:B------:R-:W-:-:S01]  /*4bb0*/  FFMA.FTZ R72, R72, UR10, -R51 ;  /* 0x0000000a48487c23 */ /* 0x000fc20008010833 */
[--C-:B------:R-:W-:Y:S01]  /*4bc0*/  FFMA.FTZ R9, R9, UR10, -R51.reuse ;  /* 0x0000000a09097c23 */ /* 0x100fe20008010833 */
[----:B------:R-:W-:-:S01]  /*4bd0*/  FFMA.FTZ R10, R10, UR10, -R51 ;  /* 0x0000000a0a0a7c23 */ /* 0x000fc20008010833 */
[----:B------:R-:W-:Y:S01]  /*4be0*/  FFMA.FTZ R11, R11, UR10, -R51 ;  /* 0x0000000a0b0b7c23 */ /* 0x000fe20008010833 */
[----:B------:R-:W-:-:S01]  /*4bf0*/  FADD.FTZ R67, R59, R50 ;  /* 0x000000323b437221 */ /* 0x000fc20000010000 */
[--C-:B------:R-:W-:Y:S01]  /*4c00*/  FFMA.FTZ R12, R12, UR10, -R51.reuse ;  /* 0x0000000a0c0c7c23 */ /* 0x100fe20008010833 */
[----:B------:R-:W-:-:S01]  /*4c10*/  FFMA.FTZ R13, R13, UR10, -R51 ;  /* 0x0000000a0d0d7c23 */ /* 0x000fc20008010833 */
[----:B------:R-:W-:Y:S01]  /*4c20*/  MUFU.EX2 R72, R72 ;  /* 0x0000004800487308 */ /* 0x000fe20000000800 */
[----:B------:R-:W-:-:S01]  /*4c30*/  FADD.FTZ R67, R78, R67 ;  /* 0x000000434e437221 */ /* 0x000fc20000010000 */
[--C-:B------:R-:W-:Y:S01]  /*4c40*/  FFMA.FTZ R14, R14, UR10, -R51.reuse ;  /* 0x0000000a0e0e7c23 */ /* 0x100fe20008010833 */
[----:B------:R-:W-:-:S01]  /*4c50*/  FFMA.FTZ R15, R15, UR10, -R51 ;  /* 0x0000000a0f0f7c23 */ /* 0x000fc20008010833 */
[----:B------:R-:W-:Y:S01]  /*4c60*/  FFMA.FTZ R20, R20, UR10, -R51 ;  /* 0x0000000a14147c23 */ /* 0x000fe20008010833 */
[----:B--2---:R-:W-:-:S01]  /*4c70*/  FADD.FTZ R50, R42, R67 ;  /* 0x000000432a327221 */ /* 0x004fc20000010000 */
[----:B------:R-:W-:Y:S01]  /*4c80*/  F2FP.SATFINITE.E4M3.F32.PACK_AB_MERGE_C R78, R78, R59, RZ ;  /* 0x0000003b4e4e723e */ /* 0x000fe200048070ff */
[----:B------:R-:W-:-:S01]  /*4c90*/  FFMA.FTZ R21, R21, UR10, -R51 ;  /* 0x0000000a15157c23 */ /* 0x000fc20008010833 */
[----:B------:R-:W0:Y:S01]  /*4ca0*/  MUFU.EX2 R9, R9 ;  /* 0x0000000900097308 */ /* 0x000e220000000800 */
[----:B----4-:R-:W-:-:S01]  /*4cb0*/  FADD.FTZ R50, R43, R50 ;  /* 0x000000322b327221 */ /* 0x010fc20000010000 */
[--C-:B------:R-:W-:Y:S01]  /*4cc0*/  FFMA.FTZ R24, R24, UR10, -R51.reuse ;  /* 0x0000000a18187c23 */ /* 0x100fe20008010833 */
[----:B------:R-:W-:Y:S01]  /*4cd0*/  F2FP.SATFINITE.E4M3.F32.PACK_AB_MERGE_C R196, R41, R2, R78 ;  /* 0x0000000229c4723e */ /* 0x000fe2000480704e */
[----:B------:R-:W-:Y:S01]  /*4ce0*/  FFMA.FTZ R25, R25, UR10, -R51 ;  /* 0x0000000a19197c23 */ /* 0x000fe20008010833 */
[----:B---3--:R-:W-:-:S01]  /*4cf0*/  FADD.FTZ R75, R79, R50 ;  /* 0x000000324f4b7221 */ /* 0x008fc20000010000 */
[--C-:B------:R-:W-:Y:S01]  /*4d00*/  FFMA.FTZ R26, R26, UR10, -R51.reuse ;  /* 0x0000000a1a1a7c23 */ /* 0x100fe20008010833 */
[----:B------:R-:W-:-:S01]  /*4d10*/  FFMA.FTZ R27, R27, UR10, -R51 ;  /* 0x0000000a1b1b7c23 */ /* 0x000fc20008010833 */
[----:B------:R-:W1:Y:S01]  /*4d20*/  MUFU.EX2 R10, R10 ;  /* 0x0000000a000a7308 */ /* 0x000e620000000800 */
[----:B-----5:R-:W-:-:S01]  /*4d30*/  FADD.FTZ R56, R80, R75 ;  /* 0x0000004b50387221 */ /* 0x020fc20000010000 */
[----:B------:R-:W-:Y:S01]  /*4d40*/  F2FP.SATFINITE.E4M3.F32.PACK_AB_MERGE_C R79, R80, R79, RZ ;  /* 0x0000004f504f723e */ /* 0x000fe200048070ff */
[----:B------:R-:W-:-:S01]  /*4d50*/  FFMA.FTZ R28, R28, UR10, -R51 ;  /* 0x0000000a1c1c7c23 */ /* 0x000fc20008010833 */
[--C-:B------:R-:W-:Y:S01]  /*4d60*/  FFMA.FTZ R29, R29, UR10, -R51.reuse ;  /* 0x0000000a1d1d7c23 */ /* 0x100fe20008010833 */
[----:B------:R-:W-:-:S01]  /*4d70*/  FFMA.FTZ R30, R30, UR10, -R51 ;  /* 0x0000000a1e1e7c23 */ /* 0x000fc20008010833 */
[----:B------:R-:W-:Y:S01]  /*4d80*/  F2FP.SATFINITE.E4M3.F32.PACK_AB_MERGE_C R198, R43, R42, R79 ;  /* 0x0000002a2bc6723e */ /* 0x000fe2000480704f */
        /* <DEDUP_REMOVED lines=11> */
[----:B------:R-:W-:Y:S01]  /*4e40*/  FADD.FTZ R67, R61, R56 ;  /* 0x000000383d437221 */ /* 0x000fe20000010000 */
[----:B------:R-:W-:-:S01]  /*4e50*/  FFMA.FTZ R40, R40, UR10, -R51 ;  /* 0x0000000a28287c23 */ /* 0x000fc20008010833 */
[--C-:B------:R-:W-:Y:S01]  /*4e60*/  FFMA.FTZ R38, R38, UR10, -R51.reuse ;  /* 0x0000000a26267c23 */ /* 0x100fe20008010833 */
[----:B------:R-:W-:-:S01]  /*4e70*/  FFMA.FTZ R39, R39, UR10, -R51 ;  /* 0x0000000a27277c23 */ /* 0x000fc20008010833 */
[----:B------:R-:W-:Y:S01]  /*4e80*/  FADD.FTZ R56, R82, R67 ;  /* 0x0000004352387221 */ /* 0x000fe20000010000 */
[----:B------:R-:W-:-:S01]  /*4e90*/  FFMA.FTZ R44, R44, UR10, -R51 ;  /* 0x0000000a2c2c7c23 */ /* 0x000fc20008010833 */
[----:B------:R-:W1:Y:S01]  /*4ea0*/  MUFU.EX2 R13, R13 ;  /* 0x0000000d000d7308 */ /* 0x000e620000000800 */
[----:B--2---:R-:W-:-:S01]  /*4eb0*/  FADD.FTZ R59, R11, R50 ;  /* 0x000000320b3b7221 */ /* 0x004fc20000010000 */
[----:B------:R-:W-:Y:S01]  /*4ec0*/  F2FP.SATFINITE.E4M3.F32.PACK_AB_MERGE_C R10, R11, R10, RZ ;  /* 0x0000000a0b0a723e */ /* 0x000fe200048070ff */
[----:B------:R-:W-:-:S01]  /*4ed0*/  FFMA.FTZ R46, R46, UR10, -R51 ;  /* 0x0000000a2e2e7c23 */ /* 0x000fc20008010833 */
[----:B------:R-:W-:Y:S01]  /*4ee0*/  F2FP.SATFINITE.E4M3.F32.PACK_AB_MERGE_C R11, R52, R53, RZ ;  /* 0x00000035340b723e */ /* 0x000fe200048070ff */
[----:B------:R-:W-:-:S01]  /*4ef0*/  FFMA.FTZ R45, R45, UR10, -R51 ;  /* 0x0000000a2d2d7c23 */ /* 0x000fc20008010833 */
[--C-:B------:R-:W-:Y:S01]  /*4f00*/  FFMA.FTZ R47, R47, UR10, -R51.reuse ;  /* 0x0000000a2f2f7c23 */ /* 0x100fe20008010833 */
[----:B------:R-:W-:-:S01]  /*4f10*/  FFMA.FTZ R48, R48, UR10, -R51 ;  /* 0x0000000a30307c23 */ /* 0x000fc20008010833 */
[----:B------:R-:W2:Y:S01]  /*4f20*/  MUFU.EX2 R14, R14 ;  /* 0x0000000e000e7308 */ /* 0x000ea20000000800 */
[----:B0-----:R-:W-:-:S01]  /*4f30*/  FADD.FTZ R50, R12, R59 ;  /* 0x0000003b0c327221 */ /* 0x001fc20000010000 */
[----:B------:R-:W-:Y:S01]  /*4f40*/  FADD.FTZ R59, R71, R56 ;  /* 0x00000038473b7221 */ /* 0x000fe20000010000 */
[----:B------:R-:W-:-:S02]  /*4f50*/  F2FP.SATFINITE.E4M3.F32.PACK_AB_MERGE_C R71, R74, R71, RZ ;  /* 0x000000474a47723e */ /* 0x000fc400048070ff */
[----:B------:R-:W-:Y:S01]  /*4f60*/  F2FP.SATFINITE.E4M3.F32.PACK_AB_MERGE_C R190, R54, R55, R11 ;  /* 0x0000003736be723e */ /* 0x000fe2000480700b */
[----:B------:R-:W-:-:S01]  /*4f70*/  FADD.FTZ R74, R74, R59 ;  /* 0x0000003b4a4a7221 */ /* 0x000fc20000010000 */
[----:B------:R-:W-:Y:S01]  /*4f80*/  F2FP.SATFINITE.E4M3.F32.PACK_AB_MERGE_C R197, R9, R72, R10 ;  /* 0x0000004809c5723e */ /* 0x000fe2000480700a */
[----:B------:R-:W0:Y:S01]  /*4f90*/  MUFU.EX2 R15, R15 ;  /* 0x0000000f000f7308 */ /* 0x000e220000000800 */
[----:B-1----:R-:W-:-:S01]  /*4fa0*/  FADD.FTZ R41, R13, R50 ;  /* 0x000000320d297221 */ /* 0x002fc20000010000 */
[----:B------:R-:W-:Y:S01]  /*4fb0*/  FADD.FTZ R43, R69, R74 ;  /* 0x0000004a452b7221 */ /* 0x000fe20000010000 */
[----:B------:R-:W-:-:S03]  /*4fc0*/  F2FP.SATFINITE.E4M3.F32.PACK_AB_MERGE_C R192, R82, R61, R71 ;  /* 0x0000003d52c0723e */ /* 0x000fc60004807047 */
        /* <DEDUP_REMOVED lines=20> */
[----:B--2---:R-:W-:-:S02]  /*5110*/  FADD.FTZ R41, R21, R2 ;  /* 0x0000000215297221 */ /* 0x004fc40000010000 */
[----:B------:R-:W-:-:S04]  /*5120*/  FADD.FTZ R55, R55, R58 ;  /* 0x0000003a37377221 */ /* 0x000fc80000010000 */
[----:B------:R-:W-:Y:S01]  /*5130*/  FADD.FTZ R54, R54, R55 ;  /* 0x0000003736367221 */ /* 0x000fe20000010000 */
[----:B------:R-:W2:Y:S01]  /*5140*/  MUFU.EX2 R26, R26 ;  /* 0x0000001a001a7308 */ /* 0x000ea20000000800 */
[----:B0-----:R-:W-:-:S02]  /*5150*/  FADD.FTZ R2, R24, R41 ;  /* 0x0000002918027221 */ /* 0x001fc40000010000 */
[----:B------:R-:W-:-:S04]  /*5160*/  FADD.FTZ R53, R53, R54 ;  /* 0x0000003635357221 */ /* 0x000fc80000010000 */
[----:B------:R-:W-:Y:S01]  /*5170*/  FADD.FTZ R53, R52, R53 ;  /* 0x0000003534357221 */ /* 0x000fe20000010000 */
        /* <DEDUP_REMOVED lines=12> */
[----:B------:R-:W-:-:S04]  /*5240*/  F2FP.SATFINITE.E4M3.F32.PACK_AB_MERGE_C R28, R29, R28, RZ ;  /* 0x0000001c1d1c723e */ /* 0x000fc800048070ff */
[----:B------:R-:W-:Y:S02]  /*5250*/  F2FP.SATFINITE.E4M3.F32.PACK_AB_MERGE_C R195, R27, R26, R28 ;  /* 0x0000001a1bc3723e */ /* 0x000fe4000480701c */
        /* <DEDUP_REMOVED lines=8> */
[----:B------:R-:W-:-:S04]  /*52e0*/  F2FP.SATFINITE.E4M3.F32.PACK_AB_MERGE_C R32, R33, R32, RZ ;  /* 0x000000202120723e */ /* 0x000fc800048070ff */
[----:B------:R-:W-:Y:S02]  /*52f0*/  F2FP.SATFINITE.E4M3.F32.PACK_AB_MERGE_C R189, R31, R30, R32 ;  /* 0x0000001e1fbd723e */ /* 0x000fe40004807020 */
[----:B------:R-:W0:Y:S01]  /*5300*/  MUFU.EX2 R36, R36 ;  /* 0x0000002400247308 */ /* 0x000e220000000800 */
[----:B-1----:R-:W-:-:S07]  /*5310*/  FADD.FTZ R2, R34, R11 ;  /* 0x0000000b22027221 */ /* 0x002fce0000010000 */
[----:B------:R-:W-:Y:S01]  /*5320*/  MUFU.EX2 R49, R49 ;  /* 0x0000003100317308 */ /* 0x000fe20000000800 */
[----:B--2---:R-:W-:-:S07]  /*5330*/  FADD.FTZ R11, R35, R2 ;  /* 0x00000002230b7221 */ /* 0x004fce0000010000 */
[----:B------:R-:W1:Y:S01]  /*5340*/  MUFU.EX2 R66, R66 ;  /* 0x0000004200427308 */ /* 0x000e620000000800 */
[----:B0-----:R-:W-:-:S07]  /*5350*/  FADD.FTZ R2, R36, R11 ;  /* 0x0000000b24027221 */ /* 0x001fce0000010000 */
[----:B------:R-:W0:Y:S08]  /*5360*/  MUFU.EX2 R37, R37 ;  /* 0x0000002500257308 */ /* 0x000e300000000800 */
[----:B------:R-:W2:Y:S01]  /*5370*/  MUFU.EX2 R62, R62 ;  /* 0x0000003e003e7308 */ /* 0x000ea20000000800 */
[----:B-1----:R-:W-:-:S07]  /*5380*/  F2FP.SATFINITE.E4M3.F32.PACK_AB_MERGE_C R15, R66, R49, RZ ;  /* 0x00000031420f723e */ /* 0x002fce00048070ff */
[----:B------:R-:W1:Y:S01]  /*5390*/  MUFU.EX2 R40, R40 ;  /* 0x0000002800287308 */ /* 0x000e620000000800 */
[C---:B0-----:R-:W-:Y:S01]  /*53a0*/  F2FP.SATFINITE.E4M3.F32.PACK_AB_MERGE_C R36, R37.reuse, R36, RZ ;  /* 0x000000242524723e */ /* 0x041fe200048070ff */
[----:B------:R-:W-:-:S03]  /*53b0*/  FADD.FTZ R37, R37, R2 ;  /* 0x0000000225257221 */ /* 0x000fc60000010000 */
[----:B------:R-:W-:-:S03]  /*53c0*/  F2FP.SATFINITE.E4M3.F32.PACK_AB_MERGE_C R191, R35, R34, R36 ;  /* 0x0000002223bf723e */ /* 0x000fc60004807024 */
[----:B------:R-:W-:Y:S01]  /*53d0*/  MUFU.EX2 R3, R3 ;  /* 0x0000000300037308 */ /* 0x000fe20000000800 */
[----:B--2---:R-:W-:Y:S01]  /*53e0*/  F2FP.SATFINITE.E4M3.F32.PACK_AB_MERGE_C R184, R57, R62, R15 ;  /* 0x0000003e39b8723e */ /* 0x004fe2000480700f */
[----:B------:R-:W-:-:S04]  /*53f0*/  FADD.FTZ R62, R62, R53 ;  /* 0x000000353e3e7221 */ /* 0x000fc80000010000 */
[----:B------:R-:W-:Y:S02]  /*5400*/  FADD.FTZ R62, R57, R62 ;  /* 0x0000003e393e7221 */ /* 0x000fe40000010000 */
[----:B------:R-:W0:Y:S01]  /*5410*/  MUFU.EX2 R4, R4 ;  /* 0x0000000400047308 */ /* 0x000e220000000800 */
[----:B-1----:R-:W-:-:S01]  /*5420*/  FADD.FTZ R2, R40, R37 ;  /* 0x0000002528027221 */ /* 0x002fc20000010000 */
[----:B------:R-:W-:-:S04]  /*5430*/  FADD.FTZ R49, R49, R62 ;  /* 0x0000003e31317221 */ /* 0x000fc80000010000 */
[----:B------:R-:W-:Y:S02]  /*5440*/  FADD.FTZ R49, R66, R49 ;  /* 0x0000003142317221 */ /* 0x000fe40000010000 */
[----:B------:R-:W1:Y:S08]  /*5450*/  MUFU.EX2 R41, R38 ;  /* 0x0000002600297308 */ /* 0x000e700000000800 */
[----:B------:R-:W-:Y:S01]  /*5460*/  MUFU.EX2 R8, R8 ;  /* 0x0000000800087308 */ /* 0x000fe20000000800 */
[----:B0-----:R-:W-:-:S07]  /*5470*/  F2FP.SATFINITE.E4M3.F32.PACK_AB_MERGE_C R9, R4, R3, RZ ;  /* 0x000000030409723e */ /* 0x001fce00048070ff */
        /* <DEDUP_REMOVED lines=12> */
[----:B--2---:R-:W-:-:S01]  /*5540*/  FADD.FTZ R9, R44, R9 ;  /* 0x000000092c097221 */ /* 0x004fc20000010000 */
[----:B------:R-:W-:-:S04]  /*5550*/  F2FP.SATFINITE.E4M3.F32.PACK_AB_MERGE_C R39, R44, R39, RZ ;  /* 0x000000272c27723e */ /* 0x000fc800048070ff */
[----:B------:R-:W-:Y:S02]  /*5560*/  F2FP.SATFINITE.E4M3.F32.PACK_AB_MERGE_C R185, R41, R40, R39 ;  /* 0x0000002829b9723e */ /* 0x000fe40004807027 */
        /* <DEDUP_REMOVED lines=20> */
.L_x_1231:
[----:B------:R-:W-:-:S11]  /*56b0*/  UISETP.NE.AND UP2, UPT, UR7, 0x1, UPT ;  /* 0x000000010700788c */ /* 0x000fd6000bf45270 */
[----:B------:R-:W-:Y:S02]  /*56c0*/  @UP2 ULDC.64 UR14, c[0x0][0x9e8] ;  /* 0x00027a00000e2ab9 */ /* 0x000fe40000000a00 */
[----:B------:R-:W-:-:S04]  /*56d0*/  UIMAD.WIDE.U32 UR18, UR11, UR14, URZ ;  /* 0x0000000e0b1272a5 */ /* 0x000fc8000f8e003f */
[----:B------:R-:W-:-:S12]  /*56e0*/  @UP2 USHF.R.U32.HI UR11, URZ, UR15, UR19 ;  /* 0x0000000f3f0b2299 */ /* 0x000fd80008011613 */
.L_x_1232:
[----:B------:R-:W-:-:S04]  /*56f0*/  UIMAD UR7, UR11, UR7, UR7 ;  /* 0x000000070b0772a4 */ /* 0x000fc8000f8e0207 */
[----:B------:R-:W-:-:S04]  /*5700*/  UISETP.LT.AND UP2, UPT, UR6, UR7, UPT ;  /* 0x000000070600728c */ /* 0x000fc8000bf41270 */
[----:B------:R-:W-:-:S12]  /*5710*/  USEL UR6, UR6, UR7, UP2 ;  /* 0x0000000706067287 */ /* 0x000fd80009000000 */
.L_x_1230:
        /* <DEDUP_REMOVED lines=59> */
.L_x_1251:
        /* <DEDUP_REMOVED lines=9> */
.L_x_1235:
[----:B------:R-:W-:Y:S01]  /*5b60*/  ULEA UR6, UR34, UR36, 0x3 ;  /* 0x0000002422067291 */ /* 0x000fe2000f8e183f */
[----:B------:R-:W-:-:S05]  /*5b70*/  IMAD.U32 R7, RZ, RZ, UR33 ;  /* 0x00000021ff077e24 */ /* 0x000fca000f8e00ff */
[----:B------:R-:W-:-:S04]  /*5b80*/  SHF.L.U32 R7, R7, 0x1f, RZ ;  /* 0x0000001f07077819 */ /* 0x000fc800000006ff */
[----:B------:R0:W1:Y:S01]  /*5b90*/  SYNCS.PHASECHK.TRANS64.TRYWAIT P2, [UR6+0x2a830], R7 ;  /* 0x02a83007ff0075a7 */ /* 0x0000620008040146 */
[----:B------:R-:W-:Y:S05]  /*5ba0*/  @!P0 BRA `(.L_x_1236) ;  /* 0x0000000000048947 */ /* 0x000fea0003800000 */
[----:B------:R-:W-:Y:S01]  /*5bb0*/  BPT.TRAP 0x1 ;  /* 0x000000040000795c */ /* 0x000fe20000300000 */
.L_x_1236:
[----:B-1----:R-:W-:Y:S05]  /*5bc0*/  @P2 BRA `(.L_x_1234) ;  /* 0x0000000000082947 */ /* 0x002fea0003800000 */
[----:B------:R-:W1:Y:S02]  /*5bd0*/  SYNCS.PHASECHK.TRANS64.TRYWAIT P2, [UR6+0x2a830], R7 ;  /* 0x02a83007ff0075a7 */ /* 0x000e640008040146 */
[----:B-1----:R-:W-:Y:S05]  /*5be0*/  @!P2 BRA `(.L_x_1237) ;  /* 0x0000013c0004a947 */ /* 0x002fea0003800000 */
.L_x_1234:
        /* <DEDUP_REMOVED lines=37> */
.L_x_1239:
[----:B------:R-:W-:Y:S01]  /*5e40*/  ULEA UR6, UR51, UR36, 0x3 ;  /* 0x0000002433067291 */ /* 0x000fe2000f8e183f */
[----:B------:R-:W-:-:S05]  /*5e50*/  IMAD.U32 R7, RZ, RZ, UR50 ;  /* 0x00000032ff077e24 */ /* 0x000fca000f8e00ff */
[----:B------:R-:W-:-:S04]  /*5e60*/  SHF.L.U32 R7, R7, 0x1f, RZ ;  /* 0x0000001f07077819 */ /* 0x000fc800000006ff */
[----:B------:R0:W1:Y:S01]  /*5e70*/  SYNCS.PHASECHK.TRANS64.TRYWAIT P2, [UR6+0x2a850], R7 ;  /* 0x02a85007ff0075a7 */ /* 0x0000620008040146 */
[----:B------:R-:W-:Y:S05]  /*5e80*/  @!P0 BRA `(.L_x_1240) ;  /* 0x0000000000048947 */ /* 0x000fea0003800000 */
[----:B------:R-:W-:Y:S01]  /*5e90*/  BPT.TRAP 0x1 ;  /* 0x000000040000795c */ /* 0x000fe20000300000 */
.L_x_1240:
[----:B-1----:R-:W-:Y:S05]  /*5ea0*/  @P2 BRA `(.L_x_1238) ;  /* 0x0000000000082947 */ /* 0x002fea0003800000 */
[----:B------:R-:W1:Y:S02]  /*5eb0*/  SYNCS.PHASECHK.TRANS64.TRYWAIT P2, [UR6+0x2a850], R7 ;  /* 0x02a85007ff0075a7 */ /* 0x000e640008040146 */
[----:B-1----:R-:W-:Y:S05]  /*5ec0*/  @!P2 BRA `(.L_x_1241) ;  /* 0x000001380064a947 */ /* 0x002fea0003800000 */
.L_x_1238:
[----:B------:R-:W-:Y:S01]  /*5ed0*/  UIADD3 UR6, UR36, 0x400, URZ ;  /* 0x0000040024067890 */ /* 0x000fe2000fffe03f */
[----:B------:R-:W-:Y:S01]  /*5ee0*/  WARPGROUP.ARRIVE ;  /* 0x00000000000079c5 */ /* 0x000fe20000000000 */
[----:B------:R-:W-:Y:S01]  /*5ef0*/  UMOV UR7, 0x40000040 ;  /* 0x4000004000077882 */ /* 0x000fe20000000000 */
[----:B------:R-:W-:Y:S01]  /*5f00*/  PLOP3.LUT P2, PT, PT, PT, UP0, 0x80, 0x0 ;  /* 0x000000000000781c */ /* 0x000fe20003f4f008 */
[----:B------:R-:W-:-:S03]  /*5f10*/  USHF.R.U32.HI UR6, URZ, 0x4, UR6 ;  /* 0x000000043f067899 */ /* 0x000fc60008011606 */
[----:B------:R-:W2:Y:S01]  /*5f20*/  S2R R209, SR_TID.X ;  /* 0x0000000000d17919 */ /* 0x000ea20000002100 */
[----:B------:R-:W-:Y:S01]  /*5f30*/  PLOP3.LUT P3, PT, PT, PT, UP0, 0x80, 0x0 ;  /* 0x000000000000781c */ /* 0x000fe20003f6f008 */
[C---:B------:R-:W-:Y:S01]  /*5f40*/  FMUL.FTZ R13, R0.reuse, R120 ;  /* 0x00000078000d7220 */ /* 0x040fe20000410000 */
[----:B------:R-:W-:Y:S01]  /*5f50*/  ULOP3.LUT UR6, UR6, 0x3fff, URZ, 0xc0, !UPT ;  /* 0x00003fff06067892 */ /* 0x000fe2000f8ec03f */
[C---:B------:R-:W-:Y:S01]  /*5f60*/  FMUL.FTZ R9, R0.reuse, R126 ;  /* 0x0000007e00097220 */ /* 0x040fe20000410000 */
[C---:B------:R-:W-:Y:S01]  /*5f70*/  FMUL.FTZ R20, R0.reuse, R121 ;  /* 0x0000007900147220 */ /* 0x040fe20000410000 */
[C---:B------:R-:W-:Y:S01]  /*5f80*/  FMUL.FTZ R126, R0.reuse, R146 ;  /* 0x00000092007e7220 */ /* 0x040fe20000410000 */
[----:B------:R-:W-:Y:S01]  /*5f90*/  ULOP3.LUT UR6, UR6, 0x10000, URZ, 0xfc, !UPT ;  /* 0x0001000006067892 */ /* 0x000fe2000f8efc3f */
[C---:B------:R-:W-:Y:S01]  /*5fa0*/  FMUL.FTZ R10, R0.reuse, R127 ;  /* 0x0000007f000a7220 */ /* 0x040fe20000410000 */
[C---:B------:R-:W-:Y:S01]  /*5fb0*/  FMUL.FTZ R146, R0.reuse, R149 ;  /* 0x0000009500927220 */ /* 0x040fe20000410000 */
[----:B------:R-:W-:Y:S01]  /*5fc0*/  IMAD.U32 R121, RZ, RZ, UR34 ;  /* 0x00000022ff797e24 */ /* 0x000fe2000f8e00ff */
[----:B------:R-:W-:Y:S01]  /*5fd0*/  UIMAD UR10, UR51, 0x600, UR6 ;  /* 0x00000600330a78a4 */ /* 0x000fe2000f8e0206 */
[C---:B-1----:R-:W-:Y:S01]  /*5fe0*/  FMUL.FTZ R8, R0.reuse, R123 ;  /* 0x0000007b00087220 */ /* 0x042fe20000410000 */
[C---:B------:R-:W-:Y:S01]  /*5ff0*/  FMUL.FTZ R11, R0.reuse, R130 ;  /* 0x00000082000b7220 */ /* 0x040fe20000410000 */
[C---:B------:R-:W-:Y:S01]  /*6000*/  FMUL.FTZ R12, R0.reuse, R131 ;  /* 0x00000083000c7220 */ /* 0x040fe20000410000 */
[C---:B------:R-:W-:Y:S01]  /*6010*/  FMUL.FTZ R127, R0.reuse, R147 ;  /* 0x00000093007f7220 */ /* 0x040fe20000410000 */
[C---:B------:R-:W-:Y:S01]  /*6020*/  FMUL.FTZ R149, R0.reuse, R152 ;  /* 0x0000009800957220 */ /* 0x040fe20000410000 */
[C---:B0-----:R-:W-:Y:S01]  /*6030*/  FMUL.FTZ R7, R0.reuse, R122 ;  /* 0x0000007a00077220 */ /* 0x041fe20000410000 */
        /* <DEDUP_REMOVED lines=60> */
[----:B------:R-:W-:Y:S01]  /*6400*/  FMUL.FTZ R137, R0, R167 ;  /* 0x000000a700897220 */ /* 0x000fe20000410000 */
[----:B------:R-:W-:Y:S01]  /*6410*/  IMAD.SHL.U32 R166, R2, 0x80, RZ ;  /* 0x0000008002a67824 */ /* 0x000fe200078e00ff */
[----:B------:R-:W-:Y:S01]  /*6420*/  QGMMA.64x192x32.F32.E4M3.E4M3 R24, R192, gdesc[UR4], R24, gsb0 ;  /* 0x02e00004c0187df3 */ /* 0x000fe20008000818 */
[----:B------:R-:W-:Y:S01]  /*6430*/  UIADD3 UR6, UR10, 0x4, URZ ;  /* 0x000000040a067890 */ /* 0x000fe2000fffe03f */
[C---:B------:R-:W-:Y:S01]  /*6440*/  FMUL.FTZ R196, R0.reuse, R133 ;  /* 0x0000008500c47220 */ /* 0x040fe20000410000 */
[----:B------:R-:W-:Y:S01]  /*6450*/  UMOV UR7, 0x40000040 ;  /* 0x4000004000077882 */ /* 0x000fe20000000000 */
[----:B------:R-:W-:Y:S01]  /*6460*/  FMUL.FTZ R133, R0, R159 ;  /* 0x0000009f00857220 */ /* 0x000fe20000410000 */
[----:B------:R-:W-:Y:S01]  /*6470*/  IADD3 R153, -R166, 0x1, RZ ;  /* 0x00000001a6997810 */ /* 0x000fe20007ffe1ff */
[----:B------:R-:W-:Y:S01]  /*6480*/  FMUL.FTZ R159, R0, R169 ;  /* 0x000000a9009f7220 */ /* 0x000fe20000410000 */
[----:B------:R-:W0:Y:S03]  /*6490*/  MUFU.TANH R198, R198 ;  /* 0x000000c600c67308 */ /* 0x000e260000002400 */
[----:B------:R-:W-:-:S05]  /*64a0*/  IMAD R153, R16, -0x2, R153 ;  /* 0xfffffffe10997824 */ /* 0x000fca00078e0299 */
        /* <DEDUP_REMOVED lines=38> */
[----:B------:R-:W-:Y:S01]  /*6710*/  IMAD.U32 R168, RZ, RZ, UR45 ;  /* 0x0000002dffa87e24 */ /* 0x000fe2000f8e00ff */
[----:B------:R-:W0:Y:S04]  /*6720*/  MUFU.TANH R192, R192 ;  /* 0x000000c000c07308 */ /* 0x000e280000002400 */
[----:B------:R-:W-:-:S04]  /*6730*/  IADD3 R153, -R168, UR40, R153 ;  /* 0x00000028a8997c10 */ /* 0x000fc8000fffe199 */
[----:B------:R-:W0:Y:S01]  /*6740*/  MUFU.TANH R193, R193 ;  /* 0x000000c100c17308 */ /* 0x000e220000002400 */
[----:B------:R-:W-:-:S07]  /*6750*/  VIADD R172, R153, UR32 ;  /* 0x0000002099ac7c36 */ /* 0x000fce0008000000 */
        /* <DEDUP_REMOVED lines=27> */
[----:B------:R-:W-:Y:S01]  /*6910*/  @P3 SHF.R.U32.HI R151, RZ, UR6, R120 ;  /* 0x00000006ff973c19 */ /* 0x000fe20008011678 */
[----:B------:R-:W-:Y:S01]  /*6920*/  VIADD R174, R153, UR29 ;  /* 0x0000001d99ae7c36 */ /* 0x000fe20008000000 */
        /* <DEDUP_REMOVED lines=15> */
[----:B0-----:R-:W-:Y:S01]  /*6a20*/  IMAD.U32 R120, RZ, RZ, UR45 ;  /* 0x0000002dff787e24 */ /* 0x001fe2000f8e00ff */
[----:B------:R-:W-:Y:S04]  /*6a30*/  BSSY B0, `(.L_x_1243) ;  /* 0x0000011000007945 */ /* 0x000fe80003800000 */
[----:B------:R-:W-:-:S04]  /*6a40*/  IADD3 R153, -R120, UR40, R167 ;  /* 0x0000002878997c10 */ /* 0x000fc8000fffe1a7 */
        /* <DEDUP_REMOVED lines=10> */
.L_x_1244:
[----:B------:R-:W-:-:S05]  /*6af0*/  IMAD.U32 R167, RZ, RZ, UR31 ;  /* 0x0000001fffa77e24 */ /* 0x000fca000f8e00ff */
[----:B------:R-:W-:-:S13]  /*6b00*/  ISETP.NE.AND P2, PT, R167, 0x1, PT ;  /* 0x00000001a700780c */ /* 0x000fda0003f45270 */
[----:B------:R-:W0:Y:S02]  /*6b10*/  @P2 LDC.64 R120, c[0x0][0x9e8] ;  /* 0x00027a00ff782b82 */ /* 0x000e240000000a00 */
[----:B0-----:R-:W-:-:S05]  /*6b20*/  @P2 IMAD.HI.U32 R120, R153, R120, RZ ;  /* 0x0000007899782227 */ /* 0x001fca00078e00ff */
[----:B------:R-:W-:-:S07]  /*6b30*/  @P2 SHF.R.U32.HI R153, RZ, R121, R120 ;  /* 0x00000079ff992219 */ /* 0x000fce0000011678 */
.L_x_1245:
[----:B------:R-:W-:Y:S05]  /*6b40*/  BSYNC B0 ;  /* 0x0000000000007941 */ /* 0x000fea0003800000 */
.L_x_1243:
[----:B------:R-:W-:-:S04]  /*6b50*/  IMAD R153, R153, R167, -R166 ;  /* 0x000000a799997224 */ /* 0x000fc800078e0aa6 */
[----:B------:R-:W-:-:S05]  /*6b60*/  IMAD R153, R16, -0x2, R153 ;  /* 0xfffffffe10997824 */ /* 0x000fca00078e0299 */
[----:B------:R-:W-:Y:S02]  /*6b70*/  VIADDMNMX R168, R153, R167, R168, PT ;  /* 0x000000a799a87246 */ /* 0x000fe400038001a8 */
[----:B------:R-:W-:-:S07]  /*6b80*/  VIMNMX R170, R170, R153, !PT ;  /* 0x00000099aaaa7248 */ /* 0x000fce0007fe0100 */
.L_x_1242:
[----:B------:R-:W-:Y:S01]  /*6b90*/  ISETP.GT.AND P2, PT, R2, -0x1, PT ;  /* 0xffffffff0200780c */ /* 0x000fe20003f44270 */
[----:B0-----:R0:W1:Y:S03]  /*6ba0*/  SHFL.IDX PT, R121, R151, 0x1, 0x1c1f ;  /* 0x003c1f0097797f89 */ /* 0x00106600000e0000 */
[C---:B------:R-:W-:Y:S02]  /*6bb0*/  ISETP.GT.AND P5, PT, R170.reuse, RZ, P2 ;  /* 0x000000ffaa00720c */ /* 0x040fe400017a4270 */
[----:B------:R-:W-:Y:S02]  /*6bc0*/  ISETP.GT.AND P4, PT, R170, 0x1, P2 ;  /* 0x00000001aa00780c */ /* 0x000fe40001784270 */
[----:B------:R-:W-:Y:S02]  /*6bd0*/  ISETP.LT.OR P5, PT, R168, 0x1, P5 ;  /* 0x00000001a800780c */ /* 0x000fe40002fa1670 */
[----:B------:R-:W-:-:S02]  /*6be0*/  ISETP.GT.AND P6, PT, R170, 0x8, P2 ;  /* 0x00000008aa00780c */ /* 0x000fc400017c4270 */
[----:B------:R-:W-:Y:S02]  /*6bf0*/  FSEL R177, R13, -INF , !P5 ;  /* 0xff8000000db17808 */ /* 0x000fe40006800000 */
[----:B------:R-:W-:Y:S02]  /*6c00*/  ISETP.GT.AND P5, PT, R170, 0x10, P2 ;  /* 0x00000010aa00780c */ /* 0x000fe400017a4270 */
[C---:B------:R-:W-:Y:S02]  /*6c10*/  ISETP.LT.OR P4, PT, R168.reuse, 0x2, P4 ;  /* 0x00000002a800780c */ /* 0x040fe40002781670 */
[C---:B------:R-:W-:Y:S02]  /*6c20*/  ISETP.LT.OR P6, PT, R168.reuse, 0x9, P6 ;  /* 0x00000009a800780c */ /* 0x040fe400037c1670 */
[----:B------:R-:W-:Y:S02]  /*6c30*/  ISETP.LT.OR P5, PT, R168, 0x11, P5 ;  /* 0x00000011a800780c */ /* 0x000fe40002fa1670 */
[----:B------:R-:W-:-:S02]  /*6c40*/  FSEL R175, R20, -INF , !P4 ;  /* 0xff80000014af7808 */ /* 0x000fc40006000000 */
[C---:B------:R-:W-:Y:S02]  /*6c50*/  ISETP.GT.AND P3, PT, R170.reuse, 0x9, P2 ;  /* 0x00000009aa00780c */ /* 0x040fe40001764270 */
[C---:B------:R-:W-:Y:S02]  /*6c60*/  ISETP.GT.AND P4, PT, R170.reuse, 0x11, P2 ;  /* 0x00000011aa00780c */ /* 0x040fe40001784270 */
[----:B------:R-:W-:Y:S02]  /*6c70*/  FSEL R167, R123, -INF , !P6 ;  /* 0xff8000007ba77808 */ /* 0x000fe40007000000 */
[C---:B------:R-:W-:Y:S02]  /*6c80*/  ISETP.GT.AND P6, PT, R170.reuse, 0x18, P2 ;  /* 0x00000018aa00780c */ /* 0x040fe400017c4270 */
[----:B------:R-:W-:Y:S02]  /*6c90*/  FSEL R193, R193, -INF , !P5 ;  /* 0xff800000c1c17808 */ /* 0x000fe40006800000 */
[----:B------:R-:W-:-:S02]  /*6ca0*/  ISETP.GT.AND P5, PT, R170, 0x20, P2 ;  /* 0x00000020aa00780c */ /* 0x000fc400017a4270 */
[C---:B------:R-:W-:Y:S02]  /*6cb0*/  ISETP.LT.OR P3, PT, R168.reuse, 0xa, P3 ;  /* 0x0000000aa800780c */ /* 0x040fe40001f61670 */
[C---:B------:R-:W-:Y:S02]  /*6cc0*/  ISETP.LT.OR P4, PT, R168.reuse, 0x12, P4 ;  /* 0x00000012a800780c */ /* 0x040fe40002781670 */
[C---:B------:R-:W-:Y:S02]  /*6cd0*/  ISETP.LT.OR P6, PT, R168.reuse, 0x19, P6 ;  /* 0x00000019a800780c */ /* 0x040fe400037c1670 */
[----:B------:R-:W-:Y:S02]  /*6ce0*/  ISETP.LT.OR P5, PT, R168, 0x21, P5 ;  /* 0x00000021a800780c */ /* 0x000fe40002fa1670 */
[----:B------:R-:W-:Y:S02]  /*6cf0*/  FSEL R173, R192, -INF , !P3 ;  /* 0xff800000c0ad7808 */ /* 0x000fe40005800000 */
[----:B------:R-:W-:-:S02]  /*6d00*/  FSEL R169, R194, -INF , !P4 ;  /* 0xff800000c2a97808 */ /* 0x000fc40006000000 */
[C---:B------:R-:W-:Y:S02]  /*6d10*/  ISETP.GT.AND P3, PT, R170.reuse, 0x19, P2 ;  /* 0x00000019aa00780c */ /* 0x040fe40001764270 */
[C---:B------:R-:W-:Y:S02]  /*6d20*/  ISETP.GT.AND P4, PT, R170.reuse, 0x21, P2 ;  /* 0x00000021aa00780c */ /* 0x040fe40001784270 */
[----:B------:R-:W-:Y:S02]  /*6d30*/  FSEL R195, R195, -INF , !P6 ;  /* 0xff800000c3c37808 */ /* 0x000fe40007000000 */
[----:B------:R-:W-:Y:S02]  /*6d40*/  ISETP.GT.AND P6, PT, R170, 0x28, P2 ;  /* 0x00000028aa00780c */ /* 0x000fe400017c4270 */
        /* <DEDUP_REMOVED lines=19> */
[----:B0-----:R-:W-:-:S02]  /*6e80*/  FSEL R151, R190, -INF , !P4 ;  /* 0xff800000be977808 */ /* 0x001fc40006000000 */
[C---:B------:R-:W-:Y:S02]  /*6e90*/  ISETP.GT.AND P3, PT, R170.reuse, 0x39, P2 ;  /* 0x00000039aa00780c */ /* 0x040fe40001764270 */
[----:B------:R-:W-:Y:S02]  /*6ea0*/  ISETP.GT.AND P4, PT, R170, 0x41, P2 ;  /* 0x00000041aa00780c */ /* 0x000fe40001784270 */
        /* <DEDUP_REMOVED lines=10> */
[----:B------:R-:W-:Y:S02]  /*6f50*/  ISETP.GT.AND P3, PT, R170, 0x49, P2 ;  /* 0x00000049aa00780c */ /* 0x000fe40001764270 */
[----:B------:R-:W-:Y:S02]  /*6f60*/  FSEL R147, R150, -INF , !P6 ;  /* 0xff80000096937808 */ /* 0x000fe40007000000 */
[----:B------:R-:W-:Y:S02]  /*6f70*/  ISETP.GT.AND P6, PT, R170, 0x58, P2 ;  /* 0x00000058aa00780c */ /* 0x000fe400017c4270 */
[----:B------:R-:W-:Y:S02]  /*6f80*/  FSEL R150, R154, -INF , !P5 ;  /* 0xff8000009a967808 */ /* 0x000fe40006800000 */
[----:B------:R-:W-:Y:S02]  /*6f90*/  ISETP.GT.AND P5, PT, R170, 0x60, P2 ;  /* 0x00000060aa00780c */ /* 0x000fe400017a4270 */
[----:B------:R-:W-:-:S02]  /*6fa0*/  ISETP.LT.OR P3, PT, R168, 0x4a, P3 ;  /* 0x0000004aa800780c */ /* 0x000fc40001f61670 */
[C---:B------:R-:W-:Y:S02]  /*6fb0*/  ISETP.LT.OR P6, PT, R168.reuse, 0x59, P6 ;  /* 0x00000059a800780c */ /* 0x040fe400037c1670 */
[----:B------:R-:W-:Y:S02]  /*6fc0*/  ISETP.LT.OR P5, PT, R168, 0x61, P5 ;  /* 0x00000061a800780c */ /* 0x000fe40002fa1670 */
        /* <DEDUP_REMOVED lines=16> */
[----:B------:R-:W-:Y:S01]  /*70d0*/  FSEL R160, R162, -INF , !P5 ;  /* 0xff800000a2a07808 */ /* 0x000fe20006800000 */
[--C-:B-1----:R-:W-:Y:S01]  /*70e0*/  IMAD.IADD R162, R174, 0x1, R121.reuse ;  /* 0x00000001aea27824 */ /* 0x102fe200078e0279 */
[----:B------:R-:W-:Y:S02]  /*70f0*/  PLOP3.LUT P5, PT, PT, PT, UP1, 0x40, 0x0 ;  /* 0x000000000000781c */ /* 0x000fe40003fae818 */
[C---:B------:R-:W-:Y:S02]  /*7100*/  ISETP.LT.OR P4, PT, R168.reuse, 0x62, P4 ;  /* 0x00000062a800780c */ /* 0x040fe40002781670 */
[----:B------:R-:W-:Y:S02]  /*7110*/  ISETP.LT.OR P3, PT, R168, 0x6a, P3 ;  /* 0x0000006aa800780c */ /* 0x000fe40001f61670 */
[----:B------:R-:W-:Y:S02]  /*7120*/  FSEL R157, R159, -INF , !P4 ;  /* 0xff8000009f9d7808 */ /* 0x000fe40006000000 */
[----:B------:R-:W-:Y:S01]  /*7130*/  FSEL R159, R161, -INF , !P3 ;  /* 0xff800000a19f7808 */ /* 0x000fe20005800000 */
[----:B------:R-:W-:Y:S01]  /*7140*/  IMAD.IADD R161, R172, 0x1, R121 ;  /* 0x00000001aca17824 */ /* 0x000fe200078e0279 */
[----:B------:R-:W-:-:S02]  /*7150*/  ISETP.GT.AND P4, PT, R170, 0x71, P2 ;  /* 0x00000071aa00780c */ /* 0x000fc40001784270 */
[C---:B------:R-:W-:Y:S02]  /*7160*/  ISETP.GT.AND P6, PT, R170.reuse, 0x78, P2 ;  /* 0x00000078aa00780c */ /* 0x040fe400017c4270 */
[----:B------:R-:W-:Y:S02]  /*7170*/  ISETP.GT.AND P3, PT, R170, 0x79, P2 ;  /* 0x00000079aa00780c */ /* 0x000fe40001764270 */
[C---:B------:R-:W-:Y:S02]  /*7180*/  ISETP.LT.OR P4, PT, R168.reuse, 0x72, P4 ;  /* 0x00000072a800780c */ /* 0x040fe40002781670 */
[C---:B------:R-:W-:Y:S02]  /*7190*/  ISETP.LT.OR P6, PT, R168.reuse, 0x79, P6 ;  /* 0x00000079a800780c */ /* 0x040fe400037c1670 */
[----:B------:R-:W-:Y:S02]  /*71a0*/  ISETP.LT.OR P3, PT, R168, 0x7a, P3 ;  /* 0x0000007aa800780c */ /* 0x000fe40001f61670 */
[----:B------:R-:W-:-:S02]  /*71b0*/  FSEL R163, R163, -INF , !P4 ;  /* 0xff800000a3a37808 */ /* 0x000fc40006000000 */
[----:B------:R-:W-:Y:S02]  /*71c0*/  FSEL R164, R164, -INF , !P6 ;  /* 0xff800000a4a47808 */ /* 0x000fe40007000000 */
[----:B------:R-:W-:Y:S01]  /*71d0*/  FSEL R165, R165, -INF , !P3 ;  /* 0xff800000a5a57808 */ /* 0x000fe20005800000 */
[----:B------:R-:W-:Y:S06]  /*71e0*/  @P5 BRA `(.L_x_1246) ;  /* 0x00000000005c5947 */ /* 0x000fec0003800000 */
[----:B------:R-:W-:Y:S01]  /*71f0*/  IMAD.U32 R120, RZ, RZ, UR45 ;  /* 0x0000002dff787e24 */ /* 0x000fe2000f8e00ff */
        /* <DEDUP_REMOVED lines=12> */
.L_x_1248:
[----:B------:R-:W-:-:S05]  /*72c0*/  IMAD.U32 R168, RZ, RZ, UR31 ;  /* 0x0000001fffa87e24 */ /* 0x000fca000f8e00ff */
[----:B------:R-:W-:-:S13]  /*72d0*/  ISETP.NE.AND P3, PT, R168, 0x1, PT ;  /* 0x00000001a800780c */ /* 0x000fda0003f65270 */
[----:B------:R-:W0:Y:S02]  /*72e0*/  @P3 LDC.64 R120, c[0x0][0x9e8] ;  /* 0x00027a00ff783b82 */ /* 0x000e240000000a00 */
[----:B0-----:R-:W-:-:S05]  /*72f0*/  @P3 IMAD.HI.U32 R120, R13, R120, RZ ;  /* 0x000000780d783227 */ /* 0x001fca00078e00ff */
[----:B------:R-:W-:-:S07]  /*7300*/  @P3 SHF.R.U32.HI R13, RZ, R121, R120 ;  /* 0x00000079ff0d3219 */ /* 0x000fce0000011678 */
.L_x_1249:
[----:B------:R-:W-:Y:S05]  /*7310*/  BSYNC B0 ;  /* 0x0000000000007941 */ /* 0x000fea0003800000 */
.L_x_1247:
[----:B------:R-:W-:-:S04]  /*7320*/  IMAD R13, R13, R168, -R166 ;  /* 0x000000a80d0d7224 */ /* 0x000fc800078e0aa6 */
[----:B------:R-:W-:-:S05]  /*7330*/  IMAD R13, R16, -0x2, R13 ;  /* 0xfffffffe100d7824 */ /* 0x000fca00078e020d */
[----:B------:R-:W-:Y:S02]  /*7340*/  VIADDMNMX R161, R13, R168, R161, PT ;  /* 0x000000a80da17246 */ /* 0x000fe400038001a1 */
[----:B------:R-:W-:-:S07]  /*7350*/  VIMNMX R162, R162, R13, !PT ;  /* 0x0000000da2a27248 */ /* 0x000fce0007fe0100 */
.L_x_1246:
[----:B------:R-:W-:Y:S01]  /*7360*/  FMNMX.FTZ R120, R177, R6, !PT ;  /* 0x00000006b1787209 */ /* 0x000fe20007810000 */
[----:B------:R-:W-:Y:S01]  /*7370*/  UMOV UR10, UR30 ;  /* 0x0000001e000a7c82 */ /* 0x000fe20008000000 */
[C---:B------:R-:W-:Y:S01]  /*7380*/  ISETP.GT.AND P5, PT, R162.reuse, 0x8, P2 ;  /* 0x00000008a200780c */ /* 0x040fe200017a4270 */
[----:B------:R-:W-:Y:S01]  /*7390*/  IMAD.U32 R168, RZ, RZ, UR10 ;  /* 0x0000000affa87e24 */ /* 0x000fe2000f8e00ff */
[----:B------:R-:W-:Y:S02]  /*73a0*/  FMNMX.FTZ R120, R175, R120, !PT ;  /* 0x00000078af787209 */ /* 0x000fe40007810000 */
[----:B------:R-:W-:Y:S02]  /*73b0*/  ISETP.LT.OR P5, PT, R161, 0x9, P5 ;  /* 0x00000009a100780c */ /* 0x000fe40002fa1670 */
[----:B------:R-:W-:Y:S02]  /*73c0*/  FMNMX.FTZ R120, R167, R120, !PT ;  /* 0x00000078a7787209 */ /* 0x000fe40007810000 */
[----:B------:R-:W-:-:S02]  /*73d0*/  ISETP.GT.AND P4, PT, R162, 0x1, P2 ;  /* 0x00000001a200780c */ /* 0x000fc40001784270 */
[----:B------:R-:W-:Y:S02]  /*73e0*/  FMNMX.FTZ R120, R173, R120, !PT ;  /* 0x00000078ad787209 */ /* 0x000fe40007810000 */
[----:B------:R-:W-:Y:S02]  /*73f0*/  FSEL R9, R9, -INF , !P5 ;  /* 0xff80000009097808 */ /* 0x000fe40006800000 */
[----:B------:R-:W-:Y:S02]  /*7400*/  FMNMX.FTZ R120, R193, R120, !PT ;  /* 0x00000078c1787209 */ /* 0x000fe40007810000 */
[----:B------:R-:W-:Y:S02]  /*7410*/  ISETP.GT.AND P5, PT, R162, 0x11, P2 ;  /* 0x00000011a200780c */ /* 0x000fe400017a4270 */
[----:B------:R-:W-:Y:S02]  /*7420*/  FMNMX.FTZ R120, R169, R120, !PT ;  /* 0x00000078a9787209 */ /* 0x000fe40007810000 */
[----:B------:R-:W-:-:S02]  /*7430*/  ISETP.LT.OR P4, PT, R161, 0x2, P4 ;  /* 0x00000002a100780c */ /* 0x000fc40002781670 */
[----:B------:R-:W-:Y:S02]  /*7440*/  FMNMX.FTZ R120, R195, R120, !PT ;  /* 0x00000078c3787209 */ /* 0x000fe40007810000 */
[----:B------:R-:W-:Y:S02]  /*7450*/  ISETP.LT.OR P5, PT, R161, 0x12, P5 ;  /* 0x00000012a100780c */ /* 0x000fe40002fa1670 */
[----:B------:R-:W-:Y:S02]  /*7460*/  FMNMX.FTZ R13, R171, R120, !PT ;  /* 0x00000078ab0d7209 */ /* 0x000fe40007810000 */
[----:B------:R-:W-:Y:S02]  /*7470*/  ISETP.GT.AND P3, PT, R162, 0x9, P2 ;  /* 0x00000009a200780c */ /* 0x000fe40001764270 */
[----:B------:R-:W-:Y:S02]  /*7480*/  FMNMX.FTZ R120, R198, R13, !PT ;  /* 0x0000000dc6787209 */ /* 0x000fe40007810000 */
[----:B------:R-:W-:-:S02]  /*7490*/  ISETP.LT.OR P3, PT, R161, 0xa, P3 ;  /* 0x0000000aa100780c */ /* 0x000fc40001f61670 */
[----:B------:R-:W-:Y:S02]  /*74a0*/  FMNMX.FTZ R120, R197, R120, !PT ;  /* 0x00000078c5787209 */ /* 0x000fe40007810000 */
[----:B------:R-:W-:Y:S02]  /*74b0*/  FSEL R10, R10, -INF , !P3 ;  /* 0xff8000000a0a7808 */ /* 0x000fe40005800000 */
        /* <DEDUP_REMOVED lines=35> */
[----:B------:R-:W-:Y:S02]  /*76f0*/  ISETP.LT.OR P4, PT, R161, 0x1a, P4 ;  /* 0x0000001aa100780c */ /* 0x000fe40002781670 */
[----:B0-----:R-:W-:-:S04]  /*7700*/  FMNMX.FTZ R13, R121, R166, !PT ;  /* 0x000000a6790d7209 */ /* 0x001fc80007810000 */
[C---:B------:R-:W-:Y:S01]  /*7710*/  FSETP.NEU.FTZ.AND P6, PT, R13.reuse, -INF , PT ;  /* 0xff8000000d00780b */ /* 0x040fe20003fdd000 */
[----:B------:R-:W-:-:S01]  /*7720*/  FFMA.FTZ R166, R13, R168, -8 ;  /* 0xc10000000da67423 */ /* 0x000fc200000100a8 */
[----:B------:R-:W-:Y:S02]  /*7730*/  FSEL R168, R122, -INF , !P3 ;  /* 0xff8000007aa87808 */ /* 0x000fe40005800000 */
[----:B------:R-:W-:Y:S02]  /*7740*/  ISETP.GT.AND P3, PT, R162, 0x29, P2 ;  /* 0x00000029a200780c */ /* 0x000fe40001764270 */
[----:B------:R-:W-:Y:S02]  /*7750*/  FSEL R8, R166, RZ, P6 ;  /* 0x000000ffa6087208 */ /* 0x000fe40003000000 */
[----:B------:R-:W-:Y:S02]  /*7760*/  FSEL R166, R12, -INF , !P5 ;  /* 0xff8000000ca67808 */ /* 0x000fe40006800000 */
[----:B------:R-:W-:Y:S01]  /*7770*/  ISETP.GT.AND P5, PT, R162, 0x20, P2 ;  /* 0x00000020a200780c */ /* 0x000fe200017a4270 */
[----:B------:R-:W-:-:S01]  /*7780*/  FFMA.FTZ R170, R167, UR10, -R8 ;  /* 0x0000000aa7aa7c23 */ /* 0x000fc20008010808 */
[----:B------:R-:W-:Y:S01]  /*7790*/  FSEL R167, R15, -INF , !P4 ;  /* 0xff8000000fa77808 */ /* 0x000fe20006000000 */
[----:B------:R-:W-:-:S01]  /*77a0*/  FFMA.FTZ R172, R173, UR10, -R8 ;  /* 0x0000000aadac7c23 */ /* 0x000fc20008010808 */
[----:B------:R-:W-:Y:S01]  /*77b0*/  ISETP.LT.OR P5, PT, R161, 0x21, P5 ;  /* 0x00000021a100780c */ /* 0x000fe20002fa1670 */
[----:B------:R0:W-:Y:S01]  /*77c0*/  MUFU.EX2 R15, R170 ;  /* 0x000000aa000f7308 */ /* 0x0001e20000000800 */
[----:B------:R-:W-:-:S01]  /*77d0*/  FFMA.FTZ R175, R175, UR10, -R8 ;  /* 0x0000000aafaf7c23 */ /* 0x000fc20008010808 */
[----:B------:R-:W-:Y:S01]  /*77e0*/  ISETP.GT.AND P4, PT, R162, 0x28, P2 ;  /* 0x00000028a200780c */ /* 0x000fe20001784270 */
[----:B------:R-:W-:-:S01]  /*77f0*/  FFMA.FTZ R176, R171, UR10, -R8 ;  /* 0x0000000aabb07c23 */ /* 0x000fc20008010808 */
[----:B------:R-:W-:Y:S01]  /*7800*/  FSEL R21, R21, -INF , !P5 ;  /* 0xff80000015157808 */ /* 0x000fe20006800000 */
[----:B------:R-:W-:-:S01]  /*7810*/  FFMA.FTZ R121, R177, UR10, -R8 ;  /* 0x0000000ab1797c23 */ /* 0x000fc20008010808 */
[----:B------:R-:W-:Y:S01]  /*7820*/  ISETP.GT.AND P5, PT, R162, RZ, P2 ;  /* 0x000000ffa200720c */ /* 0x000fe200017a4270 */
[----:B------:R-:W-:-:S01]  /*7830*/  FFMA.FTZ R178, R153, UR10, -R8 ;  /* 0x0000000a99b27c23 */ /* 0x000fc20008010808 */
[----:B------:R1:W-:Y:S01]  /*7840*/  MUFU.EX2 R122, R172 ;  /* 0x000000ac007a7308 */ /* 0x0003e20000000800 */
[----:B------:R-:W-:Y:S01]  /*7850*/  ISETP.LT.OR P4, PT, R161, 0x29, P4 ;  /* 0x00000029a100780c */ /* 0x000fe20002781670 */
[--C-:B------:R-:W-:Y:S01]  /*7860*/  FFMA.FTZ R180, R151, UR10, -R8.reuse ;  /* 0x0000000a97b47c23 */ /* 0x100fe20008010808 */
[----:B------:R-:W-:Y:S01]  /*7870*/  ISETP.LT.OR P5, PT, R161, 0x1, P5 ;  /* 0x00000001a100780c */ /* 0x000fe20002fa1670 */
[--C-:B------:R-:W-:Y:S01]  /*7880*/  FFMA.FTZ R193, R193, UR10, -R8.reuse ;  /* 0x0000000ac1c17c23 */ /* 0x100fe20008010808 */
[----:B------:R-:W-:Y:S01]  /*7890*/  FSEL R124, R124, -INF , !P4 ;  /* 0xff8000007c7c7808 */ /* 0x000fe20006000000 */
[--C-:B------:R-:W-:Y:S01]  /*78a0*/  FFMA.FTZ R195, R195, UR10, -R8.reuse ;  /* 0x0000000ac3c37c23 */ /* 0x100fe20008010808 */
[----:B0-----:R-:W-:Y:S01]  /*78b0*/  FSEL R170, R7, -INF , !P5 ;  /* 0xff80000007aa7808 */ /* 0x001fe20006800000 */
[----:B------:R0:W-:Y:S01]  /*78c0*/  MUFU.EX2 R12, R175 ;  /* 0x000000af000c7308 */ /* 0x0001e20000000800 */
[----:B-1----:R-:W-:-:S01]  /*78d0*/  FFMA.FTZ R172, R169, UR10, -R8 ;  /* 0x0000000aa9ac7c23 */ /* 0x002fc20008010808 */
[----:B------:R-:W-:Y:S01]  /*78e0*/  ISETP.LT.OR P5, PT, R161, 0x2a, P3 ;  /* 0x0000002aa100780c */ /* 0x000fe20001fa1670 */
[----:B------:R-:W-:-:S01]  /*78f0*/  FFMA.FTZ R189, R189, UR10, -R8 ;  /* 0x0000000abdbd7c23 */ /* 0x000fc20008010808 */
[----:B------:R-:W-:Y:S01]  /*7900*/  FMNMX.FTZ R173, R170, R5, !PT ;  /* 0x00000005aaad7209 */ /* 0x000fe20007810000 */
[----:B------:R-:W-:-:S01]  /*7910*/  FFMA.FTZ R148, R148, UR10, -R8 ;  /* 0x0000000a94947c23 */ /* 0x000fc20008010808 */
[----:B------:R-:W-:Y:S01]  /*7920*/  FSEL R125, R125, -INF , !P5 ;  /* 0xff8000007d7d7808 */ /* 0x000fe20006800000 */
[----:B------:R-:W-:-:S01]  /*7930*/  FFMA.FTZ R20, R20, UR10, -R8 ;  /* 0x0000000a14147c23 */ /* 0x000fc20008010808 */
[----:B------:R-:W-:Y:S01]  /*7940*/  FMNMX.FTZ R174, R120, R173, !PT ;  /* 0x000000ad78ae7209 */ /* 0x000fe20007810000 */
[----:B------:R-:W-:-:S01]  /*7950*/  FFMA.FTZ R123, R123, UR10, -R8 ;  /* 0x0000000a7b7b7c23 */ /* 0x000fc20008010808 */
[----:B------:R-:W-:Y:S01]  /*7960*/  ISETP.GT.AND P5, PT, R162, 0x38, P2 ;  /* 0x00000038a200780c */ /* 0x000fe200017a4270 */
[----:B------:R-:W-:-:S01]  /*7970*/  FFMA.FTZ R155, R155, UR10, -R8 ;  /* 0x0000000a9b9b7c23 */ /* 0x000fc20008010808 */
[----:B------:R-:W-:Y:S01]  /*7980*/  FMNMX.FTZ R169, R9, R174, !PT ;  /* 0x000000ae09a97209 */ /* 0x000fe20007810000 */
[----:B------:R-:W-:-:S01]  /*7990*/  FFMA.FTZ R157, R157, UR10, -R8 ;  /* 0x0000000a9d9d7c23 */ /* 0x000fc20008010808 */
[----:B------:R-:W-:Y:S01]  /*79a0*/  ISETP.LT.OR P5, PT, R161, 0x39, P5 ;  /* 0x00000039a100780c */ /* 0x000fe20002fa1670 */
[----:B------:R-:W-:-:S01]  /*79b0*/  FFMA.FTZ R159, R159, UR10, -R8 ;  /* 0x0000000a9f9f7c23 */ /* 0x000fc20008010808 */
[----:B------:R-:W-:Y:S01]  /*79c0*/  FMNMX.FTZ R174, R10, R169, !PT ;  /* 0x000000a90aae7209 */ /* 0x000fe20007810000 */
[----:B------:R-:W-:Y:S01]  /*79d0*/  MUFU.EX2 R121, R121 ;  /* 0x0000007900797308 */ /* 0x000fe20000000800 */
[----:B------:R-:W-:-:S02]  /*79e0*/  ISETP.GT.AND P4, PT, R162, 0x30, P2 ;  /* 0x00000030a200780c */ /* 0x000fc40001784270 */
[----:B------:R-:W-:Y:S02]  /*79f0*/  FMNMX.FTZ R173, R11, R174, !PT ;  /* 0x000000ae0bad7209 */ /* 0x000fe40007810000 */
[----:B------:R-:W-:Y:S02]  /*7a00*/  FSEL R171, R128, -INF , !P5 ;  /* 0xff80000080ab7808 */ /* 0x000fe40006800000 */
[----:B------:R-:W-:Y:S01]  /*7a10*/  FMNMX.FTZ R173, R166, R173, !PT ;  /* 0x000000ada6ad7209 */ /* 0x000fe20007810000 */
[----:B------:R1:W-:Y:S01]  /*7a20*/  MUFU.EX2 R128, R176 ;  /* 0x000000b000807308 */ /* 0x0003e20000000800 */
[----:B------:R-:W-:Y:S02]  /*7a30*/  ISETP.GT.AND P3, PT, R162, 0x31, P2 ;  /* 0x00000031a200780c */ /* 0x000fe40001764270 */
[----:B------:R-:W-:Y:S01]  /*7a40*/  FMNMX.FTZ R174, R14, R173, !PT ;  /* 0x000000ad0eae7209 */ /* 0x000fe20007810000 */
[----:B------:R-:W-:-:S01]  /*7a50*/  FFMA.FTZ R173, R198, UR10, -R8 ;  /* 0x0000000ac6ad7c23 */ /* 0x000fc20008010808 */
[----:B------:R-:W-:-:S02]  /*7a60*/  ISETP.LT.OR P4, PT, R161, 0x31, P4 ;  /* 0x00000031a100780c */ /* 0x000fc40002781670 */
[----:B------:R-:W-:Y:S01]  /*7a70*/  FMNMX.FTZ R174, R167, R174, !PT ;  /* 0x000000aea7ae7209 */ /* 0x000fe20007810000 */
[----:B------:R-:W-:Y:S01]  /*7a80*/  MUFU.EX2 R7, R193 ;  /* 0x000000c100077308 */ /* 0x000fe20000000800 */
[----:B------:R-:W-:Y:S02]  /*7a90*/  ISETP.LT.OR P3, PT, R161, 0x32, P3 ;  /* 0x00000032a100780c */ /* 0x000fe40001f61670 */
[----:B0-----:R-:W-:Y:S01]  /*7aa0*/  FMNMX.FTZ R175, R21, R174, !PT ;  /* 0x000000ae15af7209 */ /* 0x001fe20007810000 */
[----:B------:R-:W-:-:S01]  /*7ab0*/  FFMA.FTZ R174, R197, UR10, -R8 ;  /* 0x0000000ac5ae7c23 */ /* 0x000fc20008010808 */
[----:B------:R-:W-:Y:S02]  /*7ac0*/  FSEL R126, R126, -INF , !P4 ;  /* 0xff8000007e7e7808 */ /* 0x000fe40006000000 */
[----:B------:R-:W-:Y:S01]  /*7ad0*/  FMNMX.FTZ R175, R168, R175, !PT ;  /* 0x000000afa8af7209 */ /* 0x000fe20007810000 */
[----:B------:R-:W-:Y:S01]  /*7ae0*/  MUFU.EX2 R172, R172 ;  /* 0x000000ac00ac7308 */ /* 0x000fe20000000800 */
[----:B------:R-:W-:-:S02]  /*7af0*/  ISETP.GT.AND P4, PT, R162, 0x39, P2 ;  /* 0x00000039a200780c */ /* 0x000fc40001784270 */
[----:B-1----:R-:W-:Y:S02]  /*7b00*/  FMNMX.FTZ R176, R124, R175, !PT ;  /* 0x000000af7cb07209 */ /* 0x002fe40007810000 */
[----:B------:R-:W-:Y:S02]  /*7b10*/  FSEL R169, R127, -INF , !P3 ;  /* 0xff8000007fa97808 */ /* 0x000fe40005800000 */
[----:B------:R-:W-:Y:S01]  /*7b20*/  FMNMX.FTZ R177, R125, R176, !PT ;  /* 0x000000b07db17209 */ /* 0x000fe20007810000 */
[----:B------:R-:W-:Y:S01]  /*7b30*/  MUFU.EX2 R127, R195 ;  /* 0x000000c3007f7308 */ /* 0x000fe20000000800 */
[----:B------:R-:W-:Y:S02]  /*7b40*/  ISETP.GT.AND P3, PT, R162, 0x40, P2 ;  /* 0x00000040a200780c */ /* 0x000fe40001764270 */
[----:B------:R-:W-:Y:S01]  /*7b50*/  FMNMX.FTZ R176, R126, R177, !PT ;  /* 0x000000b17eb07209 */ /* 0x000fe20007810000 */
[----:B------:R-:W-:-:S01]  /*7b60*/  FFMA.FTZ R177, R188, UR10, -R8 ;  /* 0x0000000abcb17c23 */ /* 0x000fc20008010808 */
[----:B------:R-:W-:-:S02]  /*7b70*/  ISETP.LT.OR P4, PT, R161, 0x3a, P4 ;  /* 0x0000003aa100780c */ /* 0x000fc40002781670 */
[----:B------:R-:W-:Y:S01]  /*7b80*/  FMNMX.FTZ R176, R169, R176, !PT ;  /* 0x000000b0a9b07209 */ /* 0x000fe20007810000 */
[----:B------:R-:W-:Y:S01]  /*7b90*/  MUFU.EX2 R173, R173 ;  /* 0x000000ad00ad7308 */ /* 0x000fe20000000800 */
[C---:B------:R-:W-:Y:S02]  /*7ba0*/  ISETP.GT.AND P5, PT, R162.reuse, 0x41, P2 ;  /* 0x00000041a200780c */ /* 0x040fe400017a4270 */
[----:B------:R-:W-:Y:S02]  /*7bb0*/  FSEL R129, R129, -INF , !P4 ;  /* 0xff80000081817808 */ /* 0x000fe40006000000 */
[----:B------:R-:W-:Y:S02]  /*7bc0*/  ISETP.LT.OR P3, PT, R161, 0x41, P3 ;  /* 0x00000041a100780c */ /* 0x000fe40001f61670 */
[----:B------:R-:W-:Y:S01]  /*7bd0*/  FMNMX.FTZ R176, R171, R176, !PT ;  /* 0x000000b0abb07209 */ /* 0x000fe20007810000 */
[----:B------:R-:W-:Y:S01]  /*7be0*/  MUFU.EX2 R174, R174 ;  /* 0x000000ae00ae7308 */ /* 0x000fe20000000800 */
[----:B------:R-:W-:-:S02]  /*7bf0*/  ISETP.GT.AND P4, PT, R162, 0x48, P2 ;  /* 0x00000048a200780c */ /* 0x000fc40001784270 */
[----:B------:R-:W-:Y:S02]  /*7c00*/  ISETP.LT.OR P5, PT, R161, 0x42, P5 ;  /* 0x00000042a100780c */ /* 0x000fe40002fa1670 */
[----:B------:R-:W-:Y:S02]  /*7c10*/  FSEL R130, R130, -INF , !P3 ;  /* 0xff80000082827808 */ /* 0x000fe40005800000 */
[----:B------:R-:W-:Y:S01]  /*7c20*/  FMNMX.FTZ R179, R129, R176, !PT ;  /* 0x000000b081b37209 */ /* 0x000fe20007810000 */
[----:B------:R-:W-:Y:S01]  /*7c30*/  MUFU.EX2 R177, R177 ;  /* 0x000000b100b17308 */ /* 0x000fe20000000800 */
[----:B------:R-:W-:Y:S02]  /*7c40*/  ISETP.GT.AND P3, PT, R162, 0x49, P2 ;  /* 0x00000049a200780c */ /* 0x000fe40001764270 */
[----:B------:R-:W-:Y:S02]  /*7c50*/  FSEL R131, R131, -INF , !P5 ;  /* 0xff80000083837808 */ /* 0x000fe40006800000 */
[----:B------:R-:W-:-:S02]  /*7c60*/  ISETP.LT.OR P4, PT, R161, 0x49, P4 ;  /* 0x00000049a100780c */ /* 0x000fc40002781670 */
[----:B------:R-:W-:Y:S01]  /*7c70*/  FMNMX.FTZ R176, R130, R179, !PT ;  /* 0x000000b382b07209 */ /* 0x000fe20007810000 */
[----:B------:R-:W-:Y:S01]  /*7c80*/  MUFU.EX2 R148, R148 ;  /* 0x0000009400947308 */ /* 0x000fe20000000800 */
[----:B------:R-:W-:Y:S02]  /*7c90*/  ISETP.GT.AND P5, PT, R162, 0x50, P2 ;  /* 0x00000050a200780c */ /* 0x000fe400017a4270 */
[----:B------:R-:W-:Y:S02]  /*7ca0*/  ISETP.LT.OR P3, PT, R161, 0x4a, P3 ;  /* 0x0000004aa100780c */ /* 0x000fe40001f61670 */
[----:B------:R-:W-:Y:S02]  /*7cb0*/  FSEL R175, R132, -INF , !P4 ;  /* 0xff80000084af7808 */ /* 0x000fe40006000000 */
[----:B------:R-:W-:Y:S01]  /*7cc0*/  FMNMX.FTZ R176, R131, R176, !PT ;  /* 0x000000b083b07209 */ /* 0x000fe20007810000 */
[----:B------:R-:W-:Y:S01]  /*7cd0*/  MUFU.EX2 R132, R189 ;  /* 0x000000bd00847308 */ /* 0x000fe20000000800 */
[----:B------:R-:W-:-:S02]  /*7ce0*/  ISETP.GT.AND P4, PT, R162, 0x51, P2 ;  /* 0x00000051a200780c */ /* 0x000fc40001784270 */
[----:B------:R-:W-:Y:S02]  /*7cf0*/  FSEL R133, R133, -INF , !P3 ;  /* 0xff80000085857808 */ /* 0x000fe40005800000 */
[----:B------:R-:W-:Y:S02]  /*7d00*/  ISETP.LT.OR P5, PT, R161, 0x51, P5 ;  /* 0x00000051a100780c */ /* 0x000fe40002fa1670 */
[----:B------:R-:W-:Y:S01]  /*7d10*/  FMNMX.FTZ R176, R175, R176, !PT ;  /* 0x000000b0afb07209 */ /* 0x000fe20007810000 */
[----:B------:R-:W-:Y:S01]  /*7d20*/  MUFU.EX2 R20, R20 ;  /* 0x0000001400147308 */ /* 0x000fe20000000800 */
[----:B------:R-:W-:Y:S02]  /*7d30*/  ISETP.GT.AND P3, PT, R162, 0x58, P2 ;  /* 0x00000058a200780c */ /* 0x000fe40001764270 */
[----:B------:R-:W-:Y:S02]  /*7d40*/  ISETP.LT.OR P4, PT, R161, 0x52, P4 ;  /* 0x00000052a100780c */ /* 0x000fe40002781670 */
[----:B------:R-:W-:-:S02]  /*7d50*/  FSEL R134, R134, -INF , !P5 ;  /* 0xff80000086867808 */ /* 0x000fc40006800000 */
[----:B------:R-:W-:Y:S01]  /*7d60*/  FMNMX.FTZ R179, R133, R176, !PT ;  /* 0x000000b085b37209 */ /* 0x000fe20007810000 */
[----:B------:R-:W-:Y:S01]  /*7d70*/  MUFU.EX2 R123, R123 ;  /* 0x0000007b007b7308 */ /* 0x000fe20000000800 */
[----:B------:R-:W-:Y:S02]  /*7d80*/  ISETP.GT.AND P5, PT, R162, 0x59, P2 ;  /* 0x00000059a200780c */ /* 0x000fe400017a4270 */
[----:B------:R-:W-:Y:S02]  /*7d90*/  FSEL R153, R135, -INF , !P4 ;  /* 0xff80000087997808 */ /* 0x000fe40006000000 */
[----:B------:R-:W-:Y:S02]  /*7da0*/  ISETP.LT.OR P3, PT, R161, 0x59, P3 ;  /* 0x00000059a100780c */ /* 0x000fe40001f61670 */
[----:B------:R-:W-:Y:S01]  /*7db0*/  FMNMX.FTZ R176, R134, R179, !PT ;  /* 0x000000b386b07209 */ /* 0x000fe20007810000 */
[----:B------:R0:W-:Y:S01]  /*7dc0*/  MUFU.EX2 R135, R178 ;  /* 0x000000b200877308 */ /* 0x0001e20000000800 */
[----:B------:R-:W-:-:S02]  /*7dd0*/  ISETP.GT.AND P4, PT, R162, 0x60, P2 ;  /* 0x00000060a200780c */ /* 0x000fc40001784270 */
[----:B------:R-:W-:Y:S02]  /*7de0*/  ISETP.LT.OR P5, PT, R161, 0x5a, P5 ;  /* 0x0000005aa100780c */ /* 0x000fe40002fa1670 */
[----:B------:R-:W-:Y:S02]  /*7df0*/  FSEL R151, R136, -INF , !P3 ;  /* 0xff80000088977808 */ /* 0x000fe40005800000 */
[----:B------:R-:W-:Y:S01]  /*7e00*/  FMNMX.FTZ R176, R153, R176, !PT ;  /* 0x000000b099b07209 */ /* 0x000fe20007810000 */
[----:B------:R-:W-:Y:S01]  /*7e10*/  MUFU.EX2 R136, R180 ;  /* 0x000000b400887308 */ /* 0x000fe20000000800 */
[----:B------:R-:W-:Y:S01]  /*7e20*/  ISETP.GT.AND P3, PT, R162, 0x61, P2 ;  /* 0x00000061a200780c */ /* 0x000fe20001764270 */
[----:B0-----:R-:W-:Y:S01]  /*7e30*/  FFMA.FTZ R178, R146, UR10, -R8 ;  /* 0x0000000a92b27c23 */ /* 0x001fe20008010808 */
        /* <DEDUP_REMOVED lines=11> */
[C---:B------:R-:W-:Y:S02]  /*7ef0*/  ISETP.LT.OR P5, PT, R161.reuse, 0x69, P5 ;  /* 0x00000069a100780c */ /* 0x040fe40002fa1670 */
[----:B------:R-:W-:Y:S01]  /*7f00*/  FMNMX.FTZ R179, R138, R179, !PT ;  /* 0x000000b38ab37209 */ /* 0x000fe20007810000 */
[----:B------:R0:W-:Y:S01]  /*7f10*/  MUFU.EX2 R139, R178 ;  /* 0x000000b2008b7308 */ /* 0x0001e20000000800 */
[----:B------:R-:W-:Y:S02]  /*7f20*/  ISETP.LT.OR P4, PT, R161, 0x6a, P4 ;  /* 0x0000006aa100780c */ /* 0x000fe40002781670 */
[----:B------:R-:W-:Y:S02]  /*7f30*/  ISETP.GT.AND P3, PT, R162, 0x70, P2 ;  /* 0x00000070a200780c */ /* 0x000fe40001764270 */
[----:B------:R-:W-:-:S02]  /*7f40*/  FSEL R140, R140, -INF , !P5 ;  /* 0xff8000008c8c7808 */ /* 0x000fc40006800000 */
[----:B------:R-:W-:Y:S01]  /*7f50*/  FMNMX.FTZ R179, R146, R179, !PT ;  /* 0x000000b392b37209 */ /* 0x000fe20007810000 */
[----:B------:R-:W-:Y:S01]  /*7f60*/  MUFU.EX2 R159, R159 ;  /* 0x0000009f009f7308 */ /* 0x000fe20000000800 */
[----:B------:R-:W-:Y:S01]  /*7f70*/  FSEL R141, R141, -INF , !P4 ;  /* 0xff8000008d8d7808 */ /* 0x000fe20006000000 */
[----:B0-----:R-:W-:Y:S01]  /*7f80*/  FFMA.FTZ R178, R147, UR10, -R8 ;  /* 0x0000000a93b27c23 */ /* 0x001fe20008010808 */
[C---:B------:R-:W-:Y:S02]  /*7f90*/  ISETP.GT.AND P5, PT, R162.reuse, 0x71, P2 ;  /* 0x00000071a200780c */ /* 0x040fe400017a4270 */
[C---:B------:R-:W-:Y:S02]  /*7fa0*/  ISETP.GT.AND P4, PT, R162.reuse, 0x78, P2 ;  /* 0x00000078a200780c */ /* 0x040fe40001784270 */
[----:B------:R-:W-:Y:S02]  /*7fb0*/  ISETP.GT.AND P2, PT, R162, 0x79, P2 ;  /* 0x00000079a200780c */ /* 0x000fe40001744270 */
[----:B------:R-:W-:-:S02]  /*7fc0*/  ISETP.LT.OR P3, PT, R161, 0x71, P3 ;  /* 0x00000071a100780c */ /* 0x000fc40001f61670 */
[----:B------:R-:W-:Y:S02]  /*7fd0*/  FMNMX.FTZ R162, R140, R179, !PT ;  /* 0x000000b38ca27209 */ /* 0x000fe40007810000 */
[----:B------:R-:W-:Y:S02]  /*7fe0*/  ISETP.LT.OR P5, PT, R161, 0x72, P5 ;  /* 0x00000072a100780c */ /* 0x000fe40002fa1670 */
[----:B------:R-:W-:Y:S02]  /*7ff0*/  FSEL R142, R142, -INF , !P3 ;  /* 0xff8000008e8e7808 */ /* 0x000fe40005800000 */
[----:B------:R-:W-:Y:S02]  /*8000*/  FMNMX.FTZ R179, R141, R162, !PT ;  /* 0x000000a28db37209 */ /* 0x000fe40007810000 */
[----:B------:R-:W-:Y:S02]  /*8010*/  ISETP.LT.OR P4, PT, R161, 0x79, P4 ;  /* 0x00000079a100780c */ /* 0x000fe40002781670 */
[----:B------:R-:W-:-:S02]  /*8020*/  FSEL R147, R143, -INF , !P5 ;  /* 0xff8000008f937808 */ /* 0x000fc40006800000 */
[----:B------:R-:W-:Y:S01]  /*8030*/  FMNMX.FTZ R162, R142, R179, !PT ;  /* 0x000000b38ea27209 */ /* 0x000fe20007810000 */
[--C-:B------:R-:W-:Y:S01]  /*8040*/  FFMA.FTZ R179, R149, UR10, -R8.reuse ;  /* 0x0000000a95b37c23 */ /* 0x100fe20008010808 */
[----:B------:R-:W-:Y:S01]  /*8050*/  ISETP.LT.OR P2, PT, R161, 0x7a, P2 ;  /* 0x0000007aa100780c */ /* 0x000fe20001741670 */
[----:B------:R0:W-:Y:S01]  /*8060*/  MUFU.EX2 R143, R178 ;  /* 0x000000b2008f7308 */ /* 0x0001e20000000800 */
[----:B------:R-:W-:Y:S02]  /*8070*/  FSEL R144, R144, -INF , !P4 ;  /* 0xff80000090907808 */ /* 0x000fe40006000000 */
[----:B------:R-:W-:Y:S02]  /*8080*/  FMNMX.FTZ R149, R147, R162, !PT ;  /* 0x000000a293957209 */ /* 0x000fe40007810000 */
[----:B------:R-:W-:Y:S02]  /*8090*/  FSEL R145, R145, -INF , !P2 ;  /* 0xff80000091917808 */ /* 0x000fe40005000000 */
[----:B------:R-:W-:Y:S01]  /*80a0*/  FMNMX.FTZ R176, R144, R149, !PT ;  /* 0x0000009590b07209 */ /* 0x000fe20007810000 */
[----:B------:R1:W-:Y:S01]  /*80b0*/  MUFU.EX2 R162, R179 ;  /* 0x000000b300a27308 */ /* 0x0003e20000000800 */
[----:B------:R-:W-:-:S01]  /*80c0*/  FFMA.FTZ R149, R150, UR10, -R8 ;  /* 0x0000000a96957c23 */ /* 0x000fc20008010808 */
[--C-:B------:R-:W-:Y:S01]  /*80d0*/  FFMA.FTZ R150, R152, UR10, -R8.reuse ;  /* 0x0000000a98967c23 */ /* 0x100fe20008010808 */
[----:B------:R-:W-:Y:S01]  /*80e0*/  FMNMX.FTZ R176, R145, R176, !PT ;  /* 0x000000b091b07209 */ /* 0x000fe20007810000 */
[--C-:B------:R-:W-:Y:S01]  /*80f0*/  FFMA.FTZ R152, R154, UR10, -R8.reuse ;  /* 0x0000000a9a987c23 */ /* 0x100fe20008010808 */
[----:B------:R-:W-:-:S01]  /*8100*/  FFMA.FTZ R154, R156, UR10, -R8 ;  /* 0x0000000a9c9a7c23 */ /* 0x000fc20008010808 */
[--C-:B------:R-:W-:Y:S01]  /*8110*/  FFMA.FTZ R156, R158, UR10, -R8.reuse ;  /* 0x0000000a9e9c7c23 */ /* 0x100fe20008010808 */
[----:B------:R-:W-:-:S01]  /*8120*/  FFMA.FTZ R158, R160, UR10, -R8 ;  /* 0x0000000aa09e7c23 */ /* 0x000fc20008010808 */
[----:B------:R-:W0:Y:S01]  /*8130*/  SHFL.BFLY PT, R161, R176, 0x2, 0x1f ;  /* 0x0c401f00b0a17f89 */ /* 0x000e2200000e0000 */
[----:B------:R-:W-:-:S01]  /*8140*/  FFMA.FTZ R160, R164, UR10, -R8 ;  /* 0x0000000aa4a07c23 */ /* 0x000fc20008010808 */
[----:B------:R-:W-:Y:S08]  /*8150*/  MUFU.EX2 R149, R149 ;  /* 0x0000009500957308 */ /* 0x000ff00000000800 */
[----:B------:R-:W-:Y:S08]  /*8160*/  MUFU.EX2 R150, R150 ;  /* 0x0000009600967308 */ /* 0x000ff00000000800 */
[----:B------:R-:W-:Y:S01]  /*8170*/  MUFU.EX2 R152, R152 ;  /* 0x0000009800987308 */ /* 0x000fe20000000800 */
[----:B0-----:R-:W-:Y:S01]  /*8180*/  FMNMX.FTZ R178, R176, R161, !PT ;  /* 0x000000a1b0b27209 */ /* 0x001fe20007810000 */
[--C-:B------:R-:W-:Y:S01]  /*8190*/  FFMA.FTZ R161, R163, UR10, -R8.reuse ;  /* 0x0000000aa3a17c23 */ /* 0x100fe20008010808 */
[----:B------:R-:W-:-:S01]  /*81a0*/  FFMA.FTZ R176, R165, UR10, -R8 ;  /* 0x0000000aa5b07c23 */ /* 0x000fc20008010808 */
[----:B------:R-:W-:Y:S01]  /*81b0*/  FSEL R163, R13, RZ, P6 ;  /* 0x000000ff0da37208 */ /* 0x000fe20003000000 */
[----:B------:R-:W-:Y:S01]  /*81c0*/  IMAD.U32 R165, RZ, RZ, UR10 ;  /* 0x0000000affa57e24 */ /* 0x000fe2000f8e00ff */
[----:B-1----:R-:W0:Y:S02]  /*81d0*/  SHFL.BFLY PT, R179, R178, 0x1, 0x1f ;  /* 0x0c201f00b2b37f89 */ /* 0x002e2400000e0000 */
[----:B------:R-:W-:Y:S01]  /*81e0*/  MUFU.EX2 R154, R154 ;  /* 0x0000009a009a7308 */ /* 0x000fe20000000800 */
[----:B------:R-:W-:-:S04]  /*81f0*/  FADD.FTZ R6, -R163, R6 ;  /* 0x00000006a3067221 */ /* 0x000fc80000010100 */
[----:B------:R-:W-:-:S03]  /*8200*/  FMUL.FTZ R164, R6, UR10 ;  /* 0x0000000a06a47c20 */ /* 0x000fc60008410000 */
[----:B------:R1:W-:Y:S08]  /*8210*/  MUFU.EX2 R163, R176 ;  /* 0x000000b000a37308 */ /* 0x0003f00000000800 */
[----:B------:R-:W2:Y:S01]  /*8220*/  MUFU.EX2 R164, R164 ;  /* 0x000000a400a47308 */ /* 0x000ea20000000800 */
[----:B0-----:R-:W-:-:S07]  /*8230*/  FMNMX.FTZ R8, R178, R179, !PT ;  /* 0x000000b3b2087209 */ /* 0x001fce0007810000 */
[----:B------:R-:W-:Y:S01]  /*8240*/  MUFU.EX2 R156, R156 ;  /* 0x0000009c009c7308 */ /* 0x000fe20000000800 */
[C---:B------:R-:W-:Y:S01]  /*8250*/  FSETP.NEU.FTZ.AND P2, PT, R8.reuse, -INF , PT ;  /* 0xff8000000800780b */ /* 0x040fe20003f5d000 */
[----:B------:R-:W-:-:S06]  /*8260*/  FFMA.FTZ R165, R8, R165, -8 ;  /* 0xc100000008a57423 */ /* 0x000fcc00000100a5 */
[----:B------:R-:W-:Y:S01]  /*8270*/  MUFU.EX2 R158, R158 ;  /* 0x0000009e009e7308 */ /* 0x000fe20000000800 */
[----:B------:R-:W-:-:S05]  /*8280*/  FSEL R6, R165, RZ, P2 ;  /* 0x000000ffa5067208 */ /* 0x000fca0001000000 */
[--C-:B------:R-:W-:Y:S01]  /*8290*/  FFMA.FTZ R165, R120, UR10, -R6.reuse ;  /* 0x0000000a78a57c23 */ /* 0x100fe20008010806 */
[----:B------:R-:W-:-:S01]  /*82a0*/  FFMA.FTZ R120, R166, UR10, -R6 ;  /* 0x0000000aa6787c23 */ /* 0x000fc20008010806 */
[--C-:B------:R-:W-:Y:S01]  /*82b0*/  FFMA.FTZ R166, R168, UR10, -R6.reuse ;  /* 0x0000000aa8a67c23 */ /* 0x100fe20008010806 */
[----:B------:R-:W-:Y:S01]  /*82c0*/  FSEL R168, R8, RZ, P2 ;  /* 0x000000ff08a87208 */ /* 0x000fe20001000000 */
[--C-:B-1----:R-:W-:Y:S01]  /*82d0*/  FFMA.FTZ R176, R171, UR10, -R6.reuse ;  /* 0x0000000aabb07c23 */ /* 0x102fe20008010806 */
[----:B------:R-:W-:-:S01]  /*82e0*/  FFMA.FTZ R170, R170, UR10, -R6 ;  /* 0x0000000aaaaa7c23 */ /* 0x000fc20008010806 */
[----:B------:R-:W-:Y:S01]  /*82f0*/  FFMA.FTZ R9, R9, UR10, -R6 ;  /* 0x0000000a09097c23 */ /* 0x000fe20008010806 */
[----:B------:R-:W-:Y:S01]  /*8300*/  MUFU.EX2 R165, R165 ;  /* 0x000000a500a57308 */ /* 0x000fe20000000800 */
[----:B------:R-:W-:-:S01]  /*8310*/  FADD.FTZ R168, -R168, R5 ;  /* 0x00000005a8a87221 */ /* 0x000fc20000010100 */
[--C-:B------:R-:W-:Y:S01]  /*8320*/  FFMA.FTZ R10, R10, UR10, -R6.reuse ;  /* 0x0000000a0a0a7c23 */ /* 0x100fe20008010806 */
[----:B------:R-:W-:-:S01]  /*8330*/  FFMA.FTZ R11, R11, UR10, -R6 ;  /* 0x0000000a0b0b7c23 */ /* 0x000fc20008010806 */
[--C-:B------:R-:W-:Y:S01]  /*8340*/  FFMA.FTZ R14, R14, UR10, -R6.reuse ;  /* 0x0000000a0e0e7c23 */ /* 0x100fe20008010806 */
[----:B------:R-:W-:Y:S01]  /*8350*/  FMUL.FTZ R171, R168, UR10 ;  /* 0x0000000aa8ab7c20 */ /* 0x000fe20008410000 */
[--C-:B------:R-:W-:Y:S01]  /*8360*/  FFMA.FTZ R168, R129, UR10, -R6.reuse ;  /* 0x0000000a81a87c23 */ /* 0x100fe20008010806 */
[----:B------:R-:W-:-:S01]  /*8370*/  FFMA.FTZ R129, R130, UR10, -R6 ;  /* 0x0000000a82817c23 */ /* 0x000fc20008010806 */
[----:B------:R-:W-:Y:S01]  /*8380*/  MUFU.EX2 R170, R170 ;  /* 0x000000aa00aa7308 */ /* 0x000fe20000000800 */
[----:B------:R-:W-:-:S01]  /*8390*/  FFMA.FTZ R130, R131, UR10, -R6 ;  /* 0x0000000a83827c23 */ /* 0x000fc20008010806 */
[----:B------:R-:W-:Y:S01]  /*83a0*/  FFMA.FTZ R131, R175, UR10, -R6 ;  /* 0x0000000aaf837c23 */ /* 0x000fe20008010806 */
[----:B--2---:R-:W-:-:S01]  /*83b0*/  FFMA.FTZ R175, R164, R4, R121 ;  /* 0x00000004a4af7223 */ /* 0x004fc20000010079 */
        /* <DEDUP_REMOVED lines=12> */
[----:B------:R-:W1:Y:S08]  /*8480*/  MUFU.EX2 R9, R9 ;  /* 0x0000000900097308 */ /* 0x000e700000000800 */
[----:B------:R-:W2:Y:S01]  /*8490*/  MUFU.EX2 R10, R10 ;  /* 0x0000000a000a7308 */ /* 0x000ea20000000800 */
[----:B0-----:R-:W-:-:S01]  /*84a0*/  FFMA.FTZ R4, R171, R3, R170 ;  /* 0x00000003ab047223 */ /* 0x001fc200000100aa */
[----:B------:R-:W-:-:S03]  /*84b0*/  FADD.FTZ R3, R15, R178 ;  /* 0x000000b20f037221 */ /* 0x000fc60000010000 */
[----:B------:R-:W-:-:S03]  /*84c0*/  FADD.FTZ R4, R165, R4 ;  /* 0x00000004a5047221 */ /* 0x000fc60000010000 */
[----:B------:R-:W0:Y:S08]  /*84d0*/  MUFU.EX2 R11, R11 ;  /* 0x0000000b000b7308 */ /* 0x000e300000000800 */
[----:B------:R-:W3:Y:S08]  /*84e0*/  MUFU.EX2 R120, R120 ;  /* 0x0000007800787308 */ /* 0x000ef00000000800 */
[----:B------:R4:W-:Y:S08]  /*84f0*/  MUFU.EX2 R5, R176 ;  /* 0x000000b000057308 */ /* 0x0009f00000000800 */
[----:B------:R-:W5:Y:S01]  /*8500*/  MUFU.EX2 R14, R14 ;  /* 0x0000000e000e7308 */ /* 0x000f620000000800 */
[----:B----4-:R-:W-:-:S01]  /*8510*/  FFMA.FTZ R176, R133, UR10, -R6 ;  /* 0x0000000a85b07c23 */ /* 0x010fc20008010806 */
[----:B-1----:R-:W-:Y:S01]  /*8520*/  FADD.FTZ R133, R9, R4 ;  /* 0x0000000409857221 */ /* 0x002fe20000010000 */
[----:B------:R-:W-:-:S03]  /*8530*/  FADD.FTZ R4, R122, R3 ;  /* 0x000000037a047221 */ /* 0x000fc60000010000 */
[----:B--2---:R-:W-:Y:S01]  /*8540*/  FADD.FTZ R178, R10, R133 ;  /* 0x000000850ab27221 */ /* 0x004fe20000010000 */
[----:B------:R-:W-:-:S01]  /*8550*/  FADD.FTZ R3, R7, R4 ;  /* 0x0000000407037221 */ /* 0x000fc20000010000 */
[----:B------:R-:W1:Y:S01]  /*8560*/  MUFU.EX2 R167, R167 ;  /* 0x000000a700a77308 */ /* 0x000e620000000800 */
[----:B------:R-:W-:-:S01]  /*8570*/  FFMA.FTZ R133, R134, UR10, -R6 ;  /* 0x0000000a86857c23 */ /* 0x000fc20008010806 */
[----:B0-----:R-:W-:Y:S01]  /*8580*/  FADD.FTZ R175, R11, R178 ;  /* 0x000000b20baf7221 */ /* 0x001fe20000010000 */
[----:B------:R-:W-:-:S01]  /*8590*/  FADD.FTZ R4, R172, R3 ;  /* 0x00000003ac047221 */ /* 0x000fc20000010000 */
[----:B------:R-:W-:Y:S02]  /*85a0*/  FFMA.FTZ R134, R153, UR10, -R6 ;  /* 0x0000000a99867c23 */ /* 0x000fe40008010806 */
[----:B---3--:R-:W-:-:S01]  /*85b0*/  FADD.FTZ R175, R120, R175 ;  /* 0x000000af78af7221 */ /* 0x008fc20000010000 */
[----:B------:R-:W-:Y:S01]  /*85c0*/  FADD.FTZ R3, R127, R4 ;  /* 0x000000047f037221 */ /* 0x000fe20000010000 */
[----:B------:R-:W0:Y:S02]  /*85d0*/  MUFU.EX2 R21, R21 ;  /* 0x0000001500157308 */ /* 0x000e240000000800 */
[----:B-----5:R-:W-:-:S01]  /*85e0*/  FADD.FTZ R4, R14, R175 ;  /* 0x000000af0e047221 */ /* 0x020fc20000010000 */
[----:B------:R-:W-:-:S04]  /*85f0*/  FADD.FTZ R178, R128, R3 ;  /* 0x0000000380b27221 */ /* 0x000fc80000010000 */
[----:B------:R-:W-:Y:S01]  /*8600*/  FADD.FTZ R3, R173, R178 ;  /* 0x000000b2ad037221 */ /* 0x000fe20000010000 */
[----:B------:R-:W2:Y:S01]  /*8610*/  MUFU.EX2 R166, R166 ;  /* 0x000000a600a67308 */ /* 0x000ea20000000800 */
[----:B-1----:R-:W-:-:S01]  /*8620*/  FADD.FTZ R4, R167, R4 ;  /* 0x00000004a7047221 */ /* 0x002fc20000010000 */
[----:B------:R-:W-:Y:S01]  /*8630*/  FFMA.FTZ R178, R137, UR10, -R6 ;  /* 0x0000000a89b27c23 */ /* 0x000fe20008010806 */
[----:B------:R-:W-:-:S01]  /*8640*/  FADD.FTZ R3, R174, R3 ;  /* 0x00000003ae037221 */ /* 0x000fc20000010000 */
[--C-:B------:R-:W-:Y:S01]  /*8650*/  FFMA.FTZ R137, R138, UR10, -R6.reuse ;  /* 0x0000000a8a897c23 */ /* 0x100fe20008010806 */
[----:B------:R-:W-:-:S03]  /*8660*/  FFMA.FTZ R138, R146, UR10, -R6 ;  /* 0x0000000a928a7c23 */ /* 0x000fc60008010806 */
[----:B------:R-:W1:Y:S01]  /*8670*/  MUFU.EX2 R124, R124 ;  /* 0x0000007c007c7308 */ /* 0x000e620000000800 */
[----:B0-----:R-:W-:-:S01]  /*8680*/  FADD.FTZ R153, R21, R4 ;  /* 0x0000000415997221 */ /* 0x001fc20000010000 */
[----:B------:R-:W-:-:S04]  /*8690*/  FADD.FTZ R4, R132, R3 ;  /* 0x0000000384047221 */ /* 0x000fc80000010000 */
[----:B------:R-:W-:Y:S02]  /*86a0*/  FADD.FTZ R4, R177, R4 ;  /* 0x00000004b1047221 */ /* 0x000fe40000010000 */
[----:B------:R-:W0:Y:S01]  /*86b0*/  MUFU.EX2 R125, R125 ;  /* 0x0000007d007d7308 */ /* 0x000e220000000800 */
[----:B--2---:R-:W-:-:S07]  /*86c0*/  FADD.FTZ R153, R166, R153 ;  /* 0x00000099a6997221 */ /* 0x004fce0000010000 */
[----:B------:R-:W2:Y:S01]  /*86d0*/  MUFU.EX2 R126, R126 ;  /* 0x0000007e007e7308 */ /* 0x000ea20000000800 */
[----:B-1----:R-:W-:-:S01]  /*86e0*/  FADD.FTZ R180, R124, R153 ;  /* 0x000000997cb47221 */ /* 0x002fc20000010000 */
[----:B------:R-:W-:-:S04]  /*86f0*/  FADD.FTZ R153, R135, R4 ;  /* 0x0000000487997221 */ /* 0x000fc80000010000 */
[----:B------:R-:W-:Y:S02]  /*8700*/  FADD.FTZ R153, R136, R153 ;  /* 0x0000009988997221 */ /* 0x000fe40000010000 */
[----:B------:R-:W1:Y:S01]  /*8710*/  MUFU.EX2 R169, R169 ;  /* 0x000000a900a97308 */ /* 0x000e620000000800 */
[----:B0-----:R-:W-:-:S01]  /*8720*/  FADD.FTZ R3, R125, R180 ;  /* 0x000000b47d037221 */ /* 0x001fc20000010000 */
[----:B------:R-:W-:-:S04]  /*8730*/  FADD.FTZ R146, R148, R153 ;  /* 0x0000009994927221 */ /* 0x000fc80000010000 */
[----:B------:R-:W-:Y:S01]  /*8740*/  FADD.FTZ R153, R139, R146 ;  /* 0x000000928b997221 */ /* 0x000fe20000010000 */
[----:B------:R-:W-:-:S01]  /*8750*/  FFMA.FTZ R146, R140, UR10, -R6 ;  /* 0x0000000a8c927c23 */ /* 0x000fc20008010806 */
[----:B------:R-:W0:Y:S01]  /*8760*/  MUFU.EX2 R168, R168 ;  /* 0x000000a800a87308 */ /* 0x000e220000000800 */
[----:B--2---:R-:W-:-:S01]  /*8770*/  FADD.FTZ R4, R126, R3 ;  /* 0x000000037e047221 */ /* 0x004fc20000010000 */
[----:B------:R-:W-:-:S04]  /*8780*/  FADD.FTZ R140, R20, R153 ;  /* 0x00000099148c7221 */ /* 0x000fc80000010000 */
[----:B------:R-:W-:Y:S02]  /*8790*/  FADD.FTZ R140, R123, R140 ;  /* 0x0000008c7b8c7221 */ /* 0x000fe40000010000 */
[----:B------:R-:W2:Y:S01]  /*87a0*/  MUFU.EX2 R129, R129 ;  /* 0x0000008100817308 */ /* 0x000ea20000000800 */
[----:B-1----:R-:W-:-:S04]  /*87b0*/  FADD.FTZ R4, R169, R4 ;  /* 0x00000004a9047221 */ /* 0x002fc80000010000 */
[----:B------:R-:W-:-:S03]  /*87c0*/  FADD.FTZ R3, R5, R4 ;  /* 0x0000000405037221 */ /* 0x000fc60000010000 */
[----:B------:R-:W1:Y:S01]  /*87d0*/  MUFU.EX2 R130, R130 ;  /* 0x0000008200827308 */ /* 0x000e620000000800 */
[----:B0-----:R-:W-:-:S07]  /*87e0*/  FADD.FTZ R4, R168, R3 ;  /* 0x00000003a8047221 */ /* 0x001fce0000010000 */
[----:B------:R-:W0:Y:S01]  /*87f0*/  MUFU.EX2 R131, R131 ;  /* 0x0000008300837308 */ /* 0x000e220000000800 */
[----:B--2---:R-:W-:-:S07]  /*8800*/  FADD.FTZ R3, R129, R4 ;  /* 0x0000000481037221 */ /* 0x004fce0000010000 */
[----:B------:R-:W2:Y:S01]  /*8810*/  MUFU.EX2 R176, R176 ;  /* 0x000000b000b07308 */ /* 0x000ea20000000800 */
[----:B-1----:R-:W-:-:S01]  /*8820*/  FADD.FTZ R4, R130, R3 ;  /* 0x0000000382047221 */ /* 0x002fc20000010000 */
[----:B------:R-:W-:Y:S01]  /*8830*/  FADD.FTZ R3, R143, R140 ;  /* 0x0000008c8f037221 */ /* 0x000fe20000010000 */
[----:B------:R-:W-:-:S01]  /*8840*/  FFMA.FTZ R140, R142, UR10, -R6 ;  /* 0x0000000a8e8c7c23 */ /* 0x000fc20008010806 */
[----:B------:R-:W-:-:S04]  /*8850*/  FFMA.FTZ R6, R145, UR10, -R6 ;  /* 0x0000000a91067c23 */ /* 0x000fc80008010806 */
[----:B------:R-:W1:Y:S01]  /*8860*/  MUFU.EX2 R133, R133 ;  /* 0x0000008500857308 */ /* 0x000e620000000800 */
[----:B0-----:R-:W-:-:S01]  /*8870*/  FADD.FTZ R153, R131, R4 ;  /* 0x0000000483997221 */ /* 0x001fc20000010000 */
[----:B------:R-:W-:-:S04]  /*8880*/  FADD.FTZ R4, R162, R3 ;  /* 0x00000003a2047221 */ /* 0x000fc80000010000 */
[----:B------:R-:W-:Y:S02]  /*8890*/  FADD.FTZ R3, R149, R4 ;  /* 0x0000000495037221 */ /* 0x000fe40000010000 */
[----:B------:R-:W0:Y:S01]  /*88a0*/  MUFU.EX2 R134, R134 ;  /* 0x0000008600867308 */ /* 0x000e220000000800 */
[----:B--2---:R-:W-:-:S01]  /*88b0*/  FADD.FTZ R180, R176, R153 ;  /* 0x00000099b0b47221 */ /* 0x004fc20000010000 */
[----:B------:R-:W-:-:S04]  /*88c0*/  FADD.FTZ R3, R150, R3 ;  /* 0x0000000396037221 */ /* 0x000fc80000010000 */
[----:B------:R-:W-:Y:S02]  /*88d0*/  FADD.FTZ R142, R152, R3 ;  /* 0x00000003988e7221 */ /* 0x000fe40000010000 */
[----:B------:R-:W2:Y:S01]  /*88e0*/  MUFU.EX2 R151, R151 ;  /* 0x0000009700977308 */ /* 0x000ea20000000800 */
[----:B-1----:R-:W-:-:S07]  /*88f0*/  FADD.FTZ R153, R133, R180 ;  /* 0x000000b485997221 */ /* 0x002fce0000010000 */
[----:B------:R-:W1:Y:S01]  /*8900*/  MUFU.EX2 R178, R178 ;  /* 0x000000b200b27308 */ /* 0x000e620000000800 */
[----:B0-----:R-:W-:-:S01]  /*8910*/  FADD.FTZ R4, R134, R153 ;  /* 0x0000009986047221 */ /* 0x001fc20000010000 */
[----:B------:R-:W-:-:S04]  /*8920*/  FADD.FTZ R153, R155, R142 ;  /* 0x0000008e9b997221 */ /* 0x000fc80000010000 */
[----:B------:R-:W-:Y:S02]  /*8930*/  FADD.FTZ R142, R154, R153 ;  /* 0x000000999a8e7221 */ /* 0x000fe40000010000 */
[----:B------:R-:W0:Y:S01]  /*8940*/  MUFU.EX2 R137, R137 ;  /* 0x0000008900897308 */ /* 0x000e220000000800 */
[----:B--2---:R-:W-:-:S01]  /*8950*/  FADD.FTZ R3, R151, R4 ;  /* 0x0000000497037221 */ /* 0x004fc20000010000 */
[----:B------:R-:W-:-:S06]  /*8960*/  FADD.FTZ R153, R157, R142 ;  /* 0x0000008e9d997221 */ /* 0x000fcc0000010000 */
        /* <DEDUP_REMOVED lines=20> */
[----:B--2---:R-:W-:-:S04]  /*8ab0*/  FADD.FTZ R4, R160, R3 ;  /* 0x00000003a0047221 */ /* 0x004fc80000010000 */
[----:B------:R-:W-:Y:S01]  /*8ac0*/  FADD.FTZ R4, R163, R4 ;  /* 0x00000004a3047221 */ /* 0x000fe20000010000 */
[----:B-1----:R-:W-:-:S04]  /*8ad0*/  FADD.FTZ R142, R179, R142 ;  /* 0x0000008eb38e7221 */ /* 0x002fc80000010000 */
[----:B0-----:R-:W-:Y:S01]  /*8ae0*/  FADD.FTZ R3, R6, R142 ;  /* 0x0000008e06037221 */ /* 0x001fe20000010000 */
[----:B------:R-:W-:Y:S06]  /*8af0*/  @!P0 BRA `(.L_x_1250) ;  /* 0x0000000000048947 */ /* 0x000fec0003800000 */
[----:B------:R-:W-:Y:S01]  /*8b00*/  BPT.TRAP 0x1 ;  /* 0x000000040000795c */ /* 0x000fe20000300000 */
.L_x_1250:
        /* <DEDUP_REMOVED lines=143> */
.L_x_1233:
[----:B------:R-:W-:Y:S01]  /*9400*/  ULDC UR6, c[0x0][0x448] ;  /* 0x0001120000067ab9 */ /* 0x000fe20000000800 */
[----:B------:R-:W-:Y:S01]  /*9410*/  ULDC UR19, c[0x0][0x9e4] ;  /* 0x0002790000137ab9 */ /* 0x000fe20000000800 */
[----:B------:R-:W-:Y:S02]  /*9420*/  UISETP.NE.AND UP0, UPT, UR6, 0x1, UPT ;  /* 0x000000010600788c */ /* 0x000fe4000bf05270 */
[----:B------:R-:W-:Y:S02]  /*9430*/  UISETP.GE.AND UP1, UPT, UR19, 0x1, UPT ;  /* 0x000000011300788c */ /* 0x000fe4000bf26270 */
[----:B------:R-:W-:Y:S02]  /*9440*/  UIADD3 UR11, UR41, 0x7f, URZ ;  /* 0x0000007f290b7890 */ /* 0x000fe4000fffe03f */
[----:B------:R-:W-:Y:S02]  /*9450*/  UIADD3 UR14, UR40, 0x1, -UR45 ;  /* 0x00000001280e7890 */ /* 0x000fe4000fffe82d */
[----:B------:R-:W-:Y:S01]  /*9460*/  PLOP3.LUT P5, PT, PT, PT, UP1, 0x80, 0x0 ;  /* 0x000000000000781c */ /* 0x000fe20003faf018 */
[----:B------:R-:W-:-:S02]  /*9470*/  ULDC UR18, c[0x0][0x9dc] ;  /* 0x0002770000127ab9 */ /* 0x000fc40000000800 */
[----:B------:R-:W-:Y:S01]  /*9480*/  @UP0 ULDC UR6, c[0x0][0x44c] ;  /* 0x0001130000060ab9 */ /* 0x000fe20000000800 */
[----:B------:R-:W-:Y:S01]  /*9490*/  @UP0 ULDC UR15, c[0x0][0x450] ;  /* 0x00011400000f0ab9 */ /* 0x000fe20000000800 */
[----:B------:R-:W-:-:S04]  /*94a0*/  UIMAD.WIDE.U32 UR6, UR11, UR6, URZ ;  /* 0x000000060b0672a5 */ /* 0x000fc8000f8e003f */
[----:B------:R-:W-:-:S04]  /*94b0*/  @UP0 USHF.R.U32.HI UR11, URZ, UR15, UR7 ;  /* 0x0000000f3f0b0299 */ /* 0x000fc80008011607 */
[----:B------:R-:W-:-:S04]  /*94c0*/  UIADD3 UR11, UR14, UR11, URZ ;  /* 0x0000000b0e0b7290 */ /* 0x000fc8000fffe03f */
        /* <DEDUP_REMOVED lines=12> */
.L_x_1253:
[----:B------:R-:W-:-:S11]  /*9590*/  UISETP.NE.AND UP1, UPT, UR19, 0x1, UPT ;  /* 0x000000011300788c */ /* 0x000fd6000bf25270 */
[----:B------:R-:W-:Y:S02]  /*95a0*/  @UP1 ULDC.64 UR6, c[0x0][0x9e8] ;  /* 0x00027a0000061ab9 */ /* 0x000fe40000000a00 */
[----:B------:R-:W-:-:S04]  /*95b0*/  UIMAD.WIDE.U32 UR14, UR11, UR6, URZ ;  /* 0x000000060b0e72a5 */ /* 0x000fc8000f8e003f */
[----:B------:R-:W-:-:S12]  /*95c0*/  @UP1 USHF.R.U32.HI UR11, URZ, UR7, UR15 ;  /* 0x000000073f0b1299 */ /* 0x000fd8000801160f */
.L_x_1254:
[----:B------:R-:W-:-:S04]  /*95d0*/  UIMAD UR11, UR11, UR19, URZ ;  /* 0x000000130b0b72a4 */ /* 0x000fc8000f8e023f */
[----:B------:R-:W-:-:S04]  /*95e0*/  UISETP.LT.AND UP1, UPT, UR18, UR11, UPT ;  /* 0x0000000b1200728c */ /* 0x000fc8000bf21270 */
[----:B------:R-:W-:-:S12]  /*95f0*/  USEL UR18, UR18, UR11, !UP1 ;  /* 0x0000000b12127287 */ /* 0x000fd8000c800000 */
.L_x_1252:
[----:B------:R-:W-:-:S04]  /*9600*/  UIADD3 UR18, UR18, 0x7f, URZ ;  /* 0x0000007f12127890 */ /* 0x000fc8000fffe03f */
[----:B------:R-:W-:-:S04]  /*9610*/  USHF.R.S32.HI UR6, URZ, 0x1f, UR18 ;  /* 0x0000001f3f067899 */ /* 0x000fc80008011412 */
[----:B------:R-:W-:-:S04]  /*9620*/  ULEA.HI UR6, UR6, UR18, URZ, 0x7 ;  /* 0x0000001206067291 */ /* 0x000fc8000f8f383f */
[----:B------:R-:W-:-:S04]  /*9630*/  USHF.R.S32.HI UR6, URZ, 0x7, UR6 ;  /* 0x000000073f067899 */ /* 0x000fc80008011406 */
[----:B------:R-:W-:-:S04]  /*9640*/  UISETP.LT.AND UP1, UPT, UR39, UR6, UPT ;  /* 0x000000062700728c */ /* 0x000fc8000bf21270 */
[----:B------:R-:W-:-:S06]  /*9650*/  USEL UR30, UR39, UR6, !UP1 ;  /* 0x00000006271e7287 */ /* 0x000fcc000c800000 */
[----:B------:R-:W-:-:S13]  /*9660*/  ISETP.GE.AND P2, PT, R2, UR30, PT ;  /* 0x0000001e02007c0c */ /* 0x000fda000bf46270 */
[----:B------:R-:W-:Y:S05]  /*9670*/  @!P2 BRA `(.L_x_1255) ;  /* 0x00000028002ca947 */ /* 0x000fea0003800000 */
[----:B------:R-:W-:Y:S01]  /*9680*/  IMAD.MOV.U32 R8, RZ, RZ, R5 ;  /* 0x000000ffff087224 */ /* 0x000fe200078e0005 */
[----:B------:R-:W-:Y:S01]  /*9690*/  UMOV UR33, UR50 ;  /* 0x0000003200217c82 */ /* 0x000fe20008000000 */
[----:B------:R-:W-:Y:S01]  /*96a0*/  IMAD.MOV.U32 R7, RZ, RZ, R6 ;  /* 0x000000ffff077224 */ /* 0x000fe200078e0006 */
[----:B------:R-:W-:Y:S01]  /*96b0*/  UMOV UR32, UR51 ;  /* 0x0000003300207c82 */ /* 0x000fe20008000000 */
[----:B------:R-:W-:-:S05]  /*96c0*/  ULDC UR31, c[0x0][0x988] ;  /* 0x00026200001f7ab9 */ /* 0x000fca0000000800 */
.L_x_1265:
[----:B------:R-:W-:Y:S01]  /*96d0*/  ISETP.NE.AND P3, PT, RZ, UR44, PT ;  /* 0x0000002cff007c0c */ /* 0x000fe2000bf65270 */
[----:B------:R-:W-:-:S04]  /*96e0*/  UISETP.NE.AND UP1, UPT, UR32, 0x1, UPT ;  /* 0x000000012000788c */ /* 0x000fc8000bf25270 */
[----:B------:R-:W-:-:S04]  /*96f0*/  USEL UR50, URZ, 0x1, UP1 ;  /* 0x000000013f327887 */ /* 0x000fc80008800000 */
[----:B------:R-:W-:-:S04]  /*9700*/  ULOP3.LUT UR50, UR33, UR50, URZ, 0x3c, !UPT ;  /* 0x0000003221327292 */ /* 0x000fc8000f8e3c3f */
[----:B------:R-:W-:Y:S08]  /*9710*/  @P3 BRA `(.L_x_1256) ;  /* 0x0000000000383947 */ /* 0x000ff00003800000 */
[----:B------:R-:W-:Y:S05]  /*9720*/  @!P0 BRA `(.L_x_1257) ;  /* 0x0000000000048947 */ /* 0x000fea0003800000 */
[----:B------:R-:W-:Y:S01]  /*9730*/  BPT.TRAP 0x1 ;  /* 0x000000040000795c */ /* 0x000fe20000300000 */
.L_x_1257:
        /* <DEDUP_REMOVED lines=9> */
.L_x_1258:
[----:B-1----:R-:W-:Y:S05]  /*97d0*/  @P2 BRA `(.L_x_1256) ;  /* 0x0000000000082947 */ /* 0x002fea0003800000 */
[----:B------:R-:W1:Y:S02]  /*97e0*/  SYNCS.PHASECHK.TRANS64.TRYWAIT P2, [UR6+0x2a830], R5 ;  /* 0x02a83005ff0075a7 */ /* 0x000e640008040146 */
[----:B-1----:R-:W-:Y:S05]  /*97f0*/  @!P2 BRA `(.L_x_1259) ;  /* 0x000001000030a947 */ /* 0x002fea0003800000 */
.L_x_1256:
        /* <DEDUP_REMOVED lines=40> */
.L_x_1261:
[----:B------:R-:W-:Y:S01]  /*9a80*/  ULEA UR6, UR32, UR36, 0x3 ;  /* 0x0000002420067291 */ /* 0x000fe2000f8e183f */
[----:B------:R-:W-:-:S05]  /*9a90*/  IMAD.U32 R5, RZ, RZ, UR33 ;  /* 0x00000021ff057e24 */ /* 0x000fca000f8e00ff */
[----:B------:R-:W-:-:S04]  /*9aa0*/  SHF.L.U32 R5, R5, 0x1f, RZ ;  /* 0x0000001f05057819 */ /* 0x000fc800000006ff */
[----:B------:R0:W1:Y:S01]  /*9ab0*/  SYNCS.PHASECHK.TRANS64.TRYWAIT P2, [UR6+0x2a850], R5 ;  /* 0x02a85005ff0075a7 */ /* 0x0000620008040146 */
[----:B------:R-:W-:Y:S05]  /*9ac0*/  @!P0 BRA `(.L_x_1262) ;  /* 0x0000000000048947 */ /* 0x000fea0003800000 */
[----:B------:R-:W-:Y:S01]  /*9ad0*/  BPT.TRAP 0x1 ;  /* 0x000000040000795c */ /* 0x000fe20000300000 */
.L_x_1262:
[----:B-1----:R-:W-:Y:S05]  /*9ae0*/  @P2 BRA `(.L_x_1260) ;  /* 0x0000000000082947 */ /* 0x002fea0003800000 */
[----:B------:R-:W1:Y:S02]  /*9af0*/  SYNCS.PHASECHK.TRANS64.TRYWAIT P2, [UR6+0x2a850], R5 ;  /* 0x02a85005ff0075a7 */ /* 0x000e640008040146 */
[----:B-1----:R-:W-:Y:S05]  /*9b00*/  @!P2 BRA `(.L_x_1263) ;  /* 0x000000fc0084a947 */ /* 0x002fea0003800000 */
.L_x_1260:
        /* <DEDUP_REMOVED lines=9> */
[----:B------:R-:W1:Y:S01]  /*9ba0*/  MUFU.TANH R10, R10 ;  /* 0x0000000a000a7308 */ /* 0x000e620000002400 */
        /* <DEDUP_REMOVED lines=17> */
[----:B------:R-:W0:Y:S01]  /*9cc0*/  MUFU.TANH R11, R11 ;  /* 0x0000000b000b7308 */ /* 0x000e220000002400 */
[----:B------:R-:W-:Y:S01]  /*9cd0*/  UMOV UR7, 0x40000040 ;  /* 0x4000004000077882 */ /* 0x000fe20000000000 */
[----:B-1----:R-:W-:Y:S01]  /*9ce0*/  FMNMX.FTZ R6, R10, R7, !PT ;  /* 0x000000070a067209 */ /* 0x002fe20007810000 */
[C---:B------:R-:W-:Y:S01]  /*9cf0*/  FMUL.FTZ R136, R0.reuse, R145 ;  /* 0x0000009100887220 */ /* 0x040fe20000410000 */
[C---:B------:R-:W-:Y:S01]  /*9d00*/  FMUL.FTZ R125, R0.reuse, R134 ;  /* 0x00000086007d7220 */ /* 0x040fe20000410000 */
[C---:B------:R-:W-:Y:S01]  /*9d10*/  FMUL.FTZ R145, R0.reuse, R154 ;  /* 0x0000009a00917220 */ /* 0x040fe20000410000 */
[C---:B------:R-:W-:Y:S01]  /*9d20*/  FMUL.FTZ R154, R0.reuse, R163 ;  /* 0x000000a3009a7220 */ /* 0x040fe20000410000 */
[----:B--2---:R-:W-:Y:S01]  /*9d30*/  FMNMX.FTZ R6, R9, R6, !PT ;  /* 0x0000000609067209 */ /* 0x004fe20007810000 */
        /* <DEDUP_REMOVED lines=43> */
[----:B------:R-:W-:Y:S01]  /*9ff0*/  FMUL.FTZ R162, R0, R171 ;  /* 0x000000ab00a27220 */ /* 0x000fe20000410000 */
[----:B------:R-:W-:Y:S01]  /*a000*/  UMOV UR10, UR31 ;  /* 0x0000001f000a7c82 */ /* 0x000fe20008000000 */
[----:B------:R-:W1:Y:S03]  /*a010*/  S2R R209, SR_TID.X ;  /* 0x0000000000d17919 */ /* 0x000e660000002100 */
[----:B------:R-:W3:Y:S01]  /*a020*/  MUFU.TANH R120, R120 ;  /* 0x0000007800787308 */ /* 0x000ee20000002400 */
[----:B--2---:R-:W-:-:S07]  /*a030*/  FMNMX.FTZ R163, R21, R164, !PT ;  /* 0x000000a415a37209 */ /* 0x004fce0007810000 */
[----:B------:R-:W2:Y:S01]  /*a040*/  MUFU.TANH R121, R121 ;  /* 0x0000007900797308 */ /* 0x000ea20000002400 */
[----:B0-----:R-:W-:-:S07]  /*a050*/  FMNMX.FTZ R6, R20, R5, !PT ;  /* 0x0000000514067209 */ /* 0x001fce0007810000 */
[----:B------:R-:W0:Y:S01]  /*a060*/  MUFU.TANH R123, R123 ;  /* 0x0000007b007b7308 */ /* 0x000e220000002400 */
[----:B---3--:R-:W-:Y:S01]  /*a070*/  FMNMX.FTZ R164, R120, R163, !PT ;  /* 0x000000a378a47209 */ /* 0x008fe20007810000 */
[----:B------:R-:W-:-:S06]  /*a080*/  FMUL.FTZ R163, R0, R172 ;  /* 0x000000ac00a37220 */ /* 0x000fcc0000410000 */
[----:B------:R-:W3:Y:S01]  /*a090*/  MUFU.TANH R122, R122 ;  /* 0x0000007a007a7308 */ /* 0x000ee20000002400 */
[----:B--2---:R-:W-:Y:S02]  /*a0a0*/  FMNMX.FTZ R5, R121, R6, !PT ;  /* 0x0000000679057209 */ /* 0x004fe40007810000 */
[----:B-1----:R-:W-:-:S05]  /*a0b0*/  SHF.R.U32.HI R209, RZ, 0x7, R209 ;  /* 0x00000007ffd17819 */ /* 0x002fca00000116d1 */
[----:B------:R-:W1:Y:S01]  /*a0c0*/  MUFU.TANH R124, R124 ;  /* 0x0000007c007c7308 */ /* 0x000e620000002400 */
[----:B0-----:R-:W-:Y:S01]  /*a0d0*/  FMNMX.FTZ R165, R123, R164, !PT ;  /* 0x000000a47ba57209 */ /* 0x001fe20007810000 */
[C---:B------:R-:W-:Y:S01]  /*a0e0*/  FMUL.FTZ R164, R0.reuse, R173 ;  /* 0x000000ad00a47220 */ /* 0x040fe20000410000 */
[----:B------:R-:W-:-:S05]  /*a0f0*/  FMUL.FTZ R173, R0, R180 ;  /* 0x000000b400ad7220 */ /* 0x000fca0000410000 */
        /* <DEDUP_REMOVED lines=11> */
[----:B0-----:R-:W-:Y:S01]  /*a1b0*/  FMNMX.FTZ R166, R128, R165, !PT ;  /* 0x000000a580a67209 */ /* 0x001fe20007810000 */
[C---:B------:R-:W-:Y:S01]  /*a1c0*/  FMUL.FTZ R165, R0.reuse, R174 ;  /* 0x000000ae00a57220 */ /* 0x040fe20000410000 */
[----:B------:R-:W-:-:S05]  /*a1d0*/  FMUL.FTZ R174, R0, R181 ;  /* 0x000000b500ae7220 */ /* 0x000fca0000410000 */
        /* <DEDUP_REMOVED lines=17> */
[----:B------:R-:W-:Y:S01]  /*a2f0*/  FMUL.FTZ R167, R0, R176 ;  /* 0x000000b000a77220 */ /* 0x000fe20000410000 */
[----:B------:R-:W-:Y:S02]  /*a300*/  WARPGROUP.DEPBAR.LE gsb0, 0x0 ;  /* 0x00008000000079c5 */ /* 0x000fe40000010000 */
[----:B------:R-:W-:-:S03]  /*a310*/  WARPGROUP.ARRIVE ;  /* 0x00000000000079c5 */ /* 0x000fc60000000000 */
[----:B------:R-:W1:Y:S01]  /*a320*/  MUFU.TANH R138, R138 ;  /* 0x0000008a008a7308 */ /* 0x000e620000002400 */
[----:B0-----:R-:W-:Y:S02]  /*a330*/  FMNMX.FTZ R5, R137, R6, !PT ;  /* 0x0000000689057209 */ /* 0x001fe40007810000 */
[----:B------:R-:W-:Y:S01]  /*a340*/  QGMMA.64x192x32.F32.E4M3.E4M3 R24, R192, gdesc[UR4], R24, gsb0 ;  /* 0x02e00004c0187df3 */ /* 0x000fe20008000818 */
[----:B------:R-:W-:Y:S01]  /*a350*/  UIADD3 UR6, UR11, 0x4, URZ ;  /* 0x000000040b067890 */ /* 0x000fe2000fffe03f */
[----:B------:R-:W-:-:S03]  /*a360*/  UMOV UR7, 0x40000040 ;  /* 0x4000004000077882 */ /* 0x000fc60000000000 */
[----:B------:R-:W0:Y:S01]  /*a370*/  MUFU.TANH R140, R140 ;  /* 0x0000008c008c7308 */ /* 0x000e220000002400 */
[----:B--2---:R-:W-:Y:S01]  /*a380*/  FMNMX.FTZ R169, R139, R168, !PT ;  /* 0x000000a88ba97209 */ /* 0x004fe20007810000 */
[----:B------:R-:W-:-:S06]  /*a390*/  FMUL.FTZ R168, R0, R177 ;  /* 0x000000b100a87220 */ /* 0x000fcc0000410000 */
        /* <DEDUP_REMOVED lines=12> */
[----:B------:R-:W-:-:S06]  /*a460*/  FMUL.FTZ R169, R0, R178 ;  /* 0x000000b200a97220 */ /* 0x000fcc0000410000 */
[----:B------:R-:W2:Y:S01]  /*a470*/  MUFU.TANH R146, R146 ;  /* 0x0000009200927308 */ /* 0x000ea20000002400 */
[----:B-1----:R-:W-:-:S07]  /*a480*/  FMNMX.FTZ R5, R145, R6, !PT ;  /* 0x0000000691057209 */ /* 0x002fce0007810000 */
[----:B------:R-:W1:Y:S01]  /*a490*/  MUFU.TANH R148, R148 ;  /* 0x0000009400947308 */ /* 0x000e620000002400 */
[----:B0-----:R-:W-:Y:S01]  /*a4a0*/  FMNMX.FTZ R171, R147, R170, !PT ;  /* 0x000000aa93ab7209 */ /* 0x001fe20007810000 */
[----:B------:R-:W-:Y:S01]  /*a4b0*/  FMUL.FTZ R170, R0, R179 ;  /* 0x000000b300aa7220 */ /* 0x000fe20000410000 */
[----:B------:R-:W-:-:S05]  /*a4c0*/  IMAD.U32 R179, RZ, RZ, UR51 ;  /* 0x00000033ffb37e24 */ /* 0x000fca000f8e00ff */
        /* <DEDUP_REMOVED lines=32> */
[----:B--2---:R-:W-:Y:S01]  /*a6d0*/  FMNMX.FTZ R175, R163, R172, !PT ;  /* 0x000000aca3af7209 */ /* 0x004fe20007810000 */
[----:B------:R-:W-:-:S06]  /*a6e0*/  FMUL.FTZ R172, R0, R183 ;  /* 0x000000b700ac7220 */ /* 0x000fcc0000410000 */
[----:B------:R-:W2:Y:S01]  /*a6f0*/  MUFU.TANH R165, R165 ;  /* 0x000000a500a57308 */ /* 0x000ea20000002400 */
[----:B-1----:R-:W-:Y:S01]  /*a700*/  FMNMX.FTZ R6, R162, R5, !PT ;  /* 0x00000005a2067209 */ /* 0x002fe20007810000 */
[----:B------:R-:W-:Y:S02]  /*a710*/  WARPGROUP.DEPBAR.LE gsb0, 0x0 ;  /* 0x00008000000079c5 */ /* 0x000fe40000010000 */
[----:B------:R-:W-:-:S04]  /*a720*/  WARPGROUP.ARRIVE ;  /* 0x00000000000079c5 */ /* 0x000fc80000000000 */
[----:B------:R-:W1:Y:S01]  /*a730*/  MUFU.TANH R167, R167 ;  /* 0x000000a700a77308 */ /* 0x000e620000002400 */
[----:B0-----:R-:W-:Y:S01]  /*a740*/  FMNMX.FTZ R176, R164, R175, !PT ;  /* 0x000000afa4b07209 */ /* 0x001fe20007810000 */
[----:B------:R-:W-:Y:S01]  /*a750*/  QGMMA.64x192x32.F32.E4M3.E4M3 R24, R188, gdesc[UR4], R24, gsb0 ;  /* 0x02e00004bc187df3 */ /* 0x000fe20008000818 */
[----:B------:R-:W-:Y:S01]  /*a760*/  UIADD3 UR6, UR11, 0x6, URZ ;  /* 0x000000060b067890 */ /* 0x000fe2000fffe03f */
[----:B------:R-:W-:-:S04]  /*a770*/  UMOV UR7, 0x40000040 ;  /* 0x4000004000077882 */ /* 0x000fc80000000000 */
        /* <DEDUP_REMOVED lines=15> */
[----:B-1----:R-:W-:Y:S02]  /*a870*/  FMNMX.FTZ R175, R174, R175, !PT ;  /* 0x000000afaeaf7209 */ /* 0x002fe40007810000 */
[----:B0-----:R-:W-:-:S03]  /*a880*/  FMNMX.FTZ R5, R171, R6, !PT ;  /* 0x00000006ab057209 */ /* 0x001fc60007810000 */
[----:B------:R-:W0:Y:S01]  /*a890*/  SHFL.BFLY PT, R6, R175, 0x2, 0x1f ;  /* 0x0c401f00af067f89 */ /* 0x000e2200000e0000 */
[----:B--2---:R-:W-:-:S05]  /*a8a0*/  FMNMX.FTZ R176, R172, R5, !PT ;  /* 0x00000005acb07209 */ /* 0x004fca0007810000 */
[----:B------:R-:W1:Y:S01]  /*a8b0*/  SHFL.BFLY PT, R5, R176, 0x2, 0x1f ;  /* 0x0c401f00b0057f89 */ /* 0x000e6200000e0000 */
[----:B0-----:R-:W-:Y:S01]  /*a8c0*/  FMNMX.FTZ R177, R175, R6, !PT ;  /* 0x00000006afb17209 */ /* 0x001fe20007810000 */
[----:B------:R-:W-:-:S04]  /*a8d0*/  IMAD.U32 R175, RZ, RZ, UR10 ;  /* 0x0000000affaf7e24 */ /* 0x000fc8000f8e00ff */
[----:B------:R-:W0:Y:S01]  /*a8e0*/  SHFL.BFLY PT, R6, R177, 0x1, 0x1f ;  /* 0x0c201f00b1067f89 */ /* 0x000e2200000e0000 */
[----:B-1----:R-:W-:-:S05]  /*a8f0*/  FMNMX.FTZ R178, R176, R5, !PT ;  /* 0x00000005b0b27209 */ /* 0x002fca0007810000 */
[----:B------:R-:W1:Y:S01]  /*a900*/  SHFL.BFLY PT, R5, R178, 0x1, 0x1f ;  /* 0x0c201f00b2057f89 */ /* 0x000e6200000e0000 */
[----:B0-----:R-:W-:Y:S02]  /*a910*/  FMNMX.FTZ R6, R177, R6, !PT ;  /* 0x00000006b1067209 */ /* 0x001fe40007810000 */
[----:B------:R-:W-:-:S03]  /*a920*/  IADD3 R177, -R209, 0xb, RZ ;  /* 0x0000000bd1b17810 */ /* 0x000fc60007ffe1ff */
[C---:B------:R-:W-:Y:S01]  /*a930*/  FFMA.FTZ R175, R6.reuse, R175, -8 ;  /* 0xc100000006af7423 */ /* 0x040fe200000100af */
[----:B------:R-:W-:-:S03]  /*a940*/  FADD.FTZ R7, -R6, R7 ;  /* 0x0000000706077221 */ /* 0x000fc60000010100 */
[--C-:B------:R-:W-:Y:S01]  /*a950*/  FFMA.FTZ R176, R174, UR10, -R175.reuse ;  /* 0x0000000aaeb07c23 */ /* 0x100fe200080108af */
[----:B------:R-:W-:Y:S01]  /*a960*/  FMUL.FTZ R7, R7, UR10 ;  /* 0x0000000a07077c20 */ /* 0x000fe20008410000 */
[----:B-1----:R-:W-:Y:S01]  /*a970*/  FMNMX.FTZ R5, R178, R5, !PT ;  /* 0x00000005b2057209 */ /* 0x002fe20007810000 */
[----:B------:R-:W-:Y:S02]  /*a980*/  IMAD.U32 R178, RZ, RZ, UR10 ;  /* 0x0000000affb27e24 */ /* 0x000fe4000f8e00ff */
[--C-:B------:R-:W-:Y:S01]  /*a990*/  FFMA.FTZ R10, R10, UR10, -R175.reuse ;  /* 0x0000000a0a0a7c23 */ /* 0x100fe200080108af */
[----:B------:R-:W-:-:S01]  /*a9a0*/  FFMA.FTZ R9, R9, UR10, -R175 ;  /* 0x0000000a09097c23 */ /* 0x000fc200080108af */
[----:B------:R-:W-:Y:S01]  /*a9b0*/  FFMA.FTZ R13, R13, UR10, -R175 ;  /* 0x0000000a0d0d7c23 */ /* 0x000fe200080108af */
[----:B------:R-:W-:-:S01]  /*a9c0*/  FADD.FTZ R8, -R5, R8 ;  /* 0x0000000805087221 */ /* 0x000fc20000010100 */
[----:B------:R-:W-:Y:S01]  /*a9d0*/  FFMA.FTZ R174, R5, R178, -8 ;  /* 0xc100000005ae7423 */ /* 0x000fe200000100b2 */
[----:B------:R-:W-:Y:S01]  /*a9e0*/  MUFU.EX2 R7, R7 ;  /* 0x0000000700077308 */ /* 0x000fe20000000800 */
[----:B------:R-:W-:-:S01]  /*a9f0*/  FFMA.FTZ R14, R14, UR10, -R175 ;  /* 0x0000000a0e0e7c23 */ /* 0x000fc200080108af */
[----:B------:R-:W-:Y:S01]  /*aa00*/  FMUL.FTZ R8, R8, UR10 ;  /* 0x0000000a08087c20 */ /* 0x000fe20008410000 */
[----:B------:R-:W-:-:S01]  /*aa10*/  FFMA.FTZ R11, R11, UR10, -R174 ;  /* 0x0000000a0b0b7c23 */ /* 0x000fc200080108ae */
[--C-:B------:R-:W-:Y:S01]  /*aa20*/  FFMA.FTZ R12, R12, UR10, -R174.reuse ;  /* 0x0000000a0c0c7c23 */ /* 0x100fe200080108ae */
[----:B------:R-:W-:-:S01]  /*aa30*/  FFMA.FTZ R15, R15, UR10, -R174 ;  /* 0x0000000a0f0f7c23 */ /* 0x000fc200080108ae */
[----:B------:R-:W-:Y:S01]  /*aa40*/  FFMA.FTZ R20, R20, UR10, -R174 ;  /* 0x0000000a14147c23 */ /* 0x000fe200080108ae */
[----:B------:R-:W-:-:S01]  /*aa50*/  FFMA.FTZ R21, R21, UR10, -R175 ;  /* 0x0000000a15157c23 */ /* 0x000fc200080108af */
[----:B------:R-:W0:Y:S01]  /*aa60*/  MUFU.EX2 R10, R10 ;  /* 0x0000000a000a7308 */ /* 0x000e220000000800 */
[----:B------:R-:W-:-:S01]  /*aa70*/  FFMA.FTZ R121, R121, UR10, -R174 ;  /* 0x0000000a79797c23 */ /* 0x000fc200080108ae */
[----:B------:R-:W-:Y:S01]  /*aa80*/  FFMA.FTZ R120, R120, UR10, -R175 ;  /* 0x0000000a78787c23 */ /* 0x000fe200080108af */
[----:B------:R-:W-:-:S01]  /*aa90*/  FFMA.FTZ R122, R122, UR10, -R174 ;  /* 0x0000000a7a7a7c23 */ /* 0x000fc200080108ae */
[----:B------:R-:W-:Y:S01]  /*aaa0*/  FFMA.FTZ R123, R123, UR10, -R175 ;  /* 0x0000000a7b7b7c23 */ /* 0x000fe200080108af */
[----:B------:R-:W-:-:S01]  /*aab0*/  FFMA.FTZ R125, R125, UR10, -R174 ;  /* 0x0000000a7d7d7c23 */ /* 0x000fc200080108ae */
[----:B------:R-:W-:Y:S01]  /*aac0*/  FFMA.FTZ R124, R124, UR10, -R175 ;  /* 0x0000000a7c7c7c23 */ /* 0x000fe200080108af */
        /* <DEDUP_REMOVED lines=26> */
[----:B-1----:R-:W-:-:S01]  /*ac70*/  FFMA.FTZ R3, R8, R3, R11 ;  /* 0x0000000308037223 */ /* 0x002fc2000001000b */
[--C-:B------:R-:W-:Y:S01]  /*ac80*/  FFMA.FTZ R167, R167, UR10, -R175.reuse ;  /* 0x0000000aa7a77c23 */ /* 0x100fe200080108af */
[----:B------:R-:W-:-:S01]  /*ac90*/  FFMA.FTZ R168, R168, UR10, -R175 ;  /* 0x0000000aa8a87c23 */ /* 0x000fc200080108af */
[----:B------:R-:W-:Y:S01]  /*aca0*/  FFMA.FTZ R173, R173, UR10, -R175 ;  /* 0x0000000aadad7c23 */ /* 0x000fe200080108af */
[----:B------:R-:W-:-:S01]  /*acb0*/  FFMA.FTZ R129, R129, UR10, -R174 ;  /* 0x0000000a81817c23 */ /* 0x000fc200080108ae */
[--C-:B------:R-:W-:Y:S01]  /*acc0*/  FFMA.FTZ R130, R130, UR10, -R174.reuse ;  /* 0x0000000a82827c23 */ /* 0x100fe200080108ae */
[----:B------:R-:W-:-:S01]  /*acd0*/  FFMA.FTZ R133, R133, UR10, -R174 ;  /* 0x0000000a85857c23 */ /* 0x000fc200080108ae */
[----:B------:R-:W1:Y:S01]  /*ace0*/  MUFU.EX2 R13, R13 ;  /* 0x0000000d000d7308 */ /* 0x000e620000000800 */
        /* <DEDUP_REMOVED lines=8> */
[----:B--2---:R-:W-:-:S01]  /*ad70*/  FADD.FTZ R178, R12, R3 ;  /* 0x000000030cb27221 */ /* 0x004fc20000010000 */
[--C-:B------:R-:W-:Y:S01]  /*ad80*/  FFMA.FTZ R146, R146, UR10, -R174.reuse ;  /* 0x0000000a92927c23 */ /* 0x100fe200080108ae */
[----:B------:R-:W-:-:S01]  /*ad90*/  FFMA.FTZ R149, R149, UR10, -R174 ;  /* 0x0000000a95957c23 */ /* 0x000fc200080108ae */
[--C-:B------:R-:W-:Y:S01]  /*ada0*/  FFMA.FTZ R150, R150, UR10, -R174.reuse ;  /* 0x0000000a96967c23 */ /* 0x100fe200080108ae */
[----:B------:R-:W-:-:S01]  /*adb0*/  FFMA.FTZ R153, R153, UR10, -R174 ;  /* 0x0000000a99997c23 */ /* 0x000fc200080108ae */
[----:B------:R-:W-:-:S02]  /*adc0*/  WARPGROUP.DEPBAR.LE gsb0, 0x0 ;  /* 0x00008000000079c5 */ /* 0x000fc40000010000 */
[----:B------:R-:W-:Y:S01]  /*add0*/  WARPGROUP.ARRIVE ;  /* 0x00000000000079c5 */ /* 0x000fe20000000000 */
[----:B------:R-:W2:Y:S01]  /*ade0*/  MUFU.EX2 R14, R14 ;  /* 0x0000000e000e7308 */ /* 0x000ea20000000800 */
[----:B-1----:R-:W-:-:S01]  /*adf0*/  FADD.FTZ R3, R13, R4 ;  /* 0x000000040d037221 */ /* 0x002fc20000010000 */
[--C-:B------:R-:W-:Y:S01]  /*ae00*/  FFMA.FTZ R154, R154, UR10, -R174.reuse ;  /* 0x0000000a9a9a7c23 */ /* 0x100fe200080108ae */
[----:B------:R-:W-:-:S01]  /*ae10*/  FFMA.FTZ R157, R157, UR10, -R174 ;  /* 0x0000000a9d9d7c23 */ /* 0x000fc200080108ae */
[--C-:B------:R-:W-:Y:S01]  /*ae20*/  FFMA.FTZ R158, R158, UR10, -R174.reuse ;  /* 0x0000000a9e9e7c23 */ /* 0x100fe200080108ae */
[----:B------:R-:W-:Y:S01]  /*ae30*/  QGMMA.64x192x32.F32.E4M3.E4M3 R24, R184, gdesc[UR4], R24, gsb0 ;  /* 0x02e00004b8187df3 */ /* 0x000fe20008000818 */
[----:B------:R-:W-:-:S01]  /*ae40*/  FFMA.FTZ R161, R161, UR10, -R174 ;  /* 0x0000000aa1a17c23 */ /* 0x000fc200080108ae */
[----:B------:R-:W-:Y:S01]  /*ae50*/  FFMA.FTZ R162, R162, UR10, -R174 ;  /* 0x0000000aa2a27c23 */ /* 0x000fe200080108ae */
[----:B------:R-:W1:Y:S01]  /*ae60*/  MUFU.EX2 R20, R20 ;  /* 0x0000001400147308 */ /* 0x000e620000000800 */
[----:B0-----:R-:W-:-:S01]  /*ae70*/  FADD.FTZ R175, R15, R178 ;  /* 0x000000b20faf7221 */ /* 0x001fc20000010000 */
[--C-:B------:R-:W-:Y:S01]  /*ae80*/  FFMA.FTZ R165, R165, UR10, -R174.reuse ;  /* 0x0000000aa5a57c23 */ /* 0x100fe200080108ae */
[----:B------:R-:W-:-:S01]  /*ae90*/  FFMA.FTZ R171, R171, UR10, -R174 ;  /* 0x0000000aabab7c23 */ /* 0x000fc200080108ae */
[----:B------:R-:W-:-:S04]  /*aea0*/  FFMA.FTZ R172, R172, UR10, -R174 ;  /* 0x0000000aacac7c23 */ /* 0x000fc800080108ae */
        /* <DEDUP_REMOVED lines=50> */
[----:B------:R-:W-:-:S06]  /*b1d0*/  WARPGROUP.DEPBAR.LE gsb0, 0x0 ;  /* 0x00008000000079c5 */ /* 0x000fcc0000010000 */
        /* <DEDUP_REMOVED lines=34> */
[----:B-1----:R-:W-:-:S01]  /*b400*/  FADD.FTZ R4, R156, R3 ;  /* 0x000000039c047221 */ /* 0x002fc20000010000 */
[----:B------:R-:W-:-:S05]  /*b410*/  @!P1 LEA R3, R179, UR36, 0x3 ;  /* 0x00000024b3039c11 */ /* 0x000fca000f8e18ff */
[----:B------:R-:W-:Y:S01]  /*b420*/  @!P1 VIADD R3, R3, 0x2a840 ;  /* 0x0002a84003039836 */ /* 0x000fe20000000000 */
[----:B------:R-:W1:Y:S01]  /*b430*/  MUFU.EX2 R161, R161 ;  /* 0x000000a100a17308 */ /* 0x000e620000000800 */
[----:B0-----:R-:W-:-:S01]  /*b440*/  FADD.FTZ R170, R158, R175 ;  /* 0x000000af9eaa7221 */ /* 0x001fc20000010000 */
[----:B------:R1:W-:Y:S06]  /*b450*/  BAR.ARV R177, 0x100 ;  /* 0x000400b10000751d */ /* 0x0003ec0000002000 */
[----:B------:R-:W0:Y:S01]  /*b460*/  MUFU.EX2 R160, R160 ;  /* 0x000000a000a07308 */ /* 0x000e220000000800 */
[----:B--2---:R-:W-:-:S01]  /*b470*/  FADD.FTZ R175, R159, R4 ;  /* 0x000000049faf7221 */ /* 0x004fc20000010000 */
[----:B------:R-:W-:-:S04]  /*b480*/  @!P1 PRMT R3, RZ, 0x654, R3 ;  /* 0x00000654ff039816 */ /* 0x000fc80000000003 */
[----:B------:R2:W-:Y:S02]  /*b490*/  @!P1 SYNCS.ARRIVE.TRANS64.RED.A1T0 RZ, [R3+URZ], RZ ;  /* 0x000000ff03ff99a7 */ /* 0x0005e4000810043f */
        /* <DEDUP_REMOVED lines=10> */
[----:B------:R-:W2:Y:S01]  /*b540*/  MUFU.EX2 R167, R167 ;  /* 0x000000a700a77308 */ /* 0x000ea20000000800 */
[----:B---3--:R-:W-:-:S07]  /*b550*/  FADD.FTZ R4, R164, R175 ;  /* 0x000000afa4047221 */ /* 0x008fce0000010000 */
        /* <DEDUP_REMOVED lines=18> */
.L_x_1264:
        /* <DEDUP_REMOVED lines=139> */
.L_x_1255:
        /* <DEDUP_REMOVED lines=8> */
[----:B------:R-:W-:-:S05]  /*bfb0*/  ULDC UR32, c[0x0][0x9e0] ;  /* 0x0002780000207ab9 */ /* 0x000fca0000000800 */
.L_x_1284:
[----:B------:R-:W-:Y:S01]  /*bfc0*/  ISETP.NE.AND P3, PT, RZ, UR44, PT ;  /* 0x0000002cff007c0c */ /* 0x000fe2000bf65270 */
[----:B------:R-:W-:-:S04]  /*bfd0*/  UISETP.NE.AND UP1, UPT, UR33, 0x1, UPT ;  /* 0x000000012100788c */ /* 0x000fc8000bf25270 */
[----:B------:R-:W-:-:S04]  /*bfe0*/  USEL UR50, URZ, 0x1, UP1 ;  /* 0x000000013f327887 */ /* 0x000fc80008800000 */
[----:B------:R-:W-:-:S04]  /*bff0*/  ULOP3.LUT UR50, UR34, UR50, URZ, 0x3c, !UPT ;  /* 0x0000003222327292 */ /* 0x000fc8000f8e3c3f */
[----:B------:R-:W-:Y:S08]  /*c000*/  @P3 BRA `(.L_x_1267) ;  /* 0x0000000000383947 */ /* 0x000ff00003800000 */
[----:B------:R-:W-:Y:S05]  /*c010*/  @!P0 BRA `(.L_x_1268) ;  /* 0x0000000000048947 */ /* 0x000fea0003800000 */
[----:B------:R-:W-:Y:S01]  /*c020*/  BPT.TRAP 0x1 ;  /* 0x000000040000795c */ /* 0x000fe20000300000 */
.L_x_1268:
        /* <DEDUP_REMOVED lines=9> */
.L_x_1269:
[----:B-1----:R-:W-:Y:S05]  /*c0c0*/  @P2 BRA `(.L_x_1267) ;  /* 0x0000000000082947 */ /* 0x002fea0003800000 */
[----:B------:R-:W1:Y:S02]  /*c0d0*/  SYNCS.PHASECHK.TRANS64.TRYWAIT P2, [UR6+0x2a830], R5 ;  /* 0x02a83005ff0075a7 */ /* 0x000e640008040146 */
[----:B-1----:R-:W-:Y:S05]  /*c0e0*/  @!P2 BRA `(.L_x_1270) ;  /* 0x000000d80024a947 */ /* 0x002fea0003800000 */
.L_x_1267:
        /* <DEDUP_REMOVED lines=40> */
.L_x_1272:
[----:B------:R-:W-:Y:S01]  /*c370*/  ULEA UR6, UR33, UR36, 0x3 ;  /* 0x0000002421067291 */ /* 0x000fe2000f8e183f */
[----:B------:R-:W-:-:S05]  /*c380*/  IMAD.U32 R5, RZ, RZ, UR34 ;  /* 0x00000022ff057e24 */ /* 0x000fca000f8e00ff */
[----:B------:R-:W-:-:S04]  /*c390*/  SHF.L.U32 R5, R5, 0x1f, RZ ;  /* 0x0000001f05057819 */ /* 0x000fc800000006ff */
[----:B------:R0:W1:Y:S01]  /*c3a0*/  SYNCS.PHASECHK.TRANS64.TRYWAIT P2, [UR6+0x2a850], R5 ;  /* 0x02a85005ff0075a7 */ /* 0x0000620008040146 */
[----:B------:R-:W-:Y:S05]  /*c3b0*/  @!P0 BRA `(.L_x_1273) ;  /* 0x0000000000048947 */ /* 0x000fea0003800000 */
[----:B------:R-:W-:Y:S01]  /*c3c0*/  BPT.TRAP 0x1 ;  /* 0x000000040000795c */ /* 0x000fe20000300000 */
.L_x_1273:
[----:B-1----:R-:W-:Y:S05]  /*c3d0*/  @P2 BRA `(.L_x_1271) ;  /* 0x0000000000082947 */ /* 0x002fea0003800000 */
[----:B------:R-:W1:Y:S02]  /*c3e0*/  SYNCS.PHASECHK.TRANS64.TRYWAIT P2, [UR6+0x2a850], R5 ;  /* 0x02a85005ff0075a7 */ /* 0x000e640008040146 */
[----:B-1----:R-:W-:Y:S05]  /*c3f0*/  @!P2 BRA `(.L_x_1274) ;  /* 0x000000d40078a947 */ /* 0x002fea0003800000 */
.L_x_1271:
[----:B------:R-:W-:Y:S01]  /*c400*/  UIADD3 UR6, UR36, 0x400, URZ ;  /* 0x0000040024067890 */ /* 0x000fe2000fffe03f */
[----:B------:R-:W-:Y:S01]  /*c410*/  WARPGROUP.ARRIVE ;  /* 0x00000000000079c5 */ /* 0x000fe20000000000 */
[----:B------:R-:W-:-:S05]  /*c420*/  UMOV UR7, 0x40000040 ;  /* 0x4000004000077882 */ /* 0x000fca0000000000 */
[----:B------:R-:W2:Y:S01]  /*c430*/  S2R R209, SR_TID.X ;  /* 0x0000000000d17919 */ /* 0x000ea20000002100 */
[----:B------:R-:W-:Y:S01]  /*c440*/  USHF.R.U32.HI UR6, URZ, 0x4, UR6 ;  /* 0x000000043f067899 */ /* 0x000fe20008011606 */
[----:B------:R-:W-:Y:S01]  /*c450*/  PLOP3.LUT P2, PT, PT, PT, UP0, 0x80, 0x0 ;  /* 0x000000000000781c */ /* 0x000fe20003f4f008 */
[C---:B-1----:R-:W-:Y:S01]  /*c460*/  FMUL.FTZ R6, R0.reuse, R120 ;  /* 0x0000007800067220 */ /* 0x042fe20000410000 */
[C---:B------:R-:W-:Y:S01]  /*c470*/  FMUL.FTZ R21, R0.reuse, R121 ;  /* 0x0000007900157220 */ /* 0x040fe20000410000 */
[----:B------:R-:W-:Y:S01]  /*c480*/  ULOP3.LUT UR6, UR6, 0x3fff, URZ, 0xc0, !UPT ;  /* 0x00003fff06067892 */ /* 0x000fe2000f8ec03f */
[----:B------:R-:W-:Y:S02]  /*c490*/  IMAD.U32 R120, RZ, RZ, UR51 ;  /* 0x00000033ff787e24 */ /* 0x000fe4000f8e00ff */
[C---:B------:R-:W-:Y:S01]  /*c4a0*/  FMUL.FTZ R11, R0.reuse, R127 ;  /* 0x0000007f000b7220 */ /* 0x040fe20000410000 */
[C---:B------:R-:W-:Y:S01]  /*c4b0*/  FMUL.FTZ R127, R0.reuse, R147 ;  /* 0x00000093007f7220 */ /* 0x040fe20000410000 */
[----:B------:R-:W-:Y:S01]  /*c4c0*/  ULOP3.LUT UR6, UR6, 0x10000, URZ, 0xfc, !UPT ;  /* 0x0001000006067892 */ /* 0x000fe2000f8efc3f */
[----:B------:R-:W-:Y:S01]  /*c4d0*/  FMUL.FTZ R147, R0, R149 ;  /* 0x0000009500937220 */ /* 0x000fe20000410000 */
[----:B------:R-:W-:Y:S01]  /*c4e0*/  @!P1 LEA R120, R120, UR36, 0x3 ;  /* 0x0000002478789c11 */ /* 0x000fe2000f8e18ff */
[C---:B------:R-:W-:Y:S01]  /*c4f0*/  FMUL.FTZ R10, R0.reuse, R126 ;  /* 0x0000007e000a7220 */ /* 0x040fe20000410000 */
[----:B------:R-:W-:Y:S01]  /*c500*/  UIMAD UR10, UR33, 0x600, UR6 ;  /* 0x00000600210a78a4 */ /* 0x000fe2000f8e0206 */
[C---:B------:R-:W-:Y:S01]  /*c510*/  FMUL.FTZ R126, R0.reuse, R146 ;  /* 0x00000092007e7220 */ /* 0x040fe20000410000 */
[----:B------:R-:W-:Y:S01]  /*c520*/  FMUL.FTZ R146, R0, R148 ;  /* 0x0000009400927220 */ /* 0x000fe20000410000 */
[----:B------:R-:W-:-:S02]  /*c530*/  @!P1 VIADD R120, R120, 0x2a840 ;  /* 0x0002a84078789836 */ /* 0x000fc40000000000 */
[C---:B------:R-:W-:Y:S01]  /*c540*/  FMUL.FTZ R9, R0.reuse, R123 ;  /* 0x0000007b00097220 */ /* 0x040fe20000410000 */
[C---:B------:R-:W-:Y:S01]  /*c550*/  FMUL.FTZ R13, R0.reuse, R131 ;  /* 0x00000083000d7220 */ /* 0x040fe20000410000 */
[C---:B------:R-:W-:Y:S01]  /*c560*/  FMUL.FTZ R148, R0.reuse, R153 ;  /* 0x0000009900947220 */ /* 0x040fe20000410000 */
[----:B------:R-:W-:Y:S01]  /*c570*/  UMOV UR6, UR10 ;  /* 0x0000000a00067c82 */ /* 0x000fe20008000000 */
[C---:B0-----:R-:W-:Y:S01]  /*c580*/  FMUL.FTZ R5, R0.reuse, R122 ;  /* 0x0000007a00057220 */ /* 0x041fe20000410000 */
        /* <DEDUP_REMOVED lines=10> */
[----:B--2---:R-:W-:Y:S01]  /*c630*/  SHF.R.U32.HI R209, RZ, 0x7, R209 ;  /* 0x00000007ffd17819 */ /* 0x004fe200000116d1 */
[C---:B------:R-:W-:Y:S01]  /*c640*/  FMUL.FTZ R122, R0.reuse, R139 ;  /* 0x0000008b007a7220 */ /* 0x040fe20000410000 */
[C---:B------:R-:W-:Y:S01]  /*c650*/  FMUL.FTZ R124, R0.reuse, R142 ;  /* 0x0000008e007c7220 */ /* 0x040fe20000410000 */
[C---:B------:R-:W-:Y:S01]  /*c660*/  FMUL.FTZ R155, R0.reuse, R160 ;  /* 0x000000a0009b7220 */ /* 0x040fe20000410000 */
[C---:B------:R-:W-:Y:S01]  /*c670*/  FMUL.FTZ R156, R0.reuse, R161 ;  /* 0x000000a1009c7220 */ /* 0x040fe20000410000 */
[C---:B------:R-:W-:Y:S01]  /*c680*/  FMUL.FTZ R134, R0.reuse, R162 ;  /* 0x000000a200867220 */ /* 0x040fe20000410000 */
[C---:B------:R-:W-:Y:S01]  /*c690*/  FMUL.FTZ R135, R0.reuse, R163 ;  /* 0x000000a300877220 */ /* 0x040fe20000410000 */
[----:B------:R-:W-:Y:S01]  /*c6a0*/  @!P1 PRMT R120, RZ, 0x654, R120 ;  /* 0x00000654ff789816 */ /* 0x000fe20000000078 */
        /* <DEDUP_REMOVED lines=8> */
[----:B------:R-:W0:Y:S08]  /*c730*/  MUFU.TANH R6, R6 ;  /* 0x0000000600067308 */ /* 0x000e300000002400 */
[----:B------:R-:W1:Y:S08]  /*c740*/  MUFU.TANH R21, R21 ;  /* 0x0000001500157308 */ /* 0x000e700000002400 */
        /* <DEDUP_REMOVED lines=26> */
[----:B------:R-:W-:Y:S02]  /*c8f0*/  VIADD R168, R17, UR41 ;  /* 0x0000002911a87c36 */ /* 0x000fe40008000000 */
[C---:B------:R-:W-:Y:S01]  /*c900*/  FMUL.FTZ R198, R0.reuse, R136 ;  /* 0x0000008800c67220 */ /* 0x040fe20000410000 */
[----:B------:R-:W-:Y:S01]  /*c910*/  QGMMA.64x192x32.F32.E4M3.E4M3 R24, R192, gdesc[UR4], R24, gsb0 ;  /* 0x02e00004c0187df3 */ /* 0x000fe20008000818 */
[----:B------:R-:W-:Y:S01]  /*c920*/  UIADD3 UR6, UR10, 0x4, URZ ;  /* 0x000000040a067890 */ /* 0x000fe2000fffe03f */
[----:B------:R-:W-:Y:S01]  /*c930*/  FMUL.FTZ R136, R0, R166 ;  /* 0x000000a600887220 */ /* 0x000fe20000410000 */
[----:B------:R-:W-:Y:S01]  /*c940*/  UMOV UR7, 0x40000040 ;  /* 0x4000004000077882 */ /* 0x000fe20000000000 */
[----:B------:R-:W-:-:S02]  /*c950*/  IMAD.SHL.U32 R166, R2, 0x80, RZ ;  /* 0x0000008002a67824 */ /* 0x000fc400078e00ff */
[C---:B------:R-:W-:Y:S01]  /*c960*/  FMUL.FTZ R197, R0.reuse, R137 ;  /* 0x0000008900c57220 */ /* 0x040fe20000410000 */
[C---:B------:R-:W-:Y:S01]  /*c970*/  FMUL.FTZ R137, R0.reuse, R167 ;  /* 0x000000a700897220 */ /* 0x040fe20000410000 */
[----:B------:R-:W-:Y:S01]  /*c980*/  FMUL.FTZ R167, R0, R181 ;  /* 0x000000b500a77220 */ /* 0x000fe20000410000 */
        /* <DEDUP_REMOVED lines=29> */
[----:B------:R-:W-:Y:S01]  /*cb60*/  IADD3 R151, -R209, 0xb, RZ ;  /* 0x0000000bd1977810 */ /* 0x000fe20007ffe1ff */
        /* <DEDUP_REMOVED lines=38> */
[----:B------:R-:W0:Y:S01]  /*cdd0*/  MUFU.TANH R189, R189 ;  /* 0x000000bd00bd7308 */ /* 0x000e220000002400 */
[----:B------:R-:W-:Y:S02]  /*cde0*/  @P2 SHF.R.U32.HI R168, RZ, UR6, R121 ;  /* 0x00000006ffa82c19 */ /* 0x000fe40008011679 */
[----:B------:R-:W-:-:S03]  /*cdf0*/  IADD3 R121, -R166, 0x1, RZ ;  /* 0x00000001a6797810 */ /* 0x000fc60007ffe1ff */
[----:B------:R-:W5:Y:S02]  /*ce00*/  SHFL.IDX PT, R149, R168, RZ, 0x1c1f ;  /* 0x001c1fffa8957589 */ /* 0x000f6400000e0000 */
[----:B------:R-:W-:Y:S01]  /*ce10*/  IMAD R121, R16, -0x2, R121 ;  /* 0xfffffffe10797824 */ /* 0x000fe200078e0279 */
        /* <DEDUP_REMOVED lines=9> */
[----:B------:R1:W-:Y:S02]  /*ceb0*/  @!P1 SYNCS.ARRIVE.TRANS64.RED.A1T0 RZ, [R120+URZ], RZ ;  /* 0x000000ff78ff99a7 */ /* 0x0003e4000810043f */
[----:B-1----:R-:W-:-:S05]  /*cec0*/  IMAD.U32 R120, RZ, RZ, UR45 ;  /* 0x0000002dff787e24 */ /* 0x002fca000f8e00ff */
[----:B------:R-:W-:-:S05]  /*ced0*/  IADD3 R121, -R120, UR40, R121 ;  /* 0x0000002878797c10 */ /* 0x000fca000fffe179 */
[C---:B------:R-:W-:Y:S02]  /*cee0*/  VIADD R174, R121.reuse, UR32 ;  /* 0x0000002079ae7c36 */ /* 0x040fe40008000000 */
[----:B------:R-:W-:Y:S02]  /*cef0*/  VIADD R176, R121, UR29 ;  /* 0x0000001d79b07c36 */ /* 0x000fe40008000000 */
[--C-:B-----5:R-:W-:Y:S02]  /*cf00*/  IMAD.IADD R170, R174, 0x1, R149.reuse ;  /* 0x00000001aeaa7824 */ /* 0x120fe400078e0295 */
[----:B------:R-:W-:Y:S01]  /*cf10*/  IMAD.IADD R172, R176, 0x1, R149 ;  /* 0x00000001b0ac7824 */ /* 0x000fe200078e0295 */
[----:B0-234-:R-:W-:Y:S06]  /*cf20*/  @!P5 BRA `(.L_x_1275) ;  /* 0x00000000005cd947 */ /* 0x01dfec0003800000 */
        /* <DEDUP_REMOVED lines=13> */
.L_x_1277:
[----:B------:R-:W-:-:S05]  /*d000*/  IMAD.U32 R151, RZ, RZ, UR31 ;  /* 0x0000001fff977e24 */ /* 0x000fca000f8e00ff */
[----:B------:R-:W-:-:S13]  /*d010*/  ISETP.NE.AND P2, PT, R151, 0x1, PT ;  /* 0x000000019700780c */ /* 0x000fda0003f45270 */
[----:B------:R-:W0:Y:S02]  /*d020*/  @P2 LDC.64 R120, c[0x0][0x9e8] ;  /* 0x00027a00ff782b82 */ /* 0x000e240000000a00 */
[----:B0-----:R-:W-:-:S05]  /*d030*/  @P2 IMAD.HI.U32 R120, R149, R120, RZ ;  /* 0x0000007895782227 */ /* 0x001fca00078e00ff */
[----:B------:R-:W-:-:S07]  /*d040*/  @P2 SHF.R.U32.HI R149, RZ, R121, R120 ;  /* 0x00000079ff952219 */ /* 0x000fce0000011678 */
.L_x_1278:
[----:B------:R-:W-:Y:S05]  /*d050*/  BSYNC B0 ;  /* 0x0000000000007941 */ /* 0x000fea0003800000 */
.L_x_1276:
[----:B------:R-:W-:-:S04]  /*d060*/  IMAD R149, R149, R151, -R166 ;  /* 0x0000009795957224 */ /* 0x000fc800078e0aa6 */
[----:B------:R-:W-:-:S05]  /*d070*/  IMAD R149, R16, -0x2, R149 ;  /* 0xfffffffe10957824 */ /* 0x000fca00078e0295 */
[----:B------:R-:W-:Y:S02]  /*d080*/  VIADDMNMX R170, R149, R151, R170, PT ;  /* 0x0000009795aa7246 */ /* 0x000fe400038001aa */
[----:B------:R-:W-:-:S07]  /*d090*/  VIMNMX R172, R172, R149, !PT ;  /* 0x00000095acac7248 */ /* 0x000fce0007fe0100 */
.L_x_1275:
[----:B------:R-:W-:Y:S01]  /*d0a0*/  ISETP.GT.AND P2, PT, R2, -0x1, PT ;  /* 0xffffffff0200780c */ /* 0x000fe20003f44270 */
[----:B------:R-:W0:Y:S03]  /*d0b0*/  SHFL.IDX PT, R121, R168, 0x1, 0x1c1f ;  /* 0x003c1f00a8797f89 */ /* 0x000e2600000e0000 */
[C---:B------:R-:W-:Y:S02]  /*d0c0*/  ISETP.GT.AND P4, PT, R172.reuse, RZ, P2 ;  /* 0x000000ffac00720c */ /* 0x040fe40001784270 */
[----:B------:R-:W-:Y:S02]  /*d0d0*/  ISETP.GT.AND P6, PT, R172, 0x1, P2 ;  /* 0x00000001ac00780c */ /* 0x000fe400017c4270 */
[C---:B------:R-:W-:Y:S02]  /*d0e0*/  ISETP.LT.OR P4, PT, R170.reuse, 0x1, P4 ;  /* 0x00000001aa00780c */ /* 0x040fe40002781670 */
[----:B------:R-:W-:-:S02]  /*d0f0*/  ISETP.LT.OR P6, PT, R170, 0x2, P6 ;  /* 0x00000002aa00780c */ /* 0x000fc400037c1670 */
[----:B------:R-:W-:Y:S02]  /*d100*/  FSEL R177, R6, -INF , !P4 ;  /* 0xff80000006b17808 */ /* 0x000fe40006000000 */
[C---:B------:R-:W-:Y:S02]  /*d110*/  ISETP.GT.AND P3, PT, R172.reuse, 0x8, P2 ;  /* 0x00000008ac00780c */ /* 0x040fe40001764270 */
[C---:B------:R-:W-:Y:S02]  /*d120*/  ISETP.GT.AND P4, PT, R172.reuse, 0x9, P2 ;  /* 0x00000009ac00780c */ /* 0x040fe40001784270 */
[----:B------:R-:W-:Y:S02]  /*d130*/  FSEL R175, R21, -INF , !P6 ;  /* 0xff80000015af7808 */ /* 0x000fe40007000000 */
[----:B------:R-:W-:Y:S02]  /*d140*/  ISETP.GT.AND P6, PT, R172, 0x10, P2 ;  /* 0x00000010ac00780c */ /* 0x000fe400017c4270 */
[----:B------:R-:W-:-:S02]  /*d150*/  ISETP.LT.OR P3, PT, R170, 0x9, P3 ;  /* 0x00000009aa00780c */ /* 0x000fc40001f61670 */
[C---:B------:R-:W-:Y:S02]  /*d160*/  ISETP.LT.OR P4, PT, R170.reuse, 0xa, P4 ;  /* 0x0000000aaa00780c */ /* 0x040fe40002781670 */
[----:B------:R-:W-:Y:S02]  /*d170*/  ISETP.LT.OR P6, PT, R170, 0x11, P6 ;  /* 0x00000011aa00780c */ /* 0x000fe400037c1670 */
[----:B------:R-:W-:Y:S02]  /*d180*/  FSEL R171, R123, -INF , !P3 ;  /* 0xff8000007bab7808 */ /* 0x000fe40005800000 */
[----:B------:R-:W-:Y:S02]  /*d190*/  FSEL R169, R192, -INF , !P4 ;  /* 0xff800000c0a97808 */ /* 0x000fe40006000000 */
[C---:B------:R-:W-:Y:S02]  /*d1a0*/  ISETP.GT.AND P3, PT, R172.reuse, 0x11, P2 ;  /* 0x00000011ac00780c */ /* 0x040fe40001764270 */
[----:B------:R-:W-:-:S02]  /*d1b0*/  ISETP.GT.AND P4, PT, R172, 0x18, P2 ;  /* 0x00000018ac00780c */ /* 0x000fc40001784270 */
[----:B------:R-:W-:Y:S02]  /*d1c0*/  FSEL R193, R193, -INF , !P6 ;  /* 0xff800000c1c17808 */ /* 0x000fe40007000000 */
[----:B------:R-:W-:Y:S02]  /*d1d0*/  ISETP.GT.AND P6, PT, R172, 0x19, P2 ;  /* 0x00000019ac00780c */ /* 0x000fe400017c4270 */
[C---:B------:R-:W-:Y:S02]  /*d1e0*/  ISETP.LT.OR P3, PT, R170.reuse, 0x12, P3 ;  /* 0x00000012aa00780c */ /* 0x040fe40001f61670 */
[C---:B------:R-:W-:Y:S02]  /*d1f0*/  ISETP.LT.OR P4, PT, R170.reuse, 0x19, P4 ;  /* 0x00000019aa00780c */ /* 0x040fe40002781670 */
[----:B------:R-:W-:Y:S02]  /*d200*/  ISETP.LT.OR P6, PT, R170, 0x1a, P6 ;  /* 0x0000001aaa00780c */ /* 0x000fe400037c1670 */
[----:B------:R-:W-:-:S02]  /*d210*/  FSEL R173, R194, -INF , !P3 ;  /* 0xff800000c2ad7808 */ /* 0x000fc40005800000 */
[----:B------:R-:W-:Y:S02]  /*d220*/  FSEL R195, R195, -INF , !P4 ;  /* 0xff800000c3c37808 */ /* 0x000fe40006000000 */
[C---:B------:R-:W-:Y:S02]  /*d230*/  ISETP.GT.AND P3, PT, R172.reuse, 0x20, P2 ;  /* 0x00000020ac00780c */ /* 0x040fe40001764270 */
[----:B------:R-:W-:Y:S02]  /*d240*/  ISETP.GT.AND P4, PT, R172, 0x21, P2 ;  /* 0x00000021ac00780c */ /* 0x000fe40001784270 */
        /* <DEDUP_REMOVED lines=34> */
[----:B------:R-:W-:Y:S02]  /*d470*/  ISETP.GT.AND P4, PT, R172, 0x51, P2 ;  /* 0x00000051ac00780c */ /* 0x000fe40001784270 */
[----:B------:R-:W-:Y:S02]  /*d480*/  FSEL R148, R152, -INF , !P6 ;  /* 0xff80000098947808 */ /* 0x000fe40007000000 */
[C---:B------:R-:W-:Y:S02]  /*d490*/  ISETP.GT.AND P3, PT, R172.reuse, 0x50, P2 ;  /* 0x00000050ac00780c */ /* 0x040fe40001764270 */
[----:B------:R-:W-:Y:S02]  /*d4a0*/  ISETP.GT.AND P6, PT, R172, 0x58, P2 ;  /* 0x00000058ac00780c */ /* 0x000fe400017c4270 */
[----:B------:R-:W-:-:S02]  /*d4b0*/  ISETP.LT.OR P4, PT, R170, 0x52, P4 ;  /* 0x00000052aa00780c */ /* 0x000fc40002781670 */
[C---:B------:R-:W-:Y:S02]  /*d4c0*/  ISETP.LT.OR P3, PT, R170.reuse, 0x51, P3 ;  /* 0x00000051aa00780c */ /* 0x040fe40001f61670 */
[----:B------:R-:W-:Y:S02]  /*d4d0*/  ISETP.LT.OR P6, PT, R170, 0x59, P6 ;  /* 0x00000059aa00780c */ /* 0x000fe400037c1670 */
[----:B------:R-:W-:Y:S02]  /*d4e0*/  FSEL R152, R156, -INF , !P4 ;  /* 0xff8000009c987808 */ /* 0x000fe40006000000 */
[----:B------:R-:W-:Y:S02]  /*d4f0*/  FSEL R150, R155, -INF , !P3 ;  /* 0xff8000009b967808 */ /* 0x000fe40005800000 */
[----:B------:R-:W-:Y:S02]  /*d500*/  ISETP.GT.AND P4, PT, R172, 0x60, P2 ;  /* 0x00000060ac00780c */ /* 0x000fe40001784270 */
[----:B------:R-:W-:-:S02]  /*d510*/  FSEL R153, R157, -INF , !P6 ;  /* 0xff8000009d997808 */ /* 0x000fc40007000000 */
[C---:B------:R-:W-:Y:S02]  /*d520*/  ISETP.GT.AND P3, PT, R172.reuse, 0x59, P2 ;  /* 0x00000059ac00780c */ /* 0x040fe40001764270 */
        /* <DEDUP_REMOVED lines=13> */
[----:B------:R-:W-:Y:S01]  /*d600*/  FSEL R159, R162, -INF , !P4 ;  /* 0xff800000a29f7808 */ /* 0x000fe20006000000 */
[--C-:B0-----:R-:W-:Y:S01]  /*d610*/  IMAD.IADD R162, R176, 0x1, R121.reuse ;  /* 0x00000001b0a27824 */ /* 0x101fe200078e0279 */
[----:B------:R-:W-:Y:S01]  /*d620*/  FSEL R158, R161, -INF , !P3 ;  /* 0xff800000a19e7808 */ /* 0x000fe20005800000 */
[----:B------:R-:W-:Y:S01]  /*d630*/  IMAD.IADD R161, R174, 0x1, R121 ;  /* 0x00000001aea17824 */ /* 0x000fe200078e0279 */
        /* <DEDUP_REMOVED lines=10> */
[----:B------:R-:W-:Y:S06]  /*d6e0*/  @!P5 BRA `(.L_x_1279) ;  /* 0x00000000005cd947 */ /* 0x000fec0003800000 */
        /* <DEDUP_REMOVED lines=13> */
.L_x_1281:
[----:B------:R-:W-:-:S05]  /*d7c0*/  IMAD.U32 R6, RZ, RZ, UR31 ;  /* 0x0000001fff067e24 */ /* 0x000fca000f8e00ff */
[----:B------:R-:W-:-:S13]  /*d7d0*/  ISETP.NE.AND P3, PT, R6, 0x1, PT ;  /* 0x000000010600780c */ /* 0x000fda0003f65270 */
[----:B------:R-:W0:Y:S02]  /*d7e0*/  @P3 LDC.64 R120, c[0x0][0x9e8] ;  /* 0x00027a00ff783b82 */ /* 0x000e240000000a00 */
[----:B0-----:R-:W-:-:S05]  /*d7f0*/  @P3 IMAD.HI.U32 R120, R167, R120, RZ ;  /* 0x00000078a7783227 */ /* 0x001fca00078e00ff */
[----:B------:R-:W-:-:S07]  /*d800*/  @P3 SHF.R.U32.HI R167, RZ, R121, R120 ;  /* 0x00000079ffa73219 */ /* 0x000fce0000011678 */
.L_x_1282:
[----:B------:R-:W-:Y:S05]  /*d810*/  BSYNC B0 ;  /* 0x0000000000007941 */ /* 0x000fea0003800000 */
.L_x_1280:
[----:B------:R-:W-:-:S04]  /*d820*/  IMAD R167, R167, R6, -R166 ;  /* 0x00000006a7a77224 */ /* 0x000fc800078e0aa6 */
[----:B------:R-:W-:-:S05]  /*d830*/  IMAD R167, R16, -0x2, R167 ;  /* 0xfffffffe10a77824 */ /* 0x000fca00078e02a7 */
[----:B------:R-:W-:Y:S02]  /*d840*/  VIADDMNMX R161, R167, R6, R161, PT ;  /* 0x00000006a7a17246 */ /* 0x000fe400038001a1 */
[----:B------:R-:W-:-:S07]  /*d850*/  VIMNMX R162, R162, R167, !PT ;  /* 0x000000a7a2a27248 */ /* 0x000fce0007fe0100 */
.L_x_1279:
[----:B------:R-:W-:Y:S01]  /*d860*/  FMNMX.FTZ R6, R177, R7, !PT ;  /* 0x00000007b1067209 */ /* 0x000fe20007810000 */
[----:B------:R-:W-:Y:S01]  /*d870*/  UMOV UR10, UR30 ;  /* 0x0000001e000a7c82 */ /* 0x000fe20008000000 */
[----:B------:R-:W-:Y:S01]  /*d880*/  ISETP.GT.AND P3, PT, R162, 0x9, P2 ;  /* 0x00000009a200780c */ /* 0x000fe20001764270 */
[----:B------:R-:W-:Y:S01]  /*d890*/  IMAD.U32 R167, RZ, RZ, UR10 ;  /* 0x0000000affa77e24 */ /* 0x000fe2000f8e00ff */
[----:B------:R-:W-:Y:S02]  /*d8a0*/  FMNMX.FTZ R6, R175, R6, !PT ;  /* 0x00000006af067209 */ /* 0x000fe40007810000 */
[----:B------:R-:W-:Y:S02]  /*d8b0*/  ISETP.LT.OR P3, PT, R161, 0xa, P3 ;  /* 0x0000000aa100780c */ /* 0x000fe40001f61670 */
[----:B------:R-:W-:Y:S02]  /*d8c0*/  FMNMX.FTZ R6, R171, R6, !PT ;  /* 0x00000006ab067209 */ /* 0x000fe40007810000 */
[----:B------:R-:W-:-:S02]  /*d8d0*/  FSEL R11, R11, -INF , !P3 ;  /* 0xff8000000b0b7808 */ /* 0x000fc40005800000 */
[----:B------:R-:W-:Y:S02]  /*d8e0*/  FMNMX.FTZ R6, R169, R6, !PT ;  /* 0x00000006a9067209 */ /* 0x000fe40007810000 */
[C---:B------:R-:W-:Y:S02]  /*d8f0*/  ISETP.GT.AND P3, PT, R162.reuse, 0x11, P2 ;  /* 0x00000011a200780c */ /* 0x040fe40001764270 */
[----:B------:R-:W-:Y:S02]  /*d900*/  FMNMX.FTZ R6, R193, R6, !PT ;  /* 0x00000006c1067209 */ /* 0x000fe40007810000 */
[----:B------:R-:W-:Y:S02]  /*d910*/  ISETP.LT.OR P3, PT, R161, 0x12, P3 ;  /* 0x00000012a100780c */ /* 0x000fe40001f61670 */
[----:B------:R-:W-:Y:S02]  /*d920*/  FMNMX.FTZ R6, R173, R6, !PT ;  /* 0x00000006ad067209 */ /* 0x000fe40007810000 */
[----:B------:R-:W-:-:S02]  /*d930*/  ISETP.GT.AND P6, PT, R162, 0x8, P2 ;  /* 0x00000008a200780c */ /* 0x000fc400017c4270 */
[----:B------:R-:W-:Y:S02]  /*d940*/  FMNMX.FTZ R121, R195, R6, !PT ;  /* 0x00000006c3797209 */ /* 0x000fe40007810000 */
[----:B------:R-:W-:Y:S02]  /*d950*/  ISETP.GT.AND P4, PT, R162, 0x1, P2 ;  /* 0x00000001a200780c */ /* 0x000fe40001784270 */
[----:B------:R-:W-:Y:S02]  /*d960*/  FMNMX.FTZ R121, R196, R121, !PT ;  /* 0x00000079c4797209 */ /* 0x000fe40007810000 */
[C---:B------:R-:W-:Y:S02]  /*d970*/  ISETP.LT.OR P6, PT, R161.reuse, 0x9, P6 ;  /* 0x00000009a100780c */ /* 0x040fe400037c1670 */
[----:B------:R-:W-:Y:S02]  /*d980*/  FMNMX.FTZ R6, R198, R121, !PT ;  /* 0x00000079c6067209 */ /* 0x000fe40007810000 */
[----:B------:R-:W-:-:S02]  /*d990*/  ISETP.LT.OR P4, PT, R161, 0x2, P4 ;  /* 0x00000002a100780c */ /* 0x000fc40002781670 */
[----:B------:R-:W-:Y:S02]  /*d9a0*/  FMNMX.FTZ R6, R197, R6, !PT ;  /* 0x00000006c5067209 */ /* 0x000fe40007810000 */
[----:B------:R-:W-:Y:S02]  /*d9b0*/  FSEL R10, R10, -INF , !P6 ;  /* 0xff8000000a0a7808 */ /* 0x000fe40007000000 */
        /* <DEDUP_REMOVED lines=32> */
[----:B0-----:R-:W-:-:S05]  /*dbc0*/  FMNMX.FTZ R121, R120, R121, !PT ;  /* 0x0000007978797209 */ /* 0x001fca0007810000 */
[----:B------:R-:W0:Y:S02]  /*dbd0*/  SHFL.BFLY PT, R6, R121, 0x1, 0x1f ;  /* 0x0c201f0079067f89 */ /* 0x000e2400000e0000 */
[----:B0-----:R-:W-:Y:S02]  /*dbe0*/  FMNMX.FTZ R6, R121, R6, !PT ;  /* 0x0000000679067209 */ /* 0x001fe40007810000 */
[----:B------:R-:W-:Y:S02]  /*dbf0*/  FSEL R121, R13, -INF , !P3 ;  /* 0xff8000000d797808 */ /* 0x000fe40005800000 */
[----:B------:R-:W-:Y:S01]  /*dc00*/  ISETP.GT.AND P3, PT, R162, 0x19, P2 ;  /* 0x00000019a200780c */ /* 0x000fe20001764270 */
[----:B------:R-:W-:-:S01]  /*dc10*/  FFMA.FTZ R120, R6, R167, -8 ;  /* 0xc100000006787423 */ /* 0x000fc200000100a7 */
[----:B------:R-:W-:Y:S02]  /*dc20*/  FSETP.NEU.FTZ.AND P6, PT, R6, -INF , PT ;  /* 0xff8000000600780b */ /* 0x000fe40003fdd000 */
[----:B------:R-:W-:-:S02]  /*dc30*/  ISETP.LT.OR P3, PT, R161, 0x1a, P3 ;  /* 0x0000001aa100780c */ /* 0x000fc40001f61670 */
[----:B------:R-:W-:Y:S02]  /*dc40*/  FSEL R120, R120, RZ, P6 ;  /* 0x000000ff78787208 */ /* 0x000fe40003000000 */
[----:B------:R-:W-:Y:S02]  /*dc50*/  FSEL R15, R15, -INF , !P3 ;  /* 0xff8000000f0f7808 */ /* 0x000fe40005800000 */
[----:B------:R-:W-:Y:S01]  /*dc60*/  ISETP.GT.AND P3, PT, R162, 0x21, P2 ;  /* 0x00000021a200780c */ /* 0x000fe20001764270 */
[----:B------:R-:W-:-:S01]  /*dc70*/  FFMA.FTZ R168, R171, UR10, -R120 ;  /* 0x0000000aaba87c23 */ /* 0x000fc20008010878 */
[----:B------:R-:W-:Y:S01]  /*dc80*/  FSEL R167, R20, -INF , !P4 ;  /* 0xff80000014a77808 */ /* 0x000fe20006000000 */
[----:B------:R-:W-:-:S01]  /*dc90*/  FFMA.FTZ R166, R175, UR10, -R120 ;  /* 0x0000000aafa67c23 */ /* 0x000fc20008010878 */
[----:B------:R-:W-:Y:S01]  /*dca0*/  ISETP.LT.OR P3, PT, R161, 0x22, P3 ;  /* 0x00000022a100780c */ /* 0x000fe20001f61670 */
[----:B------:R-:W-:-:S01]  /*dcb0*/  FFMA.FTZ R179, R154, UR10, -R120 ;  /* 0x0000000a9ab37c23 */ /* 0x000fc20008010878 */
[----:B------:R-:W-:Y:S01]  /*dcc0*/  ISETP.GT.AND P4, PT, R162, 0x28, P2 ;  /* 0x00000028a200780c */ /* 0x000fe20001784270 */
[----:B------:R-:W-:-:S01]  /*dcd0*/  FFMA.FTZ R151, R151, UR10, -R120 ;  /* 0x0000000a97977c23 */ /* 0x000fc20008010878 */
[----:B------:R-:W-:Y:S01]  /*dce0*/  FSEL R122, R122, -INF , !P3 ;  /* 0xff8000007a7a7808 */ /* 0x000fe20005800000 */
[----:B------:R-:W-:-:S01]  /*dcf0*/  FFMA.FTZ R177, R177, UR10, -R120 ;  /* 0x0000000ab1b17c23 */ /* 0x000fc20008010878 */
[----:B------:R-:W-:Y:S01]  /*dd00*/  ISETP.GT.AND P3, PT, R162, RZ, P2 ;  /* 0x000000ffa200720c */ /* 0x000fe20001764270 */
[----:B------:R0:W-:Y:S01]  /*dd10*/  MUFU.EX2 R20, R168 ;  /* 0x000000a800147308 */ /* 0x0001e20000000800 */
[----:B------:R-:W-:Y:S01]  /*dd20*/  ISETP.LT.OR P4, PT, R161, 0x29, P4 ;  /* 0x00000029a100780c */ /* 0x000fe20002781670 */
[--C-:B------:R-:W-:Y:S01]  /*dd30*/  FFMA.FTZ R169, R169, UR10, -R120.reuse ;  /* 0x0000000aa9a97c23 */ /* 0x100fe20008010878 */
[----:B------:R-:W-:Y:S01]  /*dd40*/  ISETP.LT.OR P3, PT, R161, 0x1, P3 ;  /* 0x00000001a100780c */ /* 0x000fe20001f61670 */
[--C-:B------:R-:W-:Y:S01]  /*dd50*/  FFMA.FTZ R173, R173, UR10, -R120.reuse ;  /* 0x0000000aadad7c23 */ /* 0x100fe20008010878 */
[----:B------:R-:W-:Y:S01]  /*dd60*/  FSEL R124, R124, -INF , !P4 ;  /* 0xff8000007c7c7808 */ /* 0x000fe20006000000 */
[--C-:B------:R-:W-:Y:S01]  /*dd70*/  FFMA.FTZ R195, R195, UR10, -R120.reuse ;  /* 0x0000000ac3c37c23 */ /* 0x100fe20008010878 */
[----:B------:R-:W-:Y:S01]  /*dd80*/  FSEL R171, R5, -INF , !P3 ;  /* 0xff80000005ab7808 */ /* 0x000fe20005800000 */
[----:B------:R1:W-:Y:S01]  /*dd90*/  MUFU.EX2 R13, R177 ;  /* 0x000000b1000d7308 */ /* 0x0003e20000000800 */
[----:B------:R-:W-:Y:S01]  /*dda0*/  ISETP.GT.AND P4, PT, R162, 0x29, P2 ;  /* 0x00000029a200780c */ /* 0x000fe20001784270 */
[--C-:B0-----:R-:W-:Y:S01]  /*ddb0*/  FFMA.FTZ R168, R193, UR10, -R120.reuse ;  /* 0x0000000ac1a87c23 */ /* 0x101fe20008010878 */
        /* <DEDUP_REMOVED lines=9> */
[--C-:B-1----:R-:W-:Y:S01]  /*de50*/  FFMA.FTZ R177, R188, UR10, -R120.reuse ;  /* 0x0000000abcb17c23 */ /* 0x102fe20008010878 */
[----:B------:R-:W-:Y:S01]  /*de60*/  ISETP.LT.OR P3, PT, R161, 0x31, P3 ;  /* 0x00000031a100780c */ /* 0x000fe20001f61670 */
[--C-:B------:R-:W-:Y:S01]  /*de70*/  FFMA.FTZ R21, R21, UR10, -R120.reuse ;  /* 0x0000000a15157c23 */ /* 0x100fe20008010878 */
[----:B------:R-:W-:Y:S01]  /*de80*/  FMNMX.FTZ R5, R11, R170, !PT ;  /* 0x000000aa0b057209 */ /* 0x000fe20007810000 */
[--C-:B------:R-:W-:Y:S01]  /*de90*/  FFMA.FTZ R148, R148, UR10, -R120.reuse ;  /* 0x0000000a94947c23 */ /* 0x100fe20008010878 */
[----:B------:R-:W-:Y:S01]  /*dea0*/  FSEL R125, R125, -INF , !P4 ;  /* 0xff8000007d7d7808 */ /* 0x000fe20006000000 */
[--C-:B------:R-:W-:Y:S01]  /*deb0*/  FFMA.FTZ R150, R150, UR10, -R120.reuse ;  /* 0x0000000a96967c23 */ /* 0x100fe20008010878 */
[----:B------:R-:W-:Y:S01]  /*dec0*/  FMNMX.FTZ R172, R12, R5, !PT ;  /* 0x000000050cac7209 */ /* 0x000fe20007810000 */
[----:B------:R-:W-:Y:S01]  /*ded0*/  FFMA.FTZ R165, R165, UR10, -R120 ;  /* 0x0000000aa5a57c23 */ /* 0x000fe20008010878 */
[----:B------:R-:W-:Y:S01]  /*dee0*/  ISETP.GT.AND P4, PT, R162, 0x31, P2 ;  /* 0x00000031a200780c */ /* 0x000fe20001784270 */
[----:B------:R-:W-:Y:S01]  /*def0*/  MUFU.EX2 R166, R166 ;  /* 0x000000a600a67308 */ /* 0x000fe20000000800 */
[----:B------:R-:W-:-:S02]  /*df00*/  FMNMX.FTZ R5, R121, R172, !PT ;  /* 0x000000ac79057209 */ /* 0x000fc40007810000 */
[----:B------:R-:W-:Y:S02]  /*df10*/  FSEL R126, R126, -INF , !P3 ;  /* 0xff8000007e7e7808 */ /* 0x000fe40005800000 */
[----:B------:R-:W-:Y:S02]  /*df20*/  FMNMX.FTZ R174, R14, R5, !PT ;  /* 0x000000050eae7209 */ /* 0x000fe40007810000 */
[----:B------:R-:W-:Y:S01]  /*df30*/  ISETP.GT.AND P3, PT, R162, 0x38, P2 ;  /* 0x00000038a200780c */ /* 0x000fe20001764270 */
[----:B------:R-:W-:Y:S01]  /*df40*/  MUFU.EX2 R169, R169 ;  /* 0x000000a900a97308 */ /* 0x000fe20000000800 */
[----:B------:R-:W-:Y:S02]  /*df50*/  FMNMX.FTZ R176, R15, R174, !PT ;  /* 0x000000ae0fb07209 */ /* 0x000fe40007810000 */
[----:B------:R-:W-:Y:S02]  /*df60*/  ISETP.LT.OR P4, PT, R161, 0x32, P4 ;  /* 0x00000032a100780c */ /* 0x000fe40002781670 */
[----:B------:R-:W-:-:S02]  /*df70*/  FMNMX.FTZ R5, R167, R176, !PT ;  /* 0x000000b0a7057209 */ /* 0x000fc40007810000 */
[----:B------:R-:W-:Y:S01]  /*df80*/  ISETP.LT.OR P3, PT, R161, 0x39, P3 ;  /* 0x00000039a100780c */ /* 0x000fe20001f61670 */
[----:B------:R-:W-:Y:S01]  /*df90*/  MUFU.EX2 R168, R168 ;  /* 0x000000a800a87308 */ /* 0x000fe20000000800 */
[----:B------:R-:W-:Y:S02]  /*dfa0*/  FMNMX.FTZ R5, R122, R5, !PT ;  /* 0x000000057a057209 */ /* 0x000fe40007810000 */
[----:B------:R-:W-:Y:S02]  /*dfb0*/  FSEL R170, R127, -INF , !P4 ;  /* 0xff8000007faa7808 */ /* 0x000fe40006000000 */
[----:B------:R-:W-:Y:S02]  /*dfc0*/  FMNMX.FTZ R176, R124, R5, !PT ;  /* 0x000000057cb07209 */ /* 0x000fe40007810000 */
[----:B------:R-:W-:Y:S01]  /*dfd0*/  ISETP.GT.AND P4, PT, R162, 0x39, P2 ;  /* 0x00000039a200780c */ /* 0x000fe20001784270 */
[----:B------:R-:W-:Y:S01]  /*dfe0*/  MUFU.EX2 R173, R173 ;  /* 0x000000ad00ad7308 */ /* 0x000fe20000000800 */
[----:B------:R-:W-:-:S02]  /*dff0*/  FSEL R128, R128, -INF , !P3 ;  /* 0xff80000080807808 */ /* 0x000fc40005800000 */
[----:B------:R-:W-:Y:S02]  /*e000*/  FMNMX.FTZ R5, R125, R176, !PT ;  /* 0x000000b07d057209 */ /* 0x000fe40007810000 */
[----:B------:R-:W-:Y:S02]  /*e010*/  ISETP.GT.AND P3, PT, R162, 0x40, P2 ;  /* 0x00000040a200780c */ /* 0x000fe40001764270 */
[C---:B------:R-:W-:Y:S01]  /*e020*/  ISETP.LT.OR P4, PT, R161.reuse, 0x3a, P4 ;  /* 0x0000003aa100780c */ /* 0x040fe20002781670 */
[----:B------:R-:W-:Y:S01]  /*e030*/  MUFU.EX2 R127, R195 ;  /* 0x000000c3007f7308 */ /* 0x000fe20000000800 */
[----:B------:R-:W-:Y:S02]  /*e040*/  FMNMX.FTZ R5, R126, R5, !PT ;  /* 0x000000057e057209 */ /* 0x000fe40007810000 */
[----:B------:R-:W-:Y:S02]  /*e050*/  ISETP.LT.OR P3, PT, R161, 0x41, P3 ;  /* 0x00000041a100780c */ /* 0x000fe40001f61670 */
[----:B------:R-:W-:-:S02]  /*e060*/  FSEL R129, R129, -INF , !P4 ;  /* 0xff80000081817808 */ /* 0x000fc40006000000 */
[----:B------:R-:W-:Y:S01]  /*e070*/  ISETP.GT.AND P4, PT, R162, 0x41, P2 ;  /* 0x00000041a200780c */ /* 0x000fe20001784270 */
[----:B------:R-:W-:Y:S01]  /*e080*/  MUFU.EX2 R172, R196 ;  /* 0x000000c400ac7308 */ /* 0x000fe20000000800 */
[----:B------:R-:W-:Y:S02]  /*e090*/  FMNMX.FTZ R5, R170, R5, !PT ;  /* 0x00000005aa057209 */ /* 0x000fe40007810000 */
[----:B------:R-:W-:Y:S02]  /*e0a0*/  FSEL R174, R130, -INF , !P3 ;  /* 0xff80000082ae7808 */ /* 0x000fe40005800000 */
[----:B------:R-:W-:Y:S02]  /*e0b0*/  ISETP.GT.AND P3, PT, R162, 0x48, P2 ;  /* 0x00000048a200780c */ /* 0x000fe40001764270 */
[----:B------:R-:W-:Y:S01]  /*e0c0*/  ISETP.LT.OR P4, PT, R161, 0x42, P4 ;  /* 0x00000042a100780c */ /* 0x000fe20002781670 */
[----:B------:R-:W-:Y:S01]  /*e0d0*/  MUFU.EX2 R130, R198 ;  /* 0x000000c600827308 */ /* 0x000fe20000000800 */
[----:B------:R-:W-:-:S02]  /*e0e0*/  FMNMX.FTZ R178, R128, R5, !PT ;  /* 0x0000000580b27209 */ /* 0x000fc40007810000 */
[----:B------:R-:W-:Y:S02]  /*e0f0*/  ISETP.LT.OR P3, PT, R161, 0x49, P3 ;  /* 0x00000049a100780c */ /* 0x000fe40001f61670 */
[----:B------:R-:W-:Y:S02]  /*e100*/  FSEL R175, R131, -INF , !P4 ;  /* 0xff80000083af7808 */ /* 0x000fe40006000000 */
[----:B------:R-:W-:Y:S01]  /*e110*/  ISETP.GT.AND P4, PT, R162, 0x49, P2 ;  /* 0x00000049a200780c */ /* 0x000fe20001784270 */
[----:B------:R-:W-:Y:S01]  /*e120*/  MUFU.EX2 R131, R197 ;  /* 0x000000c500837308 */ /* 0x000fe20000000800 */
[----:B------:R-:W-:Y:S02]  /*e130*/  FMNMX.FTZ R5, R129, R178, !PT ;  /* 0x000000b281057209 */ /* 0x000fe40007810000 */
[----:B------:R-:W-:Y:S02]  /*e140*/  FSEL R132, R132, -INF , !P3 ;  /* 0xff80000084847808 */ /* 0x000fe40005800000 */
[----:B------:R-:W-:-:S02]  /*e150*/  ISETP.GT.AND P3, PT, R162, 0x50, P2 ;  /* 0x00000050a200780c */ /* 0x000fc40001764270 */
[C---:B------:R-:W-:Y:S01]  /*e160*/  ISETP.LT.OR P4, PT, R161.reuse, 0x4a, P4 ;  /* 0x0000004aa100780c */ /* 0x040fe20002781670 */
[----:B------:R-:W-:Y:S01]  /*e170*/  MUFU.EX2 R176, R189 ;  /* 0x000000bd00b07308 */ /* 0x000fe20000000800 */
[----:B------:R-:W-:Y:S02]  /*e180*/  FMNMX.FTZ R178, R174, R5, !PT ;  /* 0x00000005aeb27209 */ /* 0x000fe40007810000 */
[----:B------:R-:W-:Y:S02]  /*e190*/  ISETP.LT.OR P3, PT, R161, 0x51, P3 ;  /* 0x00000051a100780c */ /* 0x000fe40001f61670 */
[----:B------:R-:W-:Y:S02]  /*e1a0*/  FSEL R133, R133, -INF , !P4 ;  /* 0xff80000085857808 */ /* 0x000fe40006000000 */
[----:B------:R-:W-:Y:S01]  /*e1b0*/  ISETP.GT.AND P4, PT, R162, 0x51, P2 ;  /* 0x00000051a200780c */ /* 0x000fe20001784270 */
[----:B------:R-:W-:Y:S01]  /*e1c0*/  MUFU.EX2 R177, R177 ;  /* 0x000000b100b17308 */ /* 0x000fe20000000800 */
[----:B------:R-:W-:-:S02]  /*e1d0*/  FMNMX.FTZ R5, R175, R178, !PT ;  /* 0x000000b2af057209 */ /* 0x000fc40007810000 */
[----:B------:R-:W-:Y:S02]  /*e1e0*/  FSEL R134, R134, -INF , !P3 ;  /* 0xff80000086867808 */ /* 0x000fe40005800000 */
[----:B------:R-:W-:Y:S02]  /*e1f0*/  ISETP.GT.AND P3, PT, R162, 0x58, P2 ;  /* 0x00000058a200780c */ /* 0x000fe40001764270 */
[C---:B------:R-:W-:Y:S01]  /*e200*/  ISETP.LT.OR P4, PT, R161.reuse, 0x52, P4 ;  /* 0x00000052a100780c */ /* 0x040fe20002781670 */
[----:B------:R0:W-:Y:S01]  /*e210*/  MUFU.EX2 R178, R151 ;  /* 0x0000009700b27308 */ /* 0x0001e20000000800 */
[----:B------:R-:W-:Y:S02]  /*e220*/  FMNMX.FTZ R180, R132, R5, !PT ;  /* 0x0000000584b47209 */ /* 0x000fe40007810000 */
[----:B------:R-:W-:Y:S02]  /*e230*/  ISETP.LT.OR P3, PT, R161, 0x59, P3 ;  /* 0x00000059a100780c */ /* 0x000fe40001f61670 */
[----:B------:R-:W-:-:S02]  /*e240*/  FSEL R154, R135, -INF , !P4 ;  /* 0xff800000879a7808 */ /* 0x000fc40006000000 */
[----:B------:R-:W-:Y:S01]  /*e250*/  FMNMX.FTZ R5, R133, R180, !PT ;  /* 0x000000b485057209 */ /* 0x000fe20007810000 */
[----:B------:R1:W-:Y:S01]  /*e260*/  MUFU.EX2 R135, R179 ;  /* 0x000000b300877308 */ /* 0x0003e20000000800 */
[----:B------:R-:W-:Y:S01]  /*e270*/  ISETP.GT.AND P4, PT, R162, 0x59, P2 ;  /* 0x00000059a200780c */ /* 0x000fe20001784270 */
[--C-:B0-----:R-:W-:Y:S01]  /*e280*/  FFMA.FTZ R151, R147, UR10, -R120.reuse ;  /* 0x0000000a93977c23 */ /* 0x101fe20008010878 */
[----:B------:R-:W-:Y:S02]  /*e290*/  FSEL R136, R136, -INF , !P3 ;  /* 0xff80000088887808 */ /* 0x000fe40005800000 */
[----:B------:R-:W-:Y:S02]  /*e2a0*/  FMNMX.FTZ R5, R134, R5, !PT ;  /* 0x0000000586057209 */ /* 0x000fe40007810000 */
[----:B------:R-:W-:Y:S01]  /*e2b0*/  ISETP.GT.AND P3, PT, R162, 0x60, P2 ;  /* 0x00000060a200780c */ /* 0x000fe20001764270 */
[----:B------:R-:W-:Y:S01]  /*e2c0*/  MUFU.EX2 R21, R21 ;  /* 0x0000001500157308 */ /* 0x000fe20000000800 */
[----:B------:R-:W-:Y:S01]  /*e2d0*/  ISETP.LT.OR P4, PT, R161, 0x5a, P4 ;  /* 0x0000005aa100780c */ /* 0x000fe20002781670 */
[----:B-1----:R-:W-:Y:S01]  /*e2e0*/  FFMA.FTZ R179, R149, UR10, -R120 ;  /* 0x0000000a95b37c23 */ /* 0x002fe20008010878 */
[----:B------:R-:W-:-:S02]  /*e2f0*/  FMNMX.FTZ R5, R154, R5, !PT ;  /* 0x000000059a057209 */ /* 0x000fc40007810000 */
[----:B------:R-:W-:Y:S02]  /*e300*/  ISETP.LT.OR P3, PT, R161, 0x61, P3 ;  /* 0x00000061a100780c */ /* 0x000fe40001f61670 */
[----:B------:R-:W-:Y:S01]  /*e310*/  FSEL R137, R137, -INF , !P4 ;  /* 0xff80000089897808 */ /* 0x000fe20006000000 */
[----:B------:R-:W-:Y:S01]  /*e320*/  MUFU.EX2 R148, R148 ;  /* 0x0000009400947308 */ /* 0x000fe20000000800 */
[----:B------:R-:W-:Y:S02]  /*e330*/  ISETP.GT.AND P4, PT, R162, 0x61, P2 ;  /* 0x00000061a200780c */ /* 0x000fe40001784270 */
[----:B------:R-:W-:Y:S02]  /*e340*/  FMNMX.FTZ R180, R136, R5, !PT ;  /* 0x0000000588b47209 */ /* 0x000fe40007810000 */
[----:B------:R-:W-:Y:S02]  /*e350*/  FSEL R149, R138, -INF , !P3 ;  /* 0xff8000008a957808 */ /* 0x000fe40005800000 */
[----:B------:R-:W-:Y:S01]  /*e360*/  ISETP.GT.AND P3, PT, R162, 0x68, P2 ;  /* 0x00000068a200780c */ /* 0x000fe20001764270 */
[----:B------:R0:W-:Y:S01]  /*e370*/  MUFU.EX2 R138, R179 ;  /* 0x000000b3008a7308 */ /* 0x0001e20000000800 */
[----:B------:R-:W-:-:S02]  /*e380*/  ISETP.LT.OR P4, PT, R161, 0x62, P4 ;  /* 0x00000062a100780c */ /* 0x000fc40002781670 */
[----:B------:R-:W-:Y:S02]  /*e390*/  FMNMX.FTZ R180, R137, R180, !PT ;  /* 0x000000b489b47209 */ /* 0x000fe40007810000 */
[----:B------:R-:W-:Y:S02]  /*e3a0*/  ISETP.LT.OR P3, PT, R161, 0x69, P3 ;  /* 0x00000069a100780c */ /* 0x000fe40001f61670 */
[----:B------:R-:W-:Y:S01]  /*e3b0*/  FSEL R147, R139, -INF , !P4 ;  /* 0xff8000008b937808 */ /* 0x000fe20006000000 */
[----:B------:R-:W-:Y:S01]  /*e3c0*/  MUFU.EX2 R150, R150 ;  /* 0x0000009600967308 */ /* 0x000fe20000000800 */
[----:B------:R-:W-:Y:S01]  /*e3d0*/  ISETP.GT.AND P4, PT, R162, 0x69, P2 ;  /* 0x00000069a200780c */ /* 0x000fe20001784270 */
[----:B0-----:R-:W-:Y:S01]  /*e3e0*/  FFMA.FTZ R179, R146, UR10, -R120 ;  /* 0x0000000a92b37c23 */ /* 0x001fe20008010878 */
[----:B------:R-:W-:Y:S02]  /*e3f0*/  FMNMX.FTZ R180, R149, R180, !PT ;  /* 0x000000b495b47209 */ /* 0x000fe40007810000 */
[----:B------:R-:W-:-:S02]  /*e400*/  FSEL R140, R140, -INF , !P3 ;  /* 0xff8000008c8c7808 */ /* 0x000fc40005800000 */
[C---:B------:R-:W-:Y:S01]  /*e410*/  ISETP.GT.AND P3, PT, R162.reuse, 0x70, P2 ;  /* 0x00000070a200780c */ /* 0x040fe20001764270 */
[----:B------:R0:W-:Y:S01]  /*e420*/  MUFU.EX2 R139, R151 ;  /* 0x00000097008b7308 */ /* 0x0001e20000000800 */
[----:B------:R-:W-:Y:S02]  /*e430*/  ISETP.LT.OR P4, PT, R161, 0x6a, P4 ;  /* 0x0000006aa100780c */ /* 0x000fe40002781670 */
[----:B------:R-:W-:Y:S02]  /*e440*/  FMNMX.FTZ R5, R147, R180, !PT ;  /* 0x000000b493057209 */ /* 0x000fe40007810000 */
[----:B------:R-:W-:Y:S02]  /*e450*/  ISETP.LT.OR P3, PT, R161, 0x71, P3 ;  /* 0x00000071a100780c */ /* 0x000fe40001f61670 */
[----:B------:R-:W-:Y:S02]  /*e460*/  FSEL R141, R141, -INF , !P4 ;  /* 0xff8000008d8d7808 */ /* 0x000fe40006000000 */
[----:B------:R-:W-:Y:S01]  /*e470*/  ISETP.GT.AND P4, PT, R162, 0x71, P2 ;  /* 0x00000071a200780c */ /* 0x000fe20001784270 */
[----:B0-----:R-:W-:Y:S01]  /*e480*/  FFMA.FTZ R151, R123, UR10, -R120 ;  /* 0x0000000a7b977c23 */ /* 0x001fe20008010878 */
[----:B------:R-:W-:-:S02]  /*e490*/  FMNMX.FTZ R180, R140, R5, !PT ;  /* 0x000000058cb47209 */ /* 0x000fc40007810000 */
[----:B------:R-:W-:Y:S02]  /*e4a0*/  FSEL R123, R142, -INF , !P3 ;  /* 0xff8000008e7b7808 */ /* 0x000fe40005800000 */
[C---:B------:R-:W-:Y:S01]  /*e4b0*/  ISETP.GT.AND P3, PT, R162.reuse, 0x78, P2 ;  /* 0x00000078a200780c */ /* 0x040fe20001764270 */
[----:B------:R0:W-:Y:S01]  /*e4c0*/  MUFU.EX2 R142, R151 ;  /* 0x00000097008e7308 */ /* 0x0001e20000000800 */
[----:B------:R-:W-:Y:S02]  /*e4d0*/  ISETP.LT.OR P4, PT, R161, 0x72, P4 ;  /* 0x00000072a100780c */ /* 0x000fe40002781670 */
[----:B------:R-:W-:Y:S02]  /*e4e0*/  FMNMX.FTZ R180, R141, R180, !PT ;  /* 0x000000b48db47209 */ /* 0x000fe40007810000 */
[----:B------:R-:W-:Y:S02]  /*e4f0*/  ISETP.GT.AND P2, PT, R162, 0x79, P2 ;  /* 0x00000079a200780c */ /* 0x000fe40001744270 */
[----:B------:R-:W-:-:S02]  /*e500*/  ISETP.LT.OR P3, PT, R161, 0x79, P3 ;  /* 0x00000079a100780c */ /* 0x000fc40001f61670 */
[----:B------:R-:W-:Y:S01]  /*e510*/  FSEL R146, R143, -INF , !P4 ;  /* 0xff8000008f927808 */ /* 0x000fe20006000000 */
[--C-:B0-----:R-:W-:Y:S01]  /*e520*/  FFMA.FTZ R151, R152, UR10, -R120.reuse ;  /* 0x0000000a98977c23 */ /* 0x101fe20008010878 */
        /* <DEDUP_REMOVED lines=9> */
[--C-:B------:R-:W-:Y:S01]  /*e5c0*/  FFMA.FTZ R157, R158, UR10, -R120.reuse ;  /* 0x0000000a9e9d7c23 */ /* 0x100fe20008010878 */
[----:B------:R-:W-:Y:S01]  /*e5d0*/  FMNMX.FTZ R162, R144, R5, !PT ;  /* 0x0000000590a27209 */ /* 0x000fe20007810000 */
[--C-:B------:R-:W-:Y:S01]  /*e5e0*/  FFMA.FTZ R158, R159, UR10, -R120.reuse ;  /* 0x0000000a9f9e7c23 */ /* 0x100fe20008010878 */
[----:B------:R-:W-:-:S01]  /*e5f0*/  FFMA.FTZ R159, R160, UR10, -R120 ;  /* 0x0000000aa09f7c23 */ /* 0x000fc20008010878 */
[--C-:B------:R-:W-:Y:S01]  /*e600*/  FFMA.FTZ R160, R163, UR10, -R120.reuse ;  /* 0x0000000aa3a07c23 */ /* 0x100fe20008010878 */
[----:B------:R-:W-:Y:S01]  /*e610*/  FMNMX.FTZ R162, R145, R162, !PT ;  /* 0x000000a291a27209 */ /* 0x000fe20007810000 */
[----:B------:R-:W-:Y:S01]  /*e620*/  FFMA.FTZ R161, R164, UR10, -R120 ;  /* 0x0000000aa4a17c23 */ /* 0x000fe20008010878 */
[----:B------:R-:W-:Y:S01]  /*e630*/  FSEL R120, R6, RZ, P6 ;  /* 0x000000ff06787208 */ /* 0x000fe20003000000 */
[----:B------:R-:W-:Y:S02]  /*e640*/  MUFU.EX2 R143, R179 ;  /* 0x000000b3008f7308 */ /* 0x000fe40000000800 */
[----:B------:R-:W0:Y:S02]  /*e650*/  SHFL.BFLY PT, R5, R162, 0x2, 0x1f ;  /* 0x0c401f00a2057f89 */ /* 0x000e2400000e0000 */
[----:B------:R-:W-:-:S04]  /*e660*/  FADD.FTZ R7, -R120, R7 ;  /* 0x0000000778077221 */ /* 0x000fc80000010100 */
[----:B------:R1:W-:Y:S08]  /*e670*/  MUFU.EX2 R120, R165 ;  /* 0x000000a500787308 */ /* 0x0003f00000000800 */
[----:B------:R-:W-:Y:S08]  /*e680*/  MUFU.EX2 R151, R151 ;  /* 0x0000009700977308 */ /* 0x000ff00000000800 */
[----:B------:R-:W-:Y:S01]  /*e690*/  MUFU.EX2 R152, R152 ;  /* 0x0000009800987308 */ /* 0x000fe20000000800 */
[----:B0-----:R-:W-:-:S05]  /*e6a0*/  FMNMX.FTZ R5, R162, R5, !PT ;  /* 0x00000005a2057209 */ /* 0x001fca0007810000 */
[----:B------:R-:W0:Y:S02]  /*e6b0*/  SHFL.BFLY PT, R162, R5, 0x1, 0x1f ;  /* 0x0c201f0005a27f89 */ /* 0x000e2400000e0000 */
[----:B------:R-:W-:Y:S08]  /*e6c0*/  MUFU.EX2 R153, R153 ;  /* 0x0000009900997308 */ /* 0x000ff00000000800 */
[----:B------:R-:W-:Y:S08]  /*e6d0*/  MUFU.EX2 R155, R155 ;  /* 0x0000009b009b7308 */ /* 0x000ff00000000800 */
[----:B------:R-:W-:Y:S01]  /*e6e0*/  MUFU.EX2 R156, R156 ;  /* 0x0000009c009c7308 */ /* 0x000fe20000000800 */
[----:B0-----:R-:W-:Y:S01]  /*e6f0*/  FMNMX.FTZ R5, R5, R162, !PT ;  /* 0x000000a205057209 */ /* 0x001fe20007810000 */
[----:B------:R-:W-:-:S06]  /*e700*/  IMAD.U32 R162, RZ, RZ, UR10 ;  /* 0x0000000affa27e24 */ /* 0x000fcc000f8e00ff */
[----:B------:R-:W-:Y:S01]  /*e710*/  MUFU.EX2 R157, R157 ;  /* 0x0000009d009d7308 */ /* 0x000fe20000000800 */
[C---:B------:R-:W-:Y:S01]  /*e720*/  FSETP.NEU.FTZ.AND P2, PT, R5.reuse, -INF , PT ;  /* 0xff8000000500780b */ /* 0x040fe20003f5d000 */
[----:B------:R-:W-:Y:S01]  /*e730*/  FFMA.FTZ R163, R5, R162, -8 ;  /* 0xc100000005a37423 */ /* 0x000fe200000100a2 */
[----:B------:R-:W-:-:S04]  /*e740*/  FMUL.FTZ R162, R7, UR10 ;  /* 0x0000000a07a27c20 */ /* 0x000fc80008410000 */
[----:B------:R-:W-:Y:S01]  /*e750*/  FSEL R7, R163, RZ, P2 ;  /* 0x000000ffa3077208 */ /* 0x000fe20001000000 */
[----:B------:R-:W-:Y:S04]  /*e760*/  MUFU.EX2 R158, R158 ;  /* 0x0000009e009e7308 */ /* 0x000fe80000000800 */
[----:B------:R-:W-:-:S01]  /*e770*/  FFMA.FTZ R163, R167, UR10, -R7 ;  /* 0x0000000aa7a37c23 */ /* 0x000fc20008010807 */
[----:B------:R-:W-:Y:S01]  /*e780*/  FSEL R167, R5, RZ, P2 ;  /* 0x000000ff05a77208 */ /* 0x000fe20001000000 */
[----:B------:R-:W-:-:S01]  /*e790*/  FFMA.FTZ R164, R171, UR10, -R7 ;  /* 0x0000000aaba47c23 */ /* 0x000fc20008010807 */
[--C-:B------:R-:W-:Y:S01]  /*e7a0*/  FFMA.FTZ R9, R9, UR10, -R7.reuse ;  /* 0x0000000a09097c23 */ /* 0x100fe20008010807 */
[----:B------:R-:W0:Y:S01]  /*e7b0*/  MUFU.EX2 R162, R162 ;  /* 0x000000a200a27308 */ /* 0x000e220000000800 */
[----:B------:R-:W-:-:S01]  /*e7c0*/  FFMA.FTZ R10, R10, UR10, -R7 ;  /* 0x0000000a0a0a7c23 */ /* 0x000fc20008010807 */
[----:B------:R-:W-:Y:S01]  /*e7d0*/  FADD.FTZ R167, -R167, R8 ;  /* 0x00000008a7a77221 */ /* 0x000fe20000010100 */
[----:B------:R-:W-:-:S01]  /*e7e0*/  FFMA.FTZ R11, R11, UR10, -R7 ;  /* 0x0000000a0b0b7c23 */ /* 0x000fc20008010807 */
[--C-:B------:R-:W-:Y:S01]  /*e7f0*/  FFMA.FTZ R12, R12, UR10, -R7.reuse ;  /* 0x0000000a0c0c7c23 */ /* 0x100fe20008010807 */
[----:B------:R-:W-:-:S01]  /*e800*/  FFMA.FTZ R121, R121, UR10, -R7 ;  /* 0x0000000a79797c23 */ /* 0x000fc20008010807 */
[----:B------:R-:W-:Y:S01]  /*e810*/  FMUL.FTZ R167, R167, UR10 ;  /* 0x0000000aa7a77c20 */ /* 0x000fe20008410000 */
[----:B------:R-:W-:-:S01]  /*e820*/  FFMA.FTZ R171, R175, UR10, -R7 ;  /* 0x0000000aafab7c23 */ /* 0x000fc20008010807 */
[----:B------:R-:W-:Y:S01]  /*e830*/  MUFU.EX2 R164, R164 ;  /* 0x000000a400a47308 */ /* 0x000fe20000000800 */
[----:B------:R-:W-:-:S01]  /*e840*/  FFMA.FTZ R14, R14, UR10, -R7 ;  /* 0x0000000a0e0e7c23 */ /* 0x000fc20008010807 */
[--C-:B-1----:R-:W-:Y:S01]  /*e850*/  FFMA.FTZ R165, R170, UR10, -R7.reuse ;  /* 0x0000000aaaa57c23 */ /* 0x102fe20008010807 */
        /* <DEDUP_REMOVED lines=9> */
[----:B------:R-:W-:Y:S01]  /*e8f0*/  FFMA.FTZ R128, R174, UR10, -R7 ;  /* 0x0000000aae807c23 */ /* 0x000fe20008010807 */
[----:B------:R-:W-:-:S01]  /*e900*/  FADD.FTZ R175, R166, R175 ;  /* 0x000000afa6af7221 */ /* 0x000fc20000010000 */
        /* <DEDUP_REMOVED lines=11> */
[----:B-1----:R-:W-:-:S07]  /*e9c0*/  FFMA.FTZ R4, R167, R3, R164 ;  /* 0x00000003a7047223 */ /* 0x002fce00000100a4 */
[----:B------:R-:W1:Y:S01]  /*e9d0*/  MUFU.EX2 R11, R11 ;  /* 0x0000000b000b7308 */ /* 0x000e620000000800 */
[----:B0-----:R-:W-:-:S01]  /*e9e0*/  FADD.FTZ R3, R9, R4 ;  /* 0x0000000409037221 */ /* 0x001fc20000010000 */
[----:B------:R-:W-:-:S06]  /*e9f0*/  FADD.FTZ R4, R20, R175 ;  /* 0x000000af14047221 */ /* 0x000fcc0000010000 */
[----:B------:R-:W0:Y:S08]  /*ea00*/  MUFU.EX2 R12, R12 ;  /* 0x0000000c000c7308 */ /* 0x000e300000000800 */
[----:B------:R-:W3:Y:S08]  /*ea10*/  MUFU.EX2 R121, R121 ;  /* 0x0000007900797308 */ /* 0x000ef00000000800 */
[----:B------:R-:W4:Y:S08]  /*ea20*/  MUFU.EX2 R14, R14 ;  /* 0x0000000e000e7308 */ /* 0x000f300000000800 */
[----:B------:R2:W-:Y:S08]  /*ea30*/  MUFU.EX2 R8, R170 ;  /* 0x000000aa00087308 */ /* 0x0005f00000000800 */
[----:B------:R-:W5:Y:S01]  /*ea40*/  MUFU.EX2 R15, R15 ;  /* 0x0000000f000f7308 */ /* 0x000f620000000800 */
[----:B--2---:R-:W-:-:S01]  /*ea50*/  FADD.FTZ R170, R10, R3 ;  /* 0x000000030aaa7221 */ /* 0x004fc20000010000 */
[----:B------:R-:W-:-:S03]  /*ea60*/  FADD.FTZ R3, R169, R4 ;  /* 0x00000004a9037221 */ /* 0x000fc60000010000 */
[----:B-1----:R-:W-:Y:S01]  /*ea70*/  FADD.FTZ R175, R11, R170 ;  /* 0x000000aa0baf7221 */ /* 0x002fe20000010000 */
[----:B------:R-:W-:-:S02]  /*ea80*/  FADD.FTZ R4, R168, R3 ;  /* 0x00000003a8047221 */ /* 0x000fc40000010000 */
[----:B------:R-:W1:Y:S01]  /*ea90*/  MUFU.EX2 R163, R163 ;  /* 0x000000a300a37308 */ /* 0x000e620000000800 */
[----:B0-----:R-:W-:-:S01]  /*eaa0*/  FADD.FTZ R170, R12, R175 ;  /* 0x000000af0caa7221 */ /* 0x001fc20000010000 */
[----:B------:R-:W-:Y:S01]  /*eab0*/  FADD.FTZ R4, R173, R4 ;  /* 0x00000004ad047221 */ /* 0x000fe20000010000 */
[----:B------:R-:W-:-:S02]  /*eac0*/  FFMA.FTZ R175, R154, UR10, -R7 ;  /* 0x0000000a9aaf7c23 */ /* 0x000fc40008010807 */
[----:B---3--:R-:W-:Y:S01]  /*ead0*/  FADD.FTZ R3, R121, R170 ;  /* 0x000000aa79037221 */ /* 0x008fe20000010000 */
[----:B------:R-:W-:-:S02]  /*eae0*/  FADD.FTZ R179, R127, R4 ;  /* 0x000000047fb37221 */ /* 0x000fc40000010000 */
[----:B------:R-:W0:Y:S01]  /*eaf0*/  MUFU.EX2 R122, R122 ;  /* 0x0000007a007a7308 */ /* 0x000e220000000800 */
[----:B----4-:R-:W-:-:S01]  /*eb00*/  FADD.FTZ R4, R14, R3 ;  /* 0x000000030e047221 */ /* 0x010fc20000010000 */
[----:B------:R-:W-:-:S03]  /*eb10*/  FADD.FTZ R179, R172, R179 ;  /* 0x000000b3acb37221 */ /* 0x000fc60000010000 */
[----:B-----5:R-:W-:Y:S01]  /*eb20*/  FADD.FTZ R4, R15, R4 ;  /* 0x000000040f047221 */ /* 0x020fe20000010000 */
[----:B------:R-:W-:-:S02]  /*eb30*/  FADD.FTZ R154, R130, R179 ;  /* 0x000000b3829a7221 */ /* 0x000fc40000010000 */
[----:B------:R-:W2:Y:S01]  /*eb40*/  MUFU.EX2 R124, R124 ;  /* 0x0000007c007c7308 */ /* 0x000ea20000000800 */
[----:B-1----:R-:W-:-:S01]  /*eb50*/  FADD.FTZ R3, R163, R4 ;  /* 0x00000004a3037221 */ /* 0x002fc20000010000 */
[----:B------:R-:W-:-:S04]  /*eb60*/  FADD.FTZ R179, R131, R154 ;  /* 0x0000009a83b37221 */ /* 0x000fc80000010000 */
[----:B------:R-:W-:Y:S02]  /*eb70*/  FADD.FTZ R4, R176, R179 ;  /* 0x000000b3b0047221 */ /* 0x000fe40000010000 */
        /* <DEDUP_REMOVED lines=8> */
[----:B-1----:R-:W-:-:S01]  /*ec00*/  FADD.FTZ R3, R125, R154 ;  /* 0x0000009a7d037221 */ /* 0x002fc20000010000 */
[--C-:B------:R-:W-:Y:S01]  /*ec10*/  FFMA.FTZ R154, R147, UR10, -R7.reuse ;  /* 0x0000000a939a7c23 */ /* 0x100fe20008010807 */
[----:B------:R-:W-:-:S05]  /*ec20*/  FFMA.FTZ R147, R140, UR10, -R7 ;  /* 0x0000000a8c937c23 */ /* 0x000fca0008010807 */
[----:B------:R-:W1:Y:S01]  /*ec30*/  MUFU.EX2 R129, R129 ;  /* 0x0000008100817308 */ /* 0x000e620000000800 */
[----:B0-----:R-:W-:-:S07]  /*ec40*/  FADD.FTZ R4, R126, R3 ;  /* 0x000000037e047221 */ /* 0x001fce0000010000 */
[----:B------:R-:W0:Y:S01]  /*ec50*/  MUFU.EX2 R128, R128 ;  /* 0x0000008000807308 */ /* 0x000e220000000800 */
[----:B--2---:R-:W-:-:S01]  /*ec60*/  FADD.FTZ R3, R165, R4 ;  /* 0x00000004a5037221 */ /* 0x004fc20000010000 */
[----:B------:R-:W-:-:S03]  /*ec70*/  FADD.FTZ R4, R138, R179 ;  /* 0x000000b38a047221 */ /* 0x000fc60000010000 */
[----:B------:R-:W-:Y:S01]  /*ec80*/  FADD.FTZ R170, R8, R3 ;  /* 0x0000000308aa7221 */ /* 0x000fe20000010000 */
        /* <DEDUP_REMOVED lines=10> */
[----:B--2---:R-:W-:-:S07]  /*ed30*/  FADD.FTZ R3, R171, R4 ;  /* 0x00000004ab037221 */ /* 0x004fce0000010000 */
[----:B------:R-:W2:Y:S01]  /*ed40*/  MUFU.EX2 R134, R134 ;  /* 0x0000008600867308 */ /* 0x000ea20000000800 */
[----:B-1----:R-:W-:-:S07]  /*ed50*/  FADD.FTZ R4, R132, R3 ;  /* 0x0000000384047221 */ /* 0x002fce0000010000 */
[----:B------:R-:W1:Y:S01]  /*ed60*/  MUFU.EX2 R175, R175 ;  /* 0x000000af00af7308 */ /* 0x000e620000000800 */
[----:B0-----:R-:W-:-:S01]  /*ed70*/  FADD.FTZ R3, R133, R4 ;  /* 0x0000000485037221 */ /* 0x001fc20000010000 */
[----:B------:R-:W-:-:S06]  /*ed80*/  FADD.FTZ R4, R150, R179 ;  /* 0x000000b396047221 */ /* 0x000fcc0000010000 */
[----:B------:R-:W0:Y:S01]  /*ed90*/  MUFU.EX2 R136, R136 ;  /* 0x0000008800887308 */ /* 0x000e220000000800 */
[----:B--2---:R-:W-:-:S01]  /*eda0*/  FADD.FTZ R140, R134, R3 ;  /* 0x00000003868c7221 */ /* 0x004fc20000010000 */
[----:B------:R-:W-:-:S04]  /*edb0*/  FADD.FTZ R3, R151, R4 ;  /* 0x0000000497037221 */ /* 0x000fc80000010000 */
[----:B------:R-:W-:Y:S02]  /*edc0*/  FADD.FTZ R4, R152, R3 ;  /* 0x0000000398047221 */ /* 0x000fe40000010000 */
[----:B------:R-:W2:Y:S01]  /*edd0*/  MUFU.EX2 R137, R137 ;  /* 0x0000008900897308 */ /* 0x000ea20000000800 */
[----:B-1----:R-:W-:-:S01]  /*ede0*/  FADD.FTZ R179, R175, R140 ;  /* 0x0000008cafb37221 */ /* 0x002fc20000010000 */
[----:B------:R-:W-:Y:S01]  /*edf0*/  FFMA.FTZ R140, R146, UR10, -R7 ;  /* 0x0000000a928c7c23 */ /* 0x000fe20008010807 */
[----:B------:R-:W-:-:S01]  /*ee00*/  FADD.FTZ R4, R153, R4 ;  /* 0x0000000499047221 */ /* 0x000fc20000010000 */
[----:B------:R-:W-:-:S03]  /*ee10*/  FFMA.FTZ R7, R145, UR10, -R7 ;  /* 0x0000000a91077c23 */ /* 0x000fc60008010807 */
[----:B------:R-:W-:Y:S01]  /*ee20*/  FADD.FTZ R3, R155, R4 ;  /* 0x000000049b037221 */ /* 0x000fe20000010000 */
[----:B------:R-:W1:Y:S01]  /*ee30*/  MUFU.EX2 R149, R149 ;  /* 0x0000009500957308 */ /* 0x000e620000000800 */
[----:B0-----:R-:W-:-:S02]  /*ee40*/  FADD.FTZ R146, R136, R179 ;  /* 0x000000b388927221 */ /* 0x001fc40000010000 */
[----:B------:R-:W-:-:S04]  /*ee50*/  FADD.FTZ R4, R156, R3 ;  /* 0x000000039c047221 */ /* 0x000fc80000010000 */
[----:B------:R-:W-:Y:S01]  /*ee60*/  FADD.FTZ R3, R157, R4 ;  /* 0x000000049d037221 */ /* 0x000fe20000010000 */
[----:B------:R-:W0:Y:S01]  /*ee70*/  MUFU.EX2 R154, R154 ;  /* 0x0000009a009a7308 */ /* 0x000e220000000800 */
[----:B--2---:R-:W-:-:S02]  /*ee80*/  FADD.FTZ R146, R137, R146 ;  /* 0x0000009289927221 */ /* 0x004fc40000010000 */
[----:B------:R-:W-:-:S05]  /*ee90*/  FADD.FTZ R4, R158, R3 ;  /* 0x000000039e047221 */ /* 0x000fca0000010000 */
[----:B------:R-:W2:Y:S08]  /*eea0*/  MUFU.EX2 R147, R147 ;  /* 0x0000009300937308 */ /* 0x000eb00000000800 */
[----:B------:R1:W3:Y:S08]  /*eeb0*/  MUFU.EX2 R170, R141 ;  /* 0x0000008d00aa7308 */ /* 0x0002f00000000800 */
[----:B------:R-:W4:Y:S01]  /*eec0*/  MUFU.EX2 R159, R159 ;  /* 0x0000009f009f7308 */ /* 0x000f220000000800 */
[----:B-1----:R-:W-:-:S04]  /*eed0*/  FADD.FTZ R141, R149, R146 ;  /* 0x00000092958d7221 */ /* 0x002fc80000010000 */
[----:B0-----:R-:W-:-:S03]  /*eee0*/  FADD.FTZ R146, R154, R141 ;  /* 0x0000008d9a927221 */ /* 0x001fc60000010000 */
[----:B------:R-:W0:Y:S01]  /*eef0*/  MUFU.EX2 R123, R123 ;  /* 0x0000007b007b7308 */ /* 0x000e220000000800 */
[----:B--2---:R-:W-:-:S04]  /*ef00*/  FADD.FTZ R146, R147, R146 ;  /* 0x0000009293927221 */ /* 0x004fc80000010000 */
[----:B---3--:R-:W-:-:S03]  /*ef10*/  FADD.FTZ R146, R170, R146 ;  /* 0x00000092aa927221 */ /* 0x008fc60000010000 */
[----:B------:R-:W1:Y:S01]  /*ef20*/  MUFU.EX2 R160, R160 ;  /* 0x000000a000a07308 */ /* 0x000e620000000800 */
[----:B----4-:R-:W-:-:S07]  /*ef30*/  FADD.FTZ R3, R159, R4 ;  /* 0x000000049f037221 */ /* 0x010fce0000010000 */
[----:B------:R-:W2:Y:S01]  /*ef40*/  MUFU.EX2 R140, R140 ;  /* 0x0000008c008c7308 */ /* 0x000ea20000000800 */
[----:B0-----:R-:W-:-:S07]  /*ef50*/  FADD.FTZ R141, R123, R146 ;  /* 0x000000927b8d7221 */ /* 0x001fce0000010000 */
[----:B------:R-:W0:Y:S01]  /*ef60*/  MUFU.EX2 R161, R161 ;  /* 0x000000a100a17308 */ /* 0x000e220000000800 */
[----:B-1----:R-:W-:-:S07]  /*ef70*/  FADD.FTZ R4, R160, R3 ;  /* 0x00000003a0047221 */ /* 0x002fce0000010000 */
[----:B------:R-:W1:Y:S01]  /*ef80*/  MUFU.EX2 R144, R144 ;  /* 0x0000009000907308 */ /* 0x000e620000000800 */
[----:B--2---:R-:W-:-:S07]  /*ef90*/  FADD.FTZ R141, R140, R141 ;  /* 0x0000008d8c8d7221 */ /* 0x004fce0000010000 */
[----:B------:R-:W2:Y:S01]  /*efa0*/  MUFU.EX2 R7, R7 ;  /* 0x0000000700077308 */ /* 0x000ea20000000800 */
[----:B0-----:R-:W-:-:S04]  /*efb0*/  FADD.FTZ R3, R161, R4 ;  /* 0x00000004a1037221 */ /* 0x001fc80000010000 */
[----:B------:R-:W-:Y:S01]  /*efc0*/  FADD.FTZ R4, R120, R3 ;  /* 0x0000000378047221 */ /* 0x000fe20000010000 */
[----:B-1----:R-:W-:-:S04]  /*efd0*/  FADD.FTZ R141, R144, R141 ;  /* 0x0000008d908d7221 */ /* 0x002fc80000010000 */
[----:B--2---:R-:W-:Y:S01]  /*efe0*/  FADD.FTZ R3, R7, R141 ;  /* 0x0000008d07037221 */ /* 0x004fe20000010000 */
[----:B------:R-:W-:Y:S06]  /*eff0*/  @!P0 BRA `(.L_x_1283) ;  /* 0x0000000000048947 */ /* 0x000fec0003800000 */
[----:B------:R-:W-:Y:S01]  /*f000*/  BPT.TRAP 0x1 ;  /* 0x000000040000795c */ /* 0x000fe20000300000 */
.L_x_1283:
        /* <DEDUP_REMOVED lines=139> */
.L_x_1266:
[----:B------:R-:W-:Y:S06]  /*f8c0*/  BAR.ARV 0x8, 0x180 ;  /* 0x0206000000007b1d */ /* 0x000fec0000002000 */
[----:B------:R-:W-:Y:S05]  /*f8d0*/  @!P0 BRA `(.L_x_1285) ;  /* 0x0000000000048947 */ /* 0x000fea0003800000 */
[----:B------:R-:W-:Y:S01]  /*f8e0*/  BPT.TRAP 0x1 ;  /* 0x000000040000795c */ /* 0x000fe20000300000 */
.L_x_1285:
[----:B------:R-:W-:Y:S01]  /*f8f0*/  ULEA UR9, UR51, UR36, 0x3 ;  /* 0x0000002433097291 */ /* 0x000fe2000f8e183f */
[----:B------:R-:W-:-:S05]  /*f900*/  IMAD.U32 R0, RZ, RZ, UR50 ;  /* 0x00000032ff007e24 */ /* 0x000fca000f8e00ff */
[----:B------:R-:W-:-:S04]  /*f910*/  SHF.L.U32 R0, R0, 0x1f, RZ ;  /* 0x0000001f00007819 */ /* 0x000fc800000006ff */
[----:B------:R0:W1:Y:S01]  /*f920*/  SYNCS.PHASECHK.TRANS64.TRYWAIT P1, [UR9+0x2a850], R0 ;  /* 0x02a85000ff0075a7 */ /* 0x0000620008020149 */
[----:B------:R-:W-:Y:S05]  /*f930*/  @!P0 BRA `(.L_x_1286) ;  /* 0x0000000000048947 */ /* 0x000fea0003800000 */
[----:B------:R-:W-:Y:S01]  /*f940*/  BPT.TRAP 0x1 ;  /* 0x000000040000795c */ /* 0x000fe20000300000 */
.L_x_1286:
[----:B-1----:R-:W-:Y:S05]  /*f950*/  @P1 BRA `(.L_x_1287) ;  /* 0x0000000000081947 */ /* 0x002fea0003800000 */
[----:B------:R-:W1:Y:S02]  /*f960*/  SYNCS.PHASECHK.TRANS64.TRYWAIT P1, [UR9+0x2a850], R0 ;  /* 0x02a85000ff0075a7 */ /* 0x000e640008020149 */
[----:B-1----:R-:W-:Y:S05]  /*f970*/  @!P1 BRA `(.L_x_1288) ;  /* 0x000000a000309947 */ /* 0x002fea0003800000 */
.L_x_1287:
        /* <DEDUP_REMOVED lines=11> */
[----:B------:R-:W-:-:S04]  /*fa30*/  PLOP3.LUT P1, PT, PT, PT, UP0, 0x80, 0x0 ;  /* 0x000000000000781c */ /* 0x000fc80003f2f008 */
[----:B------:R-:W-:Y:S02]  /*fa40*/  @UP0 ULDC.64 UR14, c[0x0][0x9c8] ;  /* 0x00027200000e0ab9 */ /* 0x000fe40000000a00 */
[----:B------:R-:W-:Y:S01]  /*fa50*/  UMOV UR6, UR8 ;  /* 0x0000000800067c82 */ /* 0x000fe20008000000 */
[----:B------:R-:W-:-:S09]  /*fa60*/  @UP0 UIMAD.WIDE.U32 UR4, UR48, UR14, URZ ;  /* 0x0000000e300402a5 */ /* 0x000fd2000f8e003f */
[----:B------:R-:W-:Y:S01]  /*fa70*/  QGMMA.64x192x32.F32.E4M3.E4M3 R24, R196, gdesc[UR4], R24, gsb0 ;  /* 0x02e00004c4187df3 */ /* 0x000fe20008000818 */
[----:B------:R-:W-:Y:S01]  /*fa80*/  UIADD3 UR6, UR8, 0x2, URZ ;  /* 0x0000000208067890 */ /* 0x000fe2000fffe03f */
[----:B------:R-:W-:Y:S01]  /*fa90*/  UMOV UR7, 0x40000040 ;  /* 0x4000004000077882 */ /* 0x000fe20000000000 */
[----:B------:R-:W-:Y:S02]  /*faa0*/  WARPGROUP.DEPBAR.LE gsb0, 0x0 ;  /* 0x00008000000079c5 */ /* 0x000fe40000010000 */
[----:B------:R-:W-:-:S15]  /*fab0*/  WARPGROUP.ARRIVE ;  /* 0x00000000000079c5 */ /* 0x000fde0000000000 */
        /* <DEDUP_REMOVED lines=55> */
[----:B--2---:R-:W-:Y:S01]  /*fe30*/  FMUL.FTZ R4, R4, R7 ;  /* 0x0000000704047220 */ /* 0x004fe20000410000 */
[----:B------:R-:W-:Y:S02]  /*fe40*/  IMAD.MOV.U32 R2, RZ, RZ, -0x800000 ;  /* 0xff800000ff027424 */ /* 0x000fe400078e00ff */
[----:B------:R-:W-:Y:S01]  /*fe50*/  @P2 FFMA.FTZ R0, R3, R6, R8 ;  /* 0x0000000603002223 */ /* 0x000fe20000010008 */
[----:B------:R-:W-:-:S01]  /*fe60*/  @P3 FFMA.FTZ R2, R11, R5, R12 ;  /* 0x000000050b023223 */ /* 0x000fc2000001000c */
[----:B---3--:R-:W-:Y:S01]  /*fe70*/  FMUL.FTZ R7, R10, R7 ;  /* 0x000000070a077220 */ /* 0x008fe20000410000 */
[----:B------:R-:W-:-:S02]  /*fe80*/  WARPGROUP.DEPBAR.LE gsb0, 0x0 ;  /* 0x00008000000079c5 */ /* 0x000fc40000010000 */
[----:B------:R-:W-:Y:S05]  /*fe90*/  @!P0 BRA `(.L_x_1289) ;  /* 0x0000000000048947 */ /* 0x000fea0003800000 */
[----:B------:R-:W-:Y:S01]  /*fea0*/  BPT.TRAP 0x1 ;  /* 0x000000040000795c */ /* 0x000fe20000300000 */
.L_x_1289:
        /* <DEDUP_REMOVED lines=106> */
.L_x_1215:
[----:B------:R-:W0:Y:S01]  /*10550*/  S2R R6, SR_CgaCtaId ;  /* 0x0000000000067919 */ /* 0x000e220000008800 */
[----:B------:R-:W-:Y:S01]  /*10560*/  MOV R3, 0x400 ;  /* 0x0000040000037802 */ /* 0x000fe20000000f00 */
[----:B------:R-:W-:Y:S01]  /*10570*/  BSSY B0, `(.L_x_1290) ;  /* 0x000030c000007945 */ /* 0x000fe20003800000 */
[----:B------:R-:W-:Y:S02]  /*10580*/  BAR.SYNC.DEFER_BLOCKING 0x5, 0x180 ;  /* 0x0146000000007b1d */ /* 0x000fe40000010000 */
[----:B0-----:R-:W-:-:S05]  /*10590*/  LEA R3, R6, R3, 0x18 ;  /* 0x0000000306037211 */ /* 0x001fca00078ec0ff */
[----:B------:R-:W0:Y:S02]  /*105a0*/  LDS.128 R36, [R3+0x2a8d0] ;  /* 0x02a8d00003247984 */ /* 0x000e240000000c00 */
[----:B0-----:R-:W-:Y:S02]  /*105b0*/  R2UR UR5, R37 ;  /* 0x00000000250572ca */ /* 0x001fe400000e0000 */
[----:B------:R-:W-:Y:S02]  /*105c0*/  R2UR UR49, R38 ;  /* 0x00000000263172ca */ /* 0x000fe400000e0000 */
        /* <DEDUP_REMOVED lines=9> */
[----:B------:R-:W0:Y:S01]  /*10660*/  S2R R36, SR_SWINHI ;  /* 0x0000000000247919 */ /* 0x000e220000002f00 */
[----:B------:R-:W-:Y:S01]  /*10670*/  F2FP.BF16.F32.PACK_AB R118, R118, R5 ;  /* 0x000000057676723e */ /* 0x000fe200000010ff */
[----:B------:R-:W-:Y:S02]  /*10680*/  ULDC.64 UR6, c[0x0][0xc00] ;  /* 0x0003000000067ab9 */ /* 0x000fe40000000a00 */
[----:B------:R1:W2:Y:S01]  /*10690*/  LDG.E.CONSTANT R6, desc[UR52][R6.64] ;  /* 0x0000003406067981 */ /* 0x0002a2000c1e9900 */
[----:B------:R-:W-:Y:S01]  /*106a0*/  F2FP.BF16.F32.PACK_AB R119, R119, R4 ;  /* 0x000000047777723e */ /* 0x000fe200000010ff */
[----:B------:R-:W-:Y:S01]  /*106b0*/  UISETP.NE.U32.AND UP0, UPT, UR6, URZ, UPT ;  /* 0x0000003f0600728c */ /* 0x000fe2000bf05070 */
[----:B------:R-:W-:Y:S02]  /*106c0*/  F2FP.BF16.F32.PACK_AB R52, R52, R121 ;  /* 0x000000793434723e */ /* 0x000fe400000010ff */
[----:B------:R-:W-:Y:S01]  /*106d0*/  F2FP.BF16.F32.PACK_AB R53, R53, R120 ;  /* 0x000000783535723e */ /* 0x000fe200000010ff */
[----:B------:R-:W-:Y:S01]  /*106e0*/  UISETP.NE.AND.EX UP0, UPT, UR7, URZ, UPT, UP0 ;  /* 0x0000003f0700728c */ /* 0x000fe2000bf05300 */
[----:B------:R-:W-:-:S02]  /*106f0*/  F2FP.BF16.F32.PACK_AB R26, R87, R26 ;  /* 0x0000001a571a723e */ /* 0x000fc400000010ff */
[----:B------:R-:W-:Y:S01]  /*10700*/  F2FP.BF16.F32.PACK_AB R11, R110, R11 ;  /* 0x0000000b6e0b723e */ /* 0x000fe200000010ff */
[----:B------:R-:W-:Y:S01]  /*10710*/  ULDC.64 UR6, c[0x0][0xc00] ;  /* 0x0003000000067ab9 */ /* 0x000fe20000000a00 */
[----:B-1----:R-:W-:Y:S01]  /*10720*/  LOP3.LUT P0, R7, R50, 0x3, RZ, 0xc0, !PT ;  /* 0x0000000332077812 */ /* 0x002fe2000780c0ff */
[----:B------:R-:W-:Y:S01]  /*10730*/  UIMAD.WIDE UR6, UR42, 0x4, UR6 ;  /* 0x000000042a0678a5 */ /* 0x000fe2000f8e0206 */
[----:B------:R-:W-:Y:S02]  /*10740*/  F2FP.BF16.F32.PACK_AB R10, R111, R10 ;  /* 0x0000000a6f0a723e */ /* 0x000fe400000010ff */
[----:B------:R-:W-:Y:S02]  /*10750*/  ISETP.EQ.OR P0, PT, R7, 0x3, !P0 ;  /* 0x000000030700780c */ /* 0x000fe40004702670 */
[----:B------:R-:W-:Y:S02]  /*10760*/  F2FP.BF16.F32.PACK_AB R49, R60, R49 ;  /* 0x000000313c31723e */ /* 0x000fe400000010ff */
[----:B------:R-:W-:-:S02]  /*10770*/  F2FP.BF16.F32.PACK_AB R48, R61, R48 ;  /* 0x000000303d30723e */ /* 0x000fc400000010ff */
[----:B------:R-:W-:Y:S02]  /*10780*/  F2FP.BF16.F32.PACK_AB R80, R80, R81 ;  /* 0x000000515050723e */ /* 0x000fe400000010ff */
[----:B------:R-:W-:Y:S02]  /*10790*/  F2FP.BF16.F32.PACK_AB R73, R72, R73 ;  /* 0x000000494849723e */ /* 0x000fe400000010ff */
[----:B------:R-:W-:Y:S02]  /*107a0*/  F2FP.BF16.F32.PACK_AB R46, R55, R46 ;  /* 0x0000002e372e723e */ /* 0x000fe400000010ff */
[----:B------:R-:W-:Y:S02]  /*107b0*/  F2FP.BF16.F32.PACK_AB R45, R68, R45 ;  /* 0x0000002d442d723e */ /* 0x000fe400000010ff */
[----:B------:R-:W-:Y:S02]  /*107c0*/  MOV R4, R3 ;  /* 0x0000000300047202 */ /* 0x000fe40000000f00 */
[----:B0-----:R-:W-:-:S02]  /*107d0*/  MOV R5, R36 ;  /* 0x0000002400057202 */ /* 0x001fc40000000f00 */
[----:B------:R-:W-:Y:S02]  /*107e0*/  F2FP.BF16.F32.PACK_AB R44, R69, R44 ;  /* 0x0000002c452c723e */ /* 0x000fe400000010ff */
[----:B------:R-:W-:Y:S01]  /*107f0*/  SEL R55, R52, R53, P0 ;  /* 0x0000003534377207 */ /* 0x000fe20000000000 */
[----:B------:R-:W-:Y:S01]  /*10800*/  IMAD.WIDE R36, R204, 0x2, R4 ;  /* 0x00000002cc247825 */ /* 0x000fe200078e0204 */
[----:B------:R-:W-:Y:S02]  /*10810*/  SEL R81, R11, R10, P0 ;  /* 0x0000000a0b517207 */ /* 0x000fe40000000000 */
[----:B------:R-:W-:Y:S02]  /*10820*/  SEL R72, R10, R11, P0 ;  /* 0x0000000b0a487207 */ /* 0x000fe40000000000 */
[----:B------:R-:W-:Y:S02]  /*10830*/  IADD3 R87, P5, R36, 0x40, RZ ;  /* 0x0000004024577810 */ /* 0x000fe40007fbe0ff */
[----:B------:R-:W-:-:S02]  /*10840*/  SEL R52, R53, R52, P0 ;  /* 0x0000003435347207 */ /* 0x000fc40000000000 */
[----:B------:R-:W-:Y:S02]  /*10850*/  LOP3.LUT R10, R87, 0x380, RZ, 0xc0, !PT ;  /* 0x00000380570a7812 */ /* 0x000fe400078ec0ff */
[----:B------:R-:W-:Y:S02]  /*10860*/  F2FP.BF16.F32.PACK_AB R41, R76, R41 ;  /* 0x000000294c29723e */ /* 0x000fe400000010ff */
[----:B------:R-:W-:Y:S02]  /*10870*/  F2FP.BF16.F32.PACK_AB R40, R77, R40 ;  /* 0x000000284d28723e */ /* 0x000fe400000010ff */
[----:B------:R-:W-:Y:S02]  /*10880*/  SEL R53, R49, R48, P0 ;  /* 0x0000003031357207 */ /* 0x000fe40000000000 */
[----:B------:R-:W-:Y:S02]  /*10890*/  F2FP.BF16.F32.PACK_AB R32, R85, R32 ;  /* 0x000000205520723e */ /* 0x000fe400000010ff */
[----:B------:R-:W-:-:S02]  /*108a0*/  F2FP.BF16.F32.PACK_AB R9, R116, R9 ;  /* 0x000000097409723e */ /* 0x000fc400000010ff */
[----:B------:R-:W-:Y:S02]  /*108b0*/  F2FP.BF16.F32.PACK_AB R8, R117, R8 ;  /* 0x000000087508723e */ /* 0x000fe400000010ff */
[----:B------:R-:W-:Y:S02]  /*108c0*/  SEL R48, R48, R49, P0 ;  /* 0x0000003130307207 */ /* 0x000fe40000000000 */
[----:B------:R-:W-:Y:S02]  /*108d0*/  F2FP.BF16.F32.PACK_AB R96, R89, R96 ;  /* 0x000000605960723e */ /* 0x000fe400000010ff */
[----:B------:R-:W-:Y:S02]  /*108e0*/  F2FP.BF16.F32.PACK_AB R64, R64, R65 ;  /* 0x000000414040723e */ /* 0x000fe400000010ff */
[----:B------:R-:W-:Y:S02]  /*108f0*/  F2FP.BF16.F32.PACK_AB R57, R56, R57 ;  /* 0x000000393839723e */ /* 0x000fe400000010ff */
[----:B------:R-:W-:-:S02]  /*10900*/  F2FP.BF16.F32.PACK_AB R33, R84, R33 ;  /* 0x000000215421723e */ /* 0x000fc400000010ff */
[----:B------:R-:W-:Y:S02]  /*10910*/  F2FP.BF16.F32.PACK_AB R13, R108, R13 ;  /* 0x0000000d6c0d723e */ /* 0x000fe400000010ff */
[----:B------:R-:W-:Y:S02]  /*10920*/  F2FP.BF16.F32.PACK_AB R12, R109, R12 ;  /* 0x0000000c6d0c723e */ /* 0x000fe400000010ff */
[----:B------:R-:W-:Y:S02]  /*10930*/  SEL R49, R45, R44, P0 ;  /* 0x0000002c2d317207 */ /* 0x000fe40000000000 */
[----:B------:R-:W-:Y:S02]  /*10940*/  IADD3 R85, P4, R36, 0x20, RZ ;  /* 0x0000002024557810 */ /* 0x000fe40007f9e0ff */
[----:B------:R-:W-:Y:S02]  /*10950*/  F2FP.BF16.F32.PACK_AB R28, R93, R28 ;  /* 0x0000001c5d1c723e */ /* 0x000fe400000010ff */
[----:B------:R-:W-:-:S02]  /*10960*/  SEL R44, R44, R45, P0 ;  /* 0x0000002d2c2c7207 */ /* 0x000fc40000000000 */
[----:B------:R-:W-:Y:S02]  /*10970*/  IADD3 R89, P6, R36, 0x60, RZ ;  /* 0x0000006024597810 */ /* 0x000fe40007fde0ff */
[----:B------:R-:W-:Y:S02]  /*10980*/  SHF.R.U64 R10, R10, 0x3, RZ ;  /* 0x000000030a0a7819 */ /* 0x000fe400000012ff */
[----:B------:R-:W-:Y:S02]  /*10990*/  F2FP.BF16.F32.PACK_AB R47, R54, R47 ;  /* 0x0000002f362f723e */ /* 0x000fe400000010ff */
[----:B------:R-:W-:Y:S02]  /*109a0*/  SEL R45, R41, R40, P0 ;  /* 0x00000028292d7207 */ /* 0x000fe40000000000 */
[----:B------:R-:W-:Y:S02]  /*109b0*/  IADD3 R93, P2, R36, 0x4020, RZ ;  /* 0x00004020245d7810 */ /* 0x000fe40007f5e0ff */
[----:B------:R-:W-:-:S02]  /*109c0*/  F2FP.BF16.F32.PACK_AB R42, R63, R42 ;  /* 0x0000002a3f2a723e */ /* 0x000fc400000010ff */
[----:B------:R-:W-:Y:S02]  /*109d0*/  F2FP.BF16.F32.PACK_AB R34, R71, R34 ;  /* 0x000000224722723e */ /* 0x000fe400000010ff */
[----:B------:R-:W-:Y:S02]  /*109e0*/  SEL R40, R40, R41, P0 ;  /* 0x0000002928287207 */ /* 0x000fe40000000000 */
[----:B------:R-:W-:Y:S02]  /*109f0*/  SEL R65, R9, R8, P0 ;  /* 0x0000000809417207 */ /* 0x000fe40000000000 */
[----:B------:R-:W-:Y:S02]  /*10a00*/  SEL R58, R8, R9, P0 ;  /* 0x00000009083a7207 */ /* 0x000fe40000000000 */
[----:B------:R-:W-:Y:S02]  /*10a10*/  F2FP.BF16.F32.PACK_AB R43, R62, R43 ;  /* 0x0000002b3e2b723e */ /* 0x000fe400000010ff */
[----:B------:R-:W-:-:S02]  /*10a20*/  SEL R41, R33, R32, P0 ;  /* 0x0000002021297207 */ /* 0x000fc40000000000 */
[----:B------:R-:W-:Y:S01]  /*10a30*/  SEL R38, R32, R33, P0 ;  /* 0x0000002120267207 */ /* 0x000fe20000000000 */
[----:B------:R-:W-:Y:S01]  /*10a40*/  IMAD.X R33, RZ, RZ, R37, P5 ;  /* 0x000000ffff217224 */ /* 0x000fe200028e0625 */
[----:B------:R-:W-:Y:S02]  /*10a50*/  SEL R63, R13, R12, P0 ;  /* 0x0000000c0d3f7207 */ /* 0x000fe40000000000 */
[----:B------:R-:W-:Y:S02]  /*10a60*/  SEL R56, R12, R13, P0 ;  /* 0x0000000d0c387207 */ /* 0x000fe40000000000 */
[----:B------:R-:W-:Y:S02]  /*10a70*/  SEL R71, R64, R57, P0 ;  /* 0x0000003940477207 */ /* 0x000fe40000000000 */
[----:B------:R-:W-:Y:S02]  /*10a80*/  LOP3.LUT R8, R85, 0x380, RZ, 0xc0, !PT ;  /* 0x0000038055087812 */ /* 0x000fe400078ec0ff */
[----:B------:R-:W-:-:S02]  /*10a90*/  F2FP.BF16.F32.PACK_AB R31, R78, R31 ;  /* 0x0000001f4e1f723e */ /* 0x000fc400000010ff */
[----:B------:R-:W-:Y:S02]  /*10aa0*/  F2FP.BF16.F32.PACK_AB R30, R79, R30 ;  /* 0x0000001e4f1e723e */ /* 0x000fe400000010ff */
[----:B------:R-:W-:Y:S02]  /*10ab0*/  SEL R64, R57, R64, P0 ;  /* 0x0000004039407207 */ /* 0x000fe40000000000 */
[----:B------:R-:W-:Y:S02]  /*10ac0*/  LOP3.LUT R12, R89, 0x380, RZ, 0xc0, !PT ;  /* 0x00000380590c7812 */ /* 0x000fe400078ec0ff */
[----:B------:R-:W-:Y:S02]  /*10ad0*/  LOP3.LUT R32, R10, R87, RZ, 0x3c, !PT ;  /* 0x000000570a207212 */ /* 0x000fe400078e3cff */
[----:B------:R-:W-:Y:S02]  /*10ae0*/  F2FP.BF16.F32.PACK_AB R97, R97, R104 ;  /* 0x000000686161723e */ /* 0x000fe400000010ff */
[----:B------:R-:W-:-:S02]  /*10af0*/  F2FP.BF16.F32.PACK_AB R35, R70, R35 ;  /* 0x000000234623723e */ /* 0x000fc400000010ff */
[----:B------:R-:W-:Y:S02]  /*10b00*/  F2FP.BF16.F32.PACK_AB R25, R94, R25 ;  /* 0x000000195e19723e */ /* 0x000fe400000010ff */
[----:B------:R-:W-:Y:S02]  /*10b10*/  F2FP.BF16.F32.PACK_AB R24, R95, R24 ;  /* 0x000000185f18723e */ /* 0x000fe400000010ff */
[----:B------:R-:W-:Y:S02]  /*10b20*/  SEL R57, R47, R46, P0 ;  /* 0x0000002e2f397207 */ /* 0x000fe40000000000 */
[----:B------:R-:W-:Y:S02]  /*10b30*/  LOP3.LUT R10, R93, 0x380, RZ, 0xc0, !PT ;  /* 0x000003805d0a7812 */ /* 0x000fe400078ec0ff */
[----:B------:R-:W-:Y:S02]  /*10b40*/  SEL R69, R80, R73, P0 ;  /* 0x0000004950457207 */ /* 0x000fe40000000000 */
[----:B------:R-:W-:-:S02]  /*10b50*/  SEL R46, R46, R47, P0 ;  /* 0x0000002f2e2e7207 */ /* 0x000fc40000000000 */
[----:B------:R-:W-:Y:S02]  /*10b60*/  SEL R80, R73, R80, P0 ;  /* 0x0000005049507207 */ /* 0x000fe40000000000 */
[----:B------:R-:W-:Y:S02]  /*10b70*/  SEL R47, R43, R42, P0 ;  /* 0x0000002a2b2f7207 */ /* 0x000fe40000000000 */
[----:B------:R-:W-:Y:S02]  /*10b80*/  SHF.R.U64 R8, R8, 0x3, RZ ;  /* 0x0000000308087819 */ /* 0x000fe400000012ff */
[----:B------:R-:W-:Y:S02]  /*10b90*/  SEL R42, R42, R43, P0 ;  /* 0x0000002b2a2a7207 */ /* 0x000fe40000000000 */
[----:B------:R-:W-:Y:S02]  /*10ba0*/  SEL R73, R31, R30, P0 ;  /* 0x0000001e1f497207 */ /* 0x000fe40000000000 */
[----:B------:R-:W-:Y:S01]  /*10bb0*/  SEL R62, R30, R31, P0 ;  /* 0x0000001f1e3e7207 */ /* 0x000fe20000000000 */
[----:B------:R-:W-:Y:S01]  /*10bc0*/  IMAD.X R31, RZ, RZ, R37, P6 ;  /* 0x000000ffff1f7224 */ /* 0x000fe200030e0625 */
[----:B------:R-:W-:-:S02]  /*10bd0*/  IADD3 R91, P1, R36, 0x4000, RZ ;  /* 0x00004000245b7810 */ /* 0x000fc40007f3e0ff */
[----:B------:R-:W-:Y:S02]  /*10be0*/  SHF.R.U64 R12, R12, 0x3, RZ ;  /* 0x000000030c0c7819 */ /* 0x000fe400000012ff */
[----:B------:R-:W-:Y:S02]  /*10bf0*/  F2FP.BF16.F32.PACK_AB R20, R101, R20 ;  /* 0x000000146514723e */ /* 0x000fe400000010ff */
[----:B------:R-:W-:Y:S02]  /*10c00*/  SEL R67, R97, R96, P0 ;  /* 0x0000006061437207 */ /* 0x000fe40000000000 */
[----:B------:R-:W-:Y:S02]  /*10c10*/  SEL R43, R35, R34, P0 ;  /* 0x00000022232b7207 */ /* 0x000fe40000000000 */
[----:B------:R-:W-:Y:S01]  /*10c20*/  SEL R60, R34, R35, P0 ;  /* 0x00000023223c7207 */ /* 0x000fe20000000000 */
[----:B------:R-:W-:Y:S01]  /*10c30*/  IMAD.X R35, RZ, RZ, R37, P4 ;  /* 0x000000ffff237224 */ /* 0x000fe200020e0625 */
[----:B------:R-:W-:-:S02]  /*10c40*/  SEL R77, R25, R24, P0 ;  /* 0x00000018194d7207 */ /* 0x000fc40000000000 */
[----:B------:R-:W-:Y:S01]  /*10c50*/  SEL R68, R24, R25, P0 ;  /* 0x0000001918447207 */ /* 0x000fe20000000000 */
[----:B------:R-:W-:Y:S01]  /*10c60*/  IMAD.X R25, RZ, RZ, R37, P2 ;  /* 0x000000ffff197224 */ /* 0x000fe200010e0625 */
[----:B------:R-:W-:Y:S02]  /*10c70*/  IADD3 R95, P3, R36, 0x4040, RZ ;  /* 0x00004040245f7810 */ /* 0x000fe40007f7e0ff */
[----:B------:R-:W-:Y:S02]  /*10c80*/  SHF.R.U64 R10, R10, 0x3, RZ ;  /* 0x000000030a0a7819 */ /* 0x000fe400000012ff */
[----:B------:R-:W-:Y:S02]  /*10c90*/  F2FP.BF16.F32.PACK_AB R15, R102, R15 ;  /* 0x0000000f660f723e */ /* 0x000fe400000010ff */
[----:B------:R-:W-:Y:S02]  /*10ca0*/  F2FP.BF16.F32.PACK_AB R14, R103, R14 ;  /* 0x0000000e670e723e */ /* 0x000fe400000010ff */
[----:B------:R-:W-:-:S02]  /*10cb0*/  SEL R96, R96, R97, P0 ;  /* 0x0000006160607207 */ /* 0x000fc40000000000 */
[C---:B------:R-:W-:Y:S02]  /*10cc0*/  IADD3 R101, P6, R36.reuse, 0x8020, RZ ;  /* 0x0000802024657810 */ /* 0x040fe40007fde0ff */
[C---:B------:R-:W-:Y:S02]  /*10cd0*/  IADD3 R97, P4, R36.reuse, 0x4060, RZ ;  /* 0x0000406024617810 */ /* 0x040fe40007f9e0ff */
[----:B------:R-:W-:Y:S01]  /*10ce0*/  IADD3 R105, P2, R36, 0x8060, RZ ;  /* 0x0000806024697810 */ /* 0x000fe20007f5e0ff */
[----:B------:R-:W-:Y:S01]  /*10cf0*/  IMAD.X R13, RZ, RZ, R37, P6 ;  /* 0x000000ffff0d7224 */ /* 0x000fe200030e0625 */
[----:B------:R-:W-:Y:S02]  /*10d00*/  LOP3.LUT R34, R8, R85, RZ, 0x3c, !PT ;  /* 0x0000005508227212 */ /* 0x000fe400078e3cff */
[----:B------:R-:W-:Y:S02]  /*10d10*/  F2FP.BF16.F32.PACK_AB R29, R92, R29 ;  /* 0x0000001d5c1d723e */ /* 0x000fe400000010ff */
[----:B------:R-:W-:-:S02]  /*10d20*/  LOP3.LUT R30, R12, R89, RZ, 0x3c, !PT ;  /* 0x000000590c1e7212 */ /* 0x000fc400078e3cff */
[----:B------:R-:W-:Y:S02]  /*10d30*/  LOP3.LUT R8, R91, 0x380, RZ, 0xc0, !PT ;  /* 0x000003805b087812 */ /* 0x000fe400078ec0ff */
[----:B------:R-:W-:Y:S02]  /*10d40*/  LOP3.LUT R12, R95, 0x380, RZ, 0xc0, !PT ;  /* 0x000003805f0c7812 */ /* 0x000fe400078ec0ff */
[----:B------:R-:W-:Y:S02]  /*10d50*/  LOP3.LUT R24, R10, R93, RZ, 0x3c, !PT ;  /* 0x0000005d0a187212 */ /* 0x000fe400078e3cff */
[----:B------:R-:W-:Y:S02]  /*10d60*/  SEL R79, R15, R14, P0 ;  /* 0x0000000e0f4f7207 */ /* 0x000fe40000000000 */
[----:B------:R-:W-:Y:S02]  /*10d70*/  SEL R70, R14, R15, P0 ;  /* 0x0000000f0e467207 */ /* 0x000fe40000000000 */
[----:B------:R-:W-:-:S02]  /*10d80*/  LOP3.LUT R11, R36, 0x380, RZ, 0xc0, !PT ;  /* 0x00000380240b7812 */ /* 0x000fc400078ec0ff */
[----:B------:R-:W-:Y:S02]  /*10d90*/  LOP3.LUT R10, R101, 0x380, RZ, 0xc0, !PT ;  /* 0x00000380650a7812 */ /* 0x000fe400078ec0ff */
[----:B------:R-:W-:Y:S02]  /*10da0*/  LOP3.LUT R14, R97, 0x380, RZ, 0xc0, !PT ;  /* 0x00000380610e7812 */ /* 0x000fe400078ec0ff */
[----:B------:R-:W-:Y:S02]  /*10db0*/  LOP3.LUT R76, R105, 0x380, RZ, 0xc0, !PT ;  /* 0x00000380694c7812 */ /* 0x000fe400078ec0ff */
[----:B------:R-:W-:Y:S02]  /*10dc0*/  F2FP.BF16.F32.PACK_AB R27, R86, R27 ;  /* 0x0000001b561b723e */ /* 0x000fe400000010ff */
[----:B------:R-:W-:Y:S02]  /*10dd0*/  SEL R59, R29, R28, P0 ;  /* 0x0000001c1d3b7207 */ /* 0x000fe40000000000 */
[----:B------:R-:W-:Y:S01]  /*10de0*/  SEL R50, R28, R29, P0 ;  /* 0x0000001d1c327207 */ /* 0x000fe20000000000 */
[----:B------:R-:W-:Y:S01]  /*10df0*/  IMAD.X R29, RZ, RZ, R37, P1 ;  /* 0x000000ffff1d7224 */ /* 0x000fe200008e0625 */
[----:B------:R-:W-:-:S02]  /*10e00*/  SHF.R.U64 R8, R8, 0x3, RZ ;  /* 0x0000000308087819 */ /* 0x000fc400000012ff */
[----:B------:R-:W-:Y:S02]  /*10e10*/  F2FP.BF16.F32.PACK_AB R21, R100, R21 ;  /* 0x000000156415723e */ /* 0x000fe400000010ff */
[----:B------:R-:W-:Y:S02]  /*10e20*/  IADD3 R99, P5, R36, 0x8000, RZ ;  /* 0x0000800024637810 */ /* 0x000fe40007fbe0ff */
[----:B------:R-:W-:Y:S02]  /*10e30*/  SHF.R.U64 R12, R12, 0x3, RZ ;  /* 0x000000030c0c7819 */ /* 0x000fe400000012ff */
[----:B------:R-:W-:Y:S01]  /*10e40*/  IADD3 R103, P1, R36, 0x8040, RZ ;  /* 0x0000804024677810 */ /* 0x000fe20007f3e0ff */
[--C-:B------:R-:W-:Y:S01]  /*10e50*/  IMAD.X R15, RZ, RZ, R37.reuse, P5 ;  /* 0x000000ffff0f7224 */ /* 0x100fe200028e0625 */
[----:B------:R-:W-:Y:S02]  /*10e60*/  SHF.R.U64 R11, R11, 0x3, RZ ;  /* 0x000000030b0b7819 */ /* 0x000fe400000012ff */
[----:B------:R-:W-:Y:S01]  /*10e70*/  SHF.R.U64 R10, R10, 0x3, RZ ;  /* 0x000000030a0a7819 */ /* 0x000fe200000012ff */
[----:B------:R-:W-:Y:S01]  /*10e80*/  IMAD.X R9, RZ, RZ, R37, P1 ;  /* 0x000000ffff097224 */ /* 0x000fe200008e0625 */
[----:B------:R-:W-:-:S02]  /*10e90*/  SHF.R.U64 R14, R14, 0x3, RZ ;  /* 0x000000030e0e7819 */ /* 0x000fc400000012ff */
[----:B------:R-:W-:Y:S02]  /*10ea0*/  SHF.R.U64 R76, R76, 0x3, RZ ;  /* 0x000000034c4c7819 */ /* 0x000fe400000012ff */
[----:B------:R-:W-:Y:S02]  /*10eb0*/  F2FP.BF16.F32.PACK_AB R132, R132, R133 ;  /* 0x000000858484723e */ /* 0x000fe400000010ff */
[----:B------:R-:W-:Y:S02]  /*10ec0*/  F2FP.BF16.F32.PACK_AB R131, R130, R131 ;  /* 0x000000838283723e */ /* 0x000fe400000010ff */
[----:B------:R-:W-:Y:S02]  /*10ed0*/  SEL R75, R27, R26, P0 ;  /* 0x0000001a1b4b7207 */ /* 0x000fe40000000000 */
[----:B------:R-:W-:Y:S01]  /*10ee0*/  SEL R66, R26, R27, P0 ;  /* 0x0000001b1a427207 */ /* 0x000fe20000000000 */
[----:B------:R-:W-:Y:S01]  /*10ef0*/  IMAD.X R27, RZ, RZ, R37, P3 ;  /* 0x000000ffff1b7224 */ /* 0x000fe200018e0625 */
[----:B------:R-:W-:-:S02]  /*10f00*/  LOP3.LUT R28, R8, R91, RZ, 0x3c, !PT ;  /* 0x0000005b081c7212 */ /* 0x000fc400078e3cff */
[----:B------:R-:W-:Y:S02]  /*10f10*/  SEL R61, R21, R20, P0 ;  /* 0x00000014153d7207 */ /* 0x000fe40000000000 */
[----:B------:R-:W-:Y:S01]  /*10f20*/  SEL R54, R20, R21, P0 ;  /* 0x0000001514367207 */ /* 0x000fe20000000000 */
[--C-:B------:R-:W-:Y:S01]  /*10f30*/  IMAD.X R21, RZ, RZ, R37.reuse, P4 ;  /* 0x000000ffff157224 */ /* 0x100fe200020e0625 */
[----:B------:R-:W-:Y:S02]  /*10f40*/  LOP3.LUT R26, R12, R95, RZ, 0x3c, !PT ;  /* 0x0000005f0c1a7212 */ /* 0x000fe400078e3cff */
[----:B------:R-:W-:Y:S02]  /*10f50*/  LOP3.LUT R8, R99, 0x380, RZ, 0xc0, !PT ;  /* 0x0000038063087812 */ /* 0x000fe400078ec0ff */
[----:B------:R-:W-:Y:S01]  /*10f60*/  LOP3.LUT R36, R11, R36, RZ, 0x3c, !PT ;  /* 0x000000240b247212 */ /* 0x000fe200078e3cff */
[----:B------:R-:W-:Y:S01]  /*10f70*/  IMAD.X R11, RZ, RZ, R37, P2 ;  /* 0x000000ffff0b7224 */ /* 0x000fe200010e0625 */
[----:B------:R-:W-:-:S02]  /*10f80*/  LOP3.LUT R74, R103, 0x380, RZ, 0xc0, !PT ;  /* 0x00000380674a7812 */ /* 0x000fc400078ec0ff */
[----:B------:R-:W-:Y:S02]  /*10f90*/  LOP3.LUT R12, R10, R101, RZ, 0x3c, !PT ;  /* 0x000000650a0c7212 */ /* 0x000fe400078e3cff */
[----:B------:R-:W-:Y:S02]  /*10fa0*/  LOP3.LUT R20, R14, R97, RZ, 0x3c, !PT ;  /* 0x000000610e147212 */ /* 0x000fe400078e3cff */
[----:B------:R-:W-:Y:S02]  /*10fb0*/  LOP3.LUT R10, R76, R105, RZ, 0x3c, !PT ;  /* 0x000000694c0a7212 */ /* 0x000fe400078e3cff */
[----:B------:R-:W-:Y:S02]  /*10fc0*/  SEL R7, R132, R131, P0 ;  /* 0x0000008384077207 */ /* 0x000fe40000000000 */
[----:B------:R-:W-:Y:S02]  /*10fd0*/  SHF.R.U64 R8, R8, 0x3, RZ ;  /* 0x0000000308087819 */ /* 0x000fe400000012ff */
[----:B------:R-:W-:-:S02]  /*10fe0*/  SHF.R.U64 R74, R74, 0x3, RZ ;  /* 0x000000034a4a7819 */ /* 0x000fc400000012ff */
[----:B------:R-:W-:Y:S02]  /*10ff0*/  F2FP.BF16.F32.PACK_AB R128, R128, R129 ;  /* 0x000000818080723e */ /* 0x000fe400000010ff */
[----:B------:R-:W-:Y:S02]  /*11000*/  F2FP.BF16.F32.PACK_AB R127, R126, R127 ;  /* 0x0000007f7e7f723e */ /* 0x000fe400000010ff */
[----:B------:R-:W-:Y:S02]  /*11010*/  MOV R82, R20 ;  /* 0x0000001400527202 */ /* 0x000fe40000000f00 */
[----:B------:R-:W-:Y:S02]  /*11020*/  F2FP.BF16.F32.PACK_AB R124, R124, R125 ;  /* 0x0000007d7c7c723e */ /* 0x000fe400000010ff */
[----:B------:R-:W-:Y:S02]  /*11030*/  F2FP.BF16.F32.PACK_AB R123, R122, R123 ;  /* 0x0000007b7a7b723e */ /* 0x000fe400000010ff */
[----:B------:R-:W-:-:S02]  /*11040*/  MOV R21, R10 ;  /* 0x0000000a00157202 */ /* 0x000fc40000000f00 */
[----:B------:R-:W-:Y:S02]  /*11050*/  LOP3.LUT R14, R8, R99, RZ, 0x3c, !PT ;  /* 0x00000063080e7212 */ /* 0x000fe400078e3cff */
[----:B------:R-:W-:Y:S02]  /*11060*/  SEL R132, R131, R132, P0 ;  /* 0x0000008483847207 */ /* 0x000fe40000000000 */
[----:B------:R-:W-:Y:S02]  /*11070*/  LOP3.LUT R8, R74, R103, RZ, 0x3c, !PT ;  /* 0x000000674a087212 */ /* 0x000fe400078e3cff */
[----:B------:R-:W-:Y:S02]  /*11080*/  SEL R39, R128, R127, P0 ;  /* 0x0000007f80277207 */ /* 0x000fe40000000000 */
[----:B------:R-:W-:Y:S02]  /*11090*/  SEL R128, R127, R128, P0 ;  /* 0x000000807f807207 */ /* 0x000fe40000000000 */
[----:B------:R-:W-:-:S02]  /*110a0*/  SEL R51, R124, R123, P0 ;  /* 0x0000007b7c337207 */ /* 0x000fc40000000000 */
[----:B------:R-:W-:Y:S02]  /*110b0*/  SEL R124, R123, R124, P0 ;  /* 0x0000007c7b7c7207 */ /* 0x000fe40000000000 */
[----:B------:R-:W-:Y:S02]  /*110c0*/  MOV R74, R8 ;  /* 0x00000008004a7202 */ /* 0x000fe40000000f00 */
[----:B------:R-:W-:Y:S02]  /*110d0*/  SEL R83, R118, R119, P0 ;  /* 0x0000007776537207 */ /* 0x000fe40000000000 */
[----:B------:R-:W-:Y:S02]  /*110e0*/  SEL R118, R119, R118, P0 ;  /* 0x0000007677767207 */ /* 0x000fe40000000000 */
[----:B------:R-:W-:Y:S02]  /*110f0*/  MOV R90, R36 ;  /* 0x00000024005a7202 */ /* 0x000fe40000000f00 */
[----:B------:R-:W-:Y:S01]  /*11100*/  MOV R78, R14 ;  /* 0x0000000e004e7202 */ /* 0x000fe20000000f00 */
[----:B--2---:R0:W-:Y:S01]  /*11110*/  SHFL.IDX PT, R10, R7, R6, 0x1c1f ;  /* 0x001c1f06070a7589 */ /* 0x0041e200000e0000 */
[----:B------:R-:W-:-:S02]  /*11120*/  MOV R76, R12 ;  /* 0x0000000c004c7202 */ /* 0x000fc40000000f00 */
[----:B------:R-:W-:Y:S01]  /*11130*/  MOV R89, R34 ;  /* 0x0000002200597202 */ /* 0x000fe20000000f00 */
[----:B------:R-:W-:Y:S01]  /*11140*/  SHFL.IDX PT, R67, R67, R6, 0x1c1f ;  /* 0x001c1f0643437589 */ /* 0x000fe200000e0000 */
[----:B------:R-:W-:Y:S02]  /*11150*/  MOV R85, R24 ;  /* 0x0000001800557202 */ /* 0x000fe40000000f00 */
[----:B------:R-:W-:Y:S01]  /*11160*/  MOV R84, R26 ;  /* 0x0000001a00547202 */ /* 0x000fe20000000f00 */
[----:B------:R-:W-:Y:S01]  /*11170*/  SHFL.IDX PT, R39, R39, R6, 0x1c1f ;  /* 0x001c1f0627277589 */ /* 0x000fe200000e0000 */
[----:B------:R-:W-:Y:S02]  /*11180*/  MOV R88, R32 ;  /* 0x0000002000587202 */ /* 0x000fe40000000f00 */
[----:B0-----:R-:W-:Y:S01]  /*11190*/  LOP3.LUT R7, R6, 0x2, RZ, 0x3c, !PT ;  /* 0x0000000206077812 */ /* 0x001fe200078e3cff */
[----:B------:R-:W-:Y:S01]  /*111a0*/  SHFL.IDX PT, R69, R69, R6, 0x1c1f ;  /* 0x001c1f0645457589 */ /* 0x000fe200000e0000 */
[----:B------:R-:W-:-:S02]  /*111b0*/  MOV R87, R30 ;  /* 0x0000001e00577202 */ /* 0x000fc40000000f00 */
[----:B------:R-:W-:Y:S01]  /*111c0*/  MOV R86, R28 ;  /* 0x0000001c00567202 */ /* 0x000fe20000000f00 */
[----:B------:R-:W0:Y:S01]  /*111d0*/  SHFL.IDX PT, R9, R132, R7, 0x1c1f ;  /* 0x001c1f0784097589 */ /* 0x000e2200000e0000 */
[----:B------:R-:W-:-:S03]  /*111e0*/  PLOP3.LUT P2, PT, PT, PT, UP0, 0x80, 0x0 ;  /* 0x000000000000781c */ /* 0x000fc60003f4f008 */
[----:B------:R-:W1:Y:S04]  /*111f0*/  SHFL.IDX PT, R96, R96, R7, 0x1c1f ;  /* 0x001c1f0760607589 */ /* 0x000e6800000e0000 */
[----:B------:R-:W2:Y:S04]  /*11200*/  SHFL.IDX PT, R128, R128, R7, 0x1c1f ;  /* 0x001c1f0780807589 */ /* 0x000ea800000e0000 */
[----:B------:R-:W3:Y:S04]  /*11210*/  SHFL.IDX PT, R80, R80, R7, 0x1c1f ;  /* 0x001c1f0750507589 */ /* 0x000ee800000e0000 */
[----:B------:R-:W-:Y:S04]  /*11220*/  SHFL.IDX PT, R51, R51, R6, 0x1c1f ;  /* 0x001c1f0633337589 */ /* 0x000fe800000e0000 */
[----:B------:R-:W-:Y:S04]  /*11230*/  SHFL.IDX PT, R71, R71, R6, 0x1c1f ;  /* 0x001c1f0647477589 */ /* 0x000fe800000e0000 */
[----:B------:R-:W4:Y:S01]  /*11240*/  SHFL.IDX PT, R124, R124, R7, 0x1c1f ;  /* 0x001c1f077c7c7589 */ /* 0x000f2200000e0000 */
[----:B0-----:R-:W-:-:S02]  /*11250*/  SEL R8, R10, R9, P0 ;  /* 0x000000090a087207 */ /* 0x001fc40000000000 */
[----:B------:R-:W-:Y:S01]  /*11260*/  SEL R10, R9, R10, P0 ;  /* 0x0000000a090a7207 */ /* 0x000fe20000000000 */
[----:B------:R-:W0:Y:S01]  /*11270*/  SHFL.IDX PT, R64, R64, R7, 0x1c1f ;  /* 0x001c1f0740407589 */ /* 0x000e2200000e0000 */
[----:B-1----:R-:W-:Y:S02]  /*11280*/  SEL R9, R67, R96, P0 ;  /* 0x0000006043097207 */ /* 0x002fe40000000000 */
[----:B------:R-:W-:Y:S01]  /*11290*/  SEL R11, R96, R67, P0 ;  /* 0x00000043600b7207 */ /* 0x000fe20000000000 */
[----:B------:R-:W-:Y:S01]  /*112a0*/  SHFL.IDX PT, R55, R55, R6, 0x1c1f ;  /* 0x001c1f0637377589 */ /* 0x000fe200000e0000 */
[----:B--2---:R-:W-:Y:S02]  /*112b0*/  SEL R12, R39, R128, P0 ;  /* 0x00000080270c7207 */ /* 0x004fe40000000000 */
[----:B------:R-:W-:Y:S01]  /*112c0*/  SEL R14, R128, R39, P0 ;  /* 0x00000027800e7207 */ /* 0x000fe20000000000 */
[----:B------:R-:W-:Y:S01]  /*112d0*/  SHFL.IDX PT, R57, R57, R6, 0x1c1f ;  /* 0x001c1f0639397589 */ /* 0x000fe200000e0000 */
[----:B---3--:R-:W-:-:S02]  /*112e0*/  SEL R13, R69, R80, P0 ;  /* 0x00000050450d7207 */ /* 0x008fc40000000000 */
[----:B------:R-:W-:Y:S01]  /*112f0*/  SEL R15, R80, R69, P0 ;  /* 0x00000045500f7207 */ /* 0x000fe20000000000 */
[----:B------:R-:W1:Y:S04]  /*11300*/  SHFL.IDX PT, R52, R52, R7, 0x1c1f ;  /* 0x001c1f0734347589 */ /* 0x000e6800000e0000 */
[----:B------:R-:W2:Y:S04]  /*11310*/  SHFL.IDX PT, R46, R46, R7, 0x1c1f ;  /* 0x001c1f072e2e7589 */ /* 0x000ea800000e0000 */
[----:B------:R-:W-:Y:S01]  /*11320*/  SHFL.IDX PT, R53, R53, R6, 0x1c1f ;  /* 0x001c1f0635357589 */ /* 0x000fe200000e0000 */
[----:B----4-:R-:W-:-:S02]  /*11330*/  SEL R24, R51, R124, P0 ;  /* 0x0000007c33187207 */ /* 0x010fc40000000000 */
[----:B------:R-:W-:Y:S01]  /*11340*/  SEL R26, R124, R51, P0 ;  /* 0x000000337c1a7207 */ /* 0x000fe20000000000 */
[----:B------:R-:W-:Y:S01]  /*11350*/  SHFL.IDX PT, R47, R47, R6, 0x1c1f ;  /* 0x001c1f062f2f7589 */ /* 0x000fe200000e0000 */
[----:B0-----:R-:W-:Y:S02]  /*11360*/  SEL R25, R71, R64, P0 ;  /* 0x0000004047197207 */ /* 0x001fe40000000000 */
[----:B------:R-:W-:Y:S01]  /*11370*/  SEL R27, R64, R71, P0 ;  /* 0x00000047401b7207 */ /* 0x000fe20000000000 */
[----:B------:R-:W0:Y:S04]  /*11380*/  SHFL.IDX PT, R48, R48, R7, 0x1c1f ;  /* 0x001c1f0730307589 */ /* 0x000e2800000e0000 */
[----:B------:R-:W3:Y:S04]  /*11390*/  SHFL.IDX PT, R42, R42, R7, 0x1c1f ;  /* 0x001c1f072a2a7589 */ /* 0x000ee800000e0000 */
[----:B------:R-:W-:Y:S01]  /*113a0*/  SHFL.IDX PT, R49, R49, R6, 0x1c1f ;  /* 0x001c1f0631317589 */ /* 0x000fe200000e0000 */
[----:B-1----:R-:W-:-:S02]  /*113b0*/  SEL R28, R55, R52, P0 ;  /* 0x00000034371c7207 */ /* 0x002fc40000000000 */
[----:B------:R-:W-:Y:S01]  /*113c0*/  SEL R30, R52, R55, P0 ;  /* 0x00000037341e7207 */ /* 0x000fe20000000000 */
[----:B------:R-:W-:Y:S01]  /*113d0*/  SHFL.IDX PT, R43, R43, R6, 0x1c1f ;  /* 0x001c1f062b2b7589 */ /* 0x000fe200000e0000 */
[----:B--2---:R-:W-:Y:S02]  /*113e0*/  SEL R29, R57, R46, P0 ;  /* 0x0000002e391d7207 */ /* 0x004fe40000000000 */
[----:B------:R-:W-:Y:S01]  /*113f0*/  SEL R31, R46, R57, P0 ;  /* 0x000000392e1f7207 */ /* 0x000fe20000000000 */
[----:B------:R-:W1:Y:S04]  /*11400*/  SHFL.IDX PT, R44, R44, R7, 0x1c1f ;  /* 0x001c1f072c2c7589 */ /* 0x000e6800000e0000 */
[----:B------:R-:W2:Y:S01]  /*11410*/  SHFL.IDX PT, R60, R60, R7, 0x1c1f ;  /* 0x001c1f073c3c7589 */ /* 0x000ea200000e0000 */
[----:B------:R-:W-:Y:S01]  /*11420*/  BAR.SYNC.DEFER_BLOCKING 0x1, 0x100 ;  /* 0x0044000000007b1d */ /* 0x000fe20000010000 */
[----:B0-----:R-:W-:-:S02]  /*11430*/  SEL R32, R53, R48, P0 ;  /* 0x0000003035207207 */ /* 0x001fc40000000000 */
[----:B------:R-:W-:Y:S02]  /*11440*/  SEL R34, R48, R53, P0 ;  /* 0x0000003530227207 */ /* 0x000fe40000000000 */
[----:B---3--:R-:W-:Y:S02]  /*11450*/  SEL R33, R47, R42, P0 ;  /* 0x0000002a2f217207 */ /* 0x008fe40000000000 */
[----:B------:R-:W-:Y:S01]  /*11460*/  SEL R35, R42, R47, P0 ;  /* 0x0000002f2a237207 */ /* 0x000fe20000000000 */
[----:B------:R-:W-:Y:S04]  /*11470*/  SHFL.IDX PT, R45, R45, R6, 0x1c1f ;  /* 0x001c1f062d2d7589 */ /* 0x000fe800000e0000 */
[----:B------:R-:W-:Y:S04]  /*11480*/  SHFL.IDX PT, R73, R73, R6, 0x1c1f ;  /* 0x001c1f0649497589 */ /* 0x000fe800000e0000 */
[----:B------:R-:W-:Y:S01]  /*11490*/  SHFL.IDX PT, R40, R40, R7, 0x1c1f ;  /* 0x001c1f0728287589 */ /* 0x000fe200000e0000 */
[----:B-1----:R-:W-:-:S03]  /*114a0*/  SEL R36, R49, R44, P0 ;  /* 0x0000002c31247207 */ /* 0x002fc60000000000 */
[----:B------:R-:W-:Y:S01]  /*114b0*/  SHFL.IDX PT, R62, R62, R7, 0x1c1f ;  /* 0x001c1f073e3e7589 */ /* 0x000fe200000e0000 */
[----:B--2---:R-:W-:Y:S02]  /*114c0*/  SEL R37, R43, R60, P0 ;  /* 0x0000003c2b257207 */ /* 0x004fe40000000000 */
[----:B------:R-:W-:Y:S01]  /*114d0*/  SEL R39, R60, R43, P0 ;  /* 0x0000002b3c277207 */ /* 0x000fe20000000000 */
[----:B------:R-:W-:Y:S04]  /*114e0*/  SHFL.IDX PT, R41, R41, R6, 0x1c1f ;  /* 0x001c1f0629297589 */ /* 0x000fe800000e0000 */
[----:B------:R-:W-:Y:S04]  /*114f0*/  SHFL.IDX PT, R59, R59, R6, 0x1c1f ;  /* 0x001c1f063b3b7589 */ /* 0x000fe800000e0000 */
[----:B------:R-:W-:Y:S04]  /*11500*/  SHFL.IDX PT, R75, R75, R6, 0x1c1f ;  /* 0x001c1f064b4b7589 */ /* 0x000fe800000e0000 */
[----:B------:R0:W-:Y:S04]  /*11510*/  SHFL.IDX PT, R20, R38, R7, 0x1c1f ;  /* 0x001c1f0726147589 */ /* 0x0001e800000e0000 */
[----:B------:R-:W1:Y:S04]  /*11520*/  SHFL.IDX PT, R50, R50, R7, 0x1c1f ;  /* 0x001c1f0732327589 */ /* 0x000e6800000e0000 */
[----:B------:R-:W-:Y:S01]  /*11530*/  SHFL.IDX PT, R66, R66, R7, 0x1c1f ;  /* 0x001c1f0742427589 */ /* 0x000fe200000e0000 */
[----:B0-----:R-:W-:-:S03]  /*11540*/  SEL R38, R44, R49, P0 ;  /* 0x000000312c267207 */ /* 0x001fc60000000000 */
[----:B------:R-:W-:Y:S04]  /*11550*/  SHFL.IDX PT, R61, R61, R6, 0x1c1f ;  /* 0x001c1f063d3d7589 */ /* 0x000fe800000e0000 */
[----:B------:R-:W-:Y:S04]  /*11560*/  SHFL.IDX PT, R77, R77, R6, 0x1c1f ;  /* 0x001c1f064d4d7589 */ /* 0x000fe800000e0000 */
[----:B------:R-:W0:Y:S04]  /*11570*/  SHFL.IDX PT, R54, R54, R7, 0x1c1f ;  /* 0x001c1f0736367589 */ /* 0x000e2800000e0000 */
[----:B------:R-:W2:Y:S04]  /*11580*/  SHFL.IDX PT, R68, R68, R7, 0x1c1f ;  /* 0x001c1f0744447589 */ /* 0x000ea800000e0000 */
[----:B------:R-:W-:Y:S01]  /*11590*/  SHFL.IDX PT, R79, R79, R6, 0x1c1f ;  /* 0x001c1f064f4f7589 */ /* 0x000fe200000e0000 */
[----:B-1----:R-:W-:-:S02]  /*115a0*/  SEL R48, R59, R50, P0 ;  /* 0x000000323b307207 */ /* 0x002fc40000000000 */
[----:B------:R-:W-:Y:S01]  /*115b0*/  SEL R50, R50, R59, P0 ;  /* 0x0000003b32327207 */ /* 0x000fe20000000000 */
[----:B------:R-:W1:Y:S04]  /*115c0*/  SHFL.IDX PT, R70, R70, R7, 0x1c1f ;  /* 0x001c1f0746467589 */ /* 0x000e6800000e0000 */
[----:B------:R-:W-:Y:S04]  /*115d0*/  SHFL.IDX PT, R63, R63, R6, 0x1c1f ;  /* 0x001c1f063f3f7589 */ /* 0x000fe800000e0000 */
[----:B------:R-:W-:Y:S04]  /*115e0*/  SHFL.IDX PT, R81, R81, R6, 0x1c1f ;  /* 0x001c1f0651517589 */ /* 0x000fe800000e0000 */
[----:B------:R-:W-:Y:S01]  /*115f0*/  SHFL.IDX PT, R56, R56, R7, 0x1c1f ;  /* 0x001c1f0738387589 */ /* 0x000fe200000e0000 */
[----:B0-----:R-:W-:-:S02]  /*11600*/  SEL R52, R61, R54, P0 ;  /* 0x000000363d347207 */ /* 0x001fc40000000000 */
[----:B------:R-:W-:Y:S01]  /*11610*/  SEL R54, R54, R61, P0 ;  /* 0x0000003d36367207 */ /* 0x000fe20000000000 */
[----:B------:R-:W-:Y:S01]  /*11620*/  SHFL.IDX PT, R72, R72, R7, 0x1c1f ;  /* 0x001c1f0748487589 */ /* 0x000fe200000e0000 */
[----:B--2---:R-:W-:Y:S02]  /*11630*/  SEL R49, R77, R68, P0 ;  /* 0x000000444d317207 */ /* 0x004fe40000000000 */
[----:B------:R-:W-:Y:S01]  /*11640*/  SEL R51, R68, R77, P0 ;  /* 0x0000004d44337207 */ /* 0x000fe20000000000 */
[----:B------:R-:W-:Y:S04]  /*11650*/  SHFL.IDX PT, R65, R65, R6, 0x1c1f ;  /* 0x001c1f0641417589 */ /* 0x000fe800000e0000 */
[----:B------:R0:W-:Y:S01]  /*11660*/  SHFL.IDX PT, R83, R83, R6, 0x1c1f ;  /* 0x001c1f0653537589 */ /* 0x0001e200000e0000 */
[----:B-1----:R-:W-:-:S02]  /*11670*/  SEL R53, R79, R70, P0 ;  /* 0x000000464f357207 */ /* 0x002fc40000000000 */
[----:B------:R-:W-:Y:S01]  /*11680*/  SEL R55, R70, R79, P0 ;  /* 0x0000004f46377207 */ /* 0x000fe20000000000 */
[----:B------:R-:W-:Y:S04]  /*11690*/  SHFL.IDX PT, R58, R58, R7, 0x1c1f ;  /* 0x001c1f073a3a7589 */ /* 0x000fe800000e0000 */
[----:B------:R1:W2:Y:S01]  /*116a0*/  SHFL.IDX PT, R118, R118, R7, 0x1c1f ;  /* 0x001c1f0776767589 */ /* 0x0002a200000e0000 */
[----:B0-----:R-:W-:-:S03]  /*116b0*/  IMAD.U32 R6, RZ, RZ, UR6 ;  /* 0x00000006ff067e24 */ /* 0x001fc6000f8e00ff */
[----:B------:R0:W-:Y:S04]  /*116c0*/  STSM.16.M88.4 [R90], R8 ;  /* 0x000000085a007844 */ /* 0x0001e80000000200 */
[----:B------:R3:W-:Y:S01]  /*116d0*/  STSM.16.M88.4 [R89], R12 ;  /* 0x0000000c59007844 */ /* 0x0007e20000000200 */
[----:B-1----:R-:W-:Y:S01]  /*116e0*/  IMAD.U32 R7, RZ, RZ, UR7 ;  /* 0x00000007ff077e24 */ /* 0x002fe2000f8e00ff */
[----:B------:R-:W-:Y:S02]  /*116f0*/  ULDC.64 UR6, c[0x0][0xc08] ;  /* 0x0003020000067ab9 */ /* 0x000fe40000000a00 */
[----:B------:R2:W-:Y:S04]  /*11700*/  STSM.16.M88.4 [R88], R24 ;  /* 0x0000001858007844 */ /* 0x0005e80000000200 */
[----:B------:R-:W-:Y:S01]  /*11710*/  STSM.16.M88.4 [R87], R28 ;  /* 0x0000001c57007844 */ /* 0x000fe20000000200 */
[----:B0-----:R-:W-:-:S03]  /*11720*/  SEL R8, R45, R40, P0 ;  /* 0x000000282d087207 */ /* 0x001fc60000000000 */
[----:B------:R-:W-:Y:S01]  /*11730*/  STSM.16.M88.4 [R86], R32 ;  /* 0x0000002056007844 */ /* 0x000fe20000000200 */
[----:B------:R-:W-:Y:S02]  /*11740*/  SEL R10, R40, R45, P0 ;  /* 0x0000002d280a7207 */ /* 0x000fe40000000000 */
[----:B------:R-:W-:Y:S01]  /*11750*/  SEL R9, R73, R62, P0 ;  /* 0x0000003e49097207 */ /* 0x000fe20000000000 */
[----:B------:R-:W-:Y:S01]  /*11760*/  STSM.16.M88.4 [R85], R36 ;  /* 0x0000002455007844 */ /* 0x000fe20000000200 */
[----:B------:R-:W-:Y:S02]  /*11770*/  SEL R11, R62, R73, P0 ;  /* 0x000000493e0b7207 */ /* 0x000fe40000000000 */
[----:B---3--:R-:W-:Y:S02]  /*11780*/  SEL R12, R41, R20, P0 ;  /* 0x00000014290c7207 */ /* 0x008fe40000000000 */
[----:B------:R-:W-:Y:S01]  /*11790*/  SEL R14, R20, R41, P0 ;  /* 0x00000029140e7207 */ /* 0x000fe20000000000 */
[----:B------:R0:W-:Y:S01]  /*117a0*/  STSM.16.M88.4 [R84], R8 ;  /* 0x0000000854007844 */ /* 0x0001e20000000200 */
[----:B------:R-:W-:-:S02]  /*117b0*/  SEL R13, R75, R66, P0 ;  /* 0x000000424b0d7207 */ /* 0x000fc40000000000 */
[----:B------:R-:W-:Y:S02]  /*117c0*/  SEL R15, R66, R75, P0 ;  /* 0x0000004b420f7207 */ /* 0x000fe40000000000 */
[----:B--2---:R-:W-:Y:S02]  /*117d0*/  SEL R25, R83, R118, P0 ;  /* 0x0000007653197207 */ /* 0x004fe40000000000 */
[----:B------:R-:W-:Y:S01]  /*117e0*/  SEL R27, R118, R83, P0 ;  /* 0x00000053761b7207 */ /* 0x000fe20000000000 */
[----:B------:R-:W-:Y:S01]  /*117f0*/  STSM.16.M88.4 [R82], R12 ;  /* 0x0000000c52007844 */ /* 0x000fe20000000200 */
[----:B------:R-:W-:Y:S02]  /*11800*/  SEL R24, R65, R58, P0 ;  /* 0x0000003a41187207 */ /* 0x000fe40000000000 */
[----:B------:R-:W-:Y:S01]  /*11810*/  SEL R26, R58, R65, P0 ;  /* 0x000000413a1a7207 */ /* 0x000fe20000000000 */
[----:B------:R-:W-:Y:S01]  /*11820*/  STSM.16.M88.4 [R78], R48 ;  /* 0x000000304e007844 */ /* 0x000fe20000000200 */
[----:B0-----:R-:W-:-:S03]  /*11830*/  SEL R8, R63, R56, P0 ;  /* 0x000000383f087207 */ /* 0x001fc60000000000 */
[----:B------:R-:W-:Y:S01]  /*11840*/  STSM.16.M88.4 [R76], R52 ;  /* 0x000000344c007844 */ /* 0x000fe20000000200 */
[----:B------:R-:W-:Y:S02]  /*11850*/  SEL R10, R56, R63, P0 ;  /* 0x0000003f380a7207 */ /* 0x000fe40000000000 */
[----:B------:R-:W-:Y:S01]  /*11860*/  SEL R9, R81, R72, P0 ;  /* 0x0000004851097207 */ /* 0x000fe20000000000 */
[----:B------:R-:W-:Y:S01]  /*11870*/  UISETP.NE.U32.AND UP1, UPT, UR6, URZ, UPT ;  /* 0x0000003f0600728c */ /* 0x000fe2000bf25070 */
[----:B------:R-:W-:Y:S01]  /*11880*/  SEL R11, R72, R81, P0 ;  /* 0x00000051480b7207 */ /* 0x000fe20000000000 */
[----:B------:R-:W-:Y:S01]  /*11890*/  ULDC UR8, c[0x0][0xa88] ;  /* 0x0002a20000087ab9 */ /* 0x000fe20000000800 */
[----:B------:R-:W0:Y:S03]  /*118a0*/  LDC R63, c[0x0][0xbe8] ;  /* 0x0002fa00ff3f7b82 */ /* 0x000e260000000800 */
[----:B------:R1:W-:Y:S04]  /*118b0*/  STSM.16.M88.4 [R74], R8 ;  /* 0x000000084a007844 */ /* 0x0003e80000000200 */
[----:B------:R2:W-:Y:S01]  /*118c0*/  STSM.16.M88.4 [R21], R24 ;  /* 0x0000001815007844 */ /* 0x0005e20000000200 */
[----:B------:R-:W-:Y:S01]  /*118d0*/  BAR.SYNC.DEFER_BLOCKING 0x1, 0x100 ;  /* 0x0044000000007b1d */ /* 0x000fe20000010000 */
[----:B------:R-:W-:-:S06]  /*118e0*/  UISETP.NE.AND.EX UP1, UPT, UR7, URZ, UPT, UP1 ;  /* 0x0000003f0700728c */ /* 0x000fcc000bf25310 */
[----:B------:R-:W-:-:S05]  /*118f0*/  PLOP3.LUT P0, PT, PT, PT, UP1, 0x80, 0x0 ;  /* 0x000000000000781c */ /* 0x000fca0003f0f018 */
[----:B------:R-:W-:Y:S02]  /*11900*/  @UP1 ULDC.64 UR6, c[0x0][0xc08] ;  /* 0x0003020000061ab9 */ /* 0x000fe40000000a00 */
[----:B------:R-:W-:Y:S01]  /*11910*/  @UP1 UIMAD.WIDE UR6, UR42, 0x4, UR6 ;  /* 0x000000042a0618a5 */ /* 0x000fe2000f8e0206 */
[----:B-1----:R-:W-:-:S05]  /*11920*/  IMAD.U32 R10, RZ, RZ, UR8 ;  /* 0x00000008ff0a7e24 */ /* 0x002fca000f8e00ff */
[----:B------:R-:W-:Y:S02]  /*11930*/  IMAD.U32 R8, RZ, RZ, UR6 ;  /* 0x00000006ff087e24 */ /* 0x000fe4000f8e00ff */
[----:B------:R-:W-:Y:S01]  /*11940*/  IMAD.U32 R9, RZ, RZ, UR7 ;  /* 0x00000007ff097e24 */ /* 0x000fe2000f8e00ff */
[----:B------:R-:W3:Y:S01]  /*11950*/  @P2 LDG.E R12, desc[UR52][R6.64] ;  /* 0x00000034060c2981 */ /* 0x000ee2000c1e1900 */
[----:B0-----:R-:W-:Y:S01]  /*11960*/  ISETP.NE.AND P1, PT, R63, 0x1, PT ;  /* 0x000000013f00780c */ /* 0x001fe20003f25270 */
[----:B------:R-:W-:Y:S02]  /*11970*/  UMOV UR4, URZ ;  /* 0x0000003f00047c82 */ /* 0x000fe40008000000 */
[----:B------:R2:W5:Y:S10]  /*11980*/  @P0 LDG.E R10, desc[UR52][R8.64] ;  /* 0x00000034080a0981 */ /* 0x000574000c1e1900 */
[----:B------:R-:W0:Y:S08]  /*11990*/  @P1 LDC R13, c[0x0][0xbec] ;  /* 0x0002fb00ff0d1b82 */ /* 0x000e300000000800 */
[----:B------:R-:W1:Y:S01]  /*119a0*/  @P1 LDC R14, c[0x0][0xbf0] ;  /* 0x0002fc00ff0e1b82 */ /* 0x000e620000000800 */
[----:B---3--:R-:W-:Y:S01]  /*119b0*/  @P2 R2UR UR4, R12 ;  /* 0x000000000c0422ca */ /* 0x008fe200000e0000 */
[----:B012---:R-:W-:-:S14]  /*119c0*/  @P0 BRA `(.L_x_1292) ;  /* 0x0000000000100947 */ /* 0x007fdc0003800000 */
[----:B------:R-:W-:Y:S05]  /*119d0*/  @!P2 BRA `(.L_x_1292) ;  /* 0x00000000000ca947 */ /* 0x000fea0003800000 */
[----:B------:R-:W2:Y:S04]  /*119e0*/  LDG.E R9, desc[UR52][R6.64] ;  /* 0x0000003406097981 */ /* 0x000ea8000c1e1900 */
[----:B-----5:R-:W2:Y:S02]  /*119f0*/  LDG.E R10, desc[UR52][R6.64+0x4] ;  /* 0x00000434060a7981 */ /* 0x020ea4000c1e1900 */
[----:B--2---:R-:W-:-:S07]  /*11a00*/  IMAD.IADD R10, R10, 0x1, -R9 ;  /* 0x000000010a0a7824 */ /* 0x004fce00078e0a09 */
.L_x_1292:
[----:B------:R-:W-:Y:S01]  /*11a10*/  USHF.R.S32.HI UR16, URZ, 0x1f, UR43 ;  /* 0x0000001f3f107899 */ /* 0x000fe2000801142b */
[----:B------:R-:W-:Y:S01]  /*11a20*/  VIADD R12, R17, UR41 ;  /* 0x00000029110c7c36 */ /* 0x000fe20008000000 */
[----:B------:R-:W-:Y:S01]  /*11a30*/  ULDC.64 UR12, c[0x0][0xb90] ;  /* 0x0002e400000c7ab9 */ /* 0x000fe20000000a00 */
[----:B------:R-:W-:Y:S01]  /*11a40*/  USHF.R.S32.HI UR15, URZ, 0x1f, UR42 ;  /* 0x0000001f3f0f7899 */ /* 0x000fe2000801142a */
[----:B------:R-:W-:Y:S01]  /*11a50*/  VIADD R28, R203, UR41 ;  /* 0x00000029cb1c7c36 */ /* 0x000fe20008000000 */
[----:B------:R-:W-:Y:S01]  /*11a60*/  USHF.R.S32.HI UR7, URZ, 0x1f, UR4 ;  /* 0x0000001f3f077899 */ /* 0x000fe20008011404 */
[----:B------:R-:W-:Y:S01]  /*11a70*/  @P1 IMAD.HI.U32 R7, R12, R13, RZ ;  /* 0x0000000d0c071227 */ /* 0x000fe200078e00ff */
[----:B------:R-:W-:Y:S01]  /*11a80*/  UIMAD UR10, UR16, UR12, URZ ;  /* 0x0000000c100a72a4 */ /* 0x000fe2000f8e023f */
[----:B------:R-:W0:Y:S01]  /*11a90*/  @P1 LDC R65, c[0x0][0xbf0] ;  /* 0x0002fc00ff411b82 */ /* 0x000e220000000800 */
[----:B------:R-:W-:Y:S01]  /*11aa0*/  UMOV UR6, UR4 ;  /* 0x0000000400067c82 */ /* 0x000fe20008000000 */
[----:B------:R-:W-:Y:S01]  /*11ab0*/  USEL UR15, UR15, URZ, !UP0 ;  /* 0x0000003f0f0f7287 */ /* 0x000fe2000c000000 */
[----:B------:R-:W-:Y:S01]  /*11ac0*/  IMAD.MOV.U32 R6, RZ, RZ, R12 ;  /* 0x000000ffff067224 */ /* 0x000fe200078e000c */
[----:B------:R-:W-:Y:S01]  /*11ad0*/  UIMAD.WIDE.U32 UR8, UR43, UR12, UR6 ;  /* 0x0000000c2b0872a5 */ /* 0x000fe2000f8e0006 */
[----:B------:R-:W-:Y:S01]  /*11ae0*/  @P1 SHF.R.U32.HI R6, RZ, R14, R7 ;  /* 0x0000000eff061219 */ /* 0x000fe20000011607 */
[----:B------:R-:W-:Y:S01]  /*11af0*/  UIMAD UR10, UR43, UR13, UR10 ;  /* 0x0000000d2b0a72a4 */ /* 0x000fe2000f8e020a */
[----:B------:R-:W-:Y:S01]  /*11b00*/  IMAD R7, R200, 0x40, R18 ;  /* 0x00000040c8077824 */ /* 0x000fe200078e0212 */
[----:B------:R-:W-:Y:S01]  /*11b10*/  USEL UR14, UR42, URZ, !UP0 ;  /* 0x0000003f2a0e7287 */ /* 0x000fe2000c000000 */
[----:B-----5:R-:W-:Y:S01]  /*11b20*/  IMAD R67, R10, R63, RZ ;  /* 0x0000003f0a437224 */ /* 0x020fe200078e02ff */
        /* <DEDUP_REMOVED lines=10> */
[----:B------:R-:W-:Y:S01]  /*11bd0*/  ULDC.64 UR10, c[0x0][0xaa0] ;  /* 0x0002a800000a7ab9 */ /* 0x000fe20000000a00 */
[----:B------:R-:W-:-:S02]  /*11be0*/  IADD3 R6, P0, R6, UR8, RZ ;  /* 0x0000000806067c10 */ /* 0x000fc4000ff1e0ff */
[----:B------:R-:W-:Y:S01]  /*11bf0*/  IMAD.U32 R12, RZ, RZ, UR6 ;  /* 0x00000006ff0c7e24 */ /* 0x000fe2000f8e00ff */
[----:B------:R-:W-:Y:S02]  /*11c00*/  SHF.R.S32.HI R8, RZ, 0x1f, R9 ;  /* 0x0000001fff087819 */ /* 0x000fe40000011409 */
[----:B------:R-:W-:Y:S02]  /*11c10*/  IADD3 R11, P6, R4, 0x2000, RZ ;  /* 0x00002000040b7810 */ /* 0x000fe40007fde0ff */
[----:B------:R-:W-:Y:S01]  /*11c20*/  IADD3.X R7, R7, UR9, R12, P0, !PT ;  /* 0x0000000907077c10 */ /* 0x000fe200087fe40c */
[----:B------:R-:W-:Y:S01]  /*11c30*/  ULDC.64 UR8, c[0x0][0xb88] ;  /* 0x0002e20000087ab9 */ /* 0x000fe20000000a00 */
[----:B------:R-:W-:Y:S01]  /*11c40*/  LOP3.LUT R12, R13, 0x380, RZ, 0xc0, !PT ;  /* 0x000003800d0c7812 */ /* 0x000fe200078ec0ff */
[----:B------:R-:W-:Y:S01]  /*11c50*/  IMAD R14, R8, UR8, RZ ;  /* 0x00000008080e7c24 */ /* 0x000fe2000f8e02ff */
[----:B------:R-:W-:Y:S01]  /*11c60*/  LOP3.LUT R8, R11, 0x380, RZ, 0xc0, !PT ;  /* 0x000003800b087812 */ /* 0x000fe200078ec0ff */
[----:B------:R-:W-:Y:S01]  /*11c70*/  IMAD.WIDE.U32 R6, R9, UR8, R6 ;  /* 0x0000000809067c25 */ /* 0x000fe2000f8e0006 */
[----:B------:R-:W-:-:S02]  /*11c80*/  SHF.R.U64 R12, R12, 0x3, RZ ;  /* 0x000000030c0c7819 */ /* 0x000fc400000012ff */
[----:B------:R-:W-:Y:S01]  /*11c90*/  IADD3 R45, P4, R4, 0x4000, RZ ;  /* 0x00004000042d7810 */ /* 0x000fe20007f9e0ff */
[----:B------:R-:W-:Y:S01]  /*11ca0*/  IMAD R15, R9, UR9, R14 ;  /* 0x00000009090f7c24 */ /* 0x000fe2000f8e020e */
[----:B------:R-:W-:Y:S01]  /*11cb0*/  ULDC.64 UR8, c[0x0][0xb50] ;  /* 0x0002d40000087ab9 */ /* 0x000fe20000000a00 */
[----:B------:R-:W-:Y:S01]  /*11cc0*/  LOP3.LUT R12, R12, R13, RZ, 0x3c, !PT ;  /* 0x0000000d0c0c7212 */ /* 0x000fe200078e3cff */
[----:B------:R-:W-:Y:S01]  /*11cd0*/  IMAD.X R13, RZ, RZ, R5, P2 ;  /* 0x000000ffff0d7224 */ /* 0x000fe200010e0605 */
[----:B------:R-:W-:Y:S01]  /*11ce0*/  LEA R14, P0, R6, UR8, 0x2 ;  /* 0x00000008060e7c11 */ /* 0x000fe2000f8010ff */
[----:B------:R-:W-:Y:S01]  /*11cf0*/  IMAD.IADD R7, R7, 0x1, R15 ;  /* 0x0000000107077824 */ /* 0x000fe200078e020f */
[C---:B------:R-:W-:Y:S01]  /*11d00*/  IADD3 R25, P2, R4.reuse, 0x7000, RZ ;  /* 0x0000700004197810 */ /* 0x040fe20007f5e0ff */
[----:B------:R-:W-:Y:S01]  /*11d10*/  IMAD.X R9, RZ, RZ, R5, P6 ;  /* 0x000000ffff097224 */ /* 0x000fe200030e0605 */
[----:B------:R-:W-:Y:S01]  /*11d20*/  IADD3 R33, P3, R4, 0x6000, RZ ;  /* 0x0000600004217810 */ /* 0x000fe20007f7e0ff */
[----:B------:R-:W-:Y:S01]  /*11d30*/  SHFL.IDX PT, R20, R14, RZ, 0x1c1f ;  /* 0x001c1fff0e147589 */ /* 0x000fe200000e0000 */
[----:B------:R-:W-:-:S02]  /*11d40*/  LEA.HI.X R26, R6, UR9, R7, 0x2, P0 ;  /* 0x00000009061a7c11 */ /* 0x000fc400080f1407 */
[----:B------:R-:W-:Y:S01]  /*11d50*/  IADD3 R41, P0, R4, 0x5000, RZ ;  /* 0x0000500004297810 */ /* 0x000fe20007f1e0ff */
[----:B------:R-:W-:Y:S01]  /*11d60*/  SHFL.IDX PT, R38, R14, 0x1, 0x1c1f ;  /* 0x003c1f000e267f89 */ /* 0x000fe200000e0000 */
[----:B------:R-:W-:Y:S02]  /*11d70*/  LOP3.LUT R24, R25, 0x380, RZ, 0xc0, !PT ;  /* 0x0000038019187812 */ /* 0x000fe400078ec0ff */
[----:B------:R-:W-:Y:S01]  /*11d80*/  LOP3.LUT R40, R41, 0x380, RZ, 0xc0, !PT ;  /* 0x0000038029287812 */ /* 0x000fe200078ec0ff */
[----:B------:R-:W1:Y:S01]  /*11d90*/  SHFL.IDX PT, R21, R26, RZ, 0x1c1f ;  /* 0x001c1fff1a157589 */ /* 0x000e6200000e0000 */
[----:B------:R-:W-:Y:S02]  /*11da0*/  SHF.R.U64 R24, R24, 0x3, RZ ;  /* 0x0000000318187819 */ /* 0x000fe400000012ff */
[----:B------:R-:W-:Y:S01]  /*11db0*/  SHF.R.U64 R40, R40, 0x3, RZ ;  /* 0x0000000328287819 */ /* 0x000fe200000012ff */
[----:B------:R-:W2:Y:S01]  /*11dc0*/  SHFL.IDX PT, R39, R26, 0x1, 0x1c1f ;  /* 0x003c1f001a277f89 */ /* 0x000ea200000e0000 */
[----:B------:R-:W-:Y:S01]  /*11dd0*/  LOP3.LUT R24, R24, R25, RZ, 0x3c, !PT ;  /* 0x0000001918187212 */ /* 0x000fe200078e3cff */
[--C-:B------:R-:W-:Y:S01]  /*11de0*/  IMAD.X R25, RZ, RZ, R5.reuse, P2 ;  /* 0x000000ffff197224 */ /* 0x100fe200010e0605 */
[----:B------:R-:W-:Y:S01]  /*11df0*/  LOP3.LUT R40, R40, R41, RZ, 0x3c, !PT ;  /* 0x0000002928287212 */ /* 0x000fe200078e3cff */
[----:B------:R-:W-:Y:S01]  /*11e00*/  IMAD.X R41, RZ, RZ, R5, P0 ;  /* 0x000000ffff297224 */ /* 0x000fe200000e0605 */
[----:B------:R-:W-:Y:S01]  /*11e10*/  LOP3.LUT P0, RZ, R201, 0x3, RZ, 0xc0, !PT ;  /* 0x00000003c9ff7812 */ /* 0x000fe2000780c0ff */
[----:B------:R-:W-:Y:S01]  /*11e20*/  UIMAD UR8, UR7, UR10, URZ ;  /* 0x0000000a070872a4 */ /* 0x000fe2000f8e023f */
[----:B------:R-:W-:-:S02]  /*11e30*/  IADD3 R7, P5, R4, 0x3000, RZ ;  /* 0x0000300004077810 */ /* 0x000fc40007fbe0ff */
[----:B------:R-:W-:Y:S02]  /*11e40*/  ISETP.GE.OR P2, PT, R28, R67, P0 ;  /* 0x000000431c00720c */ /* 0x000fe40000746670 */
[----:B------:R-:W-:Y:S01]  /*11e50*/  SHF.R.U64 R8, R8, 0x3, RZ ;  /* 0x0000000308087819 */ /* 0x000fe200000012ff */
[----:B------:R-:W-:Y:S01]  /*11e60*/  UIMAD.WIDE.U32 UR6, UR4, UR10, URZ ;  /* 0x0000000a040672a5 */ /* 0x000fe2000f8e003f */
[----:B------:R-:W-:Y:S01]  /*11e70*/  LOP3.LUT R6, R7, 0x380, RZ, 0xc0, !PT ;  /* 0x0000038007067812 */ /* 0x000fe200078ec0ff */
[----:B------:R-:W-:Y:S01]  /*11e80*/  UIMAD UR8, UR4, UR11, UR8 ;  /* 0x0000000b040872a4 */ /* 0x000fe2000f8e0208 */
[----:B------:R-:W-:Y:S02]  /*11e90*/  LOP3.LUT R44, R45, 0x380, RZ, 0xc0, !PT ;  /* 0x000003802d2c7812 */ /* 0x000fe400078ec0ff */
[----:B------:R-:W-:Y:S01]  /*11ea0*/  LOP3.LUT R32, R33, 0x380, RZ, 0xc0, !PT ;  /* 0x0000038021207812 */ /* 0x000fe200078ec0ff */
[----:B------:R-:W-:Y:S01]  /*11eb0*/  ULDC.64 UR10, c[0x0][0xae8] ;  /* 0x0002ba00000a7ab9 */ /* 0x000fe20000000a00 */
[----:B------:R-:W-:Y:S01]  /*11ec0*/  LOP3.LUT R8, R8, R11, RZ, 0x3c, !PT ;  /* 0x0000000b08087212 */ /* 0x000fe200078e3cff */
[----:B------:R-:W-:Y:S01]  /*11ed0*/  VIADD R11, R28, 0x8 ;  /* 0x000000081c0b7836 */ /* 0x000fe20000000000 */
[----:B------:R-:W-:Y:S01]  /*11ee0*/  SHF.R.U64 R6, R6, 0x3, RZ ;  /* 0x0000000306067819 */ /* 0x000fe200000012ff */
[----:B-1----:R1:W-:Y:S01]  /*11ef0*/  @!P2 ST.E desc[UR52][R20.64], R0 ;  /* 0x000000001400a985 */ /* 0x0023e2000c101934 */
[----:B------:R-:W-:Y:S01]  /*11f00*/  SHF.R.U64 R44, R44, 0x3, RZ ;  /* 0x000000032c2c7819 */ /* 0x000fe200000012ff */
[----:B------:R-:W-:Y:S01]  /*11f10*/  UIADD3 UR7, UR7, UR8, URZ ;  /* 0x0000000807077290 */ /* 0x000fe2000fffe03f */
[----:B------:R-:W-:Y:S01]  /*11f20*/  SHF.R.U64 R32, R32, 0x3, RZ ;  /* 0x0000000320207819 */ /* 0x000fe200000012ff */
[----:B------:R-:W-:Y:S01]  /*11f30*/  UIMAD UR4, UR16, UR10, URZ ;  /* 0x0000000a100472a4 */ /* 0x000fe2000f8e023f */
[----:B------:R-:W-:Y:S01]  /*11f40*/  LOP3.LUT R6, R6, R7, RZ, 0x3c, !PT ;  /* 0x0000000706067212 */ /* 0x000fe200078e3cff */
[--C-:B------:R-:W-:Y:S01]  /*11f50*/  IMAD.X R7, RZ, RZ, R5.reuse, P5 ;  /* 0x000000ffff077224 */ /* 0x100fe200028e0605 */
[----:B------:R-:W-:Y:S01]  /*11f60*/  LOP3.LUT R44, R44, R45, RZ, 0x3c, !PT ;  /* 0x0000002d2c2c7212 */ /* 0x000fe200078e3cff */
[----:B------:R-:W-:Y:S01]  /*11f70*/  IMAD.X R45, RZ, RZ, R5, P4 ;  /* 0x000000ffff2d7224 */ /* 0x000fe200020e0605 */
[----:B------:R-:W-:-:S02]  /*11f80*/  ISETP.GE.OR P0, PT, R11, R67, P0 ;  /* 0x000000430b00720c */ /* 0x000fc40000706670 */
[----:B------:R-:W-:Y:S01]  /*11f90*/  IADD3 R57, P6, R4, 0x8000, RZ ;  /* 0x0000800004397810 */ /* 0x000fe20007fde0ff */
[----:B-1----:R-:W1:Y:S01]  /*11fa0*/  @P1 LDC R21, c[0x0][0xbec] ;  /* 0x0002fb00ff151b82 */ /* 0x002e620000000800 */
[----:B------:R-:W-:Y:S01]  /*11fb0*/  IMAD R0, R23, 0x20, R200 ;  /* 0x0000002017007824 */ /* 0x000fe200078e02c8 */
[----:B------:R-:W-:Y:S01]  /*11fc0*/  LOP3.LUT R32, R32, R33, RZ, 0x3c, !PT ;  /* 0x0000002120207212 */ /* 0x000fe200078e3cff */
[----:B------:R-:W-:Y:S01]  /*11fd0*/  UIMAD UR4, UR43, UR11, UR4 ;  /* 0x0000000b2b0472a4 */ /* 0x000fe2000f8e0204 */
[----:B------:R-:W-:Y:S01]  /*11fe0*/  IADD3 R53, P5, R4, 0x9000, RZ ;  /* 0x0000900004357810 */ /* 0x000fe20007fbe0ff */
[----:B------:R-:W-:Y:S01]  /*11ff0*/  VIADD R60, R0, UR41 ;  /* 0x00000029003c7c36 */ /* 0x000fe20008000000 */
[----:B------:R-:W-:Y:S01]  /*12000*/  UIMAD.WIDE.U32 UR6, UR43, UR10, UR6 ;  /* 0x0000000a2b0672a5 */ /* 0x000fe2000f8e0006 */
[C---:B------:R-:W-:Y:S01]  /*12010*/  IADD3 R49, P4, R4.reuse, 0xa000, RZ ;  /* 0x0000a00004317810 */ /* 0x040fe20007f9e0ff */
[--C-:B------:R-:W-:Y:S01]  /*12020*/  IMAD.X R33, RZ, RZ, R5.reuse, P3 ;  /* 0x000000ffff217224 */ /* 0x100fe200018e0605 */
[C---:B------:R-:W-:Y:S01]  /*12030*/  LOP3.LUT R29, R4.reuse, 0x380, RZ, 0xc0, !PT ;  /* 0x00000380041d7812 */ /* 0x040fe200078ec0ff */
[----:B------:R-:W-:Y:S01]  /*12040*/  ULDC.64 UR8, c[0x0][0xaf0] ;  /* 0x0002bc0000087ab9 */ /* 0x000fe20000000a00 */
[----:B------:R-:W-:Y:S01]  /*12050*/  IADD3 R15, P3, R4, 0xb000, RZ ;  /* 0x0000b000040f7810 */ /* 0x000fe20007f7e0ff */
[----:B------:R-:W-:Y:S01]  /*12060*/  UIADD3 UR7, UR7, UR4, URZ ;  /* 0x0000000407077290 */ /* 0x000fe2000fffe03f */
[----:B------:R-:W-:Y:S01]  /*12070*/  LOP3.LUT R56, R57, 0x380, RZ, 0xc0, !PT ;  /* 0x0000038039387812 */ /* 0x000fe200078ec0ff */
[----:B------:R-:W-:Y:S01]  /*12080*/  UIMAD UR4, UR15, UR8, URZ ;  /* 0x000000080f0472a4 */ /* 0x000fe2000f8e023f */
[----:B------:R-:W-:Y:S01]  /*12090*/  LOP3.LUT R52, R53, 0x380, RZ, 0xc0, !PT ;  /* 0x0000038035347812 */ /* 0x000fe200078ec0ff */
[----:B------:R-:W-:Y:S01]  /*120a0*/  IMAD.MOV.U32 R61, RZ, RZ, R60 ;  /* 0x000000ffff3d7224 */ /* 0x000fe200078e003c */
[----:B------:R-:W-:Y:S01]  /*120b0*/  LOP3.LUT R48, R49, 0x380, RZ, 0xc0, !PT ;  /* 0x0000038031307812 */ /* 0x000fe200078ec0ff */
[----:B--2---:R2:W-:Y:S01]  /*120c0*/  @!P0 ST.E desc[UR52][R38.64], R2 ;  /* 0x0000000226008985 */ /* 0x0045e2000c101934 */
[----:B------:R-:W-:Y:S01]  /*120d0*/  SHF.R.U64 R29, R29, 0x3, RZ ;  /* 0x000000031d1d7819 */ /* 0x000fe200000012ff */
[----:B------:R-:W-:Y:S01]  /*120e0*/  IMAD.X R37, RZ, RZ, R5, P3 ;  /* 0x000000ffff257224 */ /* 0x000fe200018e0605 */
[----:B------:R-:W-:Y:S01]  /*120f0*/  LOP3.LUT R10, R15, 0x380, RZ, 0xc0, !PT ;  /* 0x000003800f0a7812 */ /* 0x000fe200078ec0ff */
[----:B-1----:R-:W-:Y:S01]  /*12100*/  @P1 IMAD.HI.U32 R0, R60, R21, RZ ;  /* 0x000000153c001227 */ /* 0x002fe200078e00ff */
[----:B------:R-:W-:Y:S01]  /*12110*/  SHF.R.U64 R56, R56, 0x3, RZ ;  /* 0x0000000338387819 */ /* 0x000fe200000012ff */
[----:B------:R-:W-:Y:S01]  /*12120*/  UIMAD UR4, UR14, UR9, UR4 ;  /* 0x000000090e0472a4 */ /* 0x000fe2000f8e0204 */
[----:B------:R-:W-:Y:S01]  /*12130*/  SHF.R.U64 R52, R52, 0x3, RZ ;  /* 0x0000000334347819 */ /* 0x000fe200000012ff */
[----:B------:R-:W-:Y:S01]  /*12140*/  UIMAD.WIDE.U32 UR6, UR14, UR8, UR6 ;  /* 0x000000080e0672a5 */ /* 0x000fe2000f8e0006 */
[----:B0-----:R-:W-:Y:S01]  /*12150*/  @P1 SHF.R.U32.HI R61, RZ, R65, R0 ;  /* 0x00000041ff3d1219 */ /* 0x001fe20000011600 */
[----:B------:R-:W5:Y:S01]  /*12160*/  LD.E.128 R44, desc[UR52][R44.64] ;  /* 0x000000342c2c7980 */ /* 0x000f62000c101d00 */
[----:B------:R-:W-:-:S02]  /*12170*/  SHF.R.U64 R48, R48, 0x3, RZ ;  /* 0x0000000330307819 */ /* 0x000fc400000012ff */
[----:B------:R-:W-:Y:S01]  /*12180*/  LOP3.LUT R28, R29, R4, RZ, 0x3c, !PT ;  /* 0x000000041d1c7212 */ /* 0x000fe200078e3cff */
[----:B------:R-:W-:Y:S01]  /*12190*/  UIADD3 UR4, UR7, UR4, URZ ;  /* 0x0000000407047290 */ /* 0x000fe2000fffe03f */
[----:B------:R-:W-:Y:S01]  /*121a0*/  SHF.R.U64 R4, R10, 0x3, RZ ;  /* 0x000000030a047819 */ /* 0x000fe200000012ff */
[--C-:B--2---:R-:W-:Y:S01]  /*121b0*/  IMAD.MOV R2, RZ, RZ, -R61.reuse ;  /* 0x000000ffff027224 */ /* 0x104fe200078e0a3d */
[----:B------:R-:W-:Y:S01]  /*121c0*/  SHF.R.S32.HI R0, RZ, 0x1f, R61 ;  /* 0x0000001fff007819 */ /* 0x000fe2000001143d */
[--C-:B------:R-:W-:Y:S01]  /*121d0*/  IMAD.MOV.U32 R29, RZ, RZ, R5.reuse ;  /* 0x000000ffff1d7224 */ /* 0x100fe200078e0005 */
[----:B------:R-:W-:Y:S01]  /*121e0*/  LOP3.LUT R56, R56, R57, RZ, 0x3c, !PT ;  /* 0x0000003938387212 */ /* 0x000fe200078e3cff */
[--C-:B------:R-:W-:Y:S01]  /*121f0*/  IMAD.X R57, RZ, RZ, R5.reuse, P6 ;  /* 0x000000ffff397224 */ /* 0x100fe200030e0605 */
[----:B------:R-:W-:Y:S01]  /*12200*/  LOP3.LUT R52, R52, R53, RZ, 0x3c, !PT ;  /* 0x0000003534347212 */ /* 0x000fe200078e3cff */
[--C-:B------:R-:W-:Y:S01]  /*12210*/  IMAD.X R53, RZ, RZ, R5.reuse, P5 ;  /* 0x000000ffff357224 */ /* 0x100fe200028e0605 */
[----:B------:R-:W-:Y:S01]  /*12220*/  LOP3.LUT R48, R48, R49, RZ, 0x3c, !PT ;  /* 0x0000003130307212 */ /* 0x000fe200078e3cff */
[----:B------:R-:W-:Y:S01]  /*12230*/  IMAD.X R49, RZ, RZ, R5, P4 ;  /* 0x000000ffff317224 */ /* 0x000fe200020e0605 */
[----:B------:R-:W-:Y:S01]  /*12240*/  LOP3.LUT R36, R4, R15, RZ, 0x3c, !PT ;  /* 0x0000000f04247212 */ /* 0x000fe200078e3cff */
[----:B------:R-:W-:Y:S01]  /*12250*/  ULDC.64 UR8, c[0x0][0xae0] ;  /* 0x0002b80000087ab9 */ /* 0x000fe20000000a00 */
[----:B------:R-:W-:Y:S01]  /*12260*/  IMAD R63, R63, R2, R60 ;  /* 0x000000023f3f7224 */ /* 0x000fe200078e023c */
[----:B------:R-:W5:Y:S01]  /*12270*/  LD.E.128 R28, desc[UR52][R28.64] ;  /* 0x000000341c1c7980 */ /* 0x000f62000c101d00 */
[----:B------:R-:W-:-:S02]  /*12280*/  IMAD R0, R0, UR8, RZ ;  /* 0x0000000800007c24 */ /* 0x000fc4000f8e02ff */
[----:B------:R-:W-:Y:S01]  /*12290*/  IMAD.U32 R21, RZ, RZ, UR7 ;  /* 0x00000007ff157e24 */ /* 0x000fe2000f8e00ff */
[----:B------:R-:W5:Y:S01]  /*122a0*/  LD.E.128 R12, desc[UR52][R12.64] ;  /* 0x000000340c0c7980 */ /* 0x000f62000c101d00 */
[----:B------:R-:W-:Y:S01]  /*122b0*/  IMAD.U32 R20, RZ, RZ, UR6 ;  /* 0x00000006ff147e24 */ /* 0x000fe2000f8e00ff */
[----:B------:R-:W-:Y:S01]  /*122c0*/  ULDC.64 UR6, c[0x0][0xad8] ;  /* 0x0002b60000067ab9 */ /* 0x000fe20000000a00 */
[----:B------:R-:W-:Y:S01]  /*122d0*/  IMAD.U32 R21, RZ, RZ, UR4 ;  /* 0x00000004ff157e24 */ /* 0x000fe2000f8e00ff */
[----:B------:R-:W5:Y:S01]  /*122e0*/  LD.E.128 R8, desc[UR52][R8.64] ;  /* 0x0000003408087980 */ /* 0x000f62000c101d00 */
[C---:B------:R-:W-:Y:S01]  /*122f0*/  IMAD R65, R61.reuse, UR9, R0 ;  /* 0x000000093d417c24 */ /* 0x040fe2000f8e0200 */
[----:B------:R-:W-:Y:S02]  /*12300*/  SHF.R.S32.HI R0, RZ, 0x1f, R63 ;  /* 0x0000001fff007819 */ /* 0x000fe4000001143f */
[----:B------:R-:W5:Y:S01]  /*12310*/  LD.E.128 R4, desc[UR52][R6.64] ;  /* 0x0000003406047980 */ /* 0x000f62000c101d00 */
[----:B------:R-:W-:-:S03]  /*12320*/  IMAD.WIDE.U32 R20, R61, UR8, R20 ;  /* 0x000000083d147c25 */ /* 0x000fc6000f8e0014 */
[----:B------:R-:W5:Y:S04]  /*12330*/  LD.E.128 R40, desc[UR52][R40.64] ;  /* 0x0000003428287980 */ /* 0x000f68000c101d00 */
[----:B------:R-:W5:Y:S04]  /*12340*/  LD.E.128 R32, desc[UR52][R32.64] ;  /* 0x0000003420207980 */ /* 0x000f68000c101d00 */
[----:B------:R-:W5:Y:S04]  /*12350*/  LD.E.128 R24, desc[UR52][R24.64] ;  /* 0x0000003418187980 */ /* 0x000f68000c101d00 */
[----:B------:R-:W5:Y:S04]  /*12360*/  LD.E.128 R56, desc[UR52][R56.64] ;  /* 0x0000003438387980 */ /* 0x000f68000c101d00 */
[----:B------:R-:W5:Y:S04]  /*12370*/  LD.E.128 R52, desc[UR52][R52.64] ;  /* 0x0000003434347980 */ /* 0x000f68000c101d00 */
[----:B------:R-:W5:Y:S04]  /*12380*/  LD.E.128 R48, desc[UR52][R48.64] ;  /* 0x0000003430307980 */ /* 0x000f68000c101d00 */
[----:B------:R-:W5:Y:S01]  /*12390*/  LD.E.128 R36, desc[UR52][R36.64] ;  /* 0x0000003424247980 */ /* 0x000f62000c101d00 */
[----:B------:R-:W-:Y:S01]  /*123a0*/  @!PT LDS RZ, [RZ] ;  /* 0x00000000fffff984 */ /* 0x000fe20000000800 */
[----:B------:R-:W-:Y:S01]  /*123b0*/  @!PT LDS RZ, [RZ] ;  /* 0x00000000fffff984 */ /* 0x000fe20000000800 */
[----:B------:R-:W-:Y:S01]  /*123c0*/  @!PT LDS RZ, [RZ] ;  /* 0x00000000fffff984 */ /* 0x000fe20000000800 */
[----:B------:R-:W-:Y:S01]  /*123d0*/  @!PT LDS RZ, [RZ] ;  /* 0x00000000fffff984 */ /* 0x000fe20000000800 */
[----:B------:R0:W-:Y:S06]  /*123e0*/  MEMBAR.ALL.CTA ;  /* 0x0000000000007992 */ /* 0x0001ec0000008000 */
[----:B0-----:R-:W0:Y:S01]  /*123f0*/  FENCE.VIEW.ASYNC.S ;  /* 0x00000000000073c6 */ /* 0x001e220000000000 */
[----:B------:R-:W-:-:S02]  /*12400*/  IMAD.IADD R21, R21, 0x1, R65 ;  /* 0x0000000115157824 */ /* 0x000fc400078e0241 */
[----:B------:R-:W-:Y:S02]  /*12410*/  IMAD R2, R0, UR6, RZ ;  /* 0x0000000600027c24 */ /* 0x000fe4000f8e02ff */
[----:B------:R-:W-:Y:S02]  /*12420*/  VIADD R64, R200, UR41 ;  /* 0x00000029c8407c36 */ /* 0x000fe40008000000 */
[C---:B------:R-:W-:Y:S02]  /*12430*/  IMAD R61, R63.reuse, UR7, R2 ;  /* 0x000000073f3d7c24 */ /* 0x040fe4000f8e0202 */
[----:B------:R-:W-:Y:S01]  /*12440*/  IMAD.WIDE.U32 R20, R63, UR6, R20 ;  /* 0x000000063f147c25 */ /* 0x000fe2000f8e0014 */
[C---:B------:R-:W-:Y:S01]  /*12450*/  ISETP.GE.AND P2, PT, R64.reuse, R67, PT ;  /* 0x000000434000720c */ /* 0x040fe20003f46270 */
[----:B------:R-:W-:Y:S02]  /*12460*/  ULDC.64 UR6, c[0x0][0xa80] ;  /* 0x0002a00000067ab9 */ /* 0x000fe40000000a00 */
[----:B------:R-:W-:Y:S01]  /*12470*/  VIADD R0, R64, 0x20 ;  /* 0x0000002040007836 */ /* 0x000fe20000000000 */
[----:B------:R-:W-:Y:S01]  /*12480*/  LEA R62, P3, R20, UR6, 0x1 ;  /* 0x00000006143e7c11 */ /* 0x000fe2000f8608ff */
[----:B------:R-:W-:-:S02]  /*12490*/  IMAD.IADD R21, R21, 0x1, R61 ;  /* 0x0000000115157824 */ /* 0x000fc400078e023d */
        /* <DEDUP_REMOVED lines=24> */
.L_x_1294:
[----:B------:R-:W-:Y:S05]  /*12620*/  BSYNC B1 ;  /* 0x0000000000017941 */ /* 0x000fea0003800000 */
.L_x_1293:
        /* <DEDUP_REMOVED lines=11> */
[-C--:B0---4-:R-:W-:Y:S02]  /*126e0*/  @!P4 LEA.HI.X R3, R18, R0.reuse, R207, 0x1, P1 ;  /* 0x000000001203c211 */ /* 0x091fe400008f0ccf */
[-C--:B------:R-:W-:Y:S02]  /*126f0*/  @!P5 LEA.HI.X R21, R19, R0.reuse, R206, 0x1, P2 ;  /* 0x000000001315d211 */ /* 0x080fe400010f0cce */
[----:B------:R-:W-:Y:S01]  /*12700*/  @!P6 LEA.HI.X R29, R22, R0, R205, 0x1, P3 ;  /* 0x00000000161de211 */ /* 0x000fe200018f0ccd */
[----:B------:R0:W-:Y:S04]  /*12710*/  @!P4 ST.E.128 desc[UR52][R2.64], R12 ;  /* 0x0000000c0200c985 */ /* 0x0001e8000c101d34 */
[----:B------:R0:W-:Y:S04]  /*12720*/  @!P5 ST.E.128 desc[UR52][R20.64], R40 ;  /* 0x000000281400d985 */ /* 0x0001e8000c101d34 */
[----:B------:R0:W-:Y:S02]  /*12730*/  @!P6 ST.E.128 desc[UR52][R28.64], R52 ;  /* 0x000000341c00e985 */ /* 0x0001e4000c101d34 */
.L_x_1296:
[----:B------:R-:W-:Y:S05]  /*12740*/  BSYNC B1 ;  /* 0x0000000000017941 */ /* 0x000fea0003800000 */
.L_x_1295:
        /* <DEDUP_REMOVED lines=8> */
[-C--:B0-----:R-:W-:Y:S02]  /*127d0*/  @!P3 LEA R2, P0, R18, R15.reuse, 0x1 ;  /* 0x0000000f1202b211 */ /* 0x081fe400078008ff */
[CC--:B------:R-:W-:Y:S02]  /*127e0*/  @!P4 LEA R12, P1, R19.reuse, R15.reuse, 0x1 ;  /* 0x0000000f130cc211 */ /* 0x0c0fe400078208ff */
[----:B------:R-:W-:Y:S02]  /*127f0*/  @!P5 LEA R14, P2, R22, R15, 0x1 ;  /* 0x0000000f160ed211 */ /* 0x000fe400078408ff */
[-C--:B-1----:R-:W-:Y:S02]  /*12800*/  @!P3 LEA.HI.X R3, R18, R0.reuse, R207, 0x1, P0 ;  /* 0x000000001203b211 */ /* 0x082fe400000f0ccf */
[-C--:B------:R-:W-:Y:S02]  /*12810*/  @!P4 LEA.HI.X R13, R19, R0.reuse, R206, 0x1, P1 ;  /* 0x00000000130dc211 */ /* 0x080fe400008f0cce */
[----:B------:R-:W-:Y:S01]  /*12820*/  @!P5 LEA.HI.X R15, R22, R0, R205, 0x1, P2 ;  /* 0x00000000160fd211 */ /* 0x000fe200010f0ccd */
[----:B------:R0:W-:Y:S04]  /*12830*/  @!P3 ST.E.128 desc[UR52][R2.64], R8 ;  /* 0x000000080200b985 */ /* 0x0001e8000c101d34 */
[----:B------:R0:W-:Y:S04]  /*12840*/  @!P4 ST.E.128 desc[UR52][R12.64], R32 ;  /* 0x000000200c00c985 */ /* 0x0001e8000c101d34 */
[----:B------:R0:W-:Y:S02]  /*12850*/  @!P5 ST.E.128 desc[UR52][R14.64], R48 ;  /* 0x000000300e00d985 */ /* 0x0001e4000c101d34 */
.L_x_1298:
[----:B------:R-:W-:Y:S05]  /*12860*/  BSYNC B1 ;  /* 0x0000000000017941 */ /* 0x000fea0003800000 */
.L_x_1297:
[----:B-1----:R-:W-:Y:S01]  /*12870*/  VIADD R0, R64, 0x60 ;  /* 0x0000006040007836 */ /* 0x002fe20000000000 */
[----:B--2-4-:R-:W1:Y:S04]  /*12880*/  SHFL.IDX PT, R63, R63, 0x3, 0x181f ;  /* 0x00781f003f3f7f89 */ /* 0x014e6800000e0000 */
[----:B------:R-:W-:Y:S01]  /*12890*/  ISETP.GE.AND P0, PT, R0, R67, PT ;  /* 0x000000430000720c */ /* 0x000fe20003f06270 */
[----:B0-----:R0:W2:-:S12]  /*128a0*/  SHFL.IDX PT, R11, R62, 0x3, 0x181f ;  /* 0x00781f003e0b7f89 */ /* 0x00109800000e0000 */
[----:B0-----:R-:W-:Y:S05]  /*128b0*/  @P0 BRA `(.L_x_1299) ;  /* 0x0000000c005c0947 */ /* 0x001fea0003800000 */
[----:B------:R-:W-:Y:S02]  /*128c0*/  ULDC UR4, c[0x0][0xac8] ;  /* 0x0002b20000047ab9 */ /* 0x000fe40000000800 */
[----:B------:R-:W-:Y:S02]  /*128d0*/  ISETP.GE.AND P2, PT, R18, UR4, PT ;  /* 0x0000000412007c0c */ /* 0x000fe4000bf46270 */
[----:B------:R-:W-:-:S11]  /*128e0*/  ISETP.GE.AND P3, PT, R19, UR4, PT ;  /* 0x0000000413007c0c */ /* 0x000fd6000bf66270 */
[CC--:B--2---:R-:W-:Y:S02]  /*128f0*/  @!P2 LEA R2, P0, R18.reuse, R11.reuse, 0x1 ;  /* 0x0000000b1202a211 */ /* 0x0c4fe400078008ff */
[C---:B------:R-:W-:Y:S02]  /*12900*/  @!P3 LEA R8, P1, R19.reuse, R11, 0x1 ;  /* 0x0000000b1308b211 */ /* 0x040fe400078208ff */
[-C--:B-1----:R-:W-:Y:S02]  /*12910*/  @!P2 LEA.HI.X R3, R18, R63.reuse, R207, 0x1, P0 ;  /* 0x0000003f1203a211 */ /* 0x082fe400000f0ccf */
        /* <DEDUP_REMOVED lines=9> */
.L_x_1291:
        /* <DEDUP_REMOVED lines=11> */
[----:B------:R-:W-:Y:S01]  /*12a60*/  UISETP.NE.U32.AND UP1, UPT, UR6, URZ, UPT ;  /* 0x0000003f0600728c */ /* 0x000fe2000bf25070 */
[----:B------:R-:W-:Y:S02]  /*12a70*/  IMAD.U32 R0, RZ, RZ, UR4 ;  /* 0x00000004ff007e24 */ /* 0x000fe4000f8e00ff */
[----:B------:R-:W2:Y:S01]  /*12a80*/  @P2 LDG.E R6, desc[UR52][R2.64] ;  /* 0x0000003402062981 */ /* 0x000ea2000c1e1900 */
[----:B------:R-:W-:-:S06]  /*12a90*/  UISETP.NE.AND.EX UP1, UPT, UR7, URZ, UPT, UP1 ;  /* 0x0000003f0700728c */ /* 0x000fcc000bf25310 */
        /* <DEDUP_REMOVED lines=11> */
[----:B--2---:R-:W-:Y:S01]  /*12b50*/  @P2 R2UR UR4, R6 ;  /* 0x00000000060422ca */ /* 0x004fe200000e0000 */
[----:B01----:R-:W-:-:S14]  /*12b60*/  @P3 BRA `(.L_x_1300) ;  /* 0x0000000000103947 */ /* 0x003fdc0003800000 */
[----:B------:R-:W-:Y:S05]  /*12b70*/  @!P2 BRA `(.L_x_1300) ;  /* 0x00000000000ca947 */ /* 0x000fea0003800000 */
[----:B------:R-:W2:Y:S04]  /*12b80*/  LDG.E R5, desc[UR52][R2.64] ;  /* 0x0000003402057981 */ /* 0x000ea8000c1e1900 */
[----:B-----5:R-:W2:Y:S02]  /*12b90*/  LDG.E R0, desc[UR52][R2.64+0x4] ;  /* 0x0000043402007981 */ /* 0x020ea4000c1e1900 */
[----:B--2---:R-:W-:-:S07]  /*12ba0*/  IMAD.IADD R0, R0, 0x1, -R5 ;  /* 0x0000000100007824 */ /* 0x004fce00078e0a05 */
.L_x_1300:
[----:B------:R-:W-:Y:S01]  /*12bb0*/  USHF.R.S32.HI UR6, URZ, 0x1f, UR42 ;  /* 0x0000001f3f067899 */ /* 0x000fe2000801142a */
[----:B------:R-:W-:Y:S01]  /*12bc0*/  BSSY B1, `(.L_x_1301) ;  /* 0x000002e000017945 */ /* 0x000fe20003800000 */
[----:B------:R-:W-:Y:S02]  /*12bd0*/  USHF.R.S32.HI UR9, URZ, 0x1f, UR4 ;  /* 0x0000001f3f097899 */ /* 0x000fe40008011404 */
[----:B------:R-:W-:Y:S02]  /*12be0*/  USEL UR11, UR42, URZ, !UP0 ;  /* 0x0000003f2a0b7287 */ /* 0x000fe4000c000000 */
[----:B------:R-:W-:Y:S01]  /*12bf0*/  USEL UR12, UR6, URZ, !UP0 ;  /* 0x0000003f060c7287 */ /* 0x000fe2000c000000 */
[----:B------:R-:W-:Y:S11]  /*12c00*/  @P1 BRA `(.L_x_1302) ;  /* 0x0000000000a41947 */ /* 0x000ff60003800000 */
[----:B------:R-:W0:Y:S01]  /*12c10*/  S2R R3, SR_TID.X ;  /* 0x0000000000037919 */ /* 0x000e220000002100 */
[----:B------:R-:W1:Y:S01]  /*12c20*/  LDC R7, c[0x0][0xbe8] ;  /* 0x0002fa00ff077b82 */ /* 0x000e620000000800 */
[----:B------:R-:W-:Y:S02]  /*12c30*/  IMAD.U32 R4, RZ, RZ, UR41 ;  /* 0x00000029ff047e24 */ /* 0x000fe4000f8e00ff */
[----:B-1---5:R-:W-:-:S03]  /*12c40*/  IMAD R2, R0, R7, RZ ;  /* 0x0000000700027224 */ /* 0x022fc600078e02ff */
[----:B0-----:R-:W-:-:S04]  /*12c50*/  IADD3 R4, R4, -0x80, R3 ;  /* 0xffffff8004047810 */ /* 0x001fc80007ffe003 */
[----:B------:R-:W-:-:S13]  /*12c60*/  ISETP.GE.AND P1, PT, R4, R2, PT ;  /* 0x000000020400720c */ /* 0x000fda0003f26270 */
[----:B------:R-:W-:Y:S05]  /*12c70*/  @P1 BRA `(.L_x_1302) ;  /* 0x0000000000881947 */ /* 0x000fea0003800000 */
[----:B------:R-:W-:Y:S01]  /*12c80*/  ISETP.NE.AND P1, PT, R7, 0x1, PT ;  /* 0x000000010700780c */ /* 0x000fe20003f25270 */
[----:B------:R-:W-:Y:S01]  /*12c90*/  ULDC.64 UR14, c[0x0][0xb90] ;  /* 0x0002e400000e7ab9 */ /* 0x000fe20000000a00 */
[----:B------:R-:W-:Y:S01]  /*12ca0*/  UMOV UR6, UR4 ;  /* 0x0000000400067c82 */ /* 0x000fe20008000000 */
[----:B------:R-:W-:Y:S01]  /*12cb0*/  UIMAD UR8, UR10, UR14, URZ ;  /* 0x0000000e0a0872a4 */ /* 0x000fe2000f8e023f */
[----:B------:R-:W-:Y:S01]  /*12cc0*/  IMAD.MOV.U32 R2, RZ, RZ, R4 ;  /* 0x000000ffff027224 */ /* 0x000fe200078e0004 */
[----:B------:R-:W-:Y:S02]  /*12cd0*/  UMOV UR7, UR9 ;  /* 0x0000000900077c82 */ /* 0x000fe40008000000 */
[----:B------:R-:W-:Y:S02]  /*12ce0*/  UIMAD.WIDE.U32 UR6, UR43, UR14, UR6 ;  /* 0x0000000e2b0672a5 */ /* 0x000fe4000f8e0006 */
[----:B------:R-:W-:-:S03]  /*12cf0*/  UIMAD UR8, UR43, UR15, UR8 ;  /* 0x0000000f2b0872a4 */ /* 0x000fc6000f8e0208 */
[----:B------:R-:W-:Y:S01]  /*12d00*/  ULDC.64 UR14, c[0x0][0xb98] ;  /* 0x0002e600000e7ab9 */ /* 0x000fe20000000a00 */
[----:B------:R-:W0:Y:S01]  /*12d10*/  @P1 LDC R3, c[0x0][0xbec] ;  /* 0x0002fb00ff031b82 */ /* 0x000e220000000800 */
[----:B------:R-:W-:Y:S02]  /*12d20*/  UIADD3 UR7, UR7, UR8, URZ ;  /* 0x0000000807077290 */ /* 0x000fe4000fffe03f */
[----:B------:R-:W-:Y:S02]  /*12d30*/  UIMAD UR8, UR12, UR14, URZ ;  /* 0x0000000e0c0872a4 */ /* 0x000fe4000f8e023f */
[----:B------:R-:W-:Y:S02]  /*12d40*/  UIMAD.WIDE.U32 UR6, UR11, UR14, UR6 ;  /* 0x0000000e0b0672a5 */ /* 0x000fe4000f8e0006 */
[----:B------:R-:W-:Y:S01]  /*12d50*/  UIMAD UR8, UR11, UR15, UR8 ;  /* 0x0000000f0b0872a4 */ /* 0x000fe2000f8e0208 */
[----:B------:R-:W1:Y:S02]  /*12d60*/  @P1 LDC R6, c[0x0][0xbf0] ;  /* 0x0002fc00ff061b82 */ /* 0x000e640000000800 */
[----:B------:R-:W-:Y:S01]  /*12d70*/  ULDC.64 UR14, c[0x0][0xb88] ;  /* 0x0002e200000e7ab9 */ /* 0x000fe20000000a00 */
[----:B0-----:R-:W-:-:S05]  /*12d80*/  @P1 IMAD.HI.U32 R3, R4, R3, RZ ;  /* 0x0000000304031227 */ /* 0x001fca00078e00ff */
[----:B-1----:R-:W-:Y:S01]  /*12d90*/  @P1 SHF.R.U32.HI R2, RZ, R6, R3 ;  /* 0x00000006ff021219 */ /* 0x002fe20000011603 */
[----:B------:R-:W-:-:S03]  /*12da0*/  IMAD.U32 R6, RZ, RZ, UR8 ;  /* 0x00000008ff067e24 */ /* 0x000fc6000f8e00ff */
[--C-:B------:R-:W-:Y:S01]  /*12db0*/  SHF.R.S32.HI R3, RZ, 0x1f, R2.reuse ;  /* 0x0000001fff037819 */ /* 0x100fe20000011402 */
[----:B------:R-:W-:Y:S01]  /*12dc0*/  IMAD.MOV R5, RZ, RZ, -R2 ;  /* 0x000000ffff057224 */ /* 0x000fe200078e0a02 */
[----:B------:R-:W-:-:S03]  /*12dd0*/  IADD3 R2, P1, R2, UR6, RZ ;  /* 0x0000000602027c10 */ /* 0x000fc6000ff3e0ff */
[----:B------:R-:W-:Y:S01]  /*12de0*/  IMAD R5, R7, R5, R4 ;  /* 0x0000000507057224 */ /* 0x000fe200078e0204 */
[----:B------:R-:W-:Y:S01]  /*12df0*/  IADD3.X R3, R3, UR7, R6, P1, !PT ;  /* 0x0000000703037c10 */ /* 0x000fe20008ffe406 */
[----:B------:R-:W-:-:S03]  /*12e00*/  ULDC.64 UR6, c[0x0][0xb50] ;  /* 0x0002d40000067ab9 */ /* 0x000fc60000000a00 */
[----:B------:R-:W-:Y:S01]  /*12e10*/  SHF.R.S32.HI R4, RZ, 0x1f, R5 ;  /* 0x0000001fff047819 */ /* 0x000fe20000011405 */
[----:B------:R-:W-:-:S04]  /*12e20*/  IMAD.WIDE.U32 R2, R5, UR14, R2 ;  /* 0x0000000e05027c25 */ /* 0x000fc8000f8e0002 */
[----:B------:R-:W-:-:S04]  /*12e30*/  IMAD R4, R4, UR14, RZ ;  /* 0x0000000e04047c24 */ /* 0x000fc8000f8e02ff */
[----:B------:R-:W-:Y:S01]  /*12e40*/  IMAD R7, R5, UR15, R4 ;  /* 0x0000000f05077c24 */ /* 0x000fe2000f8e0204 */
[----:B------:R-:W-:-:S03]  /*12e50*/  LEA R4, P1, R2, UR6, 0x2 ;  /* 0x0000000602047c11 */ /* 0x000fc6000f8210ff */
[----:B------:R-:W-:-:S05]  /*12e60*/  IMAD.IADD R3, R3, 0x1, R7 ;  /* 0x0000000103037824 */ /* 0x000fca00078e0207 */
[----:B------:R-:W-:Y:S01]  /*12e70*/  LEA.HI.X R5, R2, UR7, R3, 0x2, P1 ;  /* 0x0000000702057c11 */ /* 0x000fe200088f1403 */
[----:B------:R-:W-:-:S05]  /*12e80*/  IMAD.MOV.U32 R3, RZ, RZ, -0x800000 ;  /* 0xff800000ff037424 */ /* 0x000fca00078e00ff */
[----:B------:R0:W-:Y:S02]  /*12e90*/  STG.E desc[UR52][R4.64], R3 ;  /* 0x0000000304007986 */ /* 0x0001e4000c101934 */
.L_x_1302:
[----:B------:R-:W-:Y:S05]  /*12ea0*/  BSYNC B1 ;  /* 0x0000000000017941 */ /* 0x000fea0003800000 */
.L_x_1301:
[----:B0-----:R-:W0:Y:S01]  /*12eb0*/  @P0 LDC R3, c[0x0][0xbf0] ;  /* 0x0002fc00ff030b82 */ /* 0x001e220000000800 */
[----:B------:R-:W-:Y:S01]  /*12ec0*/  ULDC.64 UR14, c[0x0][0xaa0] ;  /* 0x0002a800000e7ab9 */ /* 0x000fe20000000a00 */
[----:B------:R-:W-:Y:S01]  /*12ed0*/  IMAD R2, R23, 0x20, R200 ;  /* 0x0000002017027824 */ /* 0x000fe200078e02c8 */
[----:B------:R-:W-:Y:S01]  /*12ee0*/  UIMAD UR8, UR9, UR14, URZ ;  /* 0x0000000e090872a4 */ /* 0x000fe2000f8e023f */
[----:B------:R-:W-:Y:S01]  /*12ef0*/  BSSY B1, `(.L_x_1303) ;  /* 0x000003d000017945 */ /* 0x000fe20003800000 */
[----:B------:R-:W-:Y:S01]  /*12f00*/  UIMAD.WIDE.U32 UR6, UR4, UR14, URZ ;  /* 0x0000000e040672a5 */ /* 0x000fe2000f8e003f */
[----:B------:R-:W-:Y:S01]  /*12f10*/  VIADD R6, R2, UR41 ;  /* 0x0000002902067c36 */ /* 0x000fe20008000000 */
[----:B------:R-:W-:-:S03]  /*12f20*/  UIMAD UR8, UR4, UR15, UR8 ;  /* 0x0000000f040872a4 */ /* 0x000fc6000f8e0208 */
[----:B------:R-:W-:Y:S01]  /*12f30*/  ULDC.64 UR14, c[0x0][0xae8] ;  /* 0x0002ba00000e7ab9 */ /* 0x000fe20000000a00 */
[----:B------:R-:W-:Y:S01]  /*12f40*/  UIADD3 UR7, UR7, UR8, URZ ;  /* 0x0000000807077290 */ /* 0x000fe2000fffe03f */
[----:B------:R-:W-:Y:S01]  /*12f50*/  @P0 IMAD.HI.U32 R2, R6, R9, RZ ;  /* 0x0000000906020227 */ /* 0x000fe200078e00ff */
[----:B------:R-:W-:Y:S02]  /*12f60*/  UIMAD UR4, UR10, UR14, URZ ;  /* 0x0000000e0a0472a4 */ /* 0x000fe4000f8e023f */
[----:B------:R-:W-:Y:S01]  /*12f70*/  UIMAD.WIDE.U32 UR6, UR43, UR14, UR6 ;  /* 0x0000000e2b0672a5 */ /* 0x000fe2000f8e0006 */
[----:B------:R-:W-:Y:S01]  /*12f80*/  IMAD.MOV.U32 R5, RZ, RZ, R6 ;  /* 0x000000ffff057224 */ /* 0x000fe200078e0006 */
[----:B------:R-:W-:Y:S01]  /*12f90*/  UIMAD UR4, UR43, UR15, UR4 ;  /* 0x0000000f2b0472a4 */ /* 0x000fe2000f8e0204 */
[----:B------:R-:W-:-:S03]  /*12fa0*/  ULDC.64 UR8, c[0x0][0xaf0] ;  /* 0x0002bc0000087ab9 */ /* 0x000fc60000000a00 */
[----:B------:R-:W-:Y:S02]  /*12fb0*/  UIADD3 UR7, UR7, UR4, URZ ;  /* 0x0000000407077290 */ /* 0x000fe4000fffe03f */
[----:B------:R-:W-:Y:S01]  /*12fc0*/  UIMAD UR4, UR12, UR8, URZ ;  /* 0x000000080c0472a4 */ /* 0x000fe2000f8e023f */
[----:B0-----:R-:W-:Y:S01]  /*12fd0*/  @P0 SHF.R.U32.HI R5, RZ, R3, R2 ;  /* 0x00000003ff050219 */ /* 0x001fe20000011602 */
        /* <DEDUP_REMOVED lines=11> */
[----:B------:R-:W-:Y:S02]  /*13090*/  IMAD.U32 R3, RZ, RZ, UR4 ;  /* 0x00000004ff037e24 */ /* 0x000fe4000f8e00ff */
[C---:B------:R-:W-:Y:S01]  /*130a0*/  IMAD R9, R5.reuse, UR9, R4 ;  /* 0x0000000905097c24 */ /* 0x040fe2000f8e0204 */
[----:B------:R-:W-:Y:S01]  /*130b0*/  SHF.R.S32.HI R4, RZ, 0x1f, R7 ;  /* 0x0000001fff047819 */ /* 0x000fe20000011407 */
[----:B------:R-:W-:-:S04]  /*130c0*/  IMAD.WIDE.U32 R2, R5, UR8, R2 ;  /* 0x0000000805027c25 */ /* 0x000fc8000f8e0002 */
[----:B------:R-:W-:Y:S02]  /*130d0*/  IMAD.IADD R3, R3, 0x1, R9 ;  /* 0x0000000103037824 */ /* 0x000fe400078e0209 */
[----:B------:R-:W-:Y:S02]  /*130e0*/  IMAD R4, R4, UR6, RZ ;  /* 0x0000000604047c24 */ /* 0x000fe4000f8e02ff */
[----:B------:R-:W-:Y:S02]  /*130f0*/  VIADD R6, R200, UR41 ;  /* 0x00000029c8067c36 */ /* 0x000fe40008000000 */
[----:B-----5:R-:W-:Y:S02]  /*13100*/  IMAD R11, R0, R11, RZ ;  /* 0x0000000b000b7224 */ /* 0x020fe400078e02ff */
        /* <DEDUP_REMOVED lines=27> */
.L_x_1304:
[----:B------:R-:W-:Y:S05]  /*132c0*/  BSYNC B1 ;  /* 0x0000000000017941 */ /* 0x000fea0003800000 */
.L_x_1303:
        /* <DEDUP_REMOVED lines=17> */
.L_x_1306:
[----:B------:R-:W-:Y:S05]  /*133e0*/  BSYNC B1 ;  /* 0x0000000000017941 */ /* 0x000fea0003800000 */
.L_x_1305:
        /* <DEDUP_REMOVED lines=17> */
.L_x_1308:
[----:B------:R-:W-:Y:S05]  /*13500*/  BSYNC B1 ;  /* 0x0000000000017941 */ /* 0x000fea0003800000 */
.L_x_1307:
        /* <DEDUP_REMOVED lines=18> */
.L_x_1299:
[----:B------:R-:W-:Y:S05]  /*13630*/  BSYNC B0 ;  /* 0x0000000000007941 */ /* 0x000fea0003800000 */
.L_x_1290:
[----:B------:R-:W-:Y:S02]  /*13640*/  ULDC UR4, c[0x0][0xc3c] ;  /* 0x00030f0000047ab9 */ /* 0x000fe40000000800 */
[----:B------:R-:W-:-:S06]  /*13650*/  UISETP.GE.AND UP0, UPT, UR48, UR4, UPT ;  /* 0x000000043000728c */ /* 0x000fcc000bf06270 */
[----:B------:R-:W-:-:S13]  /*13660*/  PLOP3.LUT P0, PT, PT, PT, UP0, 0x80, 0x0 ;  /* 0x000000000000781c */ /* 0x000fda0003f0f008 */
[----:B------:R-:W-:Y:S05]  /*13670*/  @!P0 BRA `(.L_x_1309) ;  /* 0xfffffed400ec8947 */ /* 0x000fea000383ffff */
[----:B------:R-:W-:Y:S05]  /*13680*/  EXIT ;  /* 0x000000000000794d */ /* 0x000fea0003800000 */
.L_x_1204:
[----:B------:R-:W-:-:S08]  /*13690*/  NOP ;  /* 0x0000000000007918 */ /* 0x000fd00000000000 */
[----:B------:R-:W0:-:S00]  /*136a0*/  USETMAXREG.DEALLOC.CTAPOOL 0x18 ;  /* 0x00000018000079c8 */ /* 0x000e0000080e0500 */
[----:B0-----:R-:W2:Y:S01]  /*136b0*/  LDL.LU R2, [R1+0x8] ;  /* 0x0000080001027983 */ /* 0x001ea20000300800 */
[----:B------:R-:W-:Y:S01]  /*136c0*/  LOP3.LUT R0, R0, 0x3, RZ, 0xc0, !PT ;  /* 0x0000000300007812 */ /* 0x000fe200078ec0ff */
[----:B------:R-:W-:-:S05]  /*136d0*/  IMAD.MOV.U32 R6, RZ, RZ, RZ ;  /* 0x000000ffff067224 */ /* 0x000fca00078e00ff */
[----:B------:R-:W0:Y:S02]  /*136e0*/  SHFL.IDX PT, R0, R0, RZ, 0x1f ;  /* 0x00001fff00007589 */ /* 0x000e2400000e0000 */
[----:B0-----:R-:W-:Y:S02]  /*136f0*/  ISETP.NE.AND P0, PT, R0, RZ, PT ;  /* 0x000000ff0000720c */ /* 0x001fe40003f05270 */
        /* <DEDUP_REMOVED lines=15> */
.L_x_1310:
[----:B------:R-:W1:Y:S01]  /*137f0*/  S2R R0, SR_TID.X ;  /* 0x0000000000007919 */ /* 0x000e620000002100 */
[----:B------:R-:W-:Y:S01]  /*13800*/  ULDC UR4, c[0x0][0xc3c] ;  /* 0x00030f0000047ab9 */ /* 0x000fe20000000800 */
[----:B-1----:R-:W-:-:S04]  /*13810*/  LOP3.LUT R5, R0, 0x1f, RZ, 0xc0, !PT ;  /* 0x0000001f00057812 */ /* 0x002fc800078ec0ff */
[----:B------:R-:W-:-:S04]  /*13820*/  ISETP.NE.AND P0, PT, R5, 0x1f, PT ;  /* 0x0000001f0500780c */ /* 0x000fc80003f05270 */
[----:B------:R-:W-:-:S13]  /*13830*/  ISETP.GE.OR P1, PT, R5, UR4, !P0 ;  /* 0x0000000405007c0c */ /* 0x000fda000c726670 */
[----:B0-----:R-:W0:Y:S02]  /*13840*/  @!P1 LDC.64 R2, c[0x0][0xc80] ;  /* 0x00032000ff029b82 */ /* 0x001e240000000a00 */
        /* <DEDUP_REMOVED lines=18> */
[----:B------:R-:W1:Y:S02]  /*13970*/  SHFL.UP PT, R2, R3, 0x8, RZ ;  /* 0x0500000003027989 */ /* 0x000e6400000e00ff */
[----:B-1----:R-:W-:-:S05]  /*13980*/  SEL R2, R2, RZ, P4 ;  /* 0x000000ff02027207 */ /* 0x002fca0002000000 */
[----:B------:R-:W-:-:S05]  /*13990*/  IMAD.IADD R2, R3, 0x1, R2 ;  /* 0x0000000103027824 */ /* 0x000fca00078e0202 */
[----:B------:R-:W1:Y:S02]  /*139a0*/  SHFL.UP PT, R4, R2, 0x10, RZ ;  /* 0x0600000002047989 */ /* 0x000e6400000e00ff */
[----:B-1----:R-:W-:-:S05]  /*139b0*/  SEL R7, R4, RZ, P5 ;  /* 0x000000ff04077207 */ /* 0x002fca0002800000 */
[----:B------:R-:W-:Y:S02]  /*139c0*/  IMAD.IADD R10, R2, 0x1, R7 ;  /* 0x00000001020a7824 */ /* 0x000fe400078e0207 */
[----:B------:R-:W1:Y:S03]  /*139d0*/  LDC R7, c[0x0][0xc38] ;  /* 0x00030e00ff077b82 */ /* 0x000e660000000800 */
        /* <DEDUP_REMOVED lines=10> */
.L_x_1316:
        /* <DEDUP_REMOVED lines=14> */
.L_x_1315:
[----:B------:R-:W-:Y:S05]  /*13b60*/  BSYNC B0 ;  /* 0x0000000000007941 */ /* 0x000fea0003800000 */
.L_x_1314:
        /* <DEDUP_REMOVED lines=22> */
.L_x_1312:
[----:B------:R-:W-:Y:S01]  /*13cd0*/  IMAD.IADD R11, R9, 0x1, -R8 ;  /* 0x00000001090b7824 */ /* 0x000fe200078e0a08 */
[----:B------:R-:W-:-:S03]  /*13ce0*/  ULDC.64 UR4, c[0x0][0xc90] ;  /* 0x0003240000047ab9 */ /* 0x000fc60000000a00 */
[----:B------:R-:W-:-:S05]  /*13cf0*/  IMAD R3, R10, R7, R11 ;  /* 0x000000070a037224 */ /* 0x000fca00078e020b */
[----:B------:R-:W-:-:S13]  /*13d00*/  ISETP.GT.AND P0, PT, R3, R0, PT ;  /* 0x000000000300720c */ /* 0x000fda0003f04270 */
[----:B------:R-:W-:Y:S02]  /*13d10*/  VOTEU.ANY UR7, UPT, !P0 ;  /* 0x0000000000077886 */ /* 0x000fe400040e0100 */
[----:B------:R-:W-:-:S04]  /*13d20*/  UPOPC UR6, UR7 ;  /* 0x00000007000672bf */ /* 0x000fc80008000000 */
[----:B------:R-:W-:-:S04]  /*13d30*/  UIADD3 UR44, UR6, UR44, URZ ;  /* 0x0000002c062c7290 */ /* 0x000fc8000fffe03f */
[----:B------:R-:W-:-:S06]  /*13d40*/  UIMAD.WIDE UR4, UR44, 0x4, UR4 ;  /* 0x000000042c0478a5 */ /* 0x000fcc000f8e0204 */
[----:B------:R-:W-:Y:S02]  /*13d50*/  IMAD.U32 R2, RZ, RZ, UR4 ;  /* 0x00000004ff027e24 */ /* 0x000fe4000f8e00ff */
[----:B------:R-:W-:-:S05]  /*13d60*/  IMAD.U32 R3, RZ, RZ, UR5 ;  /* 0x00000005ff037e24 */ /* 0x000fca000f8e00ff */
[----:B------:R-:W2:Y:S01]  /*13d70*/  LDG.E R9, desc[UR52][R2.64] ;  /* 0x0000003402097981 */ /* 0x000ea2000c1e1900 */
[----:B------:R-:W-:Y:S01]  /*13d80*/  IMAD.U32 R15, RZ, RZ, UR6 ;  /* 0x00000006ff0f7e24 */ /* 0x000fe2000f8e00ff */
[----:B------:R-:W-:-:S04]  /*13d90*/  ISETP.NE.AND P0, PT, RZ, UR7, PT ;  /* 0x00000007ff007c0c */ /* 0x000fc8000bf05270 */
[----:B------:R-:W2:Y:S02]  /*13da0*/  SHFL.IDX PT, R6, R6, R15, 0x1f ;  /* 0x00001f0f06067589 */ /* 0x000ea400000e0000 */
[----:B--2---:R-:W-:-:S05]  /*13db0*/  IMAD R8, R6, R9, RZ ;  /* 0x0000000906087224 */ /* 0x004fca00078e02ff */
[----:B------:R-:W-:-:S04]  /*13dc0*/  IABS R12, R8 ;  /* 0x00000008000c7213 */ /* 0x000fc80000000000 */
[----:B------:R-:W0:Y:S08]  /*13dd0*/  I2F.RP R13, R12 ;  /* 0x0000000c000d7306 */ /* 0x000e300000209400 */
[----:B0-----:R-:W0:Y:S02]  /*13de0*/  MUFU.RCP R13, R13 ;  /* 0x0000000d000d7308 */ /* 0x001e240000001000 */
[----:B0-----:R-:W-:-:S06]  /*13df0*/  VIADD R14, R13, 0xffffffe ;  /* 0x0ffffffe0d0e7836 */ /* 0x001fcc0000000000 */
[----:B------:R-:W0:Y:S02]  /*13e00*/  F2I.FTZ.U32.TRUNC.NTZ R3, R14 ;  /* 0x0000000e00037305 */ /* 0x000e24000021f000 */
[----:B0-----:R-:W-:Y:S01]  /*13e10*/  IMAD.MOV R17, RZ, RZ, -R3 ;  /* 0x000000ffff117224 */ /* 0x001fe200078e0a03 */
[----:B------:R-:W-:Y:S06]  /*13e20*/  @!P0 BRA `(.L_x_1317) ;  /* 0x00000000000c8947 */ /* 0x000fec0003800000 */
[----:B------:R-:W-:-:S06]  /*13e30*/  UIADD3 UR4, UR6, -0x1, URZ ;  /* 0xffffffff06047890 */ /* 0x000fcc000fffe03f */
[----:B------:R-:W-:-:S05]  /*13e40*/  IMAD.U32 R13, RZ, RZ, UR4 ;  /* 0x00000004ff0d7e24 */ /* 0x000fca000f8e00ff */
[----:B------:R0:W1:Y:S02]  /*13e50*/  SHFL.IDX PT, R4, R10, R13, 0x1f ;  /* 0x00001f0d0a047589 */ /* 0x00006400000e0000 */
.L_x_1317:
[----:B-1----:R-:W-:Y:S02]  /*13e60*/  IMAD R4, R4, R7, R11 ;  /* 0x0000000704047224 */ /* 0x002fe400078e020b */
        /* <DEDUP_REMOVED lines=19> */
[----:B------:R-:W-:-:S05]  /*13fa0*/  @!P1 LOP3.LUT R2, RZ, R8, RZ, 0x33, !PT ;  /* 0x00000008ff029212 */ /* 0x000fca00078e33ff */
[----:B------:R-:W-:Y:S02]  /*13fb0*/  IMAD R0, R9, R2, RZ ;  /* 0x0000000209007224 */ /* 0x000fe400078e02ff */
[----:B------:R-:W-:Y:S02]  /*13fc0*/  IMAD.MOV R2, RZ, RZ, -R2 ;  /* 0x000000ffff027224 */ /* 0x000fe400078e0a02 */
[----:B-1----:R-:W-:Y:S02]  /*13fd0*/  IMAD.MOV R4, RZ, RZ, -R0 ;  /* 0x000000ffff047224 */ /* 0x002fe400078e0a00 */
[----:B------:R-:W-:Y:S02]  /*13fe0*/  IMAD R8, R8, R2, R11 ;  /* 0x0000000208087224 */ /* 0x000fe400078e020b */
[----:B------:R-:W-:Y:S01]  /*13ff0*/  IMAD.MOV.U32 R2, RZ, RZ, RZ ;  /* 0x000000ffff027224 */ /* 0x000fe200078e00ff */
[----:B------:R-:W-:-:S04]  /*14000*/  VIADDMNMX R7, R4, R7, R9, PT ;  /* 0x0000000704077246 */ /* 0x000fc80003800109 */
[-C--:B------:R-:W-:Y:S02]  /*14010*/  IABS R4, R7.reuse ;  /* 0x0000000700047213 */ /* 0x080fe40000000000 */
[----:B0-----:R-:W-:Y:S02]  /*14020*/  IABS R10, R7 ;  /* 0x00000007000a7213 */ /* 0x001fe40000000000 */
[----:B------:R-:W0:Y:S08]  /*14030*/  I2F.RP R9, R4 ;  /* 0x0000000400097306 */ /* 0x000e300000209400 */
[----:B0-----:R-:W0:Y:S02]  /*14040*/  MUFU.RCP R9, R9 ;  /* 0x0000000900097308 */ /* 0x001e240000001000 */
[----:B0-----:R-:W-:Y:S01]  /*14050*/  VIADD R3, R9, 0xffffffe ;  /* 0x0ffffffe09037836 */ /* 0x001fe20000000000 */
[----:B------:R-:W-:-:S05]  /*14060*/  IABS R9, R8 ;  /* 0x0000000800097213 */ /* 0x000fca0000000000 */
[----:B------:R-:W0:Y:S02]  /*14070*/  F2I.FTZ.U32.TRUNC.NTZ R3, R3 ;  /* 0x0000000300037305 */ /* 0x000e24000021f000 */
[----:B0-----:R-:W-:-:S04]  /*14080*/  IMAD.MOV R11, RZ, RZ, -R3 ;  /* 0x000000ffff0b7224 */ /* 0x001fc800078e0a03 */
[----:B------:R-:W-:-:S04]  /*14090*/  IMAD R11, R11, R4, RZ ;  /* 0x000000040b0b7224 */ /* 0x000fc800078e02ff */
[----:B------:R-:W-:-:S04]  /*140a0*/  IMAD.HI.U32 R2, R3, R11, R2 ;  /* 0x0000000b03027227 */ /* 0x000fc800078e0002 */
        /* <DEDUP_REMOVED lines=9> */
[----:B------:R-:W-:Y:S01]  /*14140*/  ISETP.GE.AND P2, PT, R3, RZ, PT ;  /* 0x000000ff0300720c */ /* 0x000fe20003f46270 */
[----:B------:R-:W-:-:S06]  /*14150*/  IMAD.IADD R3, R8, 0x1, R0 ;  /* 0x0000000108037824 */ /* 0x000fcc00078e0200 */
[----:B------:R-:W-:-:S06]  /*14160*/  @P0 VIADD R2, R2, 0x1 ;  /* 0x0000000102020836 */ /* 0x000fcc0000000000 */
[----:B------:R-:W-:Y:S01]  /*14170*/  @!P2 IMAD.MOV R2, RZ, RZ, -R2 ;  /* 0x000000ffff02a224 */ /* 0x000fe200078e0a02 */
[----:B------:R-:W-:Y:S01]  /*14180*/  @!P1 LOP3.LUT R2, RZ, R7, RZ, 0x33, !PT ;  /* 0x00000007ff029212 */ /* 0x000fe200078e33ff */
[----:B------:R-:W-:-:S04]  /*14190*/  IMAD.MOV R7, RZ, RZ, -R7 ;  /* 0x000000ffff077224 */ /* 0x000fc800078e0a07 */
[----:B------:R-:W-:-:S05]  /*141a0*/  IMAD R3, R2, R7, R3 ;  /* 0x0000000702037224 */ /* 0x000fca00078e0203 */
[----:B------:R-:W-:Y:S02]  /*141b0*/  R2UR UR36, R3 ;  /* 0x00000000032472ca */ /* 0x000fe400000e0000 */
[----:B------:R-:W-:-:S05]  /*141c0*/  LOP3.LUT R3, RZ, R2, RZ, 0x33, !PT ;  /* 0x00000002ff037212 */ /* 0x000fca00078e33ff */
[----:B------:R-:W-:-:S05]  /*141d0*/  IMAD.IADD R0, R6, 0x1, R3 ;  /* 0x0000000106007824 */ /* 0x000fca00078e0203 */
[----:B------:R1:W-:Y:S01]  /*141e0*/  STL [R1+0x14], R0 ;  /* 0x0000140001007387 */ /* 0x0003e20000100800 */
[----:B------:R-:W-:Y:S05]  /*141f0*/  BRA `(.L_x_1318) ;  /* 0x00000000000c7947 */ /* 0x000fea0003800000 */
.L_x_1313:
[----:B------:R0:W-:Y:S01]  /*14200*/  STL [R1+0x10], R0 ;  /* 0x0000100001007387 */ /* 0x0001e20000100800 */
[----:B------:R-:W-:-:S03]  /*14210*/  UMOV UR36, URZ ;  /* 0x0000003f00247c82 */ /* 0x000fc60008000000 */
[----:B------:R0:W-:Y:S02]  /*14220*/  STL [R1+0x14], RZ ;  /* 0x000014ff01007387 */ /* 0x0001e40000100800 */
.L_x_1318:
[----:B------:R-:W2:Y:S04]  /*14230*/  LDL R2, [R1+0x14] ;  /* 0x0000140001027983 */ /* 0x000ea80000100800 */
[----:B------:R-:W3:Y:S01]  /*14240*/  LDL R4, [R1+0x10] ;  /* 0x0000100001047983 */ /* 0x000ee20000100800 */
[----:B------:R-:W-:-:S13]  /*14250*/  ISETP.NE.AND P0, PT, R5, RZ, PT ;  /* 0x000000ff0500720c */ /* 0x000fda0003f05270 */
[----:B------:R-:W4:Y:S01]  /*14260*/  @!P0 S2R R3, SR_CgaCtaId ;  /* 0x0000000000038919 */ /* 0x000f220000008800 */
[----:B01----:R-:W-:Y:S01]  /*14270*/  @!P0 MOV R0, 0x400 ;  /* 0x0000040000008802 */ /* 0x003fe20000000f00 */
[----:B------:R-:W-:Y:S02]  /*14280*/  IMAD.U32 R6, RZ, RZ, UR36 ;  /* 0x00000024ff067e24 */ /* 0x000fe4000f8e00ff */
[----:B------:R-:W-:Y:S01]  /*14290*/  IMAD.U32 R7, RZ, RZ, UR44 ;  /* 0x0000002cff077e24 */ /* 0x000fe2000f8e00ff */
[----:B----4-:R-:W-:Y:S01]  /*142a0*/  @!P0 LEA R0, R3, R0, 0x18 ;  /* 0x0000000003008211 */ /* 0x010fe200078ec0ff */
[----:B--2---:R-:W-:-:S05]  /*142b0*/  IMAD.MOV.U32 R5, RZ, RZ, R2 ;  /* 0x000000ffff057224 */ /* 0x004fca00078e0002 */
[----:B---3--:R0:W-:Y:S01]  /*142c0*/  @!P0 STS.128 [R0+0x2a8d0], R4 ;  /* 0x02a8d00400008388 */ /* 0x0081e20000000c00 */
[----:B------:R-:W-:Y:S06]  /*142d0*/  BAR.ARV 0x5, 0x180 ;  /* 0x0146000000007b1d */ /* 0x000fec0000002000 */
.L_x_1311:
[----:B------:R-:W-:Y:S01]  /*142e0*/  ULDC UR4, c[0x0][0xc3c] ;  /* 0x00030f0000047ab9 */ /* 0x000fe20000000800 */
[----:B------:R2:W-:Y:S01]  /*142f0*/  STL [R1+0x30], RZ ;  /* 0x000030ff01007387 */ /* 0x0005e20000100800 */
[----:B------:R-:W-:Y:S01]  /*14300*/  UISETP.GE.AND UP0, UPT, UR44, UR4, UPT ;  /* 0x000000042c00728c */ /* 0x000fe2000bf06270 */
[----:B------:R-:W-:Y:S02]  /*14310*/  IMAD.MOV.U32 R19, RZ, RZ, 0x1 ;  /* 0x00000001ff137424 */ /* 0x000fe400078e00ff */
[----:B------:R-:W-:-:S03]  /*14320*/  IMAD.MOV.U32 R18, RZ, RZ, RZ ;  /* 0x000000ffff127224 */ /* 0x000fc600078e00ff */
[----:B------:R-:W-:-:S13]  /*14330*/  PLOP3.LUT P0, PT, PT, PT, UP0, 0x80, 0x0 ;  /* 0x000000000000781c */ /* 0x000fda0003f0f008 */
[----:B--2---:R-:W-:Y:S05]  /*14340*/  @P0 BRA `(.L_x_1319) ;  /* 0x0000004c00fc0947 */ /* 0x004fea0003800000 */
[----:B------:R-:W2:Y:S01]  /*14350*/  S2R R9, SR_TID.X ;  /* 0x0000000000097919 */ /* 0x000ea20000002100 */
[----:B------:R-:W3:Y:S01]  /*14360*/  S2UR UR5, SR_CgaCtaId ;  /* 0x00000000000579c3 */ /* 0x000ee20000008800 */
[----:B------:R-:W-:Y:S01]  /*14370*/  UMOV UR4, 0x400 ;  /* 0x0000040000047882 */ /* 0x000fe20000000000 */
[----:B------:R-:W-:Y:S01]  /*14380*/  IMAD.MOV.U32 R19, RZ, RZ, 0x1 ;  /* 0x00000001ff137424 */ /* 0x000fe200078e00ff */
[----:B------:R-:W-:Y:S01]  /*14390*/  ULDC UR41, c[0x0][0xc] ;  /* 0x0000030000297ab9 */ /* 0x000fe20000000800 */
[----:B------:R-:W-:Y:S01]  /*143a0*/  IMAD.MOV.U32 R18, RZ, RZ, RZ ;  /* 0x000000ffff127224 */ /* 0x000fe200078e00ff */
[----:B------:R-:W-:Y:S02]  /*143b0*/  ULOP3.LUT UR39, UR38, 0x1, URZ, 0xfc, !UPT ;  /* 0x0000000126277892 */ /* 0x000fe4000f8efc3f */
[----:B------:R-:W-:Y:S01]  /*143c0*/  ULOP3.LUT UR43, UR38, 0x2, URZ, 0xfc, !UPT ;  /* 0x00000002262b7892 */ /* 0x000fe2000f8efc3f */
[----:B------:R-:W-:Y:S01]  /*143d0*/  ULDC.64 UR46, c[0x0][0x198] ;  /* 0x00006600002e7ab9 */ /* 0x000fe20000000a00 */
[----:B---3--:R-:W-:-:S06]  /*143e0*/  ULEA UR4, UR5, UR4, 0x18 ;  /* 0x0000000405047291 */ /* 0x008fcc000f8ec03f */
[----:B------:R-:W-:Y:S01]  /*143f0*/  IMAD.U32 R17, RZ, RZ, UR4 ;  /* 0x00000004ff117e24 */ /* 0x000fe2000f8e00ff */
[----:B--2---:R-:W-:Y:S01]  /*14400*/  SHF.R.U32.HI R3, RZ, 0x1, R9 ;  /* 0x00000001ff037819 */ /* 0x004fe20000011609 */
        /* <DEDUP_REMOVED lines=9> */
[C---:B-1----:R-:W-:Y:S02]  /*144a0*/  LOP3.LUT R4, R0.reuse, 0x380, RZ, 0xc0, !PT ;  /* 0x0000038000047812 */ /* 0x042fe400078ec0ff */
        /* <DEDUP_REMOVED lines=23> */
[----:B------:R1:W-:Y:S01]  /*14620*/  STL [R1+0x24], R3 ;  /* 0x0000240301007387 */ /* 0x0003e20000100800 */
[----:B0-----:R-:W-:-:S03]  /*14630*/  IMAD.SHL.U32 R2, R9, 0x20, RZ ;  /* 0x0000002009027824 */ /* 0x001fc600078e00ff */
[----:B------:R1:W-:Y:S02]  /*14640*/  STL [R1+0x30], RZ ;  /* 0x000030ff01007387 */ /* 0x0003e40000100800 */
[----:B------:R-:W-:Y:S02]  /*14650*/  LOP3.LUT R0, R5, 0x60, R2, 0xf8, !PT ;  /* 0x0000006005007812 */ /* 0x000fe400078ef802 */
[C---:B------:R-:W-:Y:S02]  /*14660*/  LOP3.LUT R2, R4.reuse, 0x40, RZ, 0xfc, !PT ;  /* 0x0000004004027812 */ /* 0x040fe400078efcff */
[----:B------:R-:W-:-:S07]  /*14670*/  LOP3.LUT R0, R4, 0x80, RZ, 0xfc, !PT ;  /* 0x0000008004007812 */ /* 0x000fce00078efcff */
.L_x_1398:
[----:B------:R-:W-:Y:S01]  /*14680*/  ULDC.64 UR4, c[0x0][0xa28] ;  /* 0x00028a0000047ab9 */ /* 0x000fe20000000a00 */
[----:B------:R-:W-:Y:S01]  /*14690*/  IMAD.MOV.U32 R0, RZ, RZ, RZ ;  /* 0x000000ffff007224 */ /* 0x000fe200078e00ff */
[----:B------:R-:W-:Y:S01]  /*146a0*/  UISETP.NE.U32.AND UP0, UPT, UR4, URZ, UPT ;  /* 0x0000003f0400728c */ /* 0x000fe2000bf05070 */
[----:B------:R-:W-:Y:S01]  /*146b0*/  ULDC.64 UR8, c[0x0][0xa18] ;  /* 0x0002860000087ab9 */ /* 0x000fe20000000a00 */
[----:B------:R-:W-:Y:S02]  /*146c0*/  ULDC.64 UR6, c[0x0][0xa00] ;  /* 0x0002800000067ab9 */ /* 0x000fe40000000a00 */
[----:B------:R-:W-:Y:S01]  /*146d0*/  UISETP.NE.AND.EX UP0, UPT, UR5, URZ, UPT, UP0 ;  /* 0x0000003f0500728c */ /* 0x000fe2000bf05300 */
[----:B01----:R-:W-:Y:S01]  /*146e0*/  IMAD.MOV.U32 R4, RZ, RZ, RZ ;  /* 0x000000ffff047224 */ /* 0x003fe200078e00ff */
[----:B------:R-:W-:-:S04]  /*146f0*/  ULDC.64 UR10, c[0x0][0xa20] ;  /* 0x00028800000a7ab9 */ /* 0x000fc80000000a00 */
[----:B------:R-:W-:-:S05]  /*14700*/  PLOP3.LUT P0, PT, PT, PT, UP0, 0x80, 0x0 ;  /* 0x000000000000781c */ /* 0x000fca0003f0f008 */
[----:B------:R-:W-:Y:S02]  /*14710*/  @UP0 ULDC.64 UR4, c[0x0][0xa28] ;  /* 0x00028a0000040ab9 */ /* 0x000fe40000000a00 */
[----:B------:R-:W-:-:S06]  /*14720*/  @UP0 UIMAD.WIDE UR4, UR44, 0x4, UR4 ;  /* 0x000000042c0408a5 */ /* 0x000fcc000f8e0204 */
[----:B------:R-:W-:Y:S02]  /*14730*/  IMAD.U32 R2, RZ, RZ, UR4 ;  /* 0x00000004ff027e24 */ /* 0x000fe4000f8e00ff */
[----:B-1----:R-:W-:Y:S01]  /*14740*/  IMAD.U32 R3, RZ, RZ, UR5 ;  /* 0x00000005ff037e24 */ /* 0x002fe2000f8e00ff */
[----:B------:R-:W-:Y:S01]  /*14750*/  ULDC.64 UR4, c[0x0][0xa00] ;  /* 0x0002800000047ab9 */ /* 0x000fe20000000a00 */
[----:B------:R-:W-:-:S03]  /*14760*/  UISETP.NE.U32.AND UP0, UPT, UR8, URZ, UPT ;  /* 0x0000003f0800728c */ /* 0x000fc6000bf05070 */
[----:B------:R0:W5:Y:S01]  /*14770*/  @P0 LDG.E R0, desc[UR52][R2.64] ;  /* 0x0000003402000981 */ /* 0x000162000c1e1900 */
[----:B------:R-:W-:Y:S01]  /*14780*/  ISETP.NE.U32.AND P0, PT, RZ, UR4, PT ;  /* 0x00000004ff007c0c */ /* 0x000fe2000bf05070 */
[----:B------:R-:W-:Y:S02]  /*14790*/  UISETP.NE.AND.EX UP0, UPT, UR9, URZ, UPT, UP0 ;  /* 0x0000003f0900728c */ /* 0x000fe4000bf05300 */
[----:B------:R-:W-:Y:S01]  /*147a0*/  UIMAD.WIDE UR6, UR44, 0x4, UR6 ;  /* 0x000000042c0678a5 */ /* 0x000fe2000f8e0206 */
[----:B------:R-:W-:Y:S01]  /*147b0*/  ISETP.NE.AND.EX P0, PT, RZ, UR5, PT, P0 ;  /* 0x00000005ff007c0c */ /* 0x000fe2000bf05300 */
[----:B------:R-:W-:Y:S01]  /*147c0*/  ULDC.64 UR4, c[0x0][0xa08] ;  /* 0x0002820000047ab9 */ /* 0x000fe20000000a00 */
[----:B------:R-:W-:Y:S01]  /*147d0*/  ULDC.64 UR8, c[0x0][0xa08] ;  /* 0x0002820000087ab9 */ /* 0x000fe20000000a00 */
[----:B------:R-:W-:Y:S01]  /*147e0*/  ISETP.NE.U32.AND P1, PT, RZ, UR4, PT ;  /* 0x00000004ff007c0c */ /* 0x000fe2000bf25070 */
[----:B------:R-:W-:Y:S01]  /*147f0*/  UIMAD.WIDE UR8, UR44, 0x4, UR8 ;  /* 0x000000042c0878a5 */ /* 0x000fe2000f8e0208 */
[----:B0-----:R-:W-:-:S02]  /*14800*/  IMAD.U32 R2, RZ, RZ, UR6 ;  /* 0x00000006ff027e24 */ /* 0x001fc4000f8e00ff */
[----:B------:R-:W-:Y:S01]  /*14810*/  ISETP.NE.AND.EX P1, PT, RZ, UR5, PT, P1 ;  /* 0x00000005ff007c0c */ /* 0x000fe2000bf25310 */
[----:B------:R-:W-:Y:S01]  /*14820*/  IMAD.U32 R3, RZ, RZ, UR7 ;  /* 0x00000007ff037e24 */ /* 0x000fe2000f8e00ff */
[----:B------:R-:W-:Y:S01]  /*14830*/  @UP0 ULDC.64 UR4, c[0x0][0xa18] ;  /* 0x0002860000040ab9 */ /* 0x000fe20000000a00 */
[----:B------:R-:W-:Y:S01]  /*14840*/  PLOP3.LUT P3, PT, PT, PT, UP0, 0x80, 0x0 ;  /* 0x000000000000781c */ /* 0x000fe20003f6f008 */
[----:B------:R-:W-:Y:S02]  /*14850*/  @UP0 UIMAD.WIDE UR4, UR44, 0x4, UR4 ;  /* 0x000000042c0408a5 */ /* 0x000fe4000f8e0204 */
[----:B------:R0:W2:Y:S02]  /*14860*/  @P0 LDG.E R5, desc[UR52][R2.64] ;  /* 0x0000003402050981 */ /* 0x0000a4000c1e1900 */
[----:B0-----:R-:W-:Y:S02]  /*14870*/  IMAD.U32 R2, RZ, RZ, UR8 ;  /* 0x00000008ff027e24 */ /* 0x001fe4000f8e00ff */
[----:B------:R-:W-:-:S05]  /*14880*/  IMAD.U32 R3, RZ, RZ, UR9 ;  /* 0x00000009ff037e24 */ /* 0x000fca000f8e00ff */
[----:B------:R0:W5:Y:S02]  /*14890*/  @P1 LDG.E R4, desc[UR52][R2.64] ;  /* 0x0000003402041981 */ /* 0x000164000c1e1900 */
[----:B0-----:R-:W-:Y:S02]  /*148a0*/  IMAD.U32 R2, RZ, RZ, UR4 ;  /* 0x00000004ff027e24 */ /* 0x001fe4000f8e00ff */
[----:B------:R-:W-:Y:S01]  /*148b0*/  IMAD.U32 R3, RZ, RZ, UR5 ;  /* 0x00000005ff037e24 */ /* 0x000fe2000f8e00ff */
[----:B------:R-:W-:-:S04]  /*148c0*/  ULDC.64 UR4, c[0x0][0x418] ;  /* 0x0001060000047ab9 */ /* 0x000fc80000000a00 */
[----:B------:R-:W3:Y:S01]  /*148d0*/  @P3 LDG.E R2, desc[UR52][R2.64] ;  /* 0x0000003402023981 */ /* 0x000ee2000c1e1900 */
[----:B------:R-:W-:Y:S01]  /*148e0*/  UISETP.NE.U32.AND UP0, UPT, UR4, URZ, UPT ;  /* 0x0000003f0400728c */ /* 0x000fe2000bf05070 */
[----:B------:R-:W-:Y:S01]  /*148f0*/  ISETP.NE.U32.AND P2, PT, RZ, UR10, PT ;  /* 0x0000000aff007c0c */ /* 0x000fe2000bf45070 */
[----:B------:R-:W-:Y:S01]  /*14900*/  UMOV UR45, URZ ;  /* 0x0000003f002d7c82 */ /* 0x000fe20008000000 */
[----:B------:R-:W-:Y:S01]  /*14910*/  ULDC UR4, c[0x0][0x424] ;  /* 0x0001090000047ab9 */ /* 0x000fe20000000800 */
[----:B------:R-:W-:Y:S01]  /*14920*/  UISETP.NE.AND.EX UP0, UPT, UR5, URZ, UPT, UP0 ;  /* 0x0000003f0500728c */ /* 0x000fe2000bf05300 */
[----:B------:R-:W-:Y:S01]  /*14930*/  ISETP.NE.AND.EX P2, PT, RZ, UR11, PT, P2 ;  /* 0x0000000bff007c0c */ /* 0x000fe2000bf45320 */
[----:B------:R-:W-:Y:S01]  /*14940*/  ULDC UR42, c[0x0][0x288] ;  /* 0x0000a200002a7ab9 */ /* 0x000fe20000000800 */
[----:B------:R-:W-:Y:S01]  /*14950*/  ULDC UR5, c[0x0][0x2f0] ;  /* 0x0000bc0000057ab9 */ /* 0x000fe20000000800 */
[----:B------:R-:W-:-:S04]  /*14960*/  USEL UR4, UR4, 0x1, UP0 ;  /* 0x0000000104047887 */ /* 0x000fc80008000000 */
[----:B------:R-:W-:Y:S01]  /*14970*/  UIMAD UR4, UR4, UR5, URZ ;  /* 0x00000005040472a4 */ /* 0x000fe2000f8e023f */
[----:B--2---:R-:W-:Y:S02]  /*14980*/  @P0 R2UR UR45, R5 ;  /* 0x00000000052d02ca */ /* 0x004fe400000e0000 */
[----:B---3--:R-:W-:Y:S01]  /*14990*/  @P3 R2UR UR42, R2 ;  /* 0x00000000022a32ca */ /* 0x008fe200000e0000 */
[----:B------:R-:W-:-:S14]  /*149a0*/  @P3 BRA `(.L_x_1320) ;  /* 0x0000000000243947 */ /* 0x000fdc0003800000 */
[----:B------:R-:W-:Y:S05]  /*149b0*/  @!P0 BRA `(.L_x_1320) ;  /* 0x0000000000208947 */ /* 0x000fea0003800000 */
[----:B------:R-:W-:Y:S02]  /*149c0*/  IMAD.U32 R2, RZ, RZ, UR6 ;  /* 0x00000006ff027e24 */ /* 0x000fe4000f8e00ff */
[----:B------:R-:W-:-:S05]  /*149d0*/  IMAD.U32 R3, RZ, RZ, UR7 ;  /* 0x00000007ff037e24 */ /* 0x000fca000f8e00ff */
[----:B------:R-:W2:Y:S02]  /*149e0*/  LDG.E R2, desc[UR52][R2.64] ;  /* 0x0000003402027981 */ /* 0x000ea4000c1e1900 */
[----:B--2---:R-:W-:Y:S01]  /*149f0*/  R2UR UR5, R2 ;  /* 0x00000000020572ca */ /* 0x004fe200000e0000 */
[----:B------:R-:W-:-:S06]  /*14a00*/  IMAD.U32 R2, RZ, RZ, UR6 ;  /* 0x00000006ff027e24 */ /* 0x000fcc000f8e00ff */
[----:B------:R-:W2:Y:S02]  /*14a10*/  LDG.E R2, desc[UR52][R2.64+0x4] ;  /* 0x0000043402027981 */ /* 0x000ea4000c1e1900 */
[----:B--2---:R-:W-:-:S13]  /*14a20*/  R2UR UR42, R2 ;  /* 0x00000000022a72ca */ /* 0x004fda00000e0000 */
[----:B------:R-:W-:-:S12]  /*14a30*/  UIADD3 UR42, -UR5, UR42, URZ ;  /* 0x0000002a052a7290 */ /* 0x000fd8000fffe13f */
.L_x_1320:
[----:B-----5:R-:W-:-:S05]  /*14a40*/  IMAD.IADD R2, R4, 0x1, R0 ;  /* 0x0000000104027824 */ /* 0x020fca00078e0200 */
[----:B------:R0:W-:Y:S01]  /*14a50*/  STL [R1+0x18], R2 ;  /* 0x0000180201007387 */ /* 0x0001e20000100800 */
[----:B------:R-:W-:Y:S05]  /*14a60*/  @!P2 BRA `(.L_x_1321) ;  /* 0x00000000001ca947 */ /* 0x000fea0003800000 */
[----:B------:R-:W-:Y:S02]  /*14a70*/  ULDC.64 UR4, c[0x0][0xa20] ;  /* 0x0002880000047ab9 */ /* 0x000fe40000000a00 */
[----:B------:R-:W-:-:S06]  /*14a80*/  UIMAD.WIDE UR4, UR44, 0x4, UR4 ;  /* 0x000000042c0478a5 */ /* 0x000fcc000f8e0204 */
[----:B0-----:R-:W-:Y:S02]  /*14a90*/  IMAD.U32 R2, RZ, RZ, UR4 ;  /* 0x00000004ff027e24 */ /* 0x001fe4000f8e00ff */
[----:B------:R-:W-:-:S05]  /*14aa0*/  IMAD.U32 R3, RZ, RZ, UR5 ;  /* 0x00000005ff037e24 */ /* 0x000fca000f8e00ff */
[----:B------:R-:W2:Y:S02]  /*14ab0*/  LDG.E R2, desc[UR52][R2.64] ;  /* 0x0000003402027981 */ /* 0x000ea4000c1e1900 */
[----:B--2---:R-:W-:Y:S01]  /*14ac0*/  R2UR UR4, R2 ;  /* 0x00000000020472ca */ /* 0x004fe200000e0000 */
[----:B------:R-:W-:-:S14]  /*14ad0*/  BRA `(.L_x_1322) ;  /* 0x0000000000247947 */ /* 0x000fdc0003800000 */
.L_x_1321:
[----:B------:R-:W-:Y:S05]  /*14ae0*/  @!P1 BRA `(.L_x_1322) ;  /* 0x0000000000209947 */ /* 0x000fea0003800000 */
[----:B0-----:R-:W-:Y:S02]  /*14af0*/  IMAD.U32 R2, RZ, RZ, UR8 ;  /* 0x00000008ff027e24 */ /* 0x001fe4000f8e00ff */
[----:B------:R-:W-:-:S05]  /*14b00*/  IMAD.U32 R3, RZ, RZ, UR9 ;  /* 0x00000009ff037e24 */ /* 0x000fca000f8e00ff */
[----:B------:R-:W2:Y:S02]  /*14b10*/  LDG.E R2, desc[UR52][R2.64] ;  /* 0x0000003402027981 */ /* 0x000ea4000c1e1900 */
[----:B--2---:R-:W-:Y:S01]  /*14b20*/  R2UR UR5, R2 ;  /* 0x00000000020572ca */ /* 0x004fe200000e0000 */
[----:B------:R-:W-:-:S06]  /*14b30*/  IMAD.U32 R2, RZ, RZ, UR8 ;  /* 0x00000008ff027e24 */ /* 0x000fcc000f8e00ff */
[----:B------:R-:W2:Y:S02]  /*14b40*/  LDG.E R2, desc[UR52][R2.64+0x4] ;  /* 0x0000043402027981 */ /* 0x000ea4000c1e1900 */
[----:B--2---:R-:W-:-:S13]  /*14b50*/  R2UR UR4, R2 ;  /* 0x00000000020472ca */ /* 0x004fda00000e0000 */
[----:B------:R-:W-:-:S12]  /*14b60*/  UIADD3 UR4, -UR5, UR4, URZ ;  /* 0x0000000405047290 */ /* 0x000fd8000fffe13f */
.L_x_1322:
[----:B0-----:R-:W2:Y:S01]  /*14b70*/  LDL.LU R2, [R1+0x14] ;  /* 0x0000140001027983 */ /* 0x001ea20000300800 */
[----:B------:R-:W-:Y:S01]  /*14b80*/  ULDC UR5, c[0x0][0x448] ;  /* 0x0001120000057ab9 */ /* 0x000fe20000000800 */
[----:B------:R-:W-:Y:S01]  /*14b90*/  R2UR UR11, R0 ;  /* 0x00000000000b72ca */ /* 0x000fe200000e0000 */
[----:B------:R-:W-:-:S06]  /*14ba0*/  UISETP.NE.AND UP0, UPT, UR5, 0x1, UPT ;  /* 0x000000010500788c */ /* 0x000fcc000bf05270 */
[----:B------:R-:W-:Y:S02]  /*14bb0*/  PLOP3.LUT P0, PT, PT, PT, UP0, 0x80, 0x0 ;  /* 0x000000000000781c */ /* 0x000fe40003f0f008 */
[----:B------:R-:W-:-:S03]  /*14bc0*/  PLOP3.LUT P1, PT, PT, PT, UP0, 0x80, 0x0 ;  /* 0x000000000000781c */ /* 0x000fc60003f2f008 */
[----:B------:R-:W-:Y:S01]  /*14bd0*/  @UP0 ULDC UR5, c[0x0][0x44c] ;  /* 0x0001130000050ab9 */ /* 0x000fe20000000800 */
[----:B------:R-:W-:-:S04]  /*14be0*/  UIADD3 UR11, -UR11, UR4, URZ ;  /* 0x000000040b0b7290 */ /* 0x000fc8000fffe13f */
[----:B------:R-:W-:Y:S01]  /*14bf0*/  UIADD3 UR7, UR11, 0x1, -UR42 ;  /* 0x000000010b077890 */ /* 0x000fe2000fffe82a */
[----:B--2---:R-:W-:-:S04]  /*14c00*/  IMAD.SHL.U32 R2, R2, 0x80, RZ ;  /* 0x0000008002027824 */ /* 0x004fc800078e00ff */
[----:B------:R-:W-:Y:S01]  /*14c10*/  VIADD R0, R2, 0x7f ;  /* 0x0000007f02007836 */ /* 0x000fe20000000000 */
[----:B------:R0:W-:Y:S04]  /*14c20*/  STL [R1+0x1c], R2 ;  /* 0x00001c0201007387 */ /* 0x0001e80000100800 */
[C---:B------:R-:W-:Y:S01]  /*14c30*/  R2UR UR6, R0.reuse ;  /* 0x00000000000672ca */ /* 0x040fe200000e0000 */
[----:B------:R-:W-:Y:S01]  /*14c40*/  @P0 IMAD.HI.U32 R0, R0, UR5, RZ ;  /* 0x0000000500000c27 */ /* 0x000fe2000f8e00ff */
[----:B------:R-:W-:-:S04]  /*14c50*/  @UP0 ULDC UR5, c[0x0][0x450] ;  /* 0x0001140000050ab9 */ /* 0x000fc80000000800 */
[----:B------:R-:W-:Y:S01]  /*14c60*/  @P0 SHF.R.U32.HI R0, RZ, UR5, R0 ;  /* 0x00000005ff000c19 */ /* 0x000fe20008011600 */
[----:B------:R-:W-:Y:S02]  /*14c70*/  ULDC.64 UR4, c[0x0][0x9e0] ;  /* 0x0002780000047ab9 */ /* 0x000fe40000000a00 */
[----:B------:R-:W-:Y:S01]  /*14c80*/  UISETP.GE.AND UP1, UPT, UR5, 0x1, UPT ;  /* 0x000000010500788c */ /* 0x000fe2000bf26270 */
[----:B------:R-:W-:-:S05]  /*14c90*/  @P1 R2UR UR6, R0 ;  /* 0x00000000000612ca */ /* 0x000fca00000e0000 */
[----:B------:R-:W-:-:S08]  /*14ca0*/  PLOP3.LUT P1, PT, PT, PT, UP1, 0x80, 0x0 ;  /* 0x000000000000781c */ /* 0x000fd00003f2f018 */
[----:B------:R-:W-:-:S04]  /*14cb0*/  UIADD3 UR6, UR7, UR6, URZ ;  /* 0x0000000607067290 */ /* 0x000fc8000fffe03f */
[----:B------:R-:W-:Y:S01]  /*14cc0*/  UIADD3 UR4, UR6, UR4, URZ ;  /* 0x0000000406047290 */ /* 0x000fe2000fffe03f */
[----:B0-----:R-:W-:Y:S11]  /*14cd0*/  @!P1 BRA `(.L_x_1323) ;  /* 0x0000000000449947 */ /* 0x001ff60003800000 */
        /* <DEDUP_REMOVED lines=10> */
.L_x_1324:
[----:B------:R-:W-:-:S11]  /*14d80*/  UISETP.NE.AND UP1, UPT, UR5, 0x1, UPT ;  /* 0x000000010500788c */ /* 0x000fd6000bf25270 */
[----:B------:R-:W-:Y:S02]  /*14d90*/  @UP1 ULDC.64 UR12, c[0x0][0x9e8] ;  /* 0x00027a00000c1ab9 */ /* 0x000fe40000000a00 */
[----:B------:R-:W-:-:S04]  /*14da0*/  UIMAD.WIDE.U32 UR6, UR8, UR12, URZ ;  /* 0x0000000c080672a5 */ /* 0x000fc8000f8e003f */
[----:B------:R-:W-:-:S12]  /*14db0*/  @UP1 USHF.R.U32.HI UR8, URZ, UR13, UR7 ;  /* 0x0000000d3f081299 */ /* 0x000fd80008011607 */
.L_x_1325:
[----:B------:R-:W-:-:S04]  /*14dc0*/  UIMAD UR8, UR8, UR5, UR5 ;  /* 0x00000005080872a4 */ /* 0x000fc8000f8e0205 */
[----:B------:R-:W-:-:S04]  /*14dd0*/  UISETP.LT.AND UP1, UPT, UR4, UR8, UPT ;  /* 0x000000080400728c */ /* 0x000fc8000bf21270 */
[----:B------:R-:W-:-:S12]  /*14de0*/  USEL UR4, UR4, UR8, UP1 ;  /* 0x0000000804047287 */ /* 0x000fd80008800000 */
.L_x_1323:
[----:B------:R-:W-:Y:S01]  /*14df0*/  R2UR UR12, R2 ;  /* 0x00000000020c72ca */ /* 0x000fe200000e0000 */
[----:B------:R-:W-:Y:S02]  /*14e00*/  UIADD3 UR8, UR11, 0x7f, URZ ;  /* 0x0000007f0b087890 */ /* 0x000fe4000fffe03f */
[----:B------:R-:W-:Y:S01]  /*14e10*/  UIADD3 UR9, UR4, 0x7f, URZ ;  /* 0x0000007f04097890 */ /* 0x000fe2000fffe03f */
[----:B------:R-:W-:Y:S01]  /*14e20*/  @UP0 ULDC UR6, c[0x0][0x44c] ;  /* 0x0001130000060ab9 */ /* 0x000fe20000000800 */
[----:B------:R-:W-:Y:S02]  /*14e30*/  USHF.R.S32.HI UR4, URZ, 0x1f, UR8 ;  /* 0x0000001f3f047899 */ /* 0x000fe40008011408 */
[----:B------:R-:W-:Y:S02]  /*14e40*/  USHF.R.S32.HI UR10, URZ, 0x1f, UR9 ;  /* 0x0000001f3f0a7899 */ /* 0x000fe40008011409 */
[----:B------:R-:W-:Y:S01]  /*14e50*/  ULEA.HI UR4, UR4, UR8, URZ, 0x7 ;  /* 0x0000000804047291 */ /* 0x000fe2000f8f383f */
[----:B------:R-:W-:-:S03]  /*14e60*/  @UP0 ULDC UR13, c[0x0][0x450] ;  /* 0x00011400000d0ab9 */ /* 0x000fc60000000800 */
[----:B------:R-:W-:Y:S02]  /*14e70*/  UIMAD.WIDE.U32 UR6, UR12, UR6, URZ ;  /* 0x000000060c0672a5 */ /* 0x000fe4000f8e003f */
[----:B------:R-:W-:Y:S01]  /*14e80*/  UMOV UR8, UR12 ;  /* 0x0000000c00087c82 */ /* 0x000fe20008000000 */
[----:B------:R-:W-:Y:S02]  /*14e90*/  ULEA.HI UR10, UR10, UR9, URZ, 0x7 ;  /* 0x000000090a0a7291 */ /* 0x000fe4000f8f383f */
[----:B------:R-:W-:Y:S02]  /*14ea0*/  @UP0 USHF.R.U32.HI UR8, URZ, UR13, UR7 ;  /* 0x0000000d3f080299 */ /* 0x000fe40008011607 */
[----:B------:R-:W-:Y:S02]  /*14eb0*/  USHF.R.S32.HI UR4, URZ, 0x7, UR4 ;  /* 0x000000073f047899 */ /* 0x000fe40008011404 */
[----:B------:R-:W-:Y:S02]  /*14ec0*/  UIADD3 UR8, UR8, UR11, -UR42 ;  /* 0x0000000b08087290 */ /* 0x000fe4000fffe82a */
[----:B------:R-:W-:Y:S01]  /*14ed0*/  USHF.R.S32.HI UR10, URZ, 0x7, UR10 ;  /* 0x000000073f0a7899 */ /* 0x000fe2000801140a */
[----:B------:R-:W-:-:S02]  /*14ee0*/  ULDC UR6, c[0x0][0x9dc] ;  /* 0x0002770000067ab9 */ /* 0x000fc40000000800 */
[----:B------:R-:W-:Y:S02]  /*14ef0*/  UIADD3 UR6, UR8, -UR6, URZ ;  /* 0x8000000608067290 */ /* 0x000fe4000fffe03f */
[----:B------:R-:W-:-:S04]  /*14f00*/  UISETP.LT.AND UP0, UPT, UR4, UR10, UPT ;  /* 0x0000000a0400728c */ /* 0x000fc8000bf01270 */
[----:B------:R-:W-:Y:S01]  /*14f10*/  USEL UR40, UR4, UR10, UP0 ;  /* 0x0000000a04287287 */ /* 0x000fe20008000000 */
[----:B------:R-:W-:Y:S01]  /*14f20*/  IMAD.U32 R0, RZ, RZ, UR6 ;  /* 0x00000006ff007e24 */ /* 0x000fe2000f8e00ff */
[----:B------:R-:W-:Y:S10]  /*14f30*/  @!P1 BRA `(.L_x_1326) ;  /* 0x0000000000409947 */ /* 0x000ff40003800000 */
        /* <DEDUP_REMOVED lines=10> */
.L_x_1327:
[----:B------:R-:W-:-:S11]  /*14fe0*/  UISETP.NE.AND UP0, UPT, UR5, 0x1, UPT ;  /* 0x000000010500788c */ /* 0x000fd6000bf05270 */
[----:B------:R-:W-:Y:S02]  /*14ff0*/  @UP0 ULDC.64 UR10, c[0x0][0x9e8] ;  /* 0x00027a00000a0ab9 */ /* 0x000fe40000000a00 */
[----:B------:R-:W-:-:S04]  /*15000*/  UIMAD.WIDE.U32 UR6, UR8, UR10, URZ ;  /* 0x0000000a080672a5 */ /* 0x000fc8000f8e003f */
[----:B------:R-:W-:-:S12]  /*15010*/  @UP0 USHF.R.U32.HI UR8, URZ, UR11, UR7 ;  /* 0x0000000b3f080299 */ /* 0x000fd80008011607 */
.L_x_1328:
[----:B------:R-:W-:-:S06]  /*15020*/  UIMAD UR5, UR8, UR5, URZ ;  /* 0x00000005080572a4 */ /* 0x000fcc000f8e023f */
[----:B------:R-:W-:-:S07]  /*15030*/  VIMNMX R0, R0, UR5, !PT ;  /* 0x0000000500007c48 */ /* 0x000fce000ffe0100 */
.L_x_1326:
[----:B------:R-:W-:Y:S01]  /*15040*/  SHF.R.S32.HI R2, RZ, 0x1f, R0 ;  /* 0x0000001fff027819 */ /* 0x000fe20000011400 */
[----:B------:R-:W-:Y:S03]  /*15050*/  BSSY B7, `(.L_x_1329) ;  /* 0x0000365000077945 */ /* 0x000fe60003800000 */
[----:B------:R-:W-:-:S04]  /*15060*/  LEA.HI R2, R2, R0, RZ, 0x7 ;  /* 0x0000000002027211 */ /* 0x000fc800078f38ff */
[----:B------:R-:W-:-:S04]  /*15070*/  SHF.R.S32.HI R2, RZ, 0x7, R2 ;  /* 0x00000007ff027819 */ /* 0x000fc80000011402 */
[----:B------:R-:W-:-:S04]  /*15080*/  VIMNMX R3, RZ, R2, !PT ;  /* 0x00000002ff037248 */ /* 0x000fc80007fe0100 */
[----:B------:R-:W-:Y:S01]  /*15090*/  ISETP.LT.AND P0, PT, R3, UR40, PT ;  /* 0x0000002803007c0c */ /* 0x000fe2000bf01270 */
[----:B------:R0:W-:-:S12]  /*150a0*/  STL [R1+0x14], R3 ;  /* 0x0000140301007387 */ /* 0x0001d80000100800 */
[----:B0-----:R-:W-:Y:S05]  /*150b0*/  @P0 BRA `(.L_x_1330) ;  /* 0x0000000000480947 */ /* 0x001fea0003800000 */
[----:B------:R-:W0:Y:S02]  /*150c0*/  S2R R3, SR_TID.X ;  /* 0x0000000000037919 */ /* 0x000e240000002100 */
[----:B0-----:R-:W-:-:S04]  /*150d0*/  LOP3.LUT R3, R3, 0x7f, RZ, 0xc0, !PT ;  /* 0x0000007f03037812 */ /* 0x001fc800078ec0ff */
[----:B------:R-:W-:-:S13]  /*150e0*/  ISETP.NE.AND P0, PT, R3, RZ, PT ;  /* 0x000000ff0300720c */ /* 0x000fda0003f05270 */
[----:B------:R-:W-:Y:S05]  /*150f0*/  @P0 BRA `(.L_x_1331) ;  /* 0x0000003400680947 */ /* 0x000fea0003800000 */
[----:B------:R-:W0:Y:S01]  /*15100*/  S2R R3, SR_LANEID ;  /* 0x0000000000037919 */ /* 0x000e220000000000 */
[----:B------:R-:W-:Y:S02]  /*15110*/  VOTEU.ANY UR4, UPT, PT ;  /* 0x0000000000047886 */ /* 0x000fe400038e0100 */
[----:B------:R-:W0:Y:S08]  /*15120*/  FLO.U32 R0, UR4 ;  /* 0x0000000400007d00 */ /* 0x000e3000080e0000 */
[----:B------:R-:W1:Y:S01]  /*15130*/  POPC R4, UR4 ;  /* 0x0000000400047d09 */ /* 0x000e620008000000 */
[----:B0-----:R-:W-:-:S02]  /*15140*/  ISETP.EQ.U32.AND P0, PT, R0, R3, PT ;  /* 0x000000030000720c */ /* 0x001fc40003f02070 */
[----:B------:R-:W1:Y:S11]  /*15150*/  LDC.64 R2, c[0x0][0xc60] ;  /* 0x00031800ff027b82 */ /* 0x000e760000000a00 */
[----:B-1----:R-:W2:Y:S01]  /*15160*/  @P0 ATOMG.E.ADD.STRONG.GPU PT, R3, desc[UR52][R2.64], R4 ;  /* 0x00000004020309a8 */ /* 0x002ea200081ee1f4 */
[----:B------:R-:W0:Y:S02]  /*15170*/  S2R R5, SR_LTMASK ;  /* 0x0000000000057919 */ /* 0x000e240000003900 */
[----:B0-----:R-:W-:-:S06]  /*15180*/  LOP3.LUT R5, R5, UR4, RZ, 0xc0, !PT ;  /* 0x0000000405057c12 */ /* 0x001fcc000f8ec0ff */
[----:B------:R-:W0:Y:S01]  /*15190*/  POPC R5, R5 ;  /* 0x0000000500057309 */ /* 0x000e220000000000 */
[----:B--2---:R-:W0:Y:S02]  /*151a0*/  SHFL.IDX PT, R0, R3, R0, 0x1f ;  /* 0x00001f0003007589 */ /* 0x004e2400000e0000 */
[----:B0-----:R-:W-:-:S05]  /*151b0*/  IADD3 R0, R0, UR41, R5 ;  /* 0x0000002900007c10 */ /* 0x001fca000fffe005 */
[----:B------:R1:W-:Y:S01]  /*151c0*/  STL [R1+0x10], R0 ;  /* 0x0000100001007387 */ /* 0x0003e20000100800 */
[----:B------:R-:W-:Y:S05]  /*151d0*/  BRA `(.L_x_1331) ;  /* 0x0000003400307947 */ /* 0x000fea0003800000 */
.L_x_1330:
        /* <DEDUP_REMOVED lines=20> */
.L_x_1333:
[----:B------:R-:W-:Y:S05]  /*15320*/  BSYNC B6 ;  /* 0x0000000000067941 */ /* 0x000fea0003800000 */
.L_x_1332:
        /* <DEDUP_REMOVED lines=8> */
[----:B------:R-:W-:Y:S01]  /*153b0*/  MOV R2, 0x0 ;  /* 0x0000000000027802 */ /* 0x000fe20000000f00 */
[----:B------:R-:W-:Y:S01]  /*153c0*/  ULDC.64 UR6, c[0x4][0xc0] ;  /* 0x0100300000067ab9 */ /* 0x000fe20000000a00 */
[----:B------:R-:W-:Y:S01]  /*153d0*/  ULDC.64 UR8, c[0x4][0xc8] ;  /* 0x0100320000087ab9 */ /* 0x000fe20000000a00 */
[----:B------:R-:W-:Y:S01]  /*153e0*/  ULDC.64 UR4, c[0x4][0x48] ;  /* 0x0100120000047ab9 */ /* 0x000fe20000000a00 */
[----:B------:R-:W-:Y:S02]  /*153f0*/  IMAD.U32 R4, RZ, RZ, UR6 ;  /* 0x00000006ff047e24 */ /* 0x000fe4000f8e00ff */
        /* <DEDUP_REMOVED lines=11> */
.L_x_1335:
[----:B------:R-:W-:Y:S05]  /*154b0*/  BSYNC B6 ;  /* 0x0000000000067941 */ /* 0x000fea0003800000 */
.L_x_1334:
        /* <DEDUP_REMOVED lines=20> */
.L_x_1337:
[----:B------:R-:W-:Y:S05]  /*15600*/  BSYNC B6 ;  /* 0x0000000000067941 */ /* 0x000fea0003800000 */
.L_x_1336:
        /* <DEDUP_REMOVED lines=19> */
.L_x_1339:
[----:B------:R-:W-:Y:S05]  /*15740*/  BSYNC B6 ;  /* 0x0000000000067941 */ /* 0x000fea0003800000 */
.L_x_1338:
        /* <DEDUP_REMOVED lines=8> */
[----:B------:R-:W-:Y:S01]  /*157d0*/  IMAD.U32 R3, RZ, RZ, UR5 ;  /* 0x00000005ff037e24 */ /* 0x000fe2000f8e00ff */
[----:B------:R-:W1:Y:S01]  /*157e0*/  S2R R0, SR_TID.X ;  /* 0x0000000000007919 */ /* 0x000e620000002100 */
[----:B------:R-:W-:-:S03]  /*157f0*/  ULDC.64 UR4, c[0x0][0xa08] ;  /* 0x0002820000047ab9 */ /* 0x000fc60000000a00 */
[----:B------:R2:W3:Y:S02]  /*15800*/  @P0 LDG.E R8, desc[UR52][R2.64] ;  /* 0x0000003402080981 */ /* 0x0004e4000c1e1900 */
[----:B--2---:R-:W2:Y:S01]  /*15810*/  LDC.64 R2, c[0x0][0x418] ;  /* 0x00010600ff027b82 */ /* 0x004ea20000000a00 */
[----:B-1----:R-:W-:-:S04]  /*15820*/  SHF.R.U32.HI R0, RZ, 0x5, R0 ;  /* 0x00000005ff007819 */ /* 0x002fc80000011600 */
[----:B------:R-:W-:Y:S02]  /*15830*/  LOP3.LUT R0, R0, 0x3, RZ, 0xc0, !PT ;  /* 0x0000000300007812 */ /* 0x000fe400078ec0ff */
[----:B--2---:R-:W-:Y:S01]  /*15840*/  LOP3.LUT P0, RZ, R2, UR4, RZ, 0xfc, !PT ;  /* 0x0000000402ff7c12 */ /* 0x004fe2000f80fcff */
[----:B------:R-:W-:-:S03]  /*15850*/  UMOV UR4, 0xffffffff ;  /* 0xffffffff00047882 */ /* 0x000fc60000000000 */
[----:B------:R-:W-:Y:S02]  /*15860*/  LOP3.LUT P0, RZ, R3, UR5, RZ, 0xfc, P0 ;  /* 0x0000000503ff7c12 */ /* 0x000fe4000800fcff */
[----:B---3--:R-:W-:Y:S01]  /*15870*/  SHF.R.S32.HI R9, RZ, 0x1f, R8 ;  /* 0x0000001fff097819 */ /* 0x008fe20000011408 */
[----:B------:R1:W-:Y:S01]  /*15880*/  STL [R1], R8 ;  /* 0x0000000801007387 */ /* 0x0003e20000100800 */
[----:B0-----:R-:W-:-:S03]  /*15890*/  SEL R16, R8, RZ, !P0 ;  /* 0x000000ff08107207 */ /* 0x001fc60004000000 */
[----:B------:R1:W-:Y:S01]  /*158a0*/  STL [R1+0xc], R9 ;  /* 0x00000c0901007387 */ /* 0x0003e20000100800 */
[----:B------:R-:W-:Y:S05]  /*158b0*/  BRA.DIV UR4, `(.L_x_1340) ;  /* 0x0000004204787947 */ /* 0x000fea000b800000 */
[----:B------:R0:W2:Y:S02]  /*158c0*/  SHFL.IDX PT, R14, R0, RZ, 0x1f ;  /* 0x00001fff000e7589 */ /* 0x0000a400000e0000 */
.L_x_1417:
        /* <DEDUP_REMOVED lines=12> */
.L_x_1420:
        /* <DEDUP_REMOVED lines=21> */
.L_x_1343:
[----:B------:R-:W-:Y:S01]  /*15ae0*/  IMAD R4, R18, 0x8, R17 ;  /* 0x0000000812047824 */ /* 0x000fe200078e0211 */
[----:B0-----:R-:W-:Y:S01]  /*15af0*/  SHF.L.U32 R3, R19, 0x1f, RZ ;  /* 0x0000001f13037819 */ /* 0x001fe200000006ff */
[----:B-1----:R-:W0:Y:S03]  /*15b00*/  S2R R8, SR_TID.X ;  /* 0x0000000000087919 */ /* 0x002e260000002100 */
[----:B------:R-:W1:Y:S01]  /*15b10*/  SYNCS.PHASECHK.TRANS64.TRYWAIT P0, [R4+URZ+0x2a880], R3 ;  /* 0x02a88003040075a7 */ /* 0x000e62000800017f */
[----:B0-----:R-:W-:-:S04]  /*15b20*/  LOP3.LUT R8, R8, 0x7f, RZ, 0xc0, !PT ;  /* 0x0000007f08087812 */ /* 0x001fc800078ec0ff */
[----:B------:R-:W-:Y:S01]  /*15b30*/  ISETP.NE.AND P1, PT, R8, RZ, PT ;  /* 0x000000ff0800720c */ /* 0x000fe20003f25270 */
[----:B-1----:R-:W-:-:S12]  /*15b40*/  @!P0 BRA `(.L_x_1344) ;  /* 0x0000004000148947 */ /* 0x002fd80003800000 */
.L_x_1421:
        /* <DEDUP_REMOVED lines=8> */
.L_x_1345:
[----:B------:R-:W2:Y:S01]  /*15bd0*/  LDL R5, [R1+0x18] ;  /* 0x0000180001057983 */ /* 0x000ea20000100800 */
[----:B------:R-:W-:Y:S01]  /*15be0*/  IMAD R2, R18, 0x6000, R17 ;  /* 0x0000600012027824 */ /* 0x000fe200078e0211 */
[----:B------:R-:W-:Y:S01]  /*15bf0*/  R2UR UR33, R4 ;  /* 0x00000000042172ca */ /* 0x000fe200000e0000 */
[----:B------:R-:W-:Y:S01]  /*15c00*/  UIADD3 UR4, UP0, UR46, 0x470, URZ ;  /* 0x000004702e047890 */ /* 0x000fe2000ff1e03f */
[----:B-----5:R-:W-:Y:S01]  /*15c10*/  R2UR UR37, R16 ;  /* 0x00000000102572ca */ /* 0x020fe200000e0000 */
[----:B------:R-:W-:Y:S01]  /*15c20*/  UMOV UR6, 0x0 ;  /* 0x0000000000067882 */ /* 0x000fe20000000000 */
[----:B------:R-:W-:Y:S01]  /*15c30*/  R2UR UR8, R2 ;  /* 0x00000000020872ca */ /* 0x000fe200000e0000 */
[----:B------:R-:W-:Y:S01]  /*15c40*/  UIADD3.X UR5, URZ, UR47, URZ, UP0, !UPT ;  /* 0x0000002f3f057290 */ /* 0x000fe200087fe43f */
[----:B------:R-:W-:Y:S01]  /*15c50*/  UMOV UR7, 0x14f00000 ;  /* 0x14f0000000077882 */ /* 0x000fe20000000000 */
[----:B------:R-:W-:Y:S01]  /*15c60*/  UMOV UR34, URZ ;  /* 0x0000003f00227c82 */ /* 0x000fe20008000000 */
[----:B------:R-:W-:Y:S01]  /*15c70*/  UMOV UR18, 0x40 ;  /* 0x0000004000127882 */ /* 0x000fe20000000000 */
[----:B------:R-:W-:Y:S01]  /*15c80*/  UMOV UR20, UR36 ;  /* 0x0000002400147c82 */ /* 0x000fe20008000000 */
[----:B------:R-:W-:Y:S01]  /*15c90*/  UMOV UR10, 0x80 ;  /* 0x00000080000a7882 */ /* 0x000fe20000000000 */
[----:B------:R-:W-:-:S02]  /*15ca0*/  UMOV UR12, UR36 ;  /* 0x00000024000c7c82 */ /* 0x000fc40008000000 */
[----:B------:R-:W-:Y:S02]  /*15cb0*/  UIADD3 UR33, UR33, 0x2a870, URZ ;  /* 0x0002a87021217890 */ /* 0x000fe4000fffe03f */
[----:B------:R-:W-:Y:S01]  /*15cc0*/  UMOV UR21, UR37 ;  /* 0x0000002500157c82 */ /* 0x000fe20008000000 */
[----:B------:R-:W-:Y:S01]  /*15cd0*/  UMOV UR13, UR37 ;  /* 0x00000025000d7c82 */ /* 0x000fe20008000000 */
[----:B------:R-:W-:Y:S02]  /*15ce0*/  UIADD3 UR32, UR8, 0xc400, URZ ;  /* 0x0000c40008207890 */ /* 0x000fe4000fffe03f */
[----:B------:R-:W-:Y:S02]  /*15cf0*/  UIADD3 UR16, UR8, 0xe400, URZ ;  /* 0x0000e40008107890 */ /* 0x000fe4000fffe03f */
[----:B------:R-:W-:Y:S01]  /*15d00*/  UIADD3 UR8, UR8, 0x10400, URZ ;  /* 0x0001040008087890 */ /* 0x000fe2000fffe03f */
[----:B------:R-:W-:Y:S01]  /*15d10*/  UMOV UR17, UR33 ;  /* 0x0000002100117c82 */ /* 0x000fe20008000000 */
[----:B------:R-:W-:Y:S01]  /*15d20*/  UMOV UR9, UR33 ;  /* 0x0000002100097c82 */ /* 0x000fe20008000000 */
[----:B--2---:R-:W-:-:S05]  /*15d30*/  IMAD R0, R0, 0x80, R5 ;  /* 0x0000008000007824 */ /* 0x004fca00078e0205 */
[----:B------:R-:W-:-:S13]  /*15d40*/  R2UR UR35, R0 ;  /* 0x00000000002372ca */ /* 0x000fda00000e0000 */
[----:B------:R-:W-:Y:S01]  /*15d50*/  UMOV UR19, UR35 ;  /* 0x0000002300137c82 */ /* 0x000fe20008000000 */
[----:B------:R-:W-:Y:S01]  /*15d60*/  UMOV UR11, UR35 ;  /* 0x00000023000b7c82 */ /* 0x000fe20008000000 */
[----:B------:R1:W-:Y:S01]  /*15d70*/  UTMALDG.4D [UR32], [UR4], desc[UR6] ;  /* 0x00000620040075b4 */ /* 0x0003e20008019000 */
[----:B------:R1:W-:Y:S01]  /*15d80*/  UTMALDG.4D [UR16], [UR4], desc[UR6] ;  /* 0x00000610040075b4 */ /* 0x0003e20008019000 */
[----:B------:R1:W-:Y:S01]  /*15d90*/  UTMALDG.4D [UR8], [UR4], desc[UR6] ;  /* 0x00000608040075b4 */ /* 0x0003e20008019000 */
[----:B------:R-:W2:Y:S02]  /*15da0*/  SYNCS.PHASECHK.TRANS64.TRYWAIT P0, [R4+URZ+0x2a840], R3 ;  /* 0x02a84003040075a7 */ /* 0x000ea4000800017f */
[----:B-12---:R-:W-:Y:S05]  /*15db0*/  @!P0 BRA `(.L_x_1346) ;  /* 0x0000003c008c8947 */ /* 0x006fea0003800000 */
.L_x_1422:
        /* <DEDUP_REMOVED lines=8> */
.L_x_1347:
        /* <DEDUP_REMOVED lines=33> */
.L_x_1341:
[----:B------:R-:W-:Y:S05]  /*16050*/  WARPSYNC.ALL ;  /* 0x0000000000007948 */ /* 0x000fea0003800000 */
[----:B0-----:R-:W-:Y:S01]  /*16060*/  VIADD R0, R17, 0x18400 ;  /* 0x0001840011007836 */ /* 0x001fe20000000000 */
[----:B---3--:R-:W-:Y:S01]  /*16070*/  USHF.R.S32.HI UR4, URZ, 0x1f, UR45 ;  /* 0x0000001f3f047899 */ /* 0x008fe2000801142d */
[----:B------:R-:W-:Y:S03]  /*16080*/  BAR.SYNC.DEFER_BLOCKING 0x8, 0x180 ;  /* 0x0206000000007b1d */ /* 0x000fe60000010000 */
[----:B------:R-:W-:-:S03]  /*16090*/  LOP3.LUT P0, RZ, R0, 0x1bf, RZ, 0xc0, !PT ;  /* 0x000001bf00ff7812 */ /* 0x000fc6000780c0ff */
[----:B------:R-:W-:Y:S01]  /*160a0*/  ULDC.64 UR6, c[0x0][0x298] ;  /* 0x0000a60000067ab9 */ /* 0x000fe20000000a00 */
[----:B------:R-:W-:Y:S01]  /*160b0*/  BSSY B6, `(.L_x_1348) ;  /* 0x0000016000067945 */ /* 0x000fe20003800000 */
[----:B------:R-:W-:Y:S02]  /*160c0*/  UIMAD UR4, UR4, UR6, URZ ;  /* 0x00000006040472a4 */ /* 0x000fe4000f8e023f */
[----:B------:R-:W-:Y:S02]  /*160d0*/  UIMAD.WIDE.U32 UR48, UR45, UR6, URZ ;  /* 0x000000062d3072a5 */ /* 0x000fe4000f8e003f */
[----:B------:R-:W-:-:S04]  /*160e0*/  UIMAD UR4, UR45, UR7, UR4 ;  /* 0x000000072d0472a4 */ /* 0x000fc8000f8e0204 */
[----:B------:R-:W-:Y:S01]  /*160f0*/  UIADD3 UR37, UR49, UR4, URZ ;  /* 0x0000000431257290 */ /* 0x000fe2000fffe03f */
        /* <DEDUP_REMOVED lines=17> */
.L_x_1349:
[----:B------:R-:W-:Y:S05]  /*16210*/  BSYNC B6 ;  /* 0x0000000000067941 */ /* 0x000fea0003800000 */
.L_x_1348:
[----:B------:R-:W2:Y:S01]  /*16220*/  LDL R11, [R1+0x1c] ;  /* 0x00001c00010b7983 */ /* 0x000ea20000100800 */
[----:B-1----:R-:W0:Y:S01]  /*16230*/  LDC R8, c[0x0][0x448] ;  /* 0x00011200ff087b82 */ /* 0x002e220000000800 */
[----:B------:R-:W1:Y:S01]  /*16240*/  S2R R2, SR_TID.X ;  /* 0x0000000000027919 */ /* 0x000e620000002100 */
[----:B------:R-:W3:Y:S01]  /*16250*/  S2R R0, SR_TID.X ;  /* 0x0000000000007919 */ /* 0x000ee20000002100 */
[----:B------:R-:W-:Y:S01]  /*16260*/  USHF.R.S32.HI UR4, URZ, 0x1f, UR36 ;  /* 0x0000001f3f047899 */ /* 0x000fe20008011424 */
[----:B------:R-:W-:Y:S01]  /*16270*/  ULDC.64 UR10, c[0x0][0xa00] ;  /* 0x00028000000a7ab9 */ /* 0x000fe20000000a00 */
[----:B------:R-:W-:Y:S01]  /*16280*/  ULDC.64 UR8, c[0x0][0x2d8] ;  /* 0x0000b60000087ab9 */ /* 0x000fe20000000a00 */
[----:B0-----:R-:W-:Y:S02]  /*16290*/  ISETP.NE.AND P0, PT, R8, 0x1, PT ;  /* 0x000000010800780c */ /* 0x001fe40003f05270 */
[----:B-1----:R-:W-:-:S11]  /*162a0*/  LOP3.LUT R2, R2, 0x7f, RZ, 0xc0, !PT ;  /* 0x0000007f02027812 */ /* 0x002fd600078ec0ff */
[----:B------:R-:W0:Y:S01]  /*162b0*/  @P0 LDC R3, c[0x0][0x450] ;  /* 0x00011400ff030b82 */ /* 0x000e220000000800 */
[----:B------:R-:W-:Y:S01]  /*162c0*/  SHF.R.U32.HI R2, RZ, 0x2, R2 ;  /* 0x00000002ff027819 */ /* 0x000fe20000011602 */
[----:B---3--:R-:W-:-:S05]  /*162d0*/  IMAD.SHL.U32 R0, R0, 0x20, RZ ;  /* 0x0000002000007824 */ /* 0x008fca00078e00ff */
[----:B------:R-:W-:Y:S02]  /*162e0*/  LOP3.LUT R0, R2, 0x60, R0, 0xf8, !PT ;  /* 0x0000006002007812 */ /* 0x000fe400078ef800 */
[----:B------:R-:W1:Y:S01]  /*162f0*/  @P0 LDC R2, c[0x0][0x44c] ;  /* 0x00011300ff020b82 */ /* 0x000e620000000800 */
[----:B------:R-:W3:Y:S01]  /*16300*/  S2R R9, SR_TID.X ;  /* 0x0000000000097919 */ /* 0x000ee20000002100 */
[----:B------:R-:W-:Y:S02]  /*16310*/  UISETP.NE.U32.AND UP0, UPT, UR10, URZ, UPT ;  /* 0x0000003f0a00728c */ /* 0x000fe4000bf05070 */
[----:B------:R-:W-:Y:S02]  /*16320*/  UIMAD UR7, UR4, UR8, URZ ;  /* 0x00000008040772a4 */ /* 0x000fe4000f8e023f */
[----:B------:R-:W-:Y:S02]  /*16330*/  UISETP.NE.AND.EX UP0, UPT, UR11, URZ, UPT, UP0 ;  /* 0x0000003f0b00728c */ /* 0x000fe4000bf05300 */
[----:B------:R-:W-:Y:S01]  /*16340*/  USHF.R.S32.HI UR6, URZ, 0x1f, UR44 ;  /* 0x0000001f3f067899 */ /* 0x000fe2000801142c */
[----:B------:R-:W-:Y:S01]  /*16350*/  UMOV UR4, UR48 ;  /* 0x0000003000047c82 */ /* 0x000fe20008000000 */
[----:B------:R-:W-:Y:S01]  /*16360*/  UMOV UR5, UR37 ;  /* 0x0000002500057c82 */ /* 0x000fe20008000000 */
[----:B------:R-:W-:-:S02]  /*16370*/  UIMAD UR7, UR36, UR9, UR7 ;  /* 0x00000009240772a4 */ /* 0x000fc4000f8e0207 */
[----:B------:R-:W-:Y:S02]  /*16380*/  UIMAD.WIDE.U32 UR4, UR36, UR8, UR4 ;  /* 0x00000008240472a5 */ /* 0x000fe4000f8e0004 */
[----:B------:R-:W-:Y:S01]  /*16390*/  USEL UR6, UR6, URZ, !UP0 ;  /* 0x0000003f06067287 */ /* 0x000fe2000c000000 */
[----:B------:R-:W-:Y:S01]  /*163a0*/  ULDC.64 UR8, c[0x0][0x2e0] ;  /* 0x0000b80000087ab9 */ /* 0x000fe20000000a00 */
[----:B------:R-:W-:Y:S02]  /*163b0*/  UIADD3 UR5, UR5, UR7, URZ ;  /* 0x0000000705057290 */ /* 0x000fe4000fffe03f */
[----:B------:R-:W-:Y:S02]  /*163c0*/  USEL UR7, UR44, URZ, !UP0 ;  /* 0x0000003f2c077287 */ /* 0x000fe4000c000000 */
[----:B------:R-:W-:Y:S02]  /*163d0*/  UIMAD UR6, UR6, UR8, URZ ;  /* 0x00000008060672a4 */ /* 0x000fe4000f8e023f */
[----:B------:R-:W-:-:S02]  /*163e0*/  UIMAD.WIDE.U32 UR4, UR7, UR8, UR4 ;  /* 0x00000008070472a5 */ /* 0x000fc4000f8e0004 */
[----:B------:R-:W-:-:S04]  /*163f0*/  UIMAD UR6, UR7, UR9, UR6 ;  /* 0x00000009070672a4 */ /* 0x000fc8000f8e0206 */
[----:B------:R-:W-:Y:S01]  /*16400*/  UIADD3 UR6, UR5, UR6, URZ ;  /* 0x0000000605067290 */ /* 0x000fe2000fffe03f */
[----:B------:R-:W-:Y:S02]  /*16410*/  IMAD.U32 R6, RZ, RZ, UR4 ;  /* 0x00000004ff067e24 */ /* 0x000fe4000f8e00ff */
[----:B------:R-:W-:Y:S01]  /*16420*/  IMAD.U32 R7, RZ, RZ, UR5 ;  /* 0x00000005ff077e24 */ /* 0x000fe2000f8e00ff */
[----:B------:R-:W-:Y:S01]  /*16430*/  ULDC.64 UR4, c[0x0][0x2d0] ;  /* 0x0000b40000047ab9 */ /* 0x000fe20000000a00 */
[----:B---3--:R-:W-:-:S05]  /*16440*/  IMAD.SHL.U32 R9, R9, 0x10, RZ ;  /* 0x0000001009097824 */ /* 0x008fca00078e00ff */
[----:B------:R-:W-:-:S04]  /*16450*/  LOP3.LUT R9, R9, 0x30, RZ, 0xc0, !PT ;  /* 0x0000003009097812 */ /* 0x000fc800078ec0ff */
[C---:B------:R-:W-:Y:S02]  /*16460*/  LOP3.LUT R12, R9.reuse, 0x40, RZ, 0xfc, !PT ;  /* 0x00000040090c7812 */ /* 0x040fe400078efcff */
[----:B------:R-:W-:Y:S01]  /*16470*/  LOP3.LUT R9, R9, 0x80, RZ, 0xfc, !PT ;  /* 0x0000008009097812 */ /* 0x000fe200078efcff */
[----:B--2---:R-:W-:-:S04]  /*16480*/  IMAD.IADD R0, R0, 0x1, R11 ;  /* 0x0000000100007824 */ /* 0x004fc800078e020b */
[----:B-1----:R-:W-:-:S04]  /*16490*/  @P0 IMAD.HI.U32 R2, R0, R2, RZ ;  /* 0x0000000200020227 */ /* 0x002fc800078e00ff */
[----:B------:R-:W-:Y:S01]  /*164a0*/  IMAD.MOV.U32 R4, RZ, RZ, R0 ;  /* 0x000000ffff047224 */ /* 0x000fe200078e0000 */
[----:B0-----:R-:W-:-:S04]  /*164b0*/  @P0 SHF.R.U32.HI R4, RZ, R3, R2 ;  /* 0x00000003ff040219 */ /* 0x001fc80000011602 */
[--C-:B------:R-:W-:Y:S01]  /*164c0*/  SHF.R.S32.HI R5, RZ, 0x1f, R4.reuse ;  /* 0x0000001fff057819 */ /* 0x100fe20000011404 */
[----:B------:R-:W-:Y:S02]  /*164d0*/  IMAD.MOV R2, RZ, RZ, -R4 ;  /* 0x000000ffff027224 */ /* 0x000fe400078e0a04 */
[----:B------:R-:W-:Y:S02]  /*164e0*/  IMAD.U32 R3, RZ, RZ, UR6 ;  /* 0x00000006ff037e24 */ /* 0x000fe4000f8e00ff */
[----:B------:R-:W-:Y:S02]  /*164f0*/  IMAD R0, R8, R2, R0 ;  /* 0x0000000208007224 */ /* 0x000fe400078e0200 */
[----:B------:R-:W-:Y:S02]  /*16500*/  IMAD.MOV.U32 R2, RZ, RZ, R6 ;  /* 0x000000ffff027224 */ /* 0x000fe400078e0006 */
[----:B------:R-:W-:Y:S02]  /*16510*/  IMAD R5, R5, UR4, RZ ;  /* 0x0000000405057c24 */ /* 0x000fe4000f8e02ff */
[----:B------:R-:W-:-:S04]  /*16520*/  IMAD.WIDE.U32 R2, R4, UR4, R2 ;  /* 0x0000000404027c25 */ /* 0x000fc8000f8e0002 */
[----:B------:R-:W-:Y:S01]  /*16530*/  IMAD R5, R4, UR5, R5 ;  /* 0x0000000504057c24 */ /* 0x000fe2000f8e0205 */
[----:B------:R-:W-:Y:S01]  /*16540*/  SHF.R.S32.HI R4, RZ, 0x1f, R0 ;  /* 0x0000001fff047819 */ /* 0x000fe20000011400 */
[----:B------:R-:W-:Y:S02]  /*16550*/  ULDC.64 UR4, c[0x0][0x2c8] ;  /* 0x0000b20000047ab9 */ /* 0x000fe40000000a00 */
        /* <DEDUP_REMOVED lines=17> */
[----:B------:R-:W2:Y:S01]  /*16670*/  LDL.LU R11, [R1+0x1c] ;  /* 0x00001c00010b7983 */ /* 0x000ea20000300800 */
[----:B------:R-:W0:Y:S01]  /*16680*/  S2R R5, SR_TID.X ;  /* 0x0000000000057919 */ /* 0x000e220000002100 */
[----:B------:R-:W-:Y:S02]  /*16690*/  IMAD R2, R8, UR42, RZ ;  /* 0x0000002a08027c24 */ /* 0x000fe4000f8e02ff */
[----:B------:R-:W-:Y:S01]  /*166a0*/  SHFL.IDX PT, R6, R3, RZ, 0x1c1f ;  /* 0x001c1fff03067589 */ /* 0x000fe200000e0000 */
[----:B0-----:R-:W-:-:S04]  /*166b0*/  LOP3.LUT R5, R5, 0x7f, RZ, 0xc0, !PT ;  /* 0x0000007f05057812 */ /* 0x001fc800078ec0ff */
[----:B------:R-:W-:Y:S02]  /*166c0*/  SHF.R.U32.HI R7, RZ, 0x2, R5 ;  /* 0x00000002ff077819 */ /* 0x000fe40000011605 */
[----:B------:R-:W0:Y:S03]  /*166d0*/  SHFL.IDX PT, R5, R4, RZ, 0x1c1f ;  /* 0x001c1fff04057589 */ /* 0x000e2600000e0000 */
[----:B--2---:R-:W-:-:S05]  /*166e0*/  IMAD.IADD R0, R7, 0x1, R11 ;  /* 0x0000000107007824 */ /* 0x004fca00078e020b */
[----:B------:R-:W-:-:S13]  /*166f0*/  ISETP.GE.AND P4, PT, R0, R2, PT ;  /* 0x000000020000720c */ /* 0x000fda0003f86270 */
[----:B0-----:R-:W-:-:S05]  /*16700*/  @!P4 IADD3 R5, P3, R10, R5, RZ ;  /* 0x000000050a05c210 */ /* 0x001fca0007f7e0ff */
[----:B------:R-:W-:-:S04]  /*16710*/  @!P4 IMAD.X R6, RZ, RZ, R6, P3 ;  /* 0x000000ffff06c224 */ /* 0x000fc800018e0606 */
[----:B------:R-:W-:Y:S02]  /*16720*/  @!P4 IMAD.MOV.U32 R7, RZ, RZ, R6 ;  /* 0x000000ffff07c224 */ /* 0x000fe400078e0006 */
        /* <DEDUP_REMOVED lines=19> */
[----:B------:R-:W1:Y:S04]  /*16860*/  SHFL.IDX PT, R4, R4, 0x3, 0x1c1f ;  /* 0x007c1f0004047f89 */ /* 0x000e6800000e0000 */
[----:B------:R-:W2:Y:S01]  /*16870*/  SHFL.IDX PT, R3, R3, 0x3, 0x1c1f ;  /* 0x007c1f0003037f89 */ /* 0x000ea200000e0000 */
[----:B0-----:R-:W-:-:S05]  /*16880*/  @!P3 IADD3 R6, P4, R10, R6, RZ ;  /* 0x000000060a06b210 */ /* 0x001fca0007f9e0ff */
[----:B------:R-:W-:-:S04]  /*16890*/  @!P3 IMAD.X R5, RZ, RZ, R5, P4 ;  /* 0x000000ffff05b224 */ /* 0x000fc800020e0605 */
[----:B------:R-:W-:-:S05]  /*168a0*/  @!P3 IMAD.MOV.U32 R7, RZ, RZ, R5 ;  /* 0x000000ffff07b224 */ /* 0x000fca00078e0005 */
[----:B------:R0:W-:Y:S04]  /*168b0*/  @!P3 LDGSTS.E.BYPASS.LTC128B.128 [R9+0x19400], desc[UR52][R6.64], !P0 ;  /* 0x194000000609bfae */ /* 0x0001e8000c101d74 */
[----:B------:R0:W-:Y:S04]  /*168c0*/  @!P3 LDGSTS.E.BYPASS.LTC128B.128 [R9+0x1b400], desc[UR52][R6.64+0x40], !P1 ;  /* 0x1b4000400609bfae */ /* 0x0001e8000c901d74 */
[----:B-12---:R0:W-:Y:S02]  /*168d0*/  @!P3 LDGSTS.E.BYPASS.LTC128B.128 [R9+0x1d400], desc[UR52][R6.64+0x80], !P2 ;  /* 0x1d4000800609bfae */ /* 0x0061e4000d101d74 */
.L_x_1431:
        /* <DEDUP_REMOVED lines=12> */
.L_x_1352:
[----:B------:R-:W-:Y:S05]  /*169a0*/  BSYNC B0 ;  /* 0x0000000000007941 */ /* 0x000fea0003800000 */
.L_x_1351:
[----:B------:R-:W-:Y:S01]  /*169b0*/  NOP ;  /* 0x0000000000007918 */ /* 0x000fe20000000000 */
[----:B------:R-:W-:-:S13]  /*169c0*/  PLOP3.LUT P0, PT, PT, PT, PT, 0x80, 0x0 ;  /* 0x000000000000781c */ /* 0x000fda0003f0f070 */
.L_x_1353:
[----:B------:R-:W-:Y:S02]  /*169d0*/  PLOP3.LUT P1, PT, P1, P0, PT, 0xa2, 0x0 ;  /* 0x000000000000781c */ /* 0x000fe40000f21472 */
[----:B------:R-:W-:-:S08]  /*169e0*/  @P0 R2UR P1, UR4, R17 ;  /* 0x00000000110402ca */ /* 0x000fd00000020000 */
[----:B------:R-:W-:-:S05]  /*169f0*/  @P0 PLOP3.LUT P0, PT, P1, PT, PT, 0x80, 0x0 ;  /* 0x000000000000081c */ /* 0x000fca0000f0f070 */
[----:B------:R-:W-:Y:S01]  /*16a00*/  @!P1 SYNCS.ARRIVE.TRANS64.RED.A0T1 RZ, [UR4+0x2a800], RZ ;  /* 0x02a800ffffff99a7 */ /* 0x000fe20008200404 */
[----:B------:R-:W-:Y:S07]  /*16a10*/  @!P1 ARRIVES.LDGSTSBAR.64.TRANSCNT [UR4+0x2a800] ;  /* 0x02a80000ff0099b0 */ /* 0x000fee0008000a84 */
[----:B------:R-:W-:Y:S05]  /*16a20*/  @P0 BRA.U.ANY `(.L_x_1353) ;  /* 0xfffffffd00e80947 */ /* 0x000fea000393ffff */
[----:B-1----:R-:W2:Y:S02]  /*16a30*/  LDL.LU R2, [R1+0x30] ;  /* 0x0000300001027983 */ /* 0x002ea40000300800 */
[----:B--2---:R-:W-:-:S05]  /*16a40*/  VIADD R2, R2, 0x1 ;  /* 0x0000000102027836 */ /* 0x004fca0000000000 */
        /* <DEDUP_REMOVED lines=8> */
[----:B------:R-:W2:Y:S03]  /*16ad0*/  SYNCS.PHASECHK.TRANS64.TRYWAIT P0, [R17+URZ+0x2a820], R0 ;  /* 0x02a82000110075a7 */ /* 0x000ea6000800017f */
[----:B-12---:R-:W-:Y:S05]  /*16ae0*/  @!P0 BRA `(.L_x_1355) ;  /* 0x0000003400b48947 */ /* 0x006fea0003800000 */
.L_x_1432:
[----:B------:R-:W-:Y:S05]  /*16af0*/  BSYNC B0 ;  /* 0x0000000000007941 */ /* 0x000fea0003800000 */
.L_x_1354:
[----:B------:R-:W2:Y:S01]  /*16b00*/  LDL R2, [R1+0x14] ;  /* 0x0000140001027983 */ /* 0x000ea20000100800 */
[----:B------:R-:W-:-:S06]  /*16b10*/  UIADD3 UR4, UR40, -0x2, URZ ;  /* 0xfffffffe28047890 */ /* 0x000fcc000fffe03f */
[----:B--2---:R-:W-:-:S13]  /*16b20*/  ISETP.LE.AND P0, PT, R2, UR4, PT ;  /* 0x0000000402007c0c */ /* 0x004fda000bf03270 */
[----:B------:R-:W-:Y:S05]  /*16b30*/  @!P0 BRA `(.L_x_1356) ;  /* 0x0000001000ac8947 */ /* 0x000fea0003800000 */
[----:B-1----:R-:W-:Y:S02]  /*16b40*/  IMAD.MOV.U32 R0, RZ, RZ, R18 ;  /* 0x000000ffff007224 */ /* 0x002fe400078e0012 */
[----:B------:R-:W-:Y:S02]  /*16b50*/  IMAD.MOV.U32 R3, RZ, RZ, R19 ;  /* 0x000000ffff037224 */ /* 0x000fe400078e0013 */
[----:B------:R-:W-:-:S07]  /*16b60*/  IMAD.U32 R2, RZ, RZ, UR4 ;  /* 0x00000004ff027e24 */ /* 0x000fce000f8e00ff */
.L_x_1380:
[----:B------:R-:W2:Y:S01]  /*16b70*/  LDL R4, [R1+0x8] ;  /* 0x0000080001047983 */ /* 0x000ea20000100800 */
[----:B------:R-:W-:Y:S01]  /*16b80*/  VIADD R18, R0, 0x1 ;  /* 0x0000000100127836 */ /* 0x000fe20000000000 */
[----:B------:R-:W-:Y:S05]  /*16b90*/  YIELD ;  /* 0x0000000000007946 */ /* 0x000fea0003800000 */
[----:B------:R-:W-:Y:S01]  /*16ba0*/  ISETP.NE.AND P0, PT, R18, 0x2, PT ;  /* 0x000000021200780c */ /* 0x000fe20003f05270 */
[----:B------:R-:W-:Y:S03]  /*16bb0*/  BSSY B0, `(.L_x_1357) ;  /* 0x00000a7000007945 */ /* 0x000fe60003800000 */
[----:B------:R-:W-:-:S02]  /*16bc0*/  SEL R19, RZ, 0x1, P0 ;  /* 0x00000001ff137807 */ /* 0x000fc40000000000 */
[----:B------:R-:W-:Y:S02]  /*16bd0*/  SEL R18, R18, RZ, P0 ;  /* 0x000000ff12127207 */ /* 0x000fe40000000000 */
[----:B------:R-:W-:Y:S02]  /*16be0*/  LOP3.LUT R19, R3, R19, RZ, 0x3c, !PT ;  /* 0x0000001303137212 */ /* 0x000fe400078e3cff */
[----:B--2---:R-:W-:-:S13]  /*16bf0*/  LOP3.LUT P1, RZ, R4, 0x1, RZ, 0xc0, !PT ;  /* 0x0000000104ff7812 */ /* 0x004fda000782c0ff */
[----:B------:R-:W-:Y:S05]  /*16c00*/  @!P1 BRA `(.L_x_1358) ;  /* 0x0000000800849947 */ /* 0x000fea0003800000 */
[----:B------:R-:W-:Y:S01]  /*16c10*/  ULDC.64 UR4, c[0x0][0x418] ;  /* 0x0001060000047ab9 */ /* 0x000fe20000000a00 */
[----:B------:R-:W-:Y:S01]  /*16c20*/  IMAD.MOV.U32 R8, RZ, RZ, R2 ;  /* 0x000000ffff087224 */ /* 0x000fe200078e0002 */
[----:B------:R-:W-:-:S04]  /*16c30*/  ISETP.NE.U32.AND P0, PT, RZ, UR4, PT ;  /* 0x00000004ff007c0c */ /* 0x000fc8000bf05070 */
[----:B------:R-:W-:-:S13]  /*16c40*/  ISETP.NE.AND.EX P0, PT, RZ, UR5, PT, P0 ;  /* 0x00000005ff007c0c */ /* 0x000fda000bf05300 */
[----:B------:R-:W-:Y:S05]  /*16c50*/  @!P0 BRA `(.L_x_1359) ;  /* 0x00000000004c8947 */ /* 0x000fea0003800000 */
[----:B------:R-:W2:Y:S01]  /*16c60*/  LDL R10, [R1+0xc] ;  /* 0x00000c00010a7983 */ /* 0x000ea20000100800 */
[----:B0-----:R-:W0:Y:S01]  /*16c70*/  LDC R7, c[0x0][0x43c] ;  /* 0x00010f00ff077b82 */ /* 0x001e220000000800 */
[----:B------:R-:W-:Y:S02]  /*16c80*/  ULDC.64 UR6, c[0x0][0x428] ;  /* 0x00010a0000067ab9 */ /* 0x000fe40000000a00 */
[----:B------:R-:W3:Y:S01]  /*16c90*/  LDL R9, [R1] ;  /* 0x0000000001097983 */ /* 0x000ee20000100800 */
[----:B0-----:R-:W-:-:S13]  /*16ca0*/  ISETP.NE.AND P0, PT, R7, 0x1, PT ;  /* 0x000000010700780c */ /* 0x001fda0003f05270 */
[----:B------:R-:W0:Y:S02]  /*16cb0*/  @P0 LDC.64 R4, c[0x0][0x440] ;  /* 0x00011000ff040b82 */ /* 0x000e240000000a00 */
[----:B0-----:R-:W-:-:S04]  /*16cc0*/  @P0 IMAD.HI.U32 R6, R2, R4, RZ ;  /* 0x0000000402060227 */ /* 0x001fc800078e00ff */
[----:B------:R-:W-:Y:S01]  /*16cd0*/  IMAD.MOV.U32 R4, RZ, RZ, R2 ;  /* 0x000000ffff047224 */ /* 0x000fe200078e0002 */
[----:B------:R-:W-:-:S04]  /*16ce0*/  @P0 SHF.R.U32.HI R4, RZ, R5, R6 ;  /* 0x00000005ff040219 */ /* 0x000fc80000011606 */
[--C-:B------:R-:W-:Y:S01]  /*16cf0*/  SHF.R.S32.HI R5, RZ, 0x1f, R4.reuse ;  /* 0x0000001fff057819 */ /* 0x100fe20000011404 */
[----:B------:R-:W-:-:S04]  /*16d00*/  IMAD.MOV R8, RZ, RZ, -R4 ;  /* 0x000000ffff087224 */ /* 0x000fc800078e0a04 */
[----:B------:R-:W-:Y:S02]  /*16d10*/  IMAD R8, R7, R8, R2 ;  /* 0x0000000807087224 */ /* 0x000fe400078e0202 */
[----:B--2---:R-:W-:-:S04]  /*16d20*/  IMAD R6, R10, UR6, RZ ;  /* 0x000000060a067c24 */ /* 0x004fc8000f8e02ff */
[C---:B---3--:R-:W-:Y:S02]  /*16d30*/  IMAD R6, R9.reuse, UR7, R6 ;  /* 0x0000000709067c24 */ /* 0x048fe4000f8e0206 */
[----:B------:R-:W-:-:S04]  /*16d40*/  IMAD.WIDE.U32 R4, R9, UR6, R4 ;  /* 0x0000000609047c25 */ /* 0x000fc8000f8e0004 */
[----:B------:R-:W-:Y:S01]  /*16d50*/  IMAD.IADD R5, R6, 0x1, R5 ;  /* 0x0000000106057824 */ /* 0x000fe200078e0205 */
[----:B------:R-:W-:-:S04]  /*16d60*/  LEA R6, P0, R4, UR4, 0x2 ;  /* 0x0000000404067c11 */ /* 0x000fc8000f8010ff */
[----:B------:R-:W-:-:S05]  /*16d70*/  LEA.HI.X R7, R4, UR5, R5, 0x2, P0 ;  /* 0x0000000504077c11 */ /* 0x000fca00080f1405 */
[----:B------:R1:W5:Y:S04]  /*16d80*/  LDG.E R16, desc[UR52][R6.64] ;  /* 0x0000003406107981 */ /* 0x000368000c1e1900 */
.L_x_1359:
[----:B01----:R-:W-:Y:S01]  /*16d90*/  IMAD R6, R18, 0x8, R17 ;  /* 0x0000000812067824 */ /* 0x003fe200078e0211 */
[----:B------:R-:W-:Y:S01]  /*16da0*/  SHF.L.U32 R5, R19, 0x1f, RZ ;  /* 0x0000001f13057819 */ /* 0x000fe200000006ff */
[----:B------:R-:W0:Y:S01]  /*16db0*/  S2R R4, SR_TID.X ;  /* 0x0000000000047919 */ /* 0x000e220000002100 */
[----:B------:R-:W-:Y:S02]  /*16dc0*/  BSSY B1, `(.L_x_1360) ;  /* 0x0000005000017945 */ /* 0x000fe40003800000 */
[----:B------:R-:W1:Y:S01]  /*16dd0*/  SYNCS.PHASECHK.TRANS64.TRYWAIT P0, [R6+URZ+0x2a880], R5 ;  /* 0x02a88005060075a7 */ /* 0x000e62000800017f */
[----:B0-----:R-:W-:-:S04]  /*16de0*/  LOP3.LUT R4, R4, 0x7f, RZ, 0xc0, !PT ;  /* 0x0000007f04047812 */ /* 0x001fc800078ec0ff */
[----:B------:R-:W-:Y:S01]  /*16df0*/  ISETP.NE.AND P1, PT, R4, RZ, PT ;  /* 0x000000ff0400720c */ /* 0x000fe20003f25270 */
[----:B-1----:R-:W-:-:S12]  /*16e00*/  @!P0 BRA `(.L_x_1361) ;  /* 0x0000003400008947 */ /* 0x002fd80003800000 */
.L_x_1433:
[----:B------:R-:W-:Y:S05]  /*16e10*/  BSYNC B1 ;  /* 0x0000000000017941 */ /* 0x000fea0003800000 */
.L_x_1360:
        /* <DEDUP_REMOVED lines=9> */
.L_x_1363:
[----:B------:R-:W-:Y:S05]  /*16eb0*/  BSYNC B1 ;  /* 0x0000000000017941 */ /* 0x000fea0003800000 */
.L_x_1362:
        /* <DEDUP_REMOVED lines=11> */
[----:B------:R-:W-:-:S09]  /*16f70*/  VIADD R7, R6, 0x2a870 ;  /* 0x0002a87006077836 */ /* 0x000fd20000000000 */
.L_x_1364:
        /* <DEDUP_REMOVED lines=16> */
.L_x_1365:
        /* <DEDUP_REMOVED lines=16> */
.L_x_1366:
        /* <DEDUP_REMOVED lines=13> */
.L_x_1434:
[----:B------:R-:W-:Y:S05]  /*17250*/  BSYNC B1 ;  /* 0x0000000000017941 */ /* 0x000fea0003800000 */
.L_x_1367:
        /* <DEDUP_REMOVED lines=11> */
.L_x_1370:
[----:B------:R-:W-:Y:S05]  /*17310*/  BSYNC B1 ;  /* 0x0000000000017941 */ /* 0x000fea0003800000 */
.L_x_1369:
        /* <DEDUP_REMOVED lines=8> */
.L_x_1371:
        /* <DEDUP_REMOVED lines=15> */
.L_x_1372:
        /* <DEDUP_REMOVED lines=15> */
.L_x_1373:
        /* <DEDUP_REMOVED lines=10> */
.L_x_1358:
[----:B------:R-:W-:Y:S05]  /*17620*/  BSYNC B0 ;  /* 0x0000000000007941 */ /* 0x000fea0003800000 */
.L_x_1357:
[----:B------:R-:W-:-:S06]  /*17630*/  UISETP.NE.AND UP0, UPT, UR39, 0x3, UPT ;  /* 0x000000032700788c */ /* 0x000fcc000bf05270 */
[----:B------:R-:W-:-:S13]  /*17640*/  PLOP3.LUT P0, PT, PT, PT, UP0, 0x80, 0x0 ;  /* 0x000000000000781c */ /* 0x000fda0003f0f008 */
[----:B------:R-:W-:Y:S05]  /*17650*/  @!P0 BRA `(.L_x_1374) ;  /* 0x0000000000048947 */ /* 0x000fea0003800000 */
[----:B------:R-:W-:Y:S01]  /*17660*/  BPT.TRAP 0x1 ;  /* 0x000000040000795c */ /* 0x000fe20000300000 */
.L_x_1374:
[----:B------:R-:W-:Y:S01]  /*17670*/  IMAD.U32 R4, RZ, RZ, UR43 ;  /* 0x0000002bff047e24 */ /* 0x000fe2000f8e00ff */
[----:B------:R-:W-:Y:S01]  /*17680*/  BSSY B0, `(.L_x_1375) ;  /* 0x0000007000007945 */ /* 0x000fe20003800000 */
[----:B------:R-:W-:-:S03]  /*17690*/  IMAD R13, R0, 0x8, R17 ;  /* 0x00000008000d7824 */ /* 0x000fc600078e0211 */
[----:B------:R-:W-:Y:S02]  /*176a0*/  ISETP.NE.AND P1, PT, R4, 0x3, PT ;  /* 0x000000030400780c */ /* 0x000fe40003f25270 */
[----:B------:R-:W-:-:S04]  /*176b0*/  LOP3.LUT R4, R3, 0x1, RZ, 0x3c, !PT ;  /* 0x0000000103047812 */ /* 0x000fc800078e3cff */
[----:B------:R-:W-:-:S04]  /*176c0*/  SHF.L.U32 R4, R4, 0x1f, RZ ;  /* 0x0000001f04047819 */ /* 0x000fc800000006ff */
[----:B------:R-:W1:Y:S02]  /*176d0*/  SYNCS.PHASECHK.TRANS64.TRYWAIT P0, [R13+URZ+0x2a870], R4 ;  /* 0x02a870040d0075a7 */ /* 0x000e64000800017f */
[----:B-1----:R-:W-:Y:S05]  /*176e0*/  @!P0 BRA `(.L_x_1376) ;  /* 0x0000002800f08947 */ /* 0x002fea0003800000 */
.L_x_1435:
[----:B------:R-:W-:Y:S05]  /*176f0*/  BSYNC B0 ;  /* 0x0000000000007941 */ /* 0x000fea0003800000 */
.L_x_1375:
[----:B------:R-:W-:Y:S05]  /*17700*/  @!P1 BRA `(.L_x_1377) ;  /* 0x0000000000049947 */ /* 0x000fea0003800000 */
[----:B------:R-:W-:Y:S01]  /*17710*/  BPT.TRAP 0x1 ;  /* 0x000000040000795c */ /* 0x000fe20000300000 */
.L_x_1377:
[----:B-1----:R-:W-:Y:S01]  /*17720*/  SHF.L.U32 R4, R3, 0x1f, RZ ;  /* 0x0000001f03047819 */ /* 0x002fe200000006ff */
[----:B------:R-:W-:-:S03]  /*17730*/  IMAD R3, R0, 0x6000, RZ ;  /* 0x0000600000037824 */ /* 0x000fc600078e02ff */
[----:B------:R-:W1:Y:S02]  /*17740*/  SYNCS.PHASECHK.TRANS64.TRYWAIT P0, [R13+URZ+0x2a860], R4 ;  /* 0x02a860040d0075a7 */ /* 0x000e64000800017f */
[----:B-1----:R-:W-:Y:S05]  /*17750*/  @!P0 BRA `(.L_x_1378) ;  /* 0x0000002800e88947 */ /* 0x002fea0003800000 */
.L_x_1436:
[----:B------:R-:W2:Y:S04]  /*17760*/  LDL R0, [R1+0x28] ;  /* 0x0000280001007983 */ /* 0x000ea80000100800 */
[----:B------:R-:W3:Y:S01]  /*17770*/  LDL R12, [R1+0x20] ;  /* 0x00002000010c7983 */ /* 0x000ee20000100800 */
[----:B------:R-:W-:Y:S05]  /*17780*/  WARPSYNC.ALL ;  /* 0x0000000000007948 */ /* 0x000fea0003800000 */
[----:B------:R-:W4:Y:S04]  /*17790*/  LDL R14, [R1+0x4] ;  /* 0x00000400010e7983 */ /* 0x000f280000100800 */
[----:B------:R-:W5:Y:S01]  /*177a0*/  LDL R15, [R1+0x24] ;  /* 0x00002400010f7983 */ /* 0x000f620000100800 */
[----:B--2---:R-:W-:-:S02]  /*177b0*/  LOP3.LUT R0, R3, R0, RZ, 0xfc, !PT ;  /* 0x0000000003007212 */ /* 0x004fc400078efcff */
[----:B---3--:R-:W-:-:S03]  /*177c0*/  IADD3 R3, R17, R3, R12 ;  /* 0x0000000311037210 */ /* 0x008fc60007ffe00c */
[----:B------:R-:W-:-:S05]  /*177d0*/  IMAD.IADD R0, R17, 0x1, R0 ;  /* 0x0000000111007824 */ /* 0x000fca00078e0200 */
[----:B01----:R-:W0:Y:S02]  /*177e0*/  LDSM.16.MT88.4 R4, [R0+0xc400] ;  /* 0x00c400000004783b */ /* 0x003e240000004200 */
        /* <DEDUP_REMOVED lines=18> */
[----:B----4-:R-:W-:Y:S02]  /*17910*/  IADD3 R12, R14, 0x400, R3 ;  /* 0x000004000e0c7810 */ /* 0x010fe40007ffe003 */
        /* <DEDUP_REMOVED lines=63> */
.L_x_1379:
[----:B------:R-:W0:Y:S01]  /*17d10*/  S2R R0, SR_TID.X ;  /* 0x0000000000007919 */ /* 0x000e220000002100 */
[----:B-1----:R1:W-:Y:S01]  /*17d20*/  SYNCS.ARRIVE.TRANS64.A1T0 RZ, [R13+URZ+0x2a850], RZ ;  /* 0x02a850ff0dff79a7 */ /* 0x0023e2000810003f */
[----:B0-----:R-:W-:Y:S02]  /*17d30*/  LOP3.LUT R3, R0, 0x7f, RZ, 0xc0, !PT ;  /* 0x0000007f00037812 */ /* 0x001fe400078ec0ff */
[----:B------:R-:W2:Y:S01]  /*17d40*/  LDL R0, [R1+0x14] ;  /* 0x0000140001007983 */ /* 0x000ea20000100800 */
[----:B------:R-:W-:Y:S01]  /*17d50*/  BAR.SYNC.DEFER_BLOCKING 0x2, 0x80 ;  /* 0x0082000000007b1d */ /* 0x000fe20000010000 */
[----:B------:R-:W-:Y:S01]  /*17d60*/  ISETP.NE.AND P0, PT, R3, RZ, PT ;  /* 0x000000ff0300720c */ /* 0x000fe20003f05270 */
[----:B------:R-:W-:-:S12]  /*17d70*/  IMAD.MOV.U32 R3, RZ, RZ, R19 ;  /* 0x000000ffff037224 */ /* 0x000fd800078e0013 */
[----:B-1----:R-:W-:-:S05]  /*17d80*/  @!P0 VIADD R13, R13, 0x2a880 ;  /* 0x0002a8800d0d8836 */ /* 0x002fca0000000000 */
[----:B------:R-:W-:-:S04]  /*17d90*/  @!P0 PRMT R13, RZ, 0x654, R13 ;  /* 0x00000654ff0d8816 */ /* 0x000fc8000000000d */
[----:B------:R3:W-:Y:S01]  /*17da0*/  @!P0 SYNCS.ARRIVE.TRANS64.RED.A1T0 RZ, [R13+URZ], RZ ;  /* 0x000000ff0dff89a7 */ /* 0x0007e2000810043f */
[C---:B--2---:R-:W-:Y:S01]  /*17db0*/  ISETP.GT.AND P0, PT, R2.reuse, R0, PT ;  /* 0x000000000200720c */ /* 0x044fe20003f04270 */
[----:B------:R-:W-:Y:S02]  /*17dc0*/  VIADD R2, R2, 0xffffffff ;  /* 0xffffffff02027836 */ /* 0x000fe40000000000 */
[----:B------:R-:W-:-:S10]  /*17dd0*/  IMAD.MOV.U32 R0, RZ, RZ, R18 ;  /* 0x000000ffff007224 */ /* 0x000fd400078e0012 */
[----:B---3--:R-:W-:Y:S05]  /*17de0*/  @P0 BRA `(.L_x_1380) ;  /* 0xffffffec00600947 */ /* 0x008fea000383ffff */
.L_x_1356:
[----:B------:R-:W2:Y:S01]  /*17df0*/  S2R R4, SR_TID.X ;  /* 0x0000000000047919 */ /* 0x000ea20000002100 */
[----:B------:R-:W-:Y:S01]  /*17e00*/  BSSY B0, `(.L_x_1381) ;  /* 0x0000011000007945 */ /* 0x000fe20003800000 */
[----:B--2---:R-:W-:-:S04]  /*17e10*/  LOP3.LUT R4, R4, 0x7f, RZ, 0xc0, !PT ;  /* 0x0000007f04047812 */ /* 0x004fc800078ec0ff */
[----:B------:R-:W-:-:S13]  /*17e20*/  ISETP.NE.AND P0, PT, R4, RZ, PT ;  /* 0x000000ff0400720c */ /* 0x000fda0003f05270 */
[----:B------:R-:W-:Y:S05]  /*17e30*/  @P0 BRA `(.L_x_1382) ;  /* 0x0000000000340947 */ /* 0x000fea0003800000 */
[----:B------:R-:W2:Y:S01]  /*17e40*/  S2R R3, SR_LANEID ;  /* 0x0000000000037919 */ /* 0x000ea20000000000 */
[----:B------:R-:W-:Y:S02]  /*17e50*/  VOTEU.ANY UR4, UPT, PT ;  /* 0x0000000000047886 */ /* 0x000fe400038e0100 */
[----:B-1----:R-:W2:Y:S08]  /*17e60*/  FLO.U32 R0, UR4 ;  /* 0x0000000400007d00 */ /* 0x002eb000080e0000 */
[----:B------:R-:W1:Y:S01]  /*17e70*/  POPC R4, UR4 ;  /* 0x0000000400047d09 */ /* 0x000e620008000000 */
[----:B--2---:R-:W-:-:S02]  /*17e80*/  ISETP.EQ.U32.AND P1, PT, R0, R3, PT ;  /* 0x000000030000720c */ /* 0x004fc40003f22070 */
[----:B------:R-:W1:Y:S11]  /*17e90*/  LDC.64 R2, c[0x0][0xc60] ;  /* 0x00031800ff027b82 */ /* 0x000e760000000a00 */
[----:B-1----:R-:W2:Y:S01]  /*17ea0*/  @P1 ATOMG.E.ADD.STRONG.GPU PT, R3, desc[UR52][R2.64], R4 ;  /* 0x00000004020319a8 */ /* 0x002ea200081ee1f4 */
[----:B------:R-:W1:Y:S02]  /*17eb0*/  S2R R5, SR_LTMASK ;  /* 0x0000000000057919 */ /* 0x000e640000003900 */
[----:B-1----:R-:W-:-:S06]  /*17ec0*/  LOP3.LUT R5, R5, UR4, RZ, 0xc0, !PT ;  /* 0x0000000405057c12 */ /* 0x002fcc000f8ec0ff */
[----:B------:R-:W1:Y:S01]  /*17ed0*/  POPC R5, R5 ;  /* 0x0000000500057309 */ /* 0x000e620000000000 */
[----:B--2---:R-:W1:Y:S02]  /*17ee0*/  SHFL.IDX PT, R0, R3, R0, 0x1f ;  /* 0x00001f0003007589 */ /* 0x004e6400000e0000 */
[----:B-1----:R-:W-:-:S05]  /*17ef0*/  IADD3 R0, R0, UR41, R5 ;  /* 0x0000002900007c10 */ /* 0x002fca000fffe005 */
[----:B------:R2:W-:Y:S02]  /*17f00*/  STL [R1+0x10], R0 ;  /* 0x0000100001007387 */ /* 0x0005e40000100800 */
.L_x_1382:
[----:B------:R-:W-:Y:S05]  /*17f10*/  BSYNC B0 ;  /* 0x0000000000007941 */ /* 0x000fea0003800000 */
.L_x_1381:
[----:B------:R-:W-:-:S06]  /*17f20*/  UISETP.NE.AND UP0, UPT, UR39, 0x3, UPT ;  /* 0x000000032700788c */ /* 0x000fcc000bf05270 */
[----:B------:R-:W-:-:S13]  /*17f30*/  PLOP3.LUT P1, PT, PT, PT, UP0, 0x80, 0x0 ;  /* 0x000000000000781c */ /* 0x000fda0003f2f008 */
[----:B------:R-:W-:Y:S05]  /*17f40*/  @!P1 BRA `(.L_x_1383) ;  /* 0x0000000000049947 */ /* 0x000fea0003800000 */
[----:B------:R-:W-:Y:S01]  /*17f50*/  BPT.TRAP 0x1 ;  /* 0x000000040000795c */ /* 0x000fe20000300000 */
.L_x_1383:
[----:B------:R-:W-:Y:S01]  /*17f60*/  LOP3.LUT R3, R19, 0x1, RZ, 0x3c, !PT ;  /* 0x0000000113037812 */ /* 0x000fe200078e3cff */
[----:B------:R-:W-:Y:S01]  /*17f70*/  IMAD R12, R18, 0x8, R17 ;  /* 0x00000008120c7824 */ /* 0x000fe200078e0211 */
[----:B------:R-:W-:Y:S01]  /*17f80*/  BSSY B0, `(.L_x_1384) ;  /* 0x0000006000007945 */ /* 0x000fe20003800000 */
[----:B-12---:R-:W-:Y:S01]  /*17f90*/  IMAD.U32 R0, RZ, RZ, UR43 ;  /* 0x0000002bff007e24 */ /* 0x006fe2000f8e00ff */
[----:B------:R-:W-:-:S04]  /*17fa0*/  SHF.L.U32 R3, R3, 0x1f, RZ ;  /* 0x0000001f03037819 */ /* 0x000fc800000006ff */
[----:B------:R-:W1:Y:S01]  /*17fb0*/  SYNCS.PHASECHK.TRANS64.TRYWAIT P1, [R12+URZ+0x2a870], R3 ;  /* 0x02a870030c0075a7 */ /* 0x000e62000802017f */
[----:B------:R-:W-:Y:S01]  /*17fc0*/  ISETP.NE.AND P2, PT, R0, 0x3, PT ;  /* 0x000000030000780c */ /* 0x000fe20003f45270 */
[----:B-1----:R-:W-:-:S12]  /*17fd0*/  @!P1 BRA `(.L_x_1385) ;  /* 0x0000002000dc9947 */ /* 0x002fd80003800000 */
.L_x_1437:
[----:B------:R-:W-:Y:S05]  /*17fe0*/  BSYNC B0 ;  /* 0x0000000000007941 */ /* 0x000fea0003800000 */
.L_x_1384:
[----:B------:R-:W-:Y:S05]  /*17ff0*/  @!P2 BRA `(.L_x_1386) ;  /* 0x000000000004a947 */ /* 0x000fea0003800000 */
[----:B------:R-:W-:Y:S01]  /*18000*/  BPT.TRAP 0x1 ;  /* 0x000000040000795c */ /* 0x000fe20000300000 */
.L_x_1386:
[----:B-1----:R-:W-:-:S04]  /*18010*/  SHF.L.U32 R3, R19, 0x1f, RZ ;  /* 0x0000001f13037819 */ /* 0x002fc800000006ff */
[----:B------:R-:W1:Y:S02]  /*18020*/  SYNCS.PHASECHK.TRANS64.TRYWAIT P1, [R12+URZ+0x2a860], R3 ;  /* 0x02a860030c0075a7 */ /* 0x000e64000802017f */
[----:B-1----:R-:W-:Y:S05]  /*18030*/  @!P1 BRA `(.L_x_1387) ;  /* 0x0000002000d89947 */ /* 0x002fea0003800000 */
.L_x_1438:
[----:B------:R-:W2:Y:S04]  /*18040*/  LDL R0, [R1+0x28] ;  /* 0x0000280001007983 */ /* 0x000ea80000100800 */
[----:B------:R-:W3:Y:S04]  /*18050*/  LDL R14, [R1+0x20] ;  /* 0x00002000010e7983 */ /* 0x000ee80000100800 */
[----:B------:R-:W1:Y:S01]  /*18060*/  LDL R13, [R1+0x4] ;  /* 0x00000400010d7983 */ /* 0x000e620000100800 */
[----:B------:R-:W-:Y:S01]  /*18070*/  IMAD R2, R18, 0x6000, RZ ;  /* 0x0000600012027824 */ /* 0x000fe200078e02ff */
[----:B------:R-:W-:Y:S05]  /*18080*/  WARPSYNC.ALL ;  /* 0x0000000000007948 */ /* 0x000fea0003800000 */
[----:B--2---:R-:W-:-:S02]  /*18090*/  LOP3.LUT R0, R2, R0, RZ, 0xfc, !PT ;  /* 0x0000000002007212 */ /* 0x004fc400078efcff */
[----:B---3--:R-:W-:-:S03]  /*180a0*/  IADD3 R2, R17, R2, R14 ;  /* 0x0000000211027210 */ /* 0x008fc60007ffe00e */
[----:B------:R-:W-:Y:S01]  /*180b0*/  IMAD.IADD R0, R17, 0x1, R0 ;  /* 0x0000000111007824 */ /* 0x000fe200078e0200 */
[----:B------:R-:W2:Y:S04]  /*180c0*/  LDL R14, [R1+0x24] ;  /* 0x00002400010e7983 */ /* 0x000ea80000100800 */
[----:B0-----:R-:W0:Y:S02]  /*180d0*/  LDSM.16.MT88.4 R4, [R0+0xc400] ;  /* 0x00c400000004783b */ /* 0x001e240000004200 */
        /* <DEDUP_REMOVED lines=18> */
[----:B-1----:R-:W-:Y:S02]  /*18200*/  IADD3 R3, R13, 0x400, R2 ;  /* 0x000004000d037810 */ /* 0x002fe40007ffe002 */
        /* <DEDUP_REMOVED lines=18> */
[----:B--2---:R-:W-:Y:S02]  /*18330*/  IADD3 R2, R14, 0x400, R2 ;  /* 0x000004000e027810 */ /* 0x004fe40007ffe002 */
        /* <DEDUP_REMOVED lines=44> */
.L_x_1388:
[----:B-1----:R1:W-:Y:S01]  /*18600*/  SYNCS.ARRIVE.TRANS64.A1T0 RZ, [R12+URZ+0x2a850], RZ ;  /* 0x02a850ff0cff79a7 */ /* 0x0023e2000810003f */
[----:B------:R-:W-:Y:S02]  /*18610*/  VIADD R18, R18, 0x1 ;  /* 0x0000000112127836 */ /* 0x000fe40000000000 */
[----:B-1----:R-:W-:-:S05]  /*18620*/  @!P0 VIADD R12, R12, 0x2a880 ;  /* 0x0002a8800c0c8836 */ /* 0x002fca0000000000 */
[----:B------:R-:W-:Y:S01]  /*18630*/  @!P0 PRMT R12, RZ, 0x654, R12 ;  /* 0x00000654ff0c8816 */ /* 0x000fe2000000000c */
[----:B------:R-:W-:Y:S06]  /*18640*/  BAR.SYNC.DEFER_BLOCKING 0x2, 0x80 ;  /* 0x0082000000007b1d */ /* 0x000fec0000010000 */
[----:B------:R1:W-:Y:S01]  /*18650*/  @!P0 SYNCS.ARRIVE.TRANS64.RED.A1T0 RZ, [R12+URZ], RZ ;  /* 0x000000ff0cff89a7 */ /* 0x0003e2000810043f */
[----:B------:R-:W-:-:S04]  /*18660*/  ISETP.NE.AND P0, PT, R18, 0x2, PT ;  /* 0x000000021200780c */ /* 0x000fc80003f05270 */
[----:B------:R-:W-:Y:S02]  /*18670*/  SEL R0, RZ, 0x1, P0 ;  /* 0x00000001ff007807 */ /* 0x000fe40000000000 */
[----:B------:R-:W-:Y:S02]  /*18680*/  SEL R18, R18, RZ, P0 ;  /* 0x000000ff12127207 */ /* 0x000fe40000000000 */
[----:B-1----:R-:W-:-:S07]  /*18690*/  LOP3.LUT R19, R19, R0, RZ, 0x3c, !PT ;  /* 0x0000000013137212 */ /* 0x002fce00078e3cff */
.L_x_1331:
[----:B------:R-:W-:Y:S05]  /*186a0*/  BSYNC B7 ;  /* 0x0000000000077941 */ /* 0x000fea0003800000 */
.L_x_1329:
[----:B-1----:R-:W2:Y:S02]  /*186b0*/  LDL R0, [R1+0x8] ;  /* 0x0000080001007983 */ /* 0x002ea40000100800 */
[----:B--2---:R-:W-:-:S13]  /*186c0*/  LOP3.LUT P0, RZ, R0, 0x2, RZ, 0xc0, !PT ;  /* 0x0000000200ff7812 */ /* 0x004fda000780c0ff */
[----:B------:R-:W-:Y:S05]  /*186d0*/  @!P0 BRA `(.L_x_1389) ;  /* 0x0000000000348947 */ /* 0x000fea0003800000 */
[----:B------:R-:W1:Y:S08]  /*186e0*/  S2UR UR5, SR_CgaCtaId ;  /* 0x00000000000579c3 */ /* 0x000e700000008800 */
[----:B------:R-:W-:Y:S06]  /*186f0*/  BAR.SYNC.DEFER_BLOCKING 0x5, 0x180 ;  /* 0x0146000000007b1d */ /* 0x000fec0000010000 */
[----:B------:R-:W-:-:S02]  /*18700*/  UMOV UR4, 0x400 ;  /* 0x0000040000047882 */ /* 0x000fc40000000000 */
[----:B-1----:R-:W-:-:S06]  /*18710*/  ULEA UR4, UR5, UR4, 0x18 ;  /* 0x0000000405047291 */ /* 0x002fcc000f8ec03f */
[----:B------:R-:W-:-:S05]  /*18720*/  IMAD.U32 R17, RZ, RZ, UR4 ;  /* 0x00000004ff117e24 */ /* 0x000fca000f8e00ff */
[----:B------:R-:W1:Y:S04]  /*18730*/  LDS.128 R4, [R17+0x2a8d0] ;  /* 0x02a8d00011047984 */ /* 0x000e680000000c00 */
[----:B-1----:R1:W-:Y:S01]  /*18740*/  STL.64 [R1+0x10], R4 ;  /* 0x0000100401007387 */ /* 0x0023e20000100a00 */
[----:B0-----:R-:W-:Y:S02]  /*18750*/  IMAD.MOV.U32 R2, RZ, RZ, R6 ;  /* 0x000000ffff027224 */ /* 0x001fe400078e0006 */
[----:B------:R-:W-:-:S03]  /*18760*/  IMAD.MOV.U32 R0, RZ, RZ, R7 ;  /* 0x000000ffff007224 */ /* 0x000fc600078e0007 */
[----:B------:R-:W-:Y:S02]  /*18770*/  R2UR UR36, R2 ;  /* 0x00000000022472ca */ /* 0x000fe400000e0000 */
[----:B------:R-:W-:Y:S01]  /*18780*/  R2UR UR44, R0 ;  /* 0x00000000002c72ca */ /* 0x000fe200000e0000 */
[----:B------:R-:W-:Y:S06]  /*18790*/  BAR.ARV 0x4, 0x180 ;  /* 0x0106000000007b1d */ /* 0x000fec0000002000 */
[----:B------:R-:W-:Y:S08]  /*187a0*/  BRA `(.L_x_1390) ;  /* 0x0000000800d47947 */ /* 0x000ff00003800000 */
.L_x_1389:
[----:B------:R-:W2:Y:S01]  /*187b0*/  LDL.LU R0, [R1+0x10] ;  /* 0x0000100001007983 */ /* 0x000ea20000300800 */
[----:B------:R-:W-:Y:S01]  /*187c0*/  ULDC UR4, c[0x0][0xc3c] ;  /* 0x00030f0000047ab9 */ /* 0x000fe20000000800 */
[----:B------:R-:W-:Y:S01]  /*187d0*/  IMAD.MOV.U32 R5, RZ, RZ, RZ ;  /* 0x000000ffff057224 */ /* 0x000fe200078e00ff */
[----:B0-----:R-:W0:Y:S01]  /*187e0*/  LDC R10, c[0x0][0xc38] ;  /* 0x00030e00ff0a7b82 */ /* 0x001e220000000800 */
[----:B------:R-:W1:Y:S02]  /*187f0*/  S2R R2, SR_TID.X ;  /* 0x0000000000027919 */ /* 0x000e640000002100 */
[----:B-1----:R-:W-:-:S04]  /*18800*/  LOP3.LUT R6, R2, 0x1f, RZ, 0xc0, !PT ;  /* 0x0000001f02067812 */ /* 0x002fc800078ec0ff */
[C---:B------:R-:W-:Y:S01]  /*18810*/  ISETP.NE.AND P0, PT, R6.reuse, 0x1f, PT ;  /* 0x0000001f0600780c */ /* 0x040fe20003f05270 */
[----:B--2---:R-:W-:Y:S02]  /*18820*/  IMAD.MOV.U32 R4, RZ, RZ, R0 ;  /* 0x000000ffff047224 */ /* 0x004fe400078e0000 */
[----:B------:R-:W-:-:S05]  /*18830*/  VIADD R0, R6, UR44 ;  /* 0x0000002c06007c36 */ /* 0x000fca0008000000 */
[----:B------:R-:W-:Y:S01]  /*18840*/  ISETP.GE.OR P1, PT, R0, UR4, !P0 ;  /* 0x0000000400007c0c */ /* 0x000fe2000c726670 */
[----:B------:R-:W-:-:S12]  /*18850*/  ULDC UR4, c[0x0][0xc3c] ;  /* 0x00030f0000047ab9 */ /* 0x000fd80000000800 */
[----:B------:R-:W1:Y:S02]  /*18860*/  @!P1 LDC.64 R2, c[0x0][0xc80] ;  /* 0x00032000ff029b82 */ /* 0x000e640000000a00 */
[----:B-1----:R-:W-:-:S05]  /*18870*/  @!P1 IMAD.WIDE R2, R0, 0x4, R2 ;  /* 0x0000000400029825 */ /* 0x002fca00078e0202 */
[----:B------:R-:W2:Y:S01]  /*18880*/  @!P1 LDG.E R5, desc[UR52][R2.64] ;  /* 0x0000003402059981 */ /* 0x000ea2000c1e1900 */
[C---:B------:R-:W-:Y:S02]  /*18890*/  ISETP.NE.AND P1, PT, R6.reuse, RZ, PT ;  /* 0x000000ff0600720c */ /* 0x040fe40003f25270 */
[C---:B------:R-:W-:Y:S02]  /*188a0*/  ISETP.GE.U32.AND P2, PT, R6.reuse, 0x2, PT ;  /* 0x000000020600780c */ /* 0x040fe40003f46070 */
[C---:B------:R-:W-:Y:S02]  /*188b0*/  ISETP.GE.U32.AND P3, PT, R6.reuse, 0x4, PT ;  /* 0x000000040600780c */ /* 0x040fe40003f66070 */
[C---:B------:R-:W-:Y:S02]  /*188c0*/  ISETP.GE.U32.AND P4, PT, R6.reuse, 0x8, PT ;  /* 0x000000080600780c */ /* 0x040fe40003f86070 */
[----:B------:R-:W-:Y:S02]  /*188d0*/  ISETP.GE.U32.AND P5, PT, R6, 0x10, PT ;  /* 0x000000100600780c */ /* 0x000fe40003fa6070 */
[----:B------:R-:W-:Y:S04]  /*188e0*/  SHFL.IDX PT, R6, R4, 0x1, 0x1f ;  /* 0x00201f0004067f89 */ /* 0x000fe800000e0000 */
[----:B--2---:R-:W1:Y:S02]  /*188f0*/  SHFL.UP PT, R0, R5, 0x1, RZ ;  /* 0x0420000005007989 */ /* 0x004e6400000e00ff */
        /* <DEDUP_REMOVED lines=13> */
[----:B------:R-:W-:Y:S02]  /*189d0*/  IMAD.IADD R9, R2, 0x1, R0 ;  /* 0x0000000102097824 */ /* 0x000fe400078e0200 */
[----:B------:R-:W-:Y:S04]  /*189e0*/  SHFL.IDX PT, R0, R4, RZ, 0x1f ;  /* 0x00001fff04007589 */ /* 0x000fe800000e0000 */
[----:B------:R-:W0:Y:S02]  /*189f0*/  SHFL.IDX PT, R2, R9, 0x1f, 0x1f ;  /* 0x03e01f0009027f89 */ /* 0x000e2400000e0000 */
[----:B0-----:R-:W-:-:S04]  /*18a00*/  IMAD R2, R2, R10, RZ ;  /* 0x0000000a02027224 */ /* 0x001fc800078e02ff */
[----:B------:R-:W-:-:S05]  /*18a10*/  IMAD.IADD R6, R6, 0x1, R2 ;  /* 0x0000000106067824 */ /* 0x000fca00078e0202 */
[----:B------:R-:W-:-:S13]  /*18a20*/  ISETP.GT.AND P6, PT, R6, R0, PT ;  /* 0x000000000600720c */ /* 0x000fda0003fc4270 */
[----:B------:R-:W-:Y:S05]  /*18a30*/  @P6 BRA `(.L_x_1391) ;  /* 0x0000000000906947 */ /* 0x000fea0003800000 */
.L_x_1395:
        /* <DEDUP_REMOVED lines=14> */
.L_x_1394:
[----:B------:R-:W-:Y:S05]  /*18b20*/  BSYNC B0 ;  /* 0x0000000000007941 */ /* 0x000fea0003800000 */
.L_x_1393:
[----:B0----5:R-:W0:Y:S01]  /*18b30*/  SHFL.UP PT, R2, R5, 0x1, RZ ;  /* 0x0420000005027989 */ /* 0x021e2200000e00ff */
[----:B------:R-:W1:Y:S01]  /*18b40*/  LDC R10, c[0x0][0xc38] ;  /* 0x00030e00ff0a7b82 */ /* 0x000e620000000800 */
        /* <DEDUP_REMOVED lines=14> */
[----:B------:R-:W1:Y:S02]  /*18c30*/  SHFL.IDX PT, R2, R9, 0x1f, 0x1f ;  /* 0x03e01f0009027f89 */ /* 0x000e6400000e0000 */
[----:B-1----:R-:W-:-:S04]  /*18c40*/  IMAD R2, R2, R10, RZ ;  /* 0x0000000a02027224 */ /* 0x002fc800078e02ff */
[----:B------:R-:W-:-:S05]  /*18c50*/  IMAD.IADD R6, R2, 0x1, R6 ;  /* 0x0000000102067824 */ /* 0x000fca00078e0206 */
[----:B------:R-:W-:-:S13]  /*18c60*/  ISETP.GT.AND P6, PT, R6, R0, PT ;  /* 0x000000000600720c */ /* 0x000fda0003fc4270 */
[----:B------:R-:W-:Y:S05]  /*18c70*/  @!P6 BRA `(.L_x_1395) ;  /* 0xfffffffc0070e947 */ /* 0x000fea000383ffff */
.L_x_1391:
        /* <DEDUP_REMOVED lines=10> */
[----:B------:R0:W2:Y:S01]  /*18d20*/  LDG.E R7, desc[UR52][R2.64] ;  /* 0x0000003402077981 */ /* 0x0000a2000c1e1900 */
[----:B------:R-:W-:Y:S01]  /*18d30*/  ISETP.NE.AND P0, PT, RZ, UR7, PT ;  /* 0x00000007ff007c0c */ /* 0x000fe2000bf05270 */
[----:B0-----:R-:W-:-:S05]  /*18d40*/  IMAD.U32 R2, RZ, RZ, UR6 ;  /* 0x00000006ff027e24 */ /* 0x001fca000f8e00ff */
[----:B------:R0:W2:Y:S02]  /*18d50*/  SHFL.IDX PT, R5, R5, R2, 0x1f ;  /* 0x00001f0205057589 */ /* 0x0000a400000e0000 */
[----:B0-----:R-:W-:Y:S02]  /*18d60*/  IMAD.MOV.U32 R2, RZ, RZ, RZ ;  /* 0x000000ffff027224 */ /* 0x001fe400078e00ff */
[----:B--2---:R-:W-:-:S05]  /*18d70*/  IMAD R4, R5, R7, RZ ;  /* 0x0000000705047224 */ /* 0x004fca00078e02ff */
[----:B------:R-:W-:Y:S01]  /*18d80*/  IABS R8, R4 ;  /* 0x0000000400087213 */ /* 0x000fe20000000000 */
[----:B------:R-:W-:Y:S06]  /*18d90*/  @!P0 BRA `(.L_x_1396) ;  /* 0x00000000000c8947 */ /* 0x000fec0003800000 */
[----:B------:R-:W-:-:S06]  /*18da0*/  UIADD3 UR4, UR6, -0x1, URZ ;  /* 0xffffffff06047890 */ /* 0x000fcc000fffe03f */
[----:B------:R-:W-:-:S06]  /*18db0*/  IMAD.U32 R2, RZ, RZ, UR4 ;  /* 0x00000004ff027e24 */ /* 0x000fcc000f8e00ff */
[----:B------:R0:W1:Y:S02]  /*18dc0*/  SHFL.IDX PT, R2, R9, R2, 0x1f ;  /* 0x00001f0209027589 */ /* 0x00006400000e0000 */
.L_x_1396:
[----:B------:R-:W2:Y:S01]  /*18dd0*/  I2F.RP R3, R8 ;  /* 0x0000000800037306 */ /* 0x000ea20000209400 */
[----:B01----:R-:W-:-:S04]  /*18de0*/  IMAD R9, R2, R10, R6 ;  /* 0x0000000a02097224 */ /* 0x003fc800078e0206 */
[----:B------:R-:W-:Y:S01]  /*18df0*/  IMAD.IADD R0, R0, 0x1, -R9 ;  /* 0x0000000100007824 */ /* 0x000fe200078e0a09 */
[----:B------:R1:W-:Y:S02]  /*18e00*/  STL [R1+0x10], R9 ;  /* 0x0000100901007387 */ /* 0x0003e40000100800 */
[----:B--2---:R-:W0:Y:S02]  /*18e10*/  MUFU.RCP R3, R3 ;  /* 0x0000000300037308 */ /* 0x004e240000001000 */
[----:B0-----:R-:W-:-:S06]  /*18e20*/  VIADD R3, R3, 0xffffffe ;  /* 0x0ffffffe03037836 */ /* 0x001fcc0000000000 */
        /* <DEDUP_REMOVED lines=19> */
[----:B------:R-:W-:-:S05]  /*18f60*/  @!P1 LOP3.LUT R2, RZ, R4, RZ, 0x33, !PT ;  /* 0x00000004ff029212 */ /* 0x000fca00078e33ff */
[----:B------:R-:W-:Y:S02]  /*18f70*/  IMAD R6, R7, R2, RZ ;  /* 0x0000000207067224 */ /* 0x000fe400078e02ff */
[----:B------:R-:W-:Y:S02]  /*18f80*/  IMAD.MOV R2, RZ, RZ, -R2 ;  /* 0x000000ffff027224 */ /* 0x000fe400078e0a02 */
[----:B------:R-:W-:Y:S02]  /*18f90*/  IMAD.MOV R3, RZ, RZ, -R6 ;  /* 0x000000ffff037224 */ /* 0x000fe400078e0a06 */
[----:B------:R-:W-:-:S03]  /*18fa0*/  IMAD R0, R4, R2, R0 ;  /* 0x0000000204007224 */ /* 0x000fc600078e0200 */
[----:B------:R-:W-:-:S04]  /*18fb0*/  VIADDMNMX R7, R3, R10, R7, PT ;  /* 0x0000000a03077246 */ /* 0x000fc80003800107 */
[----:B------:R-:W-:-:S04]  /*18fc0*/  IABS R8, R7 ;  /* 0x0000000700087213 */ /* 0x000fc80000000000 */
[----:B------:R-:W0:Y:S08]  /*18fd0*/  I2F.RP R3, R8 ;  /* 0x0000000800037306 */ /* 0x000e300000209400 */
[----:B0-----:R-:W0:Y:S02]  /*18fe0*/  MUFU.RCP R3, R3 ;  /* 0x0000000300037308 */ /* 0x001e240000001000 */
        /* <DEDUP_REMOVED lines=8> */
[----:B------:R-:W-:-:S04]  /*19070*/  IMAD.HI.U32 R2, R2, R3, RZ ;  /* 0x0000000302027227 */ /* 0x000fc800078e00ff */
[----:B------:R-:W-:-:S04]  /*19080*/  IMAD.MOV R4, RZ, RZ, -R4 ;  /* 0x000000ffff047224 */ /* 0x000fc800078e0a04 */
[----:B------:R-:W-:-:S05]  /*19090*/  IMAD R3, R2, R4, R3 ;  /* 0x0000000402037224 */ /* 0x000fca00078e0203 */
[----:B------:R-:W-:-:S13]  /*190a0*/  ISETP.GT.U32.AND P1, PT, R8, R3, PT ;  /* 0x000000030800720c */ /* 0x000fda0003f24070 */
[----:B------:R-:W-:Y:S02]  /*190b0*/  @!P1 IMAD.IADD R3, R3, 0x1, -R8 ;  /* 0x0000000103039824 */ /* 0x000fe400078e0a08 */
[----:B------:R-:W-:Y:S01]  /*190c0*/  @!P1 VIADD R2, R2, 0x1 ;  /* 0x0000000102029836 */ /* 0x000fe20000000000 */
[----:B------:R-:W-:Y:S02]  /*190d0*/  ISETP.NE.AND P1, PT, R7, RZ, PT ;  /* 0x000000ff0700720c */ /* 0x000fe40003f25270 */
[----:B------:R-:W-:Y:S02]  /*190e0*/  ISETP.GE.U32.AND P0, PT, R3, R8, PT ;  /* 0x000000080300720c */ /* 0x000fe40003f06070 */
[C---:B------:R-:W-:Y:S01]  /*190f0*/  LOP3.LUT R3, R0.reuse, R7, RZ, 0x3c, !PT ;  /* 0x0000000700037212 */ /* 0x040fe200078e3cff */
[----:B------:R-:W-:-:S03]  /*19100*/  IMAD.IADD R0, R0, 0x1, R6 ;  /* 0x0000000100007824 */ /* 0x000fc600078e0206 */
[----:B------:R-:W-:-:S07]  /*19110*/  ISETP.GE.AND P2, PT, R3, RZ, PT ;  /* 0x000000ff0300720c */ /* 0x000fce0003f46270 */
[----:B------:R-:W-:-:S06]  /*19120*/  @P0 VIADD R2, R2, 0x1 ;  /* 0x0000000102020836 */ /* 0x000fcc0000000000 */
[----:B------:R-:W-:Y:S01]  /*19130*/  @!P2 IMAD.MOV R2, RZ, RZ, -R2 ;  /* 0x000000ffff02a224 */ /* 0x000fe200078e0a02 */
[----:B------:R-:W-:Y:S01]  /*19140*/  @!P1 LOP3.LUT R2, RZ, R7, RZ, 0x33, !PT ;  /* 0x00000007ff029212 */ /* 0x000fe200078e33ff */
[----:B------:R-:W-:-:S04]  /*19150*/  IMAD.MOV R7, RZ, RZ, -R7 ;  /* 0x000000ffff077224 */ /* 0x000fc800078e0a07 */
[----:B------:R-:W-:Y:S01]  /*19160*/  IMAD R0, R2, R7, R0 ;  /* 0x0000000702007224 */ /* 0x000fe200078e0200 */
[----:B------:R-:W-:-:S04]  /*19170*/  LOP3.LUT R2, RZ, R2, RZ, 0x33, !PT ;  /* 0x00000002ff027212 */ /* 0x000fc800078e33ff */
[----:B------:R-:W-:Y:S01]  /*19180*/  R2UR UR36, R0 ;  /* 0x00000000002472ca */ /* 0x000fe200000e0000 */
[----:B------:R-:W-:-:S05]  /*19190*/  IMAD.IADD R0, R5, 0x1, R2 ;  /* 0x0000000105007824 */ /* 0x000fca00078e0202 */
[----:B------:R1:W-:Y:S01]  /*191a0*/  STL [R1+0x14], R0 ;  /* 0x0000140001007387 */ /* 0x0003e20000100800 */
[----:B------:R-:W-:Y:S08]  /*191b0*/  BRA `(.L_x_1397) ;  /* 0x0000000000107947 */ /* 0x000ff00003800000 */
.L_x_1392:
[----:B------:R0:W-:Y:S01]  /*191c0*/  STL [R1+0x10], R0 ;  /* 0x0000100001007387 */ /* 0x0001e20000100800 */
[----:B------:R-:W-:Y:S01]  /*191d0*/  ULDC UR44, c[0x0][0xc3c] ;  /* 0x00030f00002c7ab9 */ /* 0x000fe20000000800 */
[----:B------:R-:W-:Y:S02]  /*191e0*/  UMOV UR36, URZ ;  /* 0x0000003f00247c82 */ /* 0x000fe40008000000 */
[----:B------:R0:W-:Y:S03]  /*191f0*/  STL [R1+0x14], RZ ;  /* 0x000014ff01007387 */ /* 0x0001e60000100800 */
.L_x_1397:
[----:B------:R-:W2:Y:S04]  /*19200*/  LDL R3, [R1+0x10] ;  /* 0x0000100001037983 */ /* 0x000ea80000100800 */
[----:B------:R-:W3:Y:S01]  /*19210*/  LDL R2, [R1+0x14] ;  /* 0x0000140001027983 */ /* 0x000ee20000100800 */
[----:B------:R-:W-:Y:S02]  /*19220*/  IMAD.U32 R6, RZ, RZ, UR36 ;  /* 0x00000024ff067e24 */ /* 0x000fe4000f8e00ff */
[----:B------:R-:W-:Y:S01]  /*19230*/  IMAD.U32 R7, RZ, RZ, UR44 ;  /* 0x0000002cff077e24 */ /* 0x000fe2000f8e00ff */
[----:B01----:R-:W0:Y:S02]  /*19240*/  S2R R0, SR_TID.X ;  /* 0x0000000000007919 */ /* 0x003e240000002100 */
[----:B0-----:R-:W-:Y:S01]  /*19250*/  LOP3.LUT R0, R0, 0x1f, RZ, 0xc0, !PT ;  /* 0x0000001f00007812 */ /* 0x001fe200078ec0ff */
[----:B------:R-:W-:Y:S03]  /*19260*/  BAR.SYNC.DEFER_BLOCKING 0x4, 0x180 ;  /* 0x0106000000007b1d */ /* 0x000fe60000010000 */
[----:B------:R-:W-:-:S13]  /*19270*/  ISETP.NE.AND P0, PT, R0, RZ, PT ;  /* 0x000000ff0000720c */ /* 0x000fda0003f05270 */
[----:B------:R-:W0:Y:S01]  /*19280*/  @!P0 S2R R0, SR_CgaCtaId ;  /* 0x0000000000008919 */ /* 0x000e220000008800 */
[----:B--2---:R-:W-:Y:S02]  /*19290*/  IMAD.MOV.U32 R4, RZ, RZ, R3 ;  /* 0x000000ffff047224 */ /* 0x004fe400078e0003 */
[----:B---3--:R-:W-:Y:S01]  /*192a0*/  IMAD.MOV.U32 R3, RZ, RZ, R2 ;  /* 0x000000ffff037224 */ /* 0x008fe200078e0002 */
[----:B------:R-:W-:-:S03]  /*192b0*/  @!P0 MOV R2, 0x400 ;  /* 0x0000040000028802 */ /* 0x000fc60000000f00 */
[----:B------:R-:W-:Y:S01]  /*192c0*/  IMAD.MOV.U32 R5, RZ, RZ, R3 ;  /* 0x000000ffff057224 */ /* 0x000fe200078e0003 */
[----:B0-----:R-:W-:-:S05]  /*192d0*/  @!P0 LEA R17, R0, R2, 0x18 ;  /* 0x0000000200118211 */ /* 0x001fca00078ec0ff */
[----:B------:R0:W-:Y:S01]  /*192e0*/  @!P0 STS.128 [R17+0x2a8d0], R4 ;  /* 0x02a8d00411008388 */ /* 0x0001e20000000c00 */
[----:B------:R-:W-:Y:S06]  /*192f0*/  BAR.ARV 0x5, 0x180 ;  /* 0x0146000000007b1d */ /* 0x000fec0000002000 */
.L_x_1390:
[----:B------:R-:W-:Y:S02]  /*19300*/  ULDC UR4, c[0x0][0xc3c] ;  /* 0x00030f0000047ab9 */ /* 0x000fe40000000800 */
[----:B------:R-:W-:-:S06]  /*19310*/  UISETP.GE.AND UP0, UPT, UR44, UR4, UPT ;  /* 0x000000042c00728c */ /* 0x000fcc000bf06270 */
[----:B------:R-:W-:-:S13]  /*19320*/  PLOP3.LUT P0, PT, PT, PT, UP0, 0x80, 0x0 ;  /* 0x000000000000781c */ /* 0x000fda0003f0f008 */
[----:B------:R-:W-:Y:S05]  /*19330*/  @!P0 BRA `(.L_x_1398) ;  /* 0xffffffb000d08947 */ /* 0x000fea000383ffff */
.L_x_1319:
[----:B0-----:R-:W2:Y:S01]  /*19340*/  LDL.LU R0, [R1+0x30] ;  /* 0x0000300001007983 */ /* 0x001ea20000300800 */
[----:B------:R-:W-:Y:S01]  /*19350*/  BSSY B0, `(.L_x_1399) ;  /* 0x000000b000007945 */ /* 0x000fe20003800000 */
[----:B-1----:R-:W0:Y:S01]  /*19360*/  S2R R4, SR_CgaCtaId ;  /* 0x0000000000047919 */ /* 0x002e220000008800 */
        /* <DEDUP_REMOVED lines=9> */
.L_x_1439:
[----:B------:R-:W-:Y:S05]  /*19400*/  BSYNC B0 ;  /* 0x0000000000007941 */ /* 0x000fea0003800000 */
.L_x_1399:
[----:B------:R-:W-:-:S03]  /*19410*/  UMOV UR4, 0xffffffff ;  /* 0xffffffff00047882 */ /* 0x000fc60000000000 */
[----:B------:R-:W-:Y:S05]  /*19420*/  BRA.DIV UR4, `(.L_x_1401) ;  /* 0x0000001204047947 */ /* 0x000fea000b800000 */
[----:B0-----:R-:W0:Y:S02]  /*19430*/  S2R R0, SR_TID.X ;  /* 0x0000000000007919 */ /* 0x001e240000002100 */
[----:B0-----:R-:W-:-:S04]  /*19440*/  SHF.R.U32.HI R0, RZ, 0x5, R0 ;  /* 0x00000005ff007819 */ /* 0x001fc80000011600 */
[----:B------:R-:W-:-:S05]  /*19450*/  LOP3.LUT R0, R0, 0x3, RZ, 0xc0, !PT ;  /* 0x0000000300007812 */ /* 0x000fca00078ec0ff */
[----:B------:R0:W1:Y:S02]  /*19460*/  SHFL.IDX PT, R14, R0, RZ, 0x1f ;  /* 0x00001fff000e7589 */ /* 0x00006400000e0000 */
.L_x_1442:
[----:B-1----:R-:W-:Y:S01]  /*19470*/  ISETP.NE.AND P0, PT, R14, RZ, PT ;  /* 0x000000ff0e00720c */ /* 0x002fe20003f05270 */
[----:B------:R-:W-:-:S12]  /*19480*/  BSSY B0, `(.L_x_1402) ;  /* 0x000002b000007945 */ /* 0x000fd80003800000 */
[----:B------:R-:W-:Y:S05]  /*19490*/  @P0 BRA `(.L_x_1403) ;  /* 0x0000000000a40947 */ /* 0x000fea0003800000 */
[----:B------:R-:W-:-:S03]  /*194a0*/  UMOV UR4, 0xffffffff ;  /* 0xffffffff00047882 */ /* 0x000fc60000000000 */
[----:B------:R-:W-:Y:S05]  /*194b0*/  BRA.DIV UR4, `(.L_x_1404) ;  /* 0x0000001204147947 */ /* 0x000fea000b800000 */
[----:B------:R-:W-:-:S13]  /*194c0*/  ELECT P6, URZ, PT ;  /* 0x00000000003f782f */ /* 0x000fda00038c0000 */
.L_x_1445:
[----:B------:R-:W-:Y:S05]  /*194d0*/  @!P6 BRA `(.L_x_1403) ;  /* 0x000000000094e947 */ /* 0x000fea0003800000 */
[----:B------:R-:W-:-:S06]  /*194e0*/  ULOP3.LUT UR4, UR38, 0x2, URZ, 0xfc, !UPT ;  /* 0x0000000226047892 */ /* 0x000fcc000f8efc3f */
[----:B0-----:R-:W-:-:S05]  /*194f0*/  IMAD.U32 R0, RZ, RZ, UR4 ;  /* 0x00000004ff007e24 */ /* 0x001fca000f8e00ff */
[----:B------:R-:W-:-:S13]  /*19500*/  ISETP.NE.AND P0, PT, R0, 0x3, PT ;  /* 0x000000030000780c */ /* 0x000fda0003f05270 */
[----:B------:R-:W-:Y:S05]  /*19510*/  @!P0 BRA `(.L_x_1405) ;  /* 0x0000000000048947 */ /* 0x000fea0003800000 */
[----:B------:R-:W-:Y:S01]  /*19520*/  BPT.TRAP 0x1 ;  /* 0x000000040000795c */ /* 0x000fe20000300000 */
.L_x_1405:
        /* <DEDUP_REMOVED lines=12> */
.L_x_1446:
[----:B------:R-:W1:Y:S02]  /*195f0*/  SYNCS.PHASECHK.TRANS64.TRYWAIT P1, [R5+URZ], R0 ;  /* 0x00000000050075a7 */ /* 0x000e64000802017f */
[----:B-1----:R-:W-:Y:S05]  /*19600*/  @!P1 BRA `(.L_x_1407) ;  /* 0x0000000c00f49947 */ /* 0x002fea0003800000 */
.L_x_1447:
[----:B------:R-:W-:Y:S05]  /*19610*/  @!P0 BRA `(.L_x_1408) ;  /* 0x0000000000048947 */ /* 0x000fea0003800000 */
[----:B------:R-:W-:Y:S01]  /*19620*/  BPT.TRAP 0x1 ;  /* 0x000000040000795c */ /* 0x000fe20000300000 */
.L_x_1408:
[----:B-1----:R-:W-:-:S04]  /*19630*/  IMAD R5, R18, 0x8, R3 ;  /* 0x0000000812057824 */ /* 0x002fc800078e0203 */
[----:B------:R-:W1:Y:S02]  /*19640*/  SYNCS.PHASECHK.TRANS64.TRYWAIT P1, [R5+URZ+0x2a860], R4 ;  /* 0x02a86004050075a7 */ /* 0x000e64000802017f */
[----:B-1----:R-:W-:Y:S05]  /*19650*/  @!P1 BRA `(.L_x_1409) ;  /* 0x0000000c00f49947 */ /* 0x002fea0003800000 */
.L_x_1448:
[----:B------:R-:W-:Y:S05]  /*19660*/  @!P0 BRA `(.L_x_1410) ;  /* 0x0000000000048947 */ /* 0x000fea0003800000 */
[----:B------:R-:W-:Y:S01]  /*19670*/  BPT.TRAP 0x1 ;  /* 0x000000040000795c */ /* 0x000fe20000300000 */
.L_x_1410:
[----:B------:R-:W-:-:S04]  /*19680*/  IMAD R3, R2, 0x8, R3 ;  /* 0x0000000802037824 */ /* 0x000fc800078e0203 */
[----:B------:R-:W2:Y:S02]  /*19690*/  SYNCS.PHASECHK.TRANS64.TRYWAIT P1, [R3+URZ+0x2a860], R0 ;  /* 0x02a86000030075a7 */ /* 0x000ea4000802017f */
[----:B--2---:R-:W-:Y:S05]  /*196a0*/  @!P1 BRA `(.L_x_1411) ;  /* 0x0000000c00f49947 */ /* 0x004fea0003800000 */
.L_x_1449:
[----:B------:R-:W-:Y:S05]  /*196b0*/  @!P0 BRA `(.L_x_1412) ;  /* 0x0000000000048947 */ /* 0x000fea0003800000 */
[----:B------:R-:W-:Y:S01]  /*196c0*/  BPT.TRAP 0x1 ;  /* 0x000000040000795c */ /* 0x000fe20000300000 */
.L_x_1412:
[----:B------:R-:W3:Y:S02]  /*196d0*/  SYNCS.PHASECHK.TRANS64.TRYWAIT P0, [R5+URZ+0x2a880], R4 ;  /* 0x02a88004050075a7 */ /* 0x000ee4000800017f */
[----:B---3--:R-:W-:Y:S05]  /*196e0*/  @!P0 BRA `(.L_x_1413) ;  /* 0x0000000c00f88947 */ /* 0x008fea0003800000 */
.L_x_1414:
[----:B----4-:R4:W0:Y:S02]  /*196f0*/  SYNCS.PHASECHK.TRANS64.TRYWAIT P0, [R3+URZ+0x2a880], R0 ;  /* 0x02a88000030075a7 */ /* 0x010824000800017f */
[----:B0-----:R-:W-:Y:S05]  /*19700*/  @!P0 NANOSLEEP.SYNCS 0x989680 ;  /* 0x009896800000895d */ /* 0x001fea0003900000 */
[----:B------:R-:W0:Y:S02]  /*19710*/  @!P0 SYNCS.PHASECHK.TRANS64 P0, [R3+URZ+0x2a880], R0 ;  /* 0x02a88000030085a7 */ /* 0x000e24000800007f */
[----:B0-----:R-:W-:Y:S05]  /*19720*/  @!P0 BRA `(.L_x_1414) ;  /* 0xfffffffc00f08947 */ /* 0x001fea000383ffff */
.L_x_1403:
[----:B------:R-:W-:Y:S05]  /*19730*/  BSYNC B0 ;  /* 0x0000000000007941 */ /* 0x000fea0003800000 */
.L_x_1402:
[----:B------:R-:W-:Y:S05]  /*19740*/  EXIT ;  /* 0x000000000000794d */ /* 0x000fea0003800000 */
.L_x_1217:
[----:B0-----:R-:W-:-:S04]  /*19750*/  IMAD.U32 R3, RZ, RZ, UR36 ;  /* 0x00000024ff037e24 */ /* 0x001fc8000f8e00ff */
[----:B------:R0:W1:Y:S03]  /*19760*/  SYNCS.PHASECHK.TRANS64.TRYWAIT P1, [R3+URZ+0x2a800], R6 ;  /* 0x02a80006030075a7 */ /* 0x000066000802017f */
[----:B-1----:R-:W-:Y:S05]  /*19770*/  @!P1 NANOSLEEP.SYNCS 0x989680 ;  /* 0x009896800000995d */ /* 0x002fea0003900000 */
[----:B------:R-:W1:Y:S02]  /*19780*/  @!P1 SYNCS.PHASECHK.TRANS64 P1, [R3+URZ+0x2a800], R6 ;  /* 0x02a80006030095a7 */ /* 0x000e64000802007f */
[----:B-1----:R-:W-:Y:S05]  /*19790*/  @!P1 BRA `(.L_x_1217) ;  /* 0xfffffffc00ec9947 */ /* 0x002fea000383ffff */
[----:B------:R-:W-:Y:S05]  /*197a0*/  BRA `(.L_x_1415) ;  /* 0xfffffe8800107947 */ /* 0x000fea000383ffff */
.L_x_1221:
[----:B0-----:R0:W2:Y:S02]  /*197b0*/  SYNCS.PHASECHK.TRANS64.TRYWAIT P2, [R7+URZ+0x2a830], R2 ;  /* 0x02a83002070075a7 */ /* 0x0010a4000804017f */
[----:B--2---:R-:W-:Y:S05]  /*197c0*/  @!P2 NANOSLEEP.SYNCS 0x989680 ;  /* 0x009896800000a95d */ /* 0x004fea0003900000 */
[----:B------:R-:W2:Y:S02]  /*197d0*/  @!P2 SYNCS.PHASECHK.TRANS64 P2, [R7+URZ+0x2a830], R2 ;  /* 0x02a830020700a5a7 */ /* 0x000ea4000804007f */
[----:B--2---:R-:W-:Y:S05]  /*197e0*/  @!P2 BRA `(.L_x_1221) ;  /* 0xfffffffc00f0a947 */ /* 0x004fea000383ffff */
[----:B------:R-:W-:Y:S05]  /*197f0*/  BRA `(.L_x_1220) ;  /* 0xfffffe8800347947 */ /* 0x000fea000383ffff */
.L_x_1237:
[----:B-1----:R-:W-:-:S04]  /*19800*/  IMAD.U32 R8, RZ, RZ, UR6 ;  /* 0x00000006ff087e24 */ /* 0x002fc8000f8e00ff */
[----:B------:R1:W2:Y:S03]  /*19810*/  SYNCS.PHASECHK.TRANS64.TRYWAIT P2, [R8+URZ+0x2a830], R7 ;  /* 0x02a83007080075a7 */ /* 0x0002a6000804017f */
[----:B--2---:R-:W-:Y:S05]  /*19820*/  @!P2 NANOSLEEP.SYNCS 0x989680 ;  /* 0x009896800000a95d */ /* 0x004fea0003900000 */
[----:B------:R-:W2:Y:S02]  /*19830*/  @!P2 SYNCS.PHASECHK.TRANS64 P2, [R8+URZ+0x2a830], R7 ;  /* 0x02a830070800a5a7 */ /* 0x000ea4000804007f */
[----:B--2---:R-:W-:Y:S05]  /*19840*/  @!P2 BRA `(.L_x_1237) ;  /* 0xfffffffc00eca947 */ /* 0x004fea000383ffff */
[----:B------:R-:W-:Y:S05]  /*19850*/  BRA `(.L_x_1234) ;  /* 0xfffffec000e47947 */ /* 0x000fea000383ffff */
.L_x_1241:
[----:B-1----:R-:W-:-:S04]  /*19860*/  IMAD.U32 R8, RZ, RZ, UR6 ;  /* 0x00000006ff087e24 */ /* 0x002fc8000f8e00ff */
[----:B------:R1:W2:Y:S03]  /*19870*/  SYNCS.PHASECHK.TRANS64.TRYWAIT P2, [R8+URZ+0x2a850], R7 ;  /* 0x02a85007080075a7 */ /* 0x0002a6000804017f */
[----:B--2---:R-:W-:Y:S05]  /*19880*/  @!P2 NANOSLEEP.SYNCS 0x989680 ;  /* 0x009896800000a95d */ /* 0x004fea0003900000 */
[----:B------:R-:W2:Y:S02]  /*19890*/  @!P2 SYNCS.PHASECHK.TRANS64 P2, [R8+URZ+0x2a850], R7 ;  /* 0x02a850070800a5a7 */ /* 0x000ea4000804007f */
[----:B--2---:R-:W-:Y:S05]  /*198a0*/  @!P2 BRA `(.L_x_1241) ;  /* 0xfffffffc00eca947 */ /* 0x004fea000383ffff */
[----:B------:R-:W-:Y:S05]  /*198b0*/  BRA `(.L_x_1238) ;  /* 0xfffffec400847947 */ /* 0x000fea000383ffff */
.L_x_1259:
[----:B-1----:R-:W-:-:S04]  /*198c0*/  IMAD.U32 R6, RZ, RZ, UR6 ;  /* 0x00000006ff067e24 */ /* 0x002fc8000f8e00ff */
[----:B------:R1:W2:Y:S03]  /*198d0*/  SYNCS.PHASECHK.TRANS64.TRYWAIT P2, [R6+URZ+0x2a830], R5 ;  /* 0x02a83005060075a7 */ /* 0x0002a6000804017f */
[----:B--2---:R-:W-:Y:S05]  /*198e0*/  @!P2 NANOSLEEP.SYNCS 0x989680 ;  /* 0x009896800000a95d */ /* 0x004fea0003900000 */
[----:B------:R-:W2:Y:S02]  /*198f0*/  @!P2 SYNCS.PHASECHK.TRANS64 P2, [R6+URZ+0x2a830], R5 ;  /* 0x02a830050600a5a7 */ /* 0x000ea4000804007f */
[----:B--2---:R-:W-:Y:S05]  /*19900*/  @!P2 BRA `(.L_x_1259) ;  /* 0xfffffffc00eca947 */ /* 0x004fea000383ffff */
[----:B------:R-:W-:Y:S05]  /*19910*/  BRA `(.L_x_1256) ;  /* 0xfffffefc00b87947 */ /* 0x000fea000383ffff */
.L_x_1263:
[----:B-1----:R-:W-:-:S04]  /*19920*/  IMAD.U32 R6, RZ, RZ, UR6 ;  /* 0x00000006ff067e24 */ /* 0x002fc8000f8e00ff */
[----:B------:R1:W2:Y:S03]  /*19930*/  SYNCS.PHASECHK.TRANS64.TRYWAIT P2, [R6+URZ+0x2a850], R5 ;  /* 0x02a85005060075a7 */ /* 0x0002a6000804017f */
[----:B--2---:R-:W-:Y:S05]  /*19940*/  @!P2 NANOSLEEP.SYNCS 0x989680 ;  /* 0x009896800000a95d */ /* 0x004fea0003900000 */
[----:B------:R-:W2:Y:S02]  /*19950*/  @!P2 SYNCS.PHASECHK.TRANS64 P2, [R6+URZ+0x2a850], R5 ;  /* 0x02a850050600a5a7 */ /* 0x000ea4000804007f */
[----:B--2---:R-:W-:Y:S05]  /*19960*/  @!P2 BRA `(.L_x_1263) ;  /* 0xfffffffc00eca947 */ /* 0x004fea000383ffff */
[----:B------:R-:W-:Y:S05]  /*19970*/  BRA `(.L_x_1260) ;  /* 0xffffff0000647947 */ /* 0x000fea000383ffff */
.L_x_1270:
[----:B-1----:R-:W-:-:S04]  /*19980*/  IMAD.U32 R6, RZ, RZ, UR6 ;  /* 0x00000006ff067e24 */ /* 0x002fc8000f8e00ff */
[----:B------:R1:W2:Y:S03]  /*19990*/  SYNCS.PHASECHK.TRANS64.TRYWAIT P2, [R6+URZ+0x2a830], R5 ;  /* 0x02a83005060075a7 */ /* 0x0002a6000804017f */
[----:B--2---:R-:W-:Y:S05]  /*199a0*/  @!P2 NANOSLEEP.SYNCS 0x989680 ;  /* 0x009896800000a95d */ /* 0x004fea0003900000 */
[----:B------:R-:W2:Y:S02]  /*199b0*/  @!P2 SYNCS.PHASECHK.TRANS64 P2, [R6+URZ+0x2a830], R5 ;  /* 0x02a830050600a5a7 */ /* 0x000ea4000804007f */
[----:B--2---:R-:W-:Y:S05]  /*199c0*/  @!P2 BRA `(.L_x_1270) ;  /* 0xfffffffc00eca947 */ /* 0x004fea000383ffff */
[----:B------:R-:W-:Y:S05]  /*199d0*/  BRA `(.L_x_1267) ;  /* 0xffffff2400c47947 */ /* 0x000fea000383ffff */
.L_x_1274:
[----:B-1----:R-:W-:-:S04]  /*199e0*/  IMAD.U32 R6, RZ, RZ, UR6 ;  /* 0x00000006ff067e24 */ /* 0x002fc8000f8e00ff */
[----:B------:R1:W2:Y:S03]  /*199f0*/  SYNCS.PHASECHK.TRANS64.TRYWAIT P2, [R6+URZ+0x2a850], R5 ;  /* 0x02a85005060075a7 */ /* 0x0002a6000804017f */
[----:B--2---:R-:W-:Y:S05]  /*19a00*/  @!P2 NANOSLEEP.SYNCS 0x989680 ;  /* 0x009896800000a95d */ /* 0x004fea0003900000 */
[----:B------:R-:W2:Y:S02]  /*19a10*/  @!P2 SYNCS.PHASECHK.TRANS64 P2, [R6+URZ+0x2a850], R5 ;  /* 0x02a850050600a5a7 */ /* 0x000ea4000804007f */
[----:B--2---:R-:W-:Y:S05]  /*19a20*/  @!P2 BRA `(.L_x_1274) ;  /* 0xfffffffc00eca947 */ /* 0x004fea000383ffff */
[----:B------:R-:W-:Y:S05]  /*19a30*/  BRA `(.L_x_1271) ;  /* 0xffffff2800707947 */ /* 0x000fea000383ffff */
.L_x_1288:
[----:B-1----:R-:W-:-:S04]  /*19a40*/  IMAD.U32 R7, RZ, RZ, UR9 ;  /* 0x00000009ff077e24 */ /* 0x002fc8000f8e00ff */
[----:B------:R1:W2:Y:S03]  /*19a50*/  SYNCS.PHASECHK.TRANS64.TRYWAIT P1, [R7+URZ+0x2a850], R0 ;  /* 0x02a85000070075a7 */ /* 0x0002a6000802017f */
[----:B--2---:R-:W-:Y:S05]  /*19a60*/  @!P1 NANOSLEEP.SYNCS 0x989680 ;  /* 0x009896800000995d */ /* 0x004fea0003900000 */
[----:B------:R-:W2:Y:S02]  /*19a70*/  @!P1 SYNCS.PHASECHK.TRANS64 P1, [R7+URZ+0x2a850], R0 ;  /* 0x02a85000070095a7 */ /* 0x000ea4000802007f */
[----:B--2---:R-:W-:Y:S05]  /*19a80*/  @!P1 BRA `(.L_x_1288) ;  /* 0xfffffffc00ec9947 */ /* 0x004fea000383ffff */
[----:B------:R-:W-:Y:S05]  /*19a90*/  BRA `(.L_x_1287) ;  /* 0xffffff5c00b87947 */ /* 0x000fea000383ffff */
.L_x_1340:
[----:B------:R-:W-:Y:S02]  /*19aa0*/  IMAD.MOV.U32 R13, RZ, RZ, R0 ;  /* 0x000000ffff0d7224 */ /* 0x000fe400078e0000 */
[----:B------:R-:W-:Y:S02]  /*19ab0*/  IMAD.MOV.U32 R12, RZ, RZ, RZ ;  /* 0x000000ffff0c7224 */ /* 0x000fe400078e00ff */
[----:B------:R-:W-:Y:S02]  /*19ac0*/  IMAD.MOV.U32 R11, RZ, RZ, 0x1f ;  /* 0x0000001fff0b7424 */ /* 0x000fe400078e00ff */
[----:B------:R-:W-:-:S07]  /*19ad0*/  IMAD.MOV.U32 R15, RZ, RZ, -0x1 ;  /* 0xffffffffff0f7424 */ /* 0x000fce00078e00ff */
[----:B-1----:R-:W-:Y:S05]  /*19ae0*/  WARPSYNC.COLLECTIVE R15, `(.L_x_1416) ;  /* 0x000000000f087348 */ /* 0x002fea0003c00000 */
[----:B------:R0:W2:Y:S02]  /*19af0*/  SHFL.IDX P6, R14, R13, R12, R11 ;  /* 0x0000000c0d0e7389 */ /* 0x0000a400000c000b */
[----:B012---:R-:W-:Y:S01]  /*19b00*/  ENDCOLLECTIVE ;  /* 0x000000000000791b */ /* 0x007fe20003800000 */
.L_x_1416:
[----:B------:R-:W-:Y:S05]  /*19b10*/  BRA `(.L_x_1417) ;  /* 0xffffffbc006c7947 */ /* 0x000fea000383ffff */
.L_x_1342:
[----:B------:R-:W-:Y:S01]  /*19b20*/  BSSY B0, `(.L_x_1418) ;  /* 0x0000006000007945 */ /* 0x000fe20003800000 */
[----:B------:R-:W-:-:S07]  /*19b30*/  IMAD.MOV.U32 R15, RZ, RZ, -0x1 ;  /* 0xffffffffff0f7424 */ /* 0x000fce00078e00ff */
[----:B-1----:R-:W-:Y:S05]  /*19b40*/  WARPSYNC.COLLECTIVE R15, `(.L_x_1419) ;  /* 0x000000000f0c7348 */ /* 0x002fea0003c00000 */
[----:B------:R-:W-:Y:S02]  /*19b50*/  ELECT P6, UR62, PT ;  /* 0x00000000003e782f */ /* 0x000fe400038c0000 */
[----:B------:R-:W-:Y:S01]  /*19b60*/  MOV R14, UR62 ;  /* 0x0000003e000e7c02 */ /* 0x000fe20008000f00 */
[----:B-1----:R-:W-:Y:S10]  /*19b70*/  ENDCOLLECTIVE ;  /* 0x000000000000791b */ /* 0x002ff40003800000 */
.L_x_1419:
[----:B------:R-:W-:Y:S05]  /*19b80*/  BSYNC B0 ;  /* 0x0000000000007941 */ /* 0x000fea0003800000 */
.L_x_1418:
[----:B------:R-:W-:Y:S05]  /*19b90*/  BRA `(.L_x_1420) ;  /* 0xffffffbc007c7947 */ /* 0x000fea000383ffff */
.L_x_1344:
[----:B0-----:R0:W1:Y:S02]  /*19ba0*/  SYNCS.PHASECHK.TRANS64.TRYWAIT P0, [R4+URZ+0x2a880], R3 ;  /* 0x02a88003040075a7 */ /* 0x001064000800017f */
[----:B-1----:R-:W-:Y:S05]  /*19bb0*/  @!P0 NANOSLEEP.SYNCS 0x989680 ;  /* 0x009896800000895d */ /* 0x002fea0003900000 */
[----:B------:R-:W1:Y:S02]  /*19bc0*/  @!P0 SYNCS.PHASECHK.TRANS64 P0, [R4+URZ+0x2a880], R3 ;  /* 0x02a88003040085a7 */ /* 0x000e64000800007f */
[----:B-1----:R-:W-:Y:S05]  /*19bd0*/  @!P0 BRA `(.L_x_1344) ;  /* 0xfffffffc00f08947 */ /* 0x002fea000383ffff */
[----:B------:R-:W-:Y:S05]  /*19be0*/  BRA `(.L_x_1421) ;  /* 0xffffffbc00d87947 */ /* 0x000fea000383ffff */
.L_x_1346:
[----:B-1----:R1:W2:Y:S02]  /*19bf0*/  SYNCS.PHASECHK.TRANS64.TRYWAIT P0, [R4+URZ+0x2a840], R3 ;  /* 0x02a84003040075a7 */ /* 0x0022a4000800017f */
[----:B--2---:R-:W-:Y:S05]  /*19c00*/  @!P0 NANOSLEEP.SYNCS 0x989680 ;  /* 0x009896800000895d */ /* 0x004fea0003900000 */
[----:B------:R-:W2:Y:S02]  /*19c10*/  @!P0 SYNCS.PHASECHK.TRANS64 P0, [R4+URZ+0x2a840], R3 ;  /* 0x02a84003040085a7 */ /* 0x000ea4000800007f */
[----:B--2---:R-:W-:Y:S05]  /*19c20*/  @!P0 BRA `(.L_x_1346) ;  /* 0xfffffffc00f08947 */ /* 0x004fea000383ffff */
[----:B------:R-:W-:Y:S05]  /*19c30*/  BRA `(.L_x_1422) ;  /* 0xffffffc000607947 */ /* 0x000fea000383ffff */
.L_x_1350:
[----:B------:R-:W-:Y:S01]  /*19c40*/  IMAD.MOV.U32 R7, RZ, RZ, R11 ;  /* 0x000000ffff077224 */ /* 0x000fe200078e000b */
[----:B------:R-:W-:Y:S01]  /*19c50*/  LOP3.LUT R5, R5, 0x7f, RZ, 0xc0, !PT ;  /* 0x0000007f05057812 */ /* 0x000fe200078ec0ff */
[----:B------:R-:W-:Y:S02]  /*19c60*/  IMAD.MOV.U32 R13, RZ, RZ, R3 ;  /* 0x000000ffff0d7224 */ /* 0x000fe400078e0003 */
[----:B------:R-:W-:Y:S01]  /*19c70*/  IMAD.MOV.U32 R12, RZ, RZ, RZ ;  /* 0x000000ffff0c7224 */ /* 0x000fe200078e00ff */
[----:B------:R-:W-:Y:S01]  /*19c80*/  SHF.R.U32.HI R0, RZ, 0x2, R5 ;  /* 0x00000002ff007819 */ /* 0x000fe20000011605 */
[----:B------:R-:W-:Y:S02]  /*19c90*/  IMAD.MOV.U32 R11, RZ, RZ, 0x1c1f ;  /* 0x00001c1fff0b7424 */ /* 0x000fe400078e00ff */
[----:B------:R-:W-:Y:S02]  /*19ca0*/  IMAD.MOV.U32 R15, RZ, RZ, -0x1 ;  /* 0xffffffffff0f7424 */ /* 0x000fe400078e00ff */
[----:B------:R-:W-:-:S02]  /*19cb0*/  IMAD R2, R8, UR42, RZ ;  /* 0x0000002a08027c24 */ /* 0x000fc4000f8e02ff */
[----:B------:R-:W-:-:S07]  /*19cc0*/  IMAD.IADD R0, R0, 0x1, R7 ;  /* 0x0000000100007824 */ /* 0x000fce00078e0207 */
[----:B-----5:R-:W-:Y:S05]  /*19cd0*/  WARPSYNC.COLLECTIVE R15, `(.L_x_1423) ;  /* 0x000000000f087348 */ /* 0x020fea0003c00000 */
[----:B------:R0:W1:Y:S02]  /*19ce0*/  SHFL.IDX P6, R14, R13, R12, R11 ;  /* 0x0000000c0d0e7389 */ /* 0x00006400000c000b */
[----:B01---5:R-:W-:Y:S01]  /*19cf0*/  ENDCOLLECTIVE ;  /* 0x000000000000791b */ /* 0x023fe20003800000 */
.L_x_1423:
[----:B------:R-:W-:Y:S01]  /*19d00*/  ISETP.GE.AND P4, PT, R0, R2, PT ;  /* 0x000000020000720c */ /* 0x000fe20003f86270 */
[----:B------:R-:W-:Y:S02]  /*19d10*/  IMAD.MOV.U32 R13, RZ, RZ, R4 ;  /* 0x000000ffff0d7224 */ /* 0x000fe400078e0004 */
[----:B------:R-:W-:-:S10]  /*19d20*/  IMAD.MOV.U32 R6, RZ, RZ, R14 ;  /* 0x000000ffff067224 */ /* 0x000fd400078e000e */
[----:B------:R-:W-:Y:S05]  /*19d30*/  WARPSYNC.COLLECTIVE R15, `(.L_x_1424) ;  /* 0x000000000f087348 */ /* 0x000fea0003c00000 */
[----:B------:R0:W1:Y:S02]  /*19d40*/  SHFL.IDX P6, R14, R13, R12, R11 ;  /* 0x0000000c0d0e7389 */ /* 0x00006400000c000b */
[----:B01----:R-:W-:Y:S01]  /*19d50*/  ENDCOLLECTIVE ;  /* 0x000000000000791b */ /* 0x003fe20003800000 */
.L_x_1424:
[----:B------:R-:W-:Y:S02]  /*19d60*/  IMAD.MOV.U32 R13, RZ, RZ, R3 ;  /* 0x000000ffff0d7224 */ /* 0x000fe400078e0003 */
[----:B------:R-:W-:Y:S02]  /*19d70*/  IMAD.MOV.U32 R12, RZ, RZ, 0x1 ;  /* 0x00000001ff0c7424 */ /* 0x000fe400078e00ff */
[----:B------:R-:W-:-:S07]  /*19d80*/  IMAD.MOV.U32 R5, RZ, RZ, R14 ;  /* 0x000000ffff057224 */ /* 0x000fce00078e000e */
[----:B------:R-:W-:Y:S05]  /*19d90*/  WARPSYNC.COLLECTIVE R15, `(.L_x_1425) ;  /* 0x000000000f087348 */ /* 0x000fea0003c00000 */
[----:B------:R0:W1:Y:S02]  /*19da0*/  SHFL.IDX P6, R14, R13, R12, R11 ;  /* 0x0000000c0d0e7389 */ /* 0x00006400000c000b */
[----:B01----:R-:W-:Y:S01]  /*19db0*/  ENDCOLLECTIVE ;  /* 0x000000000000791b */ /* 0x003fe20003800000 */
.L_x_1425:
[----:B------:R-:W-:-:S05]  /*19dc0*/  @!P4 IADD3 R5, P3, R10, R5, RZ ;  /* 0x000000050a05c210 */ /* 0x000fca0007f7e0ff */
[----:B------:R-:W-:-:S04]  /*19dd0*/  @!P4 IMAD.X R6, RZ, RZ, R6, P3 ;  /* 0x000000ffff06c224 */ /* 0x000fc800018e0606 */
[----:B------:R-:W-:Y:S02]  /*19de0*/  @!P4 IMAD.MOV.U32 R7, RZ, RZ, R6 ;  /* 0x000000ffff07c224 */ /* 0x000fe400078e0006 */
        /* <DEDUP_REMOVED lines=9> */
[----:B------:R-:W-:-:S10]  /*19e80*/  IMAD.MOV.U32 R5, RZ, RZ, R14 ;  /* 0x000000ffff057224 */ /* 0x000fd400078e000e */
[----:B0-----:R-:W-:Y:S05]  /*19e90*/  WARPSYNC.COLLECTIVE R15, `(.L_x_1426) ;  /* 0x000000000f087348 */ /* 0x001fea0003c00000 */
[----:B------:R1:W2:Y:S02]  /*19ea0*/  SHFL.IDX P6, R14, R13, R12, R11 ;  /* 0x0000000c0d0e7389 */ /* 0x0002a400000c000b */
[----:B012---:R-:W-:Y:S01]  /*19eb0*/  ENDCOLLECTIVE ;  /* 0x000000000000791b */ /* 0x007fe20003800000 */
.L_x_1426:
[----:B------:R-:W-:Y:S01]  /*19ec0*/  @!PT LDS RZ, [RZ] ;  /* 0x00000000fffff984 */ /* 0x000fe20000000800 */
[----:B------:R-:W-:Y:S01]  /*19ed0*/  @!PT LDS RZ, [RZ] ;  /* 0x00000000fffff984 */ /* 0x000fe20000000800 */
[----:B------:R-:W-:Y:S01]  /*19ee0*/  @!PT LDS RZ, [RZ] ;  /* 0x00000000fffff984 */ /* 0x000fe20000000800 */
[----:B------:R0:W-:Y:S01]  /*19ef0*/  @!P4 LDGSTS.E.BYPASS.LTC128B.128 [R9+0x1c400], desc[UR52][R6.64+0x80], !P2 ;  /* 0x1c4000800609cfae */ /* 0x0001e2000d101d74 */
[----:B------:R-:W-:Y:S02]  /*19f00*/  IMAD.MOV.U32 R13, RZ, RZ, R3 ;  /* 0x000000ffff0d7224 */ /* 0x000fe400078e0003 */
[----:B------:R-:W-:Y:S02]  /*19f10*/  IMAD.MOV.U32 R12, RZ, RZ, 0x2 ;  /* 0x00000002ff0c7424 */ /* 0x000fe400078e00ff */
[----:B0-----:R-:W-:-:S07]  /*19f20*/  IMAD.MOV.U32 R6, RZ, RZ, R14 ;  /* 0x000000ffff067224 */ /* 0x001fce00078e000e */
[----:B------:R-:W-:Y:S05]  /*19f30*/  WARPSYNC.COLLECTIVE R15, `(.L_x_1427) ;  /* 0x000000000f087348 */ /* 0x000fea0003c00000 */
[----:B------:R0:W1:Y:S02]  /*19f40*/  SHFL.IDX P6, R14, R13, R12, R11 ;  /* 0x0000000c0d0e7389 */ /* 0x00006400000c000b */
[----:B01----:R-:W-:Y:S01]  /*19f50*/  ENDCOLLECTIVE ;  /* 0x000000000000791b */ /* 0x003fe20003800000 */
.L_x_1427:
        /* <DEDUP_REMOVED lines=16> */
.L_x_1428:
[----:B------:R-:W-:Y:S02]  /*1a060*/  IMAD.MOV.U32 R13, RZ, RZ, R3 ;  /* 0x000000ffff0d7224 */ /* 0x000fe400078e0003 */
[----:B------:R-:W-:Y:S02]  /*1a070*/  IMAD.MOV.U32 R12, RZ, RZ, 0x3 ;  /* 0x00000003ff0c7424 */ /* 0x000fe400078e00ff */
[----:B------:R-:W-:-:S07]  /*1a080*/  IMAD.MOV.U32 R6, RZ, RZ, R14 ;  /* 0x000000ffff067224 */ /* 0x000fce00078e000e */
[----:B------:R-:W-:Y:S05]  /*1a090*/  WARPSYNC.COLLECTIVE R15, `(.L_x_1429) ;  /* 0x000000000f087348 */ /* 0x000fea0003c00000 */
[----:B------:R0:W1:Y:S02]  /*1a0a0*/  SHFL.IDX P6, R14, R13, R12, R11 ;  /* 0x0000000c0d0e7389 */ /* 0x00006400000c000b */
[----:B01----:R-:W-:Y:S01]  /*1a0b0*/  ENDCOLLECTIVE ;  /* 0x000000000000791b */ /* 0x003fe20003800000 */
.L_x_1429:
        /* <DEDUP_REMOVED lines=14> */
.L_x_1430:
[----:B------:R-:W-:Y:S01]  /*1a1a0*/  IMAD.MOV.U32 R4, RZ, RZ, R14 ;  /* 0x000000ffff047224 */ /* 0x000fe200078e000e */
[----:B------:R-:W-:Y:S06]  /*1a1b0*/  BRA `(.L_x_1431) ;  /* 0xffffffc400c87947 */ /* 0x000fec000383ffff */
.L_x_1355:
[----:B-1----:R1:W2:Y:S02]  /*1a1c0*/  SYNCS.PHASECHK.TRANS64.TRYWAIT P0, [R17+URZ+0x2a820], R0 ;  /* 0x02a82000110075a7 */ /* 0x0022a4000800017f */
[----:B--2---:R-:W-:Y:S05]  /*1a1d0*/  @!P0 NANOSLEEP.SYNCS 0x989680 ;  /* 0x009896800000895d */ /* 0x004fea0003900000 */
[----:B------:R-:W2:Y:S02]  /*1a1e0*/  @!P0 SYNCS.PHASECHK.TRANS64 P0, [R17+URZ+0x2a820], R0 ;  /* 0x02a82000110085a7 */ /* 0x000ea4000800007f */
[----:B--2---:R-:W-:Y:S05]  /*1a1f0*/  @!P0 BRA `(.L_x_1355) ;  /* 0xfffffffc00f08947 */ /* 0x004fea000383ffff */
[----:B------:R-:W-:Y:S05]  /*1a200*/  BRA `(.L_x_1432) ;  /* 0xffffffc800387947 */ /* 0x000fea000383ffff */
.L_x_1361:
[----:B0-----:R0:W1:Y:S02]  /*1a210*/  SYNCS.PHASECHK.TRANS64.TRYWAIT P0, [R6+URZ+0x2a880], R5 ;  /* 0x02a88005060075a7 */ /* 0x001064000800017f */
[----:B-1----:R-:W-:Y:S05]  /*1a220*/  @!P0 NANOSLEEP.SYNCS 0x989680 ;  /* 0x009896800000895d */ /* 0x002fea0003900000 */
[----:B------:R-:W1:Y:S02]  /*1a230*/  @!P0 SYNCS.PHASECHK.TRANS64 P0, [R6+URZ+0x2a880], R5 ;  /* 0x02a88005060085a7 */ /* 0x000e64000800007f */
[----:B-1----:R-:W-:Y:S05]  /*1a240*/  @!P0 BRA `(.L_x_1361) ;  /* 0xfffffffc00f08947 */ /* 0x002fea000383ffff */
[----:B------:R-:W-:Y:S05]  /*1a250*/  BRA `(.L_x_1433) ;  /* 0xffffffc800ec7947 */ /* 0x000fea000383ffff */
.L_x_1368:
[----:B-1----:R1:W2:Y:S02]  /*1a260*/  SYNCS.PHASECHK.TRANS64.TRYWAIT P0, [R6+URZ+0x2a840], R5 ;  /* 0x02a84005060075a7 */ /* 0x0022a4000800017f */
[----:B--2---:R-:W-:Y:S05]  /*1a270*/  @!P0 NANOSLEEP.SYNCS 0x989680 ;  /* 0x009896800000895d */ /* 0x004fea0003900000 */
[----:B------:R-:W2:Y:S02]  /*1a280*/  @!P0 SYNCS.PHASECHK.TRANS64 P0, [R6+URZ+0x2a840], R5 ;  /* 0x02a84005060085a7 */ /* 0x000ea4000800007f */
[----:B--2---:R-:W-:Y:S05]  /*1a290*/  @!P0 BRA `(.L_x_1368) ;  /* 0xfffffffc00f08947 */ /* 0x004fea000383ffff */
[----:B------:R-:W-:Y:S05]  /*1a2a0*/  BRA `(.L_x_1434) ;  /* 0xffffffcc00e87947 */ /* 0x000fea000383ffff */
.L_x_1376:
[----:B-1----:R1:W2:Y:S02]  /*1a2b0*/  SYNCS.PHASECHK.TRANS64.TRYWAIT P0, [R13+URZ+0x2a870], R4 ;  /* 0x02a870040d0075a7 */ /* 0x0022a4000800017f */
[----:B--2---:R-:W-:Y:S05]  /*1a2c0*/  @!P0 NANOSLEEP.SYNCS 0x989680 ;  /* 0x009896800000895d */ /* 0x004fea0003900000 */
[----:B------:R-:W2:Y:S02]  /*1a2d0*/  @!P0 SYNCS.PHASECHK.TRANS64 P0, [R13+URZ+0x2a870], R4 ;  /* 0x02a870040d0085a7 */ /* 0x000ea4000800007f */
[----:B--2---:R-:W-:Y:S05]  /*1a2e0*/  @!P0 BRA `(.L_x_1376) ;  /* 0xfffffffc00f08947 */ /* 0x004fea000383ffff */
[----:B------:R-:W-:Y:S05]  /*1a2f0*/  BRA `(.L_x_1435) ;  /* 0xffffffd000fc7947 */ /* 0x000fea000383ffff */
.L_x_1378:
[----:B-1----:R1:W2:Y:S02]  /*1a300*/  SYNCS.PHASECHK.TRANS64.TRYWAIT P0, [R13+URZ+0x2a860], R4 ;  /* 0x02a860040d0075a7 */ /* 0x0022a4000800017f */
[----:B--2---:R-:W-:Y:S05]  /*1a310*/  @!P0 NANOSLEEP.SYNCS 0x989680 ;  /* 0x009896800000895d */ /* 0x004fea0003900000 */
[----:B------:R-:W2:Y:S02]  /*1a320*/  @!P0 SYNCS.PHASECHK.TRANS64 P0, [R13+URZ+0x2a860], R4 ;  /* 0x02a860040d0085a7 */ /* 0x000ea4000800007f */
[----:B--2---:R-:W-:Y:S05]  /*1a330*/  @!P0 BRA `(.L_x_1378) ;  /* 0xfffffffc00f08947 */ /* 0x004fea000383ffff */
[----:B------:R-:W-:Y:S05]  /*1a340*/  BRA `(.L_x_1436) ;  /* 0xffffffd400047947 */ /* 0x000fea000383ffff */
.L_x_1385:
[----:B-1----:R1:W2:Y:S02]  /*1a350*/  SYNCS.PHASECHK.TRANS64.TRYWAIT P1, [R12+URZ+0x2a870], R3 ;  /* 0x02a870030c0075a7 */ /* 0x0022a4000802017f */
[----:B--2---:R-:W-:Y:S05]  /*1a360*/  @!P1 NANOSLEEP.SYNCS 0x989680 ;  /* 0x009896800000995d */ /* 0x004fea0003900000 */
[----:B------:R-:W2:Y:S02]  /*1a370*/  @!P1 SYNCS.PHASECHK.TRANS64 P1, [R12+URZ+0x2a870], R3 ;  /* 0x02a870030c0095a7 */ /* 0x000ea4000802007f */
[----:B--2---:R-:W-:Y:S05]  /*1a380*/  @!P1 BRA `(.L_x_1385) ;  /* 0xfffffffc00f09947 */ /* 0x004fea000383ffff */
[----:B------:R-:W-:Y:S05]  /*1a390*/  BRA `(.L_x_1437) ;  /* 0xffffffdc00107947 */ /* 0x000fea000383ffff */
.L_x_1387:
[----:B-1----:R1:W2:Y:S02]  /*1a3a0*/  SYNCS.PHASECHK.TRANS64.TRYWAIT P1, [R12+URZ+0x2a860], R3 ;  /* 0x02a860030c0075a7 */ /* 0x0022a4000802017f */
[----:B--2---:R-:W-:Y:S05]  /*1a3b0*/  @!P1 NANOSLEEP.SYNCS 0x989680 ;  /* 0x009896800000995d */ /* 0x004fea0003900000 */
[----:B------:R-:W2:Y:S02]  /*1a3c0*/  @!P1 SYNCS.PHASECHK.TRANS64 P1, [R12+URZ+0x2a860], R3 ;  /* 0x02a860030c0095a7 */ /* 0x000ea4000802007f */
[----:B--2---:R-:W-:Y:S05]  /*1a3d0*/  @!P1 BRA `(.L_x_1387) ;  /* 0xfffffffc00f09947 */ /* 0x004fea000383ffff */
[----:B------:R-:W-:Y:S05]  /*1a3e0*/  BRA `(.L_x_1438) ;  /* 0xffffffdc00147947 */ /* 0x000fea000383ffff */
.L_x_1400:
[----:B0-----:R0:W1:Y:S02]  /*1a3f0*/  SYNCS.PHASECHK.TRANS64.TRYWAIT P0, [R3+URZ+0x2a820], R0 ;  /* 0x02a82000030075a7 */ /* 0x001064000800017f */
[----:B-1----:R-:W-:Y:S05]  /*1a400*/  @!P0 NANOSLEEP.SYNCS 0x989680 ;  /* 0x009896800000895d */ /* 0x002fea0003900000 */
[----:B------:R-:W1:Y:S02]  /*1a410*/  @!P0 SYNCS.PHASECHK.TRANS64 P0, [R3+URZ+0x2a820], R0 ;  /* 0x02a82000030085a7 */ /* 0x000e64000800007f */
[----:B-1----:R-:W-:Y:S05]  /*1a420*/  @!P0 BRA `(.L_x_1400) ;  /* 0xfffffffc00f08947 */ /* 0x002fea000383ffff */
[----:B------:R-:W-:Y:S05]  /*1a430*/  BRA `(.L_x_1439) ;  /* 0xffffffec00f07947 */ /* 0x000fea000383ffff */
.L_x_1401:
        /* <DEDUP_REMOVED lines=11> */
.L_x_1441:
[----:B------:R-:W-:Y:S05]  /*1a4f0*/  BSYNC B0 ;  /* 0x0000000000007941 */ /* 0x000fea0003800000 */
.L_x_1440:
[----:B------:R-:W-:Y:S05]  /*1a500*/  BRA `(.L_x_1442) ;  /* 0xffffffec00d87947 */ /* 0x000fea000383ffff */
.L_x_1404:
[----:B------:R-:W-:Y:S01]  /*1a510*/  BSSY B1, `(.L_x_1443) ;  /* 0x0000006000017945 */ /* 0x000fe20003800000 */
[----:B------:R-:W-:-:S07]  /*1a520*/  IMAD.MOV.U32 R15, RZ, RZ, -0x1 ;  /* 0xffffffffff0f7424 */ /* 0x000fce00078e00ff */
[----:B0-----:R-:W-:Y:S05]  /*1a530*/  WARPSYNC.COLLECTIVE R15, `(.L_x_1444) ;  /* 0x000000000f0c7348 */ /* 0x001fea0003c00000 */
[----:B------:R-:W-:Y:S02]  /*1a540*/  ELECT P6, UR62, PT ;  /* 0x00000000003e782f */ /* 0x000fe400038c0000 */
[----:B------:R-:W-:Y:S01]  /*1a550*/  MOV R14, UR62 ;  /* 0x0000003e000e7c02 */ /* 0x000fe20008000f00 */
[----:B0-----:R-:W-:Y:S10]  /*1a560*/  ENDCOLLECTIVE ;  /* 0x000000000000791b */ /* 0x001ff40003800000 */
.L_x_1444:
[----:B------:R-:W-:Y:S05]  /*1a570*/  BSYNC B1 ;  /* 0x0000000000017941 */ /* 0x000fea0003800000 */
.L_x_1443:
[----:B------:R-:W-:Y:S05]  /*1a580*/  BRA `(.L_x_1445) ;  /* 0xffffffec00d07947 */ /* 0x000fea000383ffff */
.L_x_1406:
[----:B0-----:R0:W1:Y:S02]  /*1a590*/  SYNCS.PHASECHK.TRANS64.TRYWAIT P1, [R7+URZ], R4 ;  /* 0x00000004070075a7 */ /* 0x001064000802017f */
[----:B-1----:R-:W-:Y:S05]  /*1a5a0*/  @!P1 NANOSLEEP.SYNCS 0x989680 ;  /* 0x009896800000995d */ /* 0x002fea0003900000 */
[----:B------:R-:W1:Y:S02]  /*1a5b0*/  @!P1 SYNCS.PHASECHK.TRANS64 P1, [R7+URZ], R4 ;  /* 0x00000004070095a7 */ /* 0x000e64000802007f */
[----:B-1----:R-:W-:Y:S05]  /*1a5c0*/  @!P1 BRA `(.L_x_1406) ;  /* 0xfffffffc00f09947 */ /* 0x002fea000383ffff */
[----:B------:R-:W-:Y:S05]  /*1a5d0*/  BRA `(.L_x_1446) ;  /* 0xfffffff000047947 */ /* 0x000fea000383ffff */
.L_x_1407:
[----:B-1----:R1:W2:Y:S02]  /*1a5e0*/  SYNCS.PHASECHK.TRANS64.TRYWAIT P1, [R5+URZ], R0 ;  /* 0x00000000050075a7 */ /* 0x0022a4000802017f */
[----:B--2---:R-:W-:Y:S05]  /*1a5f0*/  @!P1 NANOSLEEP.SYNCS 0x989680 ;  /* 0x009896800000995d */ /* 0x004fea0003900000 */
[----:B------:R-:W2:Y:S02]  /*1a600*/  @!P1 SYNCS.PHASECHK.TRANS64 P1, [R5+URZ], R0 ;  /* 0x00000000050095a7 */ /* 0x000ea4000802007f */
[----:B--2---:R-:W-:Y:S05]  /*1a610*/  @!P1 BRA `(.L_x_1407) ;  /* 0xfffffffc00f09947 */ /* 0x004fea000383ffff */
[----:B------:R-:W-:Y:S05]  /*1a620*/  BRA `(.L_x_1447) ;  /* 0xffffffec00f87947 */ /* 0x000fea000383ffff */
.L_x_1409:
[----:B-1----:R1:W2:Y:S02]  /*1a630*/  SYNCS.PHASECHK.TRANS64.TRYWAIT P1, [R5+URZ+0x2a860], R4 ;  /* 0x02a86004050075a7 */ /* 0x0022a4000802017f */
[----:B--2---:R-:W-:Y:S05]  /*1a640*/  @!P1 NANOSLEEP.SYNCS 0x989680 ;  /* 0x009896800000995d */ /* 0x004fea0003900000 */
[----:B------:R-:W2:Y:S02]  /*1a650*/  @!P1 SYNCS.PHASECHK.TRANS64 P1, [R5+URZ+0x2a860], R4 ;  /* 0x02a86004050095a7 */ /* 0x000ea4000802007f */
[----:B--2---:R-:W-:Y:S05]  /*1a660*/  @!P1 BRA `(.L_x_1409) ;  /* 0xfffffffc00f09947 */ /* 0x004fea000383ffff */
[----:B------:R-:W-:Y:S05]  /*1a670*/  BRA `(.L_x_1448) ;  /* 0xffffffec00f87947 */ /* 0x000fea000383ffff */
.L_x_1411:
[----:B--2---:R2:W3:Y:S02]  /*1a680*/  SYNCS.PHASECHK.TRANS64.TRYWAIT P1, [R3+URZ+0x2a860], R0 ;  /* 0x02a86000030075a7 */ /* 0x0044e4000802017f */
[----:B---3--:R-:W-:Y:S05]  /*1a690*/  @!P1 NANOSLEEP.SYNCS 0x989680 ;  /* 0x009896800000995d */ /* 0x008fea0003900000 */
[----:B------:R-:W3:Y:S02]  /*1a6a0*/  @!P1 SYNCS.PHASECHK.TRANS64 P1, [R3+URZ+0x2a860], R0 ;  /* 0x02a86000030095a7 */ /* 0x000ee4000802007f */
[----:B---3--:R-:W-:Y:S05]  /*1a6b0*/  @!P1 BRA `(.L_x_1411) ;  /* 0xfffffffc00f09947 */ /* 0x008fea000383ffff */
[----:B------:R-:W-:Y:S05]  /*1a6c0*/  BRA `(.L_x_1449) ;  /* 0xffffffec00f87947 */ /* 0x000fea000383ffff */
.L_x_1413:
[----:B---3--:R3:W4:Y:S02]  /*1a6d0*/  SYNCS.PHASECHK.TRANS64.TRYWAIT P0, [R5+URZ+0x2a880], R4 ;  /* 0x02a88004050075a7 */ /* 0x008724000800017f */
[----:B----4-:R-:W-:Y:S05]  /*1a6e0*/  @!P0 NANOSLEEP.SYNCS 0x989680 ;  /* 0x009896800000895d */ /* 0x010fea0003900000 */
[----:B------:R-:W4:Y:S02]  /*1a6f0*/  @!P0 SYNCS.PHASECHK.TRANS64 P0, [R5+URZ+0x2a880], R4 ;  /* 0x02a88004050085a7 */ /* 0x000f24000800007f */
[----:B----4-:R-:W-:Y:S05]  /*1a700*/  @!P0 BRA `(.L_x_1413) ;  /* 0xfffffffc00f08947 */ /* 0x010fea000383ffff */
[----:B------:R-:W-:Y:S05]  /*1a710*/  BRA `(.L_x_1414) ;  /* 0xffffffec00f47947 */ /* 0x000fea000383ffff */
.L_x_1450:
        /* <DEDUP_REMOVED lines=14> */
.L_x_2889:


//--------------------- .text._ZN7cutlass13device_kernelIN5flash11enable_sm90INS1_16FlashAttnFwdSm90INS1_25CollectiveMainloopFwdSm90ILi2EN4cute5tupleIJNS5_1CILi1EEES8_S8_EEENS6_IJNS7_ILi128EEESA_NS7_ILi192EEEEEELi192ENS_12float_e4m3_tEfNS_4arch4Sm90ELb0ELb1ELb1ELb1ELb0ELb1ELb0ELb1ELb1ELb1ELb0ELb0EEENS1_21CollectiveEpilogueFwdINS6_IJSA_SB_SA_EEES9_NS_10bfloat16_tESF_Li256ELb1ELb1ELb0ELb1EEENS1_36VarlenDynamicPersistentTileSchedulerILi128ELi128ELi256ELi128ELb0ELb1ELb1ELb1ELb0ELb1EEEEEEEEEvNT_6ParamsE --------------------------
	.section	.text._ZN7cutlass13device_kernelIN5flash11enable_sm90INS1_16FlashAttnFwdSm90INS1_25CollectiveMainloopFwdSm90ILi2EN4cute5tupleIJNS5_1CILi1EEES8_S8_EEENS6_IJNS7_ILi128EEESA_NS7_ILi192EEEEEELi192ENS_12float_e4m3_tEfNS_4arch4Sm90ELb0ELb1ELb1ELb1ELb0ELb1ELb0ELb1ELb1ELb1ELb0ELb0EEENS1_21CollectiveEpilogueFwdINS6_IJSA_SB_SA_EEES9_NS_10bfloat16_tESF_Li256ELb1ELb1ELb0ELb1EEENS1_36VarlenDynamicPersistentTileSchedulerILi128ELi128ELi256ELi128ELb0ELb1ELb1ELb1ELb0ELb1EEEEEEEEEvNT_6ParamsE,"ax",@progbits
	.align	128
.text._ZN7cutlass13device_kernelIN5flash11enable_sm90INS1_16FlashAttnFwdSm90INS1_25CollectiveMainloopFwdSm90ILi2EN4cute5tupleIJNS5_1CILi1EEES8_S8_EEENS6_IJNS7_ILi128EEESA_NS7_ILi192EEEEEELi192ENS_12float_e4m3_tEfNS_4arch4Sm90ELb0ELb1ELb1ELb1ELb0ELb1ELb0ELb1ELb1ELb1ELb0ELb0EEENS1_21CollectiveEpilogueFwdINS6_IJSA_SB_SA_EEES9_NS_10bfloat16_tESF_Li256ELb1ELb1ELb0ELb1EEENS1_36VarlenDynamicPersistentTileSchedulerILi128ELi128ELi256ELi128ELb0ELb1ELb1ELb1ELb0ELb1EEEEEEEEEvNT_6ParamsE:
        .type           _ZN7cutlass13device_kernelIN5flash11enable_sm90INS1_16FlashAttnFwdSm90INS1_25CollectiveMainloopFwdSm90ILi2EN4cute5tupleIJNS5_1CILi1EEES8_S8_EEENS6_IJNS7_ILi128EEESA_NS7_ILi192EEEEEELi192ENS_12float_e4m3_tEfNS_4arch4Sm90ELb0ELb1ELb1ELb1ELb0ELb1ELb0ELb1ELb1ELb1ELb0ELb0EEENS1_21CollectiveEpilogueFwdINS6_IJSA_SB_SA_EEES9_NS_10bfloat16_tESF_Li256ELb1ELb1ELb0ELb1EEENS1_36VarlenDynamicPersistentTileSchedulerILi128ELi128ELi256ELi128ELb0ELb1ELb1ELb1ELb0ELb1EEEEEEEEEvNT_6ParamsE,@function
        .size           _ZN7cutlass13device_kernelIN5flash11enable_sm90INS1_16FlashAttnFwdSm90INS1_25CollectiveMainloopFwdSm90ILi2EN4cute5tupleIJNS5_1CILi1EEES8_S8_EEENS6_IJNS7_ILi128EEESA_NS7_ILi192EEEEEELi192ENS_12float_e4m3_tEfNS_4arch4Sm90ELb0ELb1ELb1ELb1ELb0ELb1ELb0ELb1ELb1ELb1ELb0ELb0EEENS1_21CollectiveEpilogueFwdINS6_IJSA_SB_SA_EEES9_NS_10bfloat16_tESF_Li256ELb1ELb1ELb0ELb1EEENS1_36VarlenDynamicPersistentTileSchedulerILi128ELi128ELi256ELi128ELb0ELb1ELb1ELb1ELb0ELb1EEEEEEEEEvNT_6ParamsE,(.L_x_2890 - _ZN7cutlass13device_kernelIN5flash11enable_sm90INS1_16FlashAttnFwdSm90INS1_25CollectiveMainloopFwdSm90ILi2EN4cute5tupleIJNS5_1CILi1EEES8_S8_EEENS6_IJNS7_ILi128EEESA_NS7_ILi192EEEEEELi192ENS_12float_e4m3_tEfNS_4arch4Sm90ELb0ELb1ELb1ELb1ELb0ELb1ELb0ELb1ELb1ELb1ELb0ELb0EEENS1_21CollectiveEpilogueFwdINS6_IJSA_SB_SA_EEES9_NS_10bfloat16_tESF_Li256ELb1ELb1ELb0ELb1EEENS1_36VarlenDynamicPersistentTileSchedulerILi128ELi128ELi256ELi128ELb0ELb1ELb1ELb1ELb0ELb1EEEEEEEEEvNT_6ParamsE)
        .other          _ZN7cutlass13device_kernelIN5flash11enable_sm90INS1_16FlashAttnFwdSm90INS1_25CollectiveMainloopFwdSm90ILi2EN4cute5tupleIJNS5_1CILi1EEES8_S8_EEENS6_IJNS7_ILi128EEESA_NS7_ILi192EEEEEELi192ENS_12float_e4m3_tEfNS_4arch4Sm90ELb0ELb1ELb1ELb1ELb0ELb1ELb0ELb1ELb1ELb1ELb0ELb0EEENS1_21CollectiveEpilogueFwdINS6_IJSA_SB_SA_EEES9_NS_10bfloat16_tESF_Li256ELb1ELb1ELb0ELb1EEENS1_36VarlenDynamicPersistentTileSchedulerILi128ELi128ELi256ELi128ELb0ELb1ELb1ELb1ELb0ELb1EEEEEEEEEvNT_6ParamsE,@"STO_CUDA_ENTRY STV_DEFAULT"
_ZN7cutlass13device_kernelIN5flash11enable_sm90INS1_16FlashAttnFwdSm90INS1_25CollectiveMainloopFwdSm90ILi2EN4cute5tupleIJNS5_1CILi1EEES8_S8_EEENS6_IJNS7_ILi128EEESA_NS7_ILi192EEEEEELi192ENS_12float_e4m3_tEfNS_4arch4Sm90ELb0ELb1ELb1ELb1ELb0ELb1ELb0ELb1ELb1ELb1ELb0ELb0EEENS1_21CollectiveEpilogueFwdINS6_IJSA_SB_SA_EEES9_NS_10bfloat16_tESF_Li256ELb1ELb1ELb0ELb1EEENS1_36VarlenDynamicPersistentTileSchedulerILi128ELi128ELi256ELi128ELb0ELb1ELb1ELb1ELb0ELb1EEEEEEEEEvNT_6ParamsE:
        /* <DEDUP_REMOVED lines=24> */
.L_x_1452:
[----:B------:R-:W-:Y:S05]  /*0180*/  BSYNC B0 ;  /* 0x0000000000007941 */ /* 0x000fea0003800000 */
.L_x_1451:
        /* <DEDUP_REMOVED lines=41> */
.L_x_1453:
        /* <DEDUP_REMOVED lines=22> */
.L_x_1454:
        /* <DEDUP_REMOVED lines=18> */
.L_x_1455:
        /* <DEDUP_REMOVED lines=22> */
.L_x_1456:
        /* <DEDUP_REMOVED lines=22> */
.L_x_1457:
        /* <DEDUP_REMOVED lines=8> */
.L_x_1460:
        /* <DEDUP_REMOVED lines=8> */
[----:B-1----:R-:W-:-:S06]  /*0a60*/  ULEA UR4, UR36, UR4, 0x18 ;  /* 0x0000000424047291 */ /* 0x002fcc000f8ec03f */
[----:B------:R-:W-:Y:S01]  /*0a70*/  IMAD.U32 R16, RZ, RZ, UR4 ;  /* 0x00000004ff107e24 */ /* 0x000fe2000f8e00ff */
[----:B0-----:R-:W-:Y:S01]  /*0a80*/  SHF.R.U32.HI R0, RZ, 0x7, R0 ;  /* 0x00000007ff007819 */ /* 0x001fe20000011600 */
[----:B------:R-:W-:-:S03]  /*0a90*/  ULDC UR4, c[0x0][0xc3c] ;  /* 0x00030f0000047ab9 */ /* 0x000fc60000000800 */
[----:B------:R-:W-:-:S13]  /*0aa0*/  ISETP.NE.AND P0, PT, R0, 0x1, PT ;  /* 0x000000010000780c */ /* 0x000fda0003f05270 */
[----:B------:R-:W-:Y:S08]  /*0ab0*/  @!P0 BAR.ARV 0x9, 0x100 ;  /* 0x0244000000008b1d */ /* 0x000ff00000002000 */
[----:B------:R-:W-:Y:S06]  /*0ac0*/  BAR.SYNC.DEFER_BLOCKING 0x5, 0x180 ;  /* 0x0146000000007b1d */ /* 0x000fec0000010000 */
[----:B------:R-:W0:Y:S02]  /*0ad0*/  LDS.128 R208, [R16+0x2a8d0] ;  /* 0x02a8d00010d07984 */ /* 0x000e240000000c00 */
[----:B------:R-:W-:Y:S06]  /*0ae0*/  BAR.ARV 0x4, 0x180 ;  /* 0x0106000000007b1d */ /* 0x000fec0000002000 */
[----:B0-----:R-:W-:-:S13]  /*0af0*/  ISETP.GE.AND P0, PT, R211, UR4, PT ;  /* 0x00000004d3007c0c */ /* 0x001fda000bf06270 */
[----:B------:R-:W-:Y:S05]  /*0b00*/  @P0 BRA `(.L_x_1461) ;  /* 0x0000029800dc0947 */ /* 0x000fea0003800000 */
[----:B------:R-:W0:Y:S01]  /*0b10*/  S2R R0, SR_TID.X ;  /* 0x0000000000007919 */ /* 0x000e220000002100 */
[----:B------:R-:W-:Y:S01]  /*0b20*/  R2UR UR39, R16 ;  /* 0x00000000102772ca */ /* 0x000fe200000e0000 */
[----:B------:R-:W-:Y:S01]  /*0b30*/  IMAD.MOV.U32 R17, RZ, RZ, RZ ;  /* 0x000000ffff117224 */ /* 0x000fe200078e00ff */
[----:B------:R-:W-:Y:S01]  /*0b40*/  CS2R R18, SRZ ;  /* 0x0000000000127805 */ /* 0x000fe2000001ff00 */
[----:B------:R-:W-:Y:S01]  /*0b50*/  IMAD.MOV.U32 R206, RZ, RZ, RZ ;  /* 0x000000ffffce7224 */ /* 0x000fe200078e00ff */
[----:B------:R-:W-:Y:S01]  /*0b60*/  ULOP3.LUT UR42, UR37, 0x1, URZ, 0xfc, !UPT ;  /* 0x00000001252a7892 */ /* 0x000fe2000f8efc3f */
[----:B------:R-:W-:-:S08]  /*0b70*/  UMOV UR38, URZ ;  /* 0x0000003f00267c82 */ /* 0x000fd00008000000 */
        /* <DEDUP_REMOVED lines=10> */
[----:B------:R-:W-:Y:S02]  /*0c20*/  SHF.R.S32.HI R6, RZ, 0x4, R4 ;  /* 0x00000004ff067819 */ /* 0x000fe40000011404 */
[----:B------:R-:W-:Y:S01]  /*0c30*/  LOP3.LUT R8, R7, 0xfffffc00, RZ, 0xc0, !PT ;  /* 0xfffffc0007087812 */ /* 0x000fe200078ec0ff */
[----:B------:R-:W-:Y:S01]  /*0c40*/  IMAD.IADD R7, R14, 0x1, -R5 ;  /* 0x000000010e077824 */ /* 0x000fe200078e0a05 */
[----:B------:R-:W-:Y:S02]  /*0c50*/  LOP3.LUT R5, R2, 0x3fffffe, RZ, 0xc0, !PT ;  /* 0x03fffffe02057812 */ /* 0x000fe400078ec0ff */
[----:B------:R-:W-:Y:S01]  /*0c60*/  LEA.HI R4, R4, R6, RZ, 0x1 ;  /* 0x0000000604047211 */ /* 0x000fe200078f08ff */
[----:B------:R-:W-:Y:S01]  /*0c70*/  IMAD R8, R7, 0x40, R8 ;  /* 0x0000004007087824 */ /* 0x000fe200078e0208 */
[----:B------:R-:W-:Y:S01]  /*0c80*/  LEA.HI R2, R0, R14, RZ, 0x7 ;  /* 0x0000000e00027211 */ /* 0x000fe200078f38ff */
[----:B------:R-:W-:Y:S01]  /*0c90*/  IMAD.IADD R5, R200, 0x1, -R5 ;  /* 0x00000001c8057824 */ /* 0x000fe200078e0a05 */
[----:B------:R-:W-:-:S02]  /*0ca0*/  LOP3.LUT R7, R4, 0x1ffffffe, RZ, 0xc0, !PT ;  /* 0x1ffffffe04077812 */ /* 0x000fc400078ec0ff */
[-C--:B------:R-:W-:Y:S01]  /*0cb0*/  LEA.HI R4, R0, R14.reuse, RZ, 0x2 ;  /* 0x0000000e00047211 */ /* 0x080fe200078f10ff */
[----:B------:R-:W-:Y:S01]  /*0cc0*/  IMAD R214, R6, 0x8, R5 ;  /* 0x0000000806d67824 */ /* 0x000fe200078e0205 */
[----:B------:R-:W-:Y:S01]  /*0cd0*/  LOP3.LUT R233, R2, 0xffffff80, RZ, 0xc0, !PT ;  /* 0xffffff8002e97812 */ /* 0x000fe200078ec0ff */
[----:B------:R-:W-:Y:S01]  /*0ce0*/  IMAD.IADD R7, R6, 0x1, -R7 ;  /* 0x0000000106077824 */ /* 0x000fe200078e0a07 */
[----:B------:R-:W-:Y:S01]  /*0cf0*/  LOP3.LUT R231, R3, 0xfffffffe, RZ, 0xc0, !PT ;  /* 0xfffffffe03e77812 */ /* 0x000fe200078ec0ff */
[----:B------:R-:W-:Y:S01]  /*0d00*/  IMAD.SHL.U32 R214, R214, 0x40, RZ ;  /* 0x00000040d6d67824 */ /* 0x000fe200078e00ff */
[--C-:B------:R-:W-:Y:S01]  /*0d10*/  SHF.R.S32.HI R223, RZ, 0x2, R4.reuse ;  /* 0x00000002ffdf7819 */ /* 0x100fe20000011404 */
[C---:B------:R-:W-:Y:S01]  /*0d20*/  IMAD.IADD R233, R14.reuse, 0x1, -R233 ;  /* 0x000000010ee97824 */ /* 0x040fe200078e0ae9 */
[----:B------:R-:W-:Y:S01]  /*0d30*/  SHF.R.S32.HI R6, RZ, 0x1f, R4 ;  /* 0x0000001fff067819 */ /* 0x000fe20000011404 */
[----:B------:R-:W-:Y:S01]  /*0d40*/  IMAD.IADD R231, R14, 0x1, -R231 ;  /* 0x000000010ee77824 */ /* 0x000fe200078e0ae7 */
[----:B------:R-:W-:Y:S01]  /*0d50*/  LOP3.LUT R4, R4, 0xfffffffc, RZ, 0xc0, !PT ;  /* 0xfffffffc04047812 */ /* 0x000fe200078ec0ff */
[----:B------:R-:W-:Y:S01]  /*0d60*/  IMAD R7, R7, 0x8, R8 ;  /* 0x0000000807077824 */ /* 0x000fe200078e0208 */
[----:B------:R-:W-:Y:S01]  /*0d70*/  LEA.HI R6, R6, R223, RZ, 0x2 ;  /* 0x000000df06067211 */ /* 0x000fe200078f10ff */
[----:B------:R-:W-:Y:S01]  /*0d80*/  IMAD.SHL.U32 R204, R231, 0x8, RZ ;  /* 0x00000008e7cc7824 */ /* 0x000fe200078e00ff */
[----:B------:R-:W-:Y:S01]  /*0d90*/  LEA.HI R0, R0, R14, RZ, 0x3 ;  /* 0x0000000e00007211 */ /* 0x000fe200078f18ff */
[----:B------:R-:W-:Y:S01]  /*0da0*/  IMAD.IADD R9, R14, 0x1, -R4 ;  /* 0x000000010e097824 */ /* 0x000fe200078e0a04 */
[----:B------:R-:W-:Y:S01]  /*0db0*/  SHF.R.S32.HI R4, RZ, 0x1f, R233 ;  /* 0x0000001fff047819 */ /* 0x000fe200000114e9 */
[----:B------:R-:W-:Y:S01]  /*0dc0*/  VIADD R215, R204, 0x20 ;  /* 0x00000020ccd77836 */ /* 0x000fe20000000000 */
[----:B------:R-:W-:Y:S01]  /*0dd0*/  LOP3.LUT R6, R6, 0xfffffffc, RZ, 0xc0, !PT ;  /* 0xfffffffc06067812 */ /* 0x000fe200078ec0ff */
[C---:B------:R-:W-:Y:S01]  /*0de0*/  VIADD R217, R204.reuse, 0x40 ;  /* 0x00000040ccd97836 */ /* 0x040fe20000000000 */
[----:B------:R-:W-:Y:S01]  /*0df0*/  LEA.HI R5, R9, R9, RZ, 0x1 ;  /* 0x0000000909057211 */ /* 0x000fe200078f08ff */
[----:B------:R-:W-:Y:S01]  /*0e00*/  IMAD.IADD R11, R204, 0x1, R215 ;  /* 0x00000001cc0b7824 */ /* 0x000fe200078e02d7 */
[----:B------:R-:W-:Y:S01]  /*0e10*/  LEA.HI R3, R4, R233, RZ, 0x2 ;  /* 0x000000e904037211 */ /* 0x000fe200078f10ff */
[----:B------:R-:W-:Y:S01]  /*0e20*/  IMAD.IADD R223, R223, 0x1, -R6 ;  /* 0x00000001dfdf7824 */ /* 0x000fe200078e0a06 */
[----:B------:R-:W-:Y:S01]  /*0e30*/  LOP3.LUT R10, R5, 0x1ffffffe, RZ, 0xc0, !PT ;  /* 0x1ffffffe050a7812 */ /* 0x000fe200078ec0ff */
[----:B------:R0:W-:Y:S01]  /*0e40*/  STL [R1+0x20], R7 ;  /* 0x0000200701007387 */ /* 0x0001e20000100800 */
[--C-:B------:R-:W-:Y:S01]  /*0e50*/  SHF.R.S32.HI R5, RZ, 0x2, R3.reuse ;  /* 0x00000002ff057819 */ /* 0x100fe20000011403 */
[----:B------:R-:W-:Y:S01]  /*0e60*/  IMAD.SHL.U32 R212, R223, 0x80, RZ ;  /* 0x00000080dfd47824 */ /* 0x000fe200078e00ff */
[----:B------:R-:W-:Y:S01]  /*0e70*/  SHF.R.S32.HI R6, RZ, 0x1f, R3 ;  /* 0x0000001fff067819 */ /* 0x000fe20000011403 */
[----:B------:R-:W-:Y:S01]  /*0e80*/  IMAD.IADD R10, R9, 0x1, -R10 ;  /* 0x00000001090a7824 */ /* 0x000fe200078e0a0a */
[----:B------:R-:W-:Y:S01]  /*0e90*/  SHF.R.S32.HI R15, RZ, 0x7, R2 ;  /* 0x00000007ff0f7819 */ /* 0x000fe20000011402 */
[----:B------:R-:W-:Y:S01]  /*0ea0*/  VIADD R216, R204, 0x10 ;  /* 0x00000010ccd87836 */ /* 0x000fe20000000000 */
[----:B------:R-:W-:Y:S01]  /*0eb0*/  LEA.HI R6, R6, R5, RZ, 0x3 ;  /* 0x0000000506067211 */ /* 0x000fe200078f18ff */
[----:B------:R-:W-:Y:S01]  /*0ec0*/  IMAD.SHL.U32 R22, R231, 0x10, RZ ;  /* 0x00000010e7167824 */ /* 0x000fe200078e00ff */
[----:B------:R-:W-:Y:S01]  /*0ed0*/  SHF.R.S32.HI R8, RZ, 0x1f, R11 ;  /* 0x0000001fff087819 */ /* 0x000fe2000001140b */
[----:B0-----:R-:W-:Y:S01]  /*0ee0*/  IMAD.IADD R7, R204, 0x1, R217 ;  /* 0x00000001cc077824 */ /* 0x001fe200078e02d9 */
[----:B------:R-:W-:Y:S01]  /*0ef0*/  LOP3.LUT R226, R0, 0xfffffff8, RZ, 0xc0, !PT ;  /* 0xfffffff800e27812 */ /* 0x000fe200078ec0ff */
[----:B------:R-:W-:Y:S01]  /*0f00*/  VIADD R218, R204, 0x30 ;  /* 0x00000030ccda7836 */ /* 0x000fe20000000000 */
[----:B------:R-:W-:Y:S01]  /*0f10*/  LOP3.LUT R6, R6, 0xfffffff8, RZ, 0xc0, !PT ;  /* 0xfffffff806067812 */ /* 0x000fe200078ec0ff */
[----:B------:R-:W-:Y:S01]  /*0f20*/  VIADD R219, R204, 0x50 ;  /* 0x00000050ccdb7836 */ /* 0x000fe20000000000 */
[----:B------:R-:W-:Y:S01]  /*0f30*/  LEA.HI R4, R4, R233, RZ, 0x5 ;  /* 0x000000e904047211 */ /* 0x000fe200078f28ff */
[----:B------:R-:W-:Y:S01]  /*0f40*/  IMAD.IADD R226, R14, 0x1, -R226 ;  /* 0x000000010ee27824 */ /* 0x000fe200078e0ae2 */
[----:B------:R-:W-:Y:S01]  /*0f50*/  LEA.HI R2, R2, R15, RZ, 0x1 ;  /* 0x0000000f02027211 */ /* 0x000fe200078f08ff */
[----:B------:R-:W-:Y:S01]  /*0f60*/  IMAD.IADD R5, R5, 0x1, -R6 ;  /* 0x0000000105057824 */ /* 0x000fe200078e0a06 */
[-C--:B------:R-:W-:Y:S01]  /*0f70*/  LEA.HI R9, R8, R11.reuse, RZ, 0x4 ;  /* 0x0000000b08097211 */ /* 0x080fe200078f20ff */
[----:B------:R-:W-:Y:S01]  /*0f80*/  IMAD.SHL.U32 R221, R226, 0x8, RZ ;  /* 0x00000008e2dd7824 */ /* 0x000fe200078e00ff */
[----:B------:R-:W-:-:S02]  /*0f90*/  LEA.HI R8, R8, R11, RZ, 0x6 ;  /* 0x0000000b08087211 */ /* 0x000fc400078f30ff */
[----:B------:R-:W-:Y:S01]  /*0fa0*/  SHF.R.S32.HI R4, RZ, 0x5, R4 ;  /* 0x00000005ff047819 */ /* 0x000fe20000011404 */
[----:B------:R-:W-:Y:S01]  /*0fb0*/  VIADD R224, R221, 0x40 ;  /* 0x00000040dde07836 */ /* 0x000fe20000000000 */
[----:B------:R-:W-:Y:S01]  /*0fc0*/  LOP3.LUT R2, R2, 0x3fffffe, RZ, 0xc0, !PT ;  /* 0x03fffffe02027812 */ /* 0x000fe200078ec0ff */
[----:B------:R-:W-:Y:S01]  /*0fd0*/  IMAD.SHL.U32 R8, R8, 0x80, RZ ;  /* 0x0000008008087824 */ /* 0x000fe200078e00ff */
[----:B------:R-:W-:Y:S01]  /*0fe0*/  SHF.R.S32.HI R6, RZ, 0x1f, R7 ;  /* 0x0000001fff067819 */ /* 0x000fe20000011407 */
[----:B------:R-:W-:Y:S01]  /*0ff0*/  IMAD R5, R4, 0x10, R5 ;  /* 0x0000001004057824 */ /* 0x000fe200078e0205 */
[----:B------:R-:W-:Y:S01]  /*1000*/  LOP3.LUT R212, R212, 0x180, RZ, 0xc0, !PT ;  /* 0x00000180d4d47812 */ /* 0x000fe200078ec0ff */
[----:B------:R-:W-:Y:S01]  /*1010*/  IMAD.IADD R2, R15, 0x1, -R2 ;  /* 0x000000010f027824 */ /* 0x000fe200078e0a02 */
[CC--:B------:R-:W-:Y:S01]  /*1020*/  LEA.HI R11, R6.reuse, R7.reuse, RZ, 0x4 ;  /* 0x00000007060b7211 */ /* 0x0c0fe200078f20ff */
[----:B------:R-:W-:Y:S01]  /*1030*/  VIADD R225, R221, 0x80 ;  /* 0x00000080dde17836 */ /* 0x000fe20000000000 */
[----:B------:R-:W-:-:S02]  /*1040*/  LEA.HI R6, R6, R7, RZ, 0x6 ;  /* 0x0000000706067211 */ /* 0x000fc400078f30ff */
[----:B------:R-:W-:Y:S02]  /*1050*/  SHF.R.S32.HI R229, RZ, 0x3, R0 ;  /* 0x00000003ffe57819 */ /* 0x000fe40000011400 */
[----:B------:R-:W-:Y:S01]  /*1060*/  LOP3.LUT R7, R8, 0xffffe000, RZ, 0xc0, !PT ;  /* 0xffffe00008077812 */ /* 0x000fe200078ec0ff */
[----:B------:R-:W-:Y:S01]  /*1070*/  IMAD R8, R2, 0x40, R5 ;  /* 0x0000004002087824 */ /* 0x000fe200078e0205 */
[----:B------:R-:W-:Y:S01]  /*1080*/  SHF.R.S32.HI R0, RZ, 0x1f, R200 ;  /* 0x0000001fff007819 */ /* 0x000fe200000114c8 */
[----:B------:R-:W-:Y:S01]  /*1090*/  IMAD.SHL.U32 R12, R6, 0x80, RZ ;  /* 0x00000080060c7824 */ /* 0x000fe200078e00ff */
[----:B------:R-:W-:Y:S01]  /*10a0*/  LOP3.LUT R4, R212, 0x30, R9, 0xf8, !PT ;  /* 0x00000030d4047812 */ /* 0x000fe200078ef809 */
[----:B------:R-:W-:Y:S01]  /*10b0*/  IMAD R220, R10, 0x8, R8 ;  /* 0x000000080adc7824 */ /* 0x000fe200078e0208 */
[----:B------:R-:W-:Y:S01]  /*10c0*/  SHF.R.U32.HI R213, RZ, 0x3, R212 ;  /* 0x00000003ffd57819 */ /* 0x000fe200000116d4 */
[----:B------:R-:W-:Y:S01]  /*10d0*/  STL [R1+0x1c], R8 ;  /* 0x00001c0801007387 */ /* 0x000fe20000100800 */
[----:B------:R-:W-:-:S02]  /*10e0*/  SHF.R.S32.HI R0, RZ, 0x1f, R221 ;  /* 0x0000001fff007819 */ /* 0x000fc400000114dd */
[----:B------:R-:W-:Y:S02]  /*10f0*/  SHF.R.S32.HI R0, RZ, 0x1f, R216 ;  /* 0x0000001fff007819 */ /* 0x000fe400000114d8 */
[----:B------:R-:W-:Y:S02]  /*1100*/  LOP3.LUT R4, R4, R213, RZ, 0x3c, !PT ;  /* 0x000000d504047212 */ /* 0x000fe400078e3cff */
[----:B------:R-:W-:Y:S01]  /*1110*/  LOP3.LUT R6, R212, 0x30, R11, 0xf8, !PT ;  /* 0x00000030d4067812 */ /* 0x000fe200078ef80b */
[----:B------:R0:W-:Y:S01]  /*1120*/  STL [R1+0x4], R0 ;  /* 0x0000040001007387 */ /* 0x0001e20000100800 */
[----:B------:R-:W-:Y:S02]  /*1130*/  IADD3 R7, R4, R214, R7 ;  /* 0x000000d604077210 */ /* 0x000fe40007ffe007 */
[----:B------:R-:W-:Y:S02]  /*1140*/  LOP3.LUT R2, R3, 0x7ffffffc, RZ, 0xc0, !PT ;  /* 0x7ffffffc03027812 */ /* 0x000fe400078ec0ff */
[----:B------:R-:W-:-:S02]  /*1150*/  LOP3.LUT R4, R212, 0x30, R22, 0xf8, !PT ;  /* 0x00000030d4047812 */ /* 0x000fc400078ef816 */
[----:B------:R-:W-:Y:S01]  /*1160*/  LOP3.LUT R13, R12, 0xffffe000, RZ, 0xc0, !PT ;  /* 0xffffe0000c0d7812 */ /* 0x000fe200078ec0ff */
[----:B------:R-:W-:Y:S01]  /*1170*/  IMAD.IADD R203, R233, 0x1, -R2 ;  /* 0x00000001e9cb7824 */ /* 0x000fe200078e0a02 */
[-C--:B------:R-:W-:Y:S01]  /*1180*/  LOP3.LUT R6, R6, R213.reuse, RZ, 0x3c, !PT ;  /* 0x000000d506067212 */ /* 0x080fe200078e3cff */
[----:B------:R-:W-:Y:S01]  /*1190*/  IMAD.IADD R2, R16, 0x1, R7 ;  /* 0x0000000110027824 */ /* 0x000fe200078e0207 */
[----:B0-----:R-:W-:Y:S02]  /*11a0*/  LOP3.LUT R0, R212, 0x10, R22, 0xf8, !PT ;  /* 0x00000010d4007812 */ /* 0x001fe400078ef816 */
[----:B------:R-:W-:Y:S02]  /*11b0*/  SHF.R.S32.HI R3, RZ, 0x1f, R224 ;  /* 0x0000001fff037819 */ /* 0x000fe400000114e0 */
[----:B------:R-:W-:Y:S02]  /*11c0*/  LOP3.LUT R3, R0, R213, RZ, 0x3c, !PT ;  /* 0x000000d500037212 */ /* 0x000fe400078e3cff */
[----:B------:R-:W-:-:S02]  /*11d0*/  SHF.R.S32.HI R5, RZ, 0x1f, R225 ;  /* 0x0000001fff057819 */ /* 0x000fc400000114e1 */
[----:B------:R-:W-:Y:S01]  /*11e0*/  LOP3.LUT R5, R4, R213, RZ, 0x3c, !PT ;  /* 0x000000d504057212 */ /* 0x000fe200078e3cff */
[----:B------:R-:W-:Y:S01]  /*11f0*/  IMAD.IADD R222, R214, 0x1, R3 ;  /* 0x00000001d6de7824 */ /* 0x000fe200078e0203 */
[-C--:B------:R-:W-:Y:S02]  /*1200*/  IADD3 R13, R6, R214.reuse, R13 ;  /* 0x000000d6060d7210 */ /* 0x080fe40007ffe00d */
[C---:B------:R-:W-:Y:S02]  /*1210*/  IADD3 R3, R16.reuse, R214, R5 ;  /* 0x000000d610037210 */ /* 0x040fe40007ffe005 */
[----:B------:R-:W-:Y:S01]  /*1220*/  SHF.R.S32.HI R237, RZ, 0x1f, R215 ;  /* 0x0000001fffed7819 */ /* 0x000fe200000114d7 */
[----:B------:R-:W-:Y:S01]  /*1230*/  IMAD.IADD R0, R16, 0x1, R13 ;  /* 0x0000000110007824 */ /* 0x000fe200078e020d */
[----:B------:R-:W-:Y:S01]  /*1240*/  SHF.R.S32.HI R236, RZ, 0x1f, R218 ;  /* 0x0000001fffec7819 */ /* 0x000fe200000114da */
[----:B------:R0:W-:Y:S01]  /*1250*/  STL [R1+0x10], R3 ;  /* 0x0000100301007387 */ /* 0x0001e20000100800 */
[----:B------:R-:W-:-:S02]  /*1260*/  SHF.R.S32.HI R235, RZ, 0x1f, R217 ;  /* 0x0000001fffeb7819 */ /* 0x000fc400000114d9 */
[----:B------:R-:W-:Y:S01]  /*1270*/  SHF.R.S32.HI R234, RZ, 0x1f, R219 ;  /* 0x0000001fffea7819 */ /* 0x000fe200000114db */
[----:B------:R0:W-:Y:S01]  /*1280*/  STL [R1+0xc], R2 ;  /* 0x00000c0201007387 */ /* 0x0001e20000100800 */
[----:B------:R-:W-:Y:S02]  /*1290*/  SHF.R.S32.HI R230, RZ, 0x4, R9 ;  /* 0x00000004ffe67819 */ /* 0x000fe40000011409 */
[----:B------:R-:W-:Y:S01]  /*12a0*/  SHF.R.S32.HI R232, RZ, 0x4, R11 ;  /* 0x00000004ffe87819 */ /* 0x000fe2000001140b */
[----:B------:R0:W-:Y:S06]  /*12b0*/  STL [R1+0x8], R0 ;  /* 0x0000080001007387 */ /* 0x0001ec0000100800 */
.L_x_1680:
[----:B------:R-:W-:Y:S05]  /*12c0*/  YIELD ;  /* 0x0000000000007946 */ /* 0x000fea0003800000 */
[----:B------:R-:W-:Y:S01]  /*12d0*/  ULDC.64 UR4, c[0x0][0xa28] ;  /* 0x00028a0000047ab9 */ /* 0x000fe20000000a00 */
[----:B--23--:R-:W1:Y:S01]  /*12e0*/  LDC.64 R4, c[0x0][0xa08] ;  /* 0x00028200ff047b82 */ /* 0x00ce620000000a00 */
[----:B------:R-:W-:Y:S01]  /*12f0*/  ISETP.NE.U32.AND P1, PT, RZ, UR4, PT ;  /* 0x00000004ff007c0c */ /* 0x000fe2000bf25070 */
[----:B------:R-:W-:Y:S02]  /*1300*/  IMAD.MOV.U32 R30, RZ, RZ, RZ ;  /* 0x000000ffff1e7224 */ /* 0x000fe400078e00ff */
[----:B0-----:R-:W-:Y:S01]  /*1310*/  IMAD.MOV.U32 R0, RZ, RZ, RZ ;  /* 0x000000ffff007224 */ /* 0x001fe200078e00ff */
[----:B------:R-:W-:Y:S01]  /*1320*/  ISETP.NE.AND.EX P1, PT, RZ, UR5, PT, P1 ;  /* 0x00000005ff007c0c */ /* 0x000fe2000bf25310 */
[----:B------:R-:W-:-:S02]  /*1330*/  ULDC.64 UR4, c[0x0][0xa18] ;  /* 0x0002860000047ab9 */ /* 0x000fc40000000a00 */
[----:B------:R-:W-:-:S04]  /*1340*/  ISETP.NE.U32.AND P2, PT, RZ, UR4, PT ;  /* 0x00000004ff007c0c */ /* 0x000fc8000bf45070 */
[----:B------:R-:W-:Y:S01]  /*1350*/  ISETP.NE.AND.EX P2, PT, RZ, UR5, PT, P2 ;  /* 0x00000005ff007c0c */ /* 0x000fe2000bf45320 */
[----:B------:R-:W-:Y:S02]  /*1360*/  ULDC.64 UR4, c[0x0][0xa08] ;  /* 0x0002820000047ab9 */ /* 0x000fe40000000a00 */
[----:B------:R-:W-:-:S03]  /*1370*/  ISETP.NE.U32.AND P0, PT, RZ, UR4, PT ;  /* 0x00000004ff007c0c */ /* 0x000fc6000bf05070 */
[----:B------:R-:W0:Y:S01]  /*1380*/  @P1 LDC.64 R2, c[0x0][0xa28] ;  /* 0x00028a00ff021b82 */ /* 0x000e220000000a00 */
[----:B------:R-:W-:Y:S01]  /*1390*/  ISETP.NE.AND.EX P0, PT, RZ, UR5, PT, P0 ;  /* 0x00000005ff007c0c */ /* 0x000fe2000bf05300 */
[----:B-1----:R-:W-:-:S06]  /*13a0*/  IMAD.WIDE R8, R211, 0x4, R4 ;  /* 0x00000004d3087825 */ /* 0x002fcc00078e0204 */
[----:B------:R-:W1:Y:S01]  /*13b0*/  @P2 LDC.64 R6, c[0x0][0xa18] ;  /* 0x00028600ff062b82 */ /* 0x000e620000000a00 */
[----:B------:R-:W-:Y:S02]  /*13c0*/  ULDC UR4, c[0x0][0x288] ;  /* 0x0000a20000047ab9 */ /* 0x000fe40000000800 */
[----:B------:R-:W-:Y:S01]  /*13d0*/  IMAD.U32 R201, RZ, RZ, UR4 ;  /* 0x00000004ffc97e24 */ /* 0x000fe2000f8e00ff */
[----:B------:R-:W-:Y:S02]  /*13e0*/  ULDC.64 UR4, c[0x0][0x418] ;  /* 0x0001060000047ab9 */ /* 0x000fe40000000a00 */
[----:B------:R-:W5:Y:S01]  /*13f0*/  @P0 LDG.E R30, desc[UR40][R8.64] ;  /* 0x00000028081e0981 */ /* 0x000f62000c1e1900 */
[----:B0-----:R-:W-:-:S04]  /*1400*/  @P1 IMAD.WIDE R2, R211, 0x4, R2 ;  /* 0x00000004d3021825 */ /* 0x001fc800078e0202 */
[----:B-1----:R-:W-:Y:S01]  /*1410*/  @P2 IMAD.WIDE R4, R211, 0x4, R6 ;  /* 0x00000004d3042825 */ /* 0x002fe200078e0206 */
[----:B------:R-:W-:Y:S01]  /*1420*/  UISETP.NE.U32.AND UP0, UPT, UR4, URZ, UPT ;  /* 0x0000003f0400728c */ /* 0x000fe2000bf05070 */
[----:B------:R0:W5:Y:S02]  /*1430*/  @P1 LDG.E R0, desc[UR40][R2.64] ;  /* 0x0000002802001981 */ /* 0x000164000c1e1900 */
[----:B------:R-:W-:Y:S02]  /*1440*/  ULDC UR4, c[0x0][0x424] ;  /* 0x0001090000047ab9 */ /* 0x000fe40000000800 */
[----:B------:R1:W5:Y:S01]  /*1450*/  @P2 LDG.E R201, desc[UR40][R4.64] ;  /* 0x0000002804c92981 */ /* 0x000362000c1e1900 */
[----:B------:R-:W-:-:S03]  /*1460*/  UISETP.NE.AND.EX UP0, UPT, UR5, URZ, UPT, UP0 ;  /* 0x0000003f0500728c */ /* 0x000fc6000bf05300 */
[----:B------:R-:W-:Y:S01]  /*1470*/  ULDC UR5, c[0x0][0x2f0] ;  /* 0x0000bc0000057ab9 */ /* 0x000fe20000000800 */
[----:B------:R-:W-:-:S04]  /*1480*/  USEL UR4, UR4, 0x1, UP0 ;  /* 0x0000000104047887 */ /* 0x000fc80008000000 */
[----:B------:R-:W-:-:S03]  /*1490*/  UIMAD UR4, UR4, UR5, URZ ;  /* 0x00000005040472a4 */ /* 0x000fc6000f8e023f */
[----:B------:R-:W-:Y:S02]  /*14a0*/  ULDC UR5, c[0x0][0x348] ;  /* 0x0000d20000057ab9 */ /* 0x000fe40000000800 */
[----:B0-----:R-:W-:Y:S02]  /*14b0*/  IMAD.U32 R2, RZ, RZ, UR5 ;  /* 0x00000005ff027e24 */ /* 0x001fe4000f8e00ff */
[----:B------:R-:W-:Y:S01]  /*14c0*/  IMAD.U32 R29, RZ, RZ, UR4 ;  /* 0x00000004ff1d7e24 */ /* 0x000fe2000f8e00ff */
[----:B-1--4-:R-:W-:Y:S06]  /*14d0*/  @P2 BRA `(.L_x_1462) ;  /* 0x0000000000242947 */ /* 0x012fec0003800000 */
        /* <DEDUP_REMOVED lines=9> */
.L_x_1462:
[----:B------:R-:W-:Y:S01]  /*1570*/  ULDC.64 UR4, c[0x0][0xa20] ;  /* 0x0002880000047ab9 */ /* 0x000fe20000000a00 */
[----:B------:R-:W-:Y:S01]  /*1580*/  IMAD.MOV.U32 R227, RZ, RZ, R210 ;  /* 0x000000ffffe37224 */ /* 0x000fe200078e00d2 */
[----:B------:R-:W-:Y:S01]  /*1590*/  ISETP.NE.U32.AND P1, PT, RZ, UR4, PT ;  /* 0x00000004ff007c0c */ /* 0x000fe2000bf25070 */
[----:B------:R-:W-:-:S03]  /*15a0*/  IMAD.MOV.U32 R228, RZ, RZ, R211 ;  /* 0x000000ffffe47224 */ /* 0x000fc600078e00d3 */
[----:B------:R-:W-:-:S13]  /*15b0*/  ISETP.NE.AND.EX P1, PT, RZ, UR5, PT, P1 ;  /* 0x00000005ff007c0c */ /* 0x000fda000bf25310 */
[----:B------:R-:W-:Y:S05]  /*15c0*/  @!P1 BRA `(.L_x_1463) ;  /* 0x0000000000109947 */ /* 0x000fea0003800000 */
[----:B------:R-:W0:Y:S02]  /*15d0*/  LDC.64 R4, c[0x0][0xa20] ;  /* 0x00028800ff047b82 */ /* 0x000e240000000a00 */
[----:B0-----:R-:W-:-:S05]  /*15e0*/  IMAD.WIDE R4, R211, 0x4, R4 ;  /* 0x00000004d3047825 */ /* 0x001fca00078e0204 */
[----:B------:R0:W5:Y:S01]  /*15f0*/  LDG.E R29, desc[UR40][R4.64] ;  /* 0x00000028041d7981 */ /* 0x000162000c1e1900 */
[----:B------:R-:W-:Y:S05]  /*1600*/  BRA `(.L_x_1464) ;  /* 0x0000000000107947 */ /* 0x000fea0003800000 */
.L_x_1463:
[----:B------:R-:W-:Y:S05]  /*1610*/  @!P0 BRA `(.L_x_1464) ;  /* 0x00000000000c8947 */ /* 0x000fea0003800000 */
[----:B------:R-:W2:Y:S04]  /*1620*/  LDG.E R4, desc[UR40][R8.64] ;  /* 0x0000002808047981 */ /* 0x000ea8000c1e1900 */
[----:B------:R-:W2:Y:S02]  /*1630*/  LDG.E R29, desc[UR40][R8.64+0x4] ;  /* 0x00000428081d7981 */ /* 0x000ea4000c1e1900 */
[----:B--2---:R-:W-:-:S07]  /*1640*/  IMAD.IADD R29, R29, 0x1, -R4 ;  /* 0x000000011d1d7824 */ /* 0x004fce00078e0a04 */
.L_x_1464:
[----:B------:R-:W-:Y:S01]  /*1650*/  ULDC.64 UR4, c[0x0][0xa10] ;  /* 0x0002840000047ab9 */ /* 0x000fe20000000a00 */
[----:B------:R-:W1:Y:S01]  /*1660*/  LDC R9, c[0x0][0x448] ;  /* 0x00011200ff097b82 */ /* 0x000e620000000800 */
[----:B------:R-:W-:-:S04]  /*1670*/  ISETP.NE.U32.AND P0, PT, RZ, UR4, PT ;  /* 0x00000004ff007c0c */ /* 0x000fc8000bf05070 */
[----:B------:R-:W-:Y:S01]  /*1680*/  ISETP.NE.AND.EX P0, PT, RZ, UR5, PT, P0 ;  /* 0x00000005ff007c0c */ /* 0x000fe2000bf05300 */
[----:B------:R-:W-:Y:S02]  /*1690*/  ULDC.64 UR4, c[0x0][0xa30] ;  /* 0x00028c0000047ab9 */ /* 0x000fe40000000a00 */
[----:B------:R-:W-:Y:S01]  /*16a0*/  ISETP.NE.U32.AND P1, PT, RZ, UR4, PT ;  /* 0x00000004ff007c0c */ /* 0x000fe2000bf25070 */
[----:B-----5:R-:W-:Y:S01]  /*16b0*/  IMAD.MOV.U32 R24, RZ, RZ, R29 ;  /* 0x000000ffff187224 */ /* 0x020fe200078e001d */
[----:B------:R-:W2:Y:S02]  /*16c0*/  LDC.64 R12, c[0x0][0x9e0] ;  /* 0x00027800ff0c7b82 */ /* 0x000ea40000000a00 */
[----:B------:R-:W-:-:S06]  /*16d0*/  ISETP.NE.AND.EX P1, PT, RZ, UR5, PT, P1 ;  /* 0x00000005ff007c0c */ /* 0x000fcc000bf25310 */
[----:B0-----:R-:W0:Y:S08]  /*16e0*/  @P0 LDC.64 R4, c[0x0][0xa10] ;  /* 0x00028400ff040b82 */ /* 0x001e300000000a00 */
[----:B------:R-:W3:Y:S01]  /*16f0*/  @P1 LDC.64 R6, c[0x0][0xa30] ;  /* 0x00028c00ff061b82 */ /* 0x000ee20000000a00 */
[----:B0-----:R-:W-:-:S05]  /*1700*/  @P0 IMAD.WIDE R4, R211, 0x4, R4 ;  /* 0x00000004d3040825 */ /* 0x001fca00078e0204 */
[----:B------:R-:W4:Y:S04]  /*1710*/  @P0 LDG.E R3, desc[UR40][R4.64] ;  /* 0x0000002804030981 */ /* 0x000f28000c1e1900 */
[----:B------:R0:W4:Y:S01]  /*1720*/  @P0 LDG.E R8, desc[UR40][R4.64+0x4] ;  /* 0x0000042804080981 */ /* 0x000122000c1e1900 */
[----:B---3--:R-:W-:-:S05]  /*1730*/  @P1 IMAD.WIDE R6, R211, 0x4, R6 ;  /* 0x00000004d3061825 */ /* 0x008fca00078e0206 */
[----:B------:R3:W5:Y:S01]  /*1740*/  @P1 LDG.E R24, desc[UR40][R6.64] ;  /* 0x0000002806181981 */ /* 0x000762000c1e1900 */
[----:B-1----:R-:W-:Y:S01]  /*1750*/  ISETP.NE.AND P1, PT, R9, 0x1, PT ;  /* 0x000000010900780c */ /* 0x002fe20003f25270 */
[----:B------:R-:W-:Y:S01]  /*1760*/  IMAD.SHL.U32 R207, R209, 0x80, RZ ;  /* 0x00000080d1cf7824 */ /* 0x000fe200078e00ff */
[----:B--2---:R-:W-:Y:S01]  /*1770*/  ISETP.GE.AND P2, PT, R13, 0x1, PT ;  /* 0x000000010d00780c */ /* 0x004fe20003f46270 */
[----:B------:R-:W-:Y:S02]  /*1780*/  IMAD.IADD R11, R29, 0x1, -R0 ;  /* 0x000000011d0b7824 */ /* 0x000fe400078e0a00 */
[----:B------:R-:W-:-:S04]  /*1790*/  VIADD R0, R207, 0x7f ;  /* 0x0000007fcf007836 */ /* 0x000fc80000000000 */
[----:B0-----:R-:W-:-:S04]  /*17a0*/  IMAD.MOV.U32 R5, RZ, RZ, R0 ;  /* 0x000000ffff057224 */ /* 0x001fc800078e0000 */
[----:B------:R-:W0:Y:S08]  /*17b0*/  @P1 LDC R9, c[0x0][0x44c] ;  /* 0x00011300ff091b82 */ /* 0x000e300000000800 */
[----:B------:R-:W1:Y:S01]  /*17c0*/  @P1 LDC R10, c[0x0][0x450] ;  /* 0x00011400ff0a1b82 */ /* 0x000e620000000800 */
[----:B----4-:R-:W-:Y:S02]  /*17d0*/  @P0 IMAD.IADD R2, R8, 0x1, -R3 ;  /* 0x0000000108020824 */ /* 0x010fe400078e0a03 */
[----:B0-----:R-:W-:-:S04]  /*17e0*/  @P1 IMAD.HI.U32 R3, R0, R9, RZ ;  /* 0x0000000900031227 */ /* 0x001fc800078e00ff */
[----:B------:R-:W-:Y:S01]  /*17f0*/  IMAD.IADD R202, R11, 0x1, R2 ;  /* 0x000000010bca7824 */ /* 0x000fe200078e0202 */
[----:B-1----:R-:W-:-:S03]  /*1800*/  @P1 SHF.R.U32.HI R5, RZ, R10, R3 ;  /* 0x0000000aff051219 */ /* 0x002fc60000011603 */
[C---:B------:R-:W-:Y:S01]  /*1810*/  VIADD R0, R202.reuse, 0x7f ;  /* 0x0000007fca007836 */ /* 0x040fe20000000000 */
[----:B------:R-:W-:-:S04]  /*1820*/  IADD3 R28, R202, 0x1, -R201 ;  /* 0x00000001ca1c7810 */ /* 0x000fc80007ffe8c9 */
[----:B------:R-:W-:Y:S01]  /*1830*/  SHF.R.S32.HI R3, RZ, 0x1f, R0 ;  /* 0x0000001fff037819 */ /* 0x000fe20000011400 */
[----:B---3--:R-:W-:-:S03]  /*1840*/  IMAD.IADD R7, R28, 0x1, R5 ;  /* 0x000000011c077824 */ /* 0x008fc600078e0205 */
[----:B------:R-:W-:Y:S01]  /*1850*/  LEA.HI R3, R3, R0, RZ, 0x7 ;  /* 0x0000000003037211 */ /* 0x000fe200078f38ff */
[----:B------:R-:W-:-:S03]  /*1860*/  IMAD.IADD R0, R7, 0x1, R12 ;  /* 0x0000000107007824 */ /* 0x000fc600078e020c */
[----:B------:R-:W-:Y:S01]  /*1870*/  SHF.R.S32.HI R27, RZ, 0x7, R3 ;  /* 0x00000007ff1b7819 */ /* 0x000fe20000011403 */
[----:B------:R-:W-:Y:S06]  /*1880*/  @!P2 BRA `(.L_x_1465) ;  /* 0x000000000048a947 */ /* 0x000fec0003800000 */
[C---:B------:R-:W-:Y:S01]  /*1890*/  ISETP.GT.AND P0, PT, R7.reuse, RZ, PT ;  /* 0x000000ff0700720c */ /* 0x040fe20003f04270 */
[----:B------:R-:W-:Y:S01]  /*18a0*/  BSSY B0, `(.L_x_1466) ;  /* 0x000000e000007945 */ /* 0x000fe20003800000 */
[----:B------:R-:W-:-:S11]  /*18b0*/  VIADD R3, R7, 0xffffffff ;  /* 0xffffffff07037836 */ /* 0x000fd60000000000 */
[----:B------:R-:W-:Y:S05]  /*18c0*/  @P0 BRA `(.L_x_1467) ;  /* 0x00000000001c0947 */ /* 0x000fea0003800000 */
[----:B------:R-:W-:Y:S01]  /*18d0*/  ISETP.NE.AND P0, PT, R13, 0x1, PT ;  /* 0x000000010d00780c */ /* 0x000fe20003f05270 */
[----:B------:R-:W-:-:S12]  /*18e0*/  IMAD.MOV R3, RZ, RZ, -R7 ;  /* 0x000000ffff037224 */ /* 0x000fd800078e0a07 */
[----:B------:R-:W0:Y:S02]  /*18f0*/  @P0 LDC.64 R4, c[0x0][0x9e8] ;  /* 0x00027a00ff040b82 */ /* 0x000e240000000a00 */
[----:B0-----:R-:W-:-:S05]  /*1900*/  @P0 IMAD.HI.U32 R4, R3, R4, RZ ;  /* 0x0000000403040227 */ /* 0x001fca00078e00ff */
[----:B------:R-:W-:-:S04]  /*1910*/  @P0 SHF.R.U32.HI R3, RZ, R5, R4 ;  /* 0x00000005ff030219 */ /* 0x000fc80000011604 */
[----:B------:R-:W-:Y:S01]  /*1920*/  LOP3.LUT R3, RZ, R3, RZ, 0x33, !PT ;  /* 0x00000003ff037212 */ /* 0x000fe200078e33ff */
[----:B------:R-:W-:Y:S06]  /*1930*/  BRA `(.L_x_1468) ;  /* 0x0000000000107947 */ /* 0x000fec0003800000 */
.L_x_1467:
[----:B------:R-:W-:-:S13]  /*1940*/  ISETP.NE.AND P0, PT, R13, 0x1, PT ;  /* 0x000000010d00780c */ /* 0x000fda0003f05270 */
[----:B------:R-:W0:Y:S02]  /*1950*/  @P0 LDC.64 R4, c[0x0][0x9e8] ;  /* 0x00027a00ff040b82 */ /* 0x000e240000000a00 */
[----:B0-----:R-:W-:-:S05]  /*1960*/  @P0 IMAD.HI.U32 R4, R3, R4, RZ ;  /* 0x0000000403040227 */ /* 0x001fca00078e00ff */
[----:B------:R-:W-:-:S07]  /*1970*/  @P0 SHF.R.U32.HI R3, RZ, R5, R4 ;  /* 0x00000005ff030219 */ /* 0x000fce0000011604 */
.L_x_1468:
[----:B------:R-:W-:Y:S05]  /*1980*/  BSYNC B0 ;  /* 0x0000000000007941 */ /* 0x000fea0003800000 */
.L_x_1466:
[----:B------:R-:W-:-:S05]  /*1990*/  IMAD R3, R3, R13, R13 ;  /* 0x0000000d03037224 */ /* 0x000fca00078e020d */
[----:B------:R-:W-:-:S07]  /*19a0*/  VIMNMX R0, R0, R3, PT ;  /* 0x0000000300007248 */ /* 0x000fce0003fe0100 */
.L_x_1465:
[----:B------:R-:W0:Y:S01]  /*19b0*/  @P1 LDC R4, c[0x0][0x44c] ;  /* 0x00011300ff041b82 */ /* 0x000e220000000800 */
[----:B------:R-:W-:Y:S01]  /*19c0*/  IMAD.MOV.U32 R3, RZ, RZ, R207 ;  /* 0x000000ffff037224 */ /* 0x000fe200078e00cf */
[----:B------:R-:W-:Y:S01]  /*19d0*/  ULDC UR4, c[0x0][0x9dc] ;  /* 0x0002770000047ab9 */ /* 0x000fe20000000800 */
[----:B------:R-:W-:-:S05]  /*19e0*/  IMAD.IADD R88, R202, 0x1, -R201 ;  /* 0x00000001ca587824 */ /* 0x000fca00078e0ac9 */
[----:B------:R-:W1:Y:S01]  /*19f0*/  @P1 LDC R5, c[0x0][0x450] ;  /* 0x00011400ff051b82 */ /* 0x000e620000000800 */
[----:B0-----:R-:W-:-:S05]  /*1a00*/  @P1 IMAD.HI.U32 R4, R207, R4, RZ ;  /* 0x00000004cf041227 */ /* 0x001fca00078e00ff */
[----:B-1----:R-:W-:-:S05]  /*1a10*/  @P1 SHF.R.U32.HI R3, RZ, R5, R4 ;  /* 0x00000005ff031219 */ /* 0x002fca0000011604 */
[----:B------:R-:W-:-:S04]  /*1a20*/  IMAD.IADD R3, R88, 0x1, R3 ;  /* 0x0000000158037824 */ /* 0x000fc800078e0203 */
[----:B------:R-:W-:Y:S01]  /*1a30*/  VIADD R4, R3, -UR4 ;  /* 0x8000000403047c36 */ /* 0x000fe20008000000 */
[----:B------:R-:W-:Y:S06]  /*1a40*/  @!P2 BRA `(.L_x_1469) ;  /* 0x000000000044a947 */ /* 0x000fec0003800000 */
[----:B------:R-:W-:Y:S01]  /*1a50*/  ISETP.GT.AND P0, PT, R3, -0x1, PT ;  /* 0xffffffff0300780c */ /* 0x000fe20003f04270 */
[----:B------:R-:W-:-:S12]  /*1a60*/  BSSY B0, `(.L_x_1470) ;  /* 0x000000d000007945 */ /* 0x000fd80003800000 */
        /* <DEDUP_REMOVED lines=8> */
.L_x_1471:
[----:B------:R-:W-:-:S13]  /*1af0*/  ISETP.NE.AND P0, PT, R13, 0x1, PT ;  /* 0x000000010d00780c */ /* 0x000fda0003f05270 */
[----:B------:R-:W0:Y:S02]  /*1b00*/  @P0 LDC.64 R6, c[0x0][0x9e8] ;  /* 0x00027a00ff060b82 */ /* 0x000e240000000a00 */
[----:B0-----:R-:W-:-:S05]  /*1b10*/  @P0 IMAD.HI.U32 R6, R3, R6, RZ ;  /* 0x0000000603060227 */ /* 0x001fca00078e00ff */
[----:B------:R-:W-:-:S07]  /*1b20*/  @P0 SHF.R.U32.HI R3, RZ, R7, R6 ;  /* 0x00000007ff030219 */ /* 0x000fce0000011606 */
.L_x_1472:
[----:B------:R-:W-:Y:S05]  /*1b30*/  BSYNC B0 ;  /* 0x0000000000007941 */ /* 0x000fea0003800000 */
.L_x_1470:
[----:B------:R-:W-:-:S05]  /*1b40*/  IMAD R3, R3, R13, RZ ;  /* 0x0000000d03037224 */ /* 0x000fca00078e02ff */
[----:B------:R-:W-:-:S07]  /*1b50*/  VIMNMX R4, R4, R3, !PT ;  /* 0x0000000304047248 */ /* 0x000fce0007fe0100 */
.L_x_1469:
[----:B------:R-:W-:Y:S01]  /*1b60*/  VIADD R0, R0, 0x7f ;  /* 0x0000007f00007836 */ /* 0x000fe20000000000 */
[----:B------:R-:W-:-:S04]  /*1b70*/  SHF.R.S32.HI R5, RZ, 0x1f, R4 ;  /* 0x0000001fff057819 */ /* 0x000fc80000011404 */
[----:B------:R-:W-:Y:S02]  /*1b80*/  SHF.R.S32.HI R3, RZ, 0x1f, R0 ;  /* 0x0000001fff037819 */ /* 0x000fe40000011400 */
[----:B------:R-:W-:Y:S02]  /*1b90*/  LEA.HI R5, R5, R4, RZ, 0x7 ;  /* 0x0000000405057211 */ /* 0x000fe400078f38ff */
[----:B------:R-:W-:Y:S02]  /*1ba0*/  LEA.HI R3, R3, R0, RZ, 0x7 ;  /* 0x0000000003037211 */ /* 0x000fe400078f38ff */
[----:B------:R-:W-:Y:S02]  /*1bb0*/  SHF.R.S32.HI R5, RZ, 0x7, R5 ;  /* 0x00000007ff057819 */ /* 0x000fe40000011405 */
[----:B------:R-:W-:Y:S02]  /*1bc0*/  SHF.R.S32.HI R0, RZ, 0x7, R3 ;  /* 0x00000007ff007819 */ /* 0x000fe40000011403 */
[----:B------:R-:W-:-:S02]  /*1bd0*/  VIMNMX R5, RZ, R5, !PT ;  /* 0x00000005ff057248 */ /* 0x000fc40007fe0100 */
[----:B------:R-:W-:-:S03]  /*1be0*/  VIMNMX R0, R27, R0, PT ;  /* 0x000000001b007248 */ /* 0x000fc60003fe0100 */
[--C-:B------:R-:W-:Y:S02]  /*1bf0*/  IMAD R5, R5, 0x80, -R11.reuse ;  /* 0x0000008005057824 */ /* 0x100fe400078e0a0b */
[----:B------:R-:W-:-:S03]  /*1c00*/  IMAD R3, R0, 0x80, -R11 ;  /* 0x0000008000037824 */ /* 0x000fc600078e0a0b */
[----:B------:R-:W-:Y:S02]  /*1c10*/  VIMNMX R5, RZ, R5, !PT ;  /* 0x00000005ff057248 */ /* 0x000fe40007fe0100 */
[----:B------:R-:W-:Y:S02]  /*1c20*/  VIMNMX R0, R3, R2, PT ;  /* 0x0000000203007248 */ /* 0x000fe40003fe0100 */
[----:B------:R-:W-:Y:S02]  /*1c30*/  SHF.R.U32.HI R26, RZ, 0x7, R5 ;  /* 0x00000007ff1a7819 */ /* 0x000fe40000011605 */
[----:B------:R-:W-:-:S03]  /*1c40*/  ISETP.GT.AND P0, PT, R0, R5, PT ;  /* 0x000000050000720c */ /* 0x000fc60003f04270 */
[----:B------:R-:W-:-:S10]  /*1c50*/  IMAD.MOV.U32 R25, RZ, RZ, R26 ;  /* 0x000000ffff197224 */ /* 0x000fd400078e001a */
[----:B------:R-:W-:-:S05]  /*1c60*/  @P0 VIADD R0, R0, 0x7f ;  /* 0x0000007f00000836 */ /* 0x000fca0000000000 */
[----:B------:R-:W-:-:S04]  /*1c70*/  @P0 SHF.R.S32.HI R3, RZ, 0x1f, R0 ;  /* 0x0000001fff030819 */ /* 0x000fc80000011400 */
[----:B------:R-:W-:-:S04]  /*1c80*/  @P0 LEA.HI R3, R3, R0, RZ, 0x7 ;  /* 0x0000000003030211 */ /* 0x000fc800078f38ff */
[----:B------:R-:W-:Y:S02]  /*1c90*/  @P0 SHF.R.S32.HI R25, RZ, 0x7, R3 ;  /* 0x00000007ff190819 */ /* 0x000fe40000011403 */
[----:B------:R-:W-:Y:S02]  /*1ca0*/  PLOP3.LUT P0, PT, PT, PT, PT, 0x80, 0x0 ;  /* 0x000000000000781c */ /* 0x000fe40003f0f070 */
[----:B------:R-:W-:-:S13]  /*1cb0*/  ISETP.GT.AND P1, PT, R25, R26, PT ;  /* 0x0000001a1900720c */ /* 0x000fda0003f24270 */
[----:B------:R-:W-:Y:S05]  /*1cc0*/  @!P1 BRA `(.L_x_1473) ;  /* 0x0000007800009947 */ /* 0x000fea0003800000 */
[----:B------:R-:W-:Y:S01]  /*1cd0*/  VIADD R0, R16, 0x1e400 ;  /* 0x0001e40010007836 */ /* 0x000fe20000000000 */
[----:B------:R-:W-:Y:S04]  /*1ce0*/  BSSY B6, `(.L_x_1474) ;  /* 0x0000013000067945 */ /* 0x000fe80003800000 */
[----:B------:R-:W-:-:S13]  /*1cf0*/  LOP3.LUT P0, RZ, R0, 0x1bf, RZ, 0xc0, !PT ;  /* 0x000001bf00ff7812 */ /* 0x000fda000780c0ff */
[----:B------:R-:W-:Y:S05]  /*1d00*/  @!P0 BRA `(.L_x_1475) ;  /* 0x0000000000408947 */ /* 0x000fea0003800000 */
        /* <DEDUP_REMOVED lines=15> */
[----:B-1---5:R-:W-:Y:S05]  /*1e00*/  CALL.ABS.NOINC R14 ;  /* 0x000000000e007343 */ /* 0x022fea0003c00000 */
.L_x_1475:
[----:B------:R-:W-:Y:S05]  /*1e10*/  BSYNC B6 ;  /* 0x0000000000067941 */ /* 0x000fea0003800000 */
.L_x_1474:
        /* <DEDUP_REMOVED lines=20> */
.L_x_1477:
[----:B------:R-:W-:Y:S05]  /*1f60*/  BSYNC B6 ;  /* 0x0000000000067941 */ /* 0x000fea0003800000 */
.L_x_1476:
[----:B------:R-:W-:Y:S01]  /*1f70*/  ULDC.64 UR4, c[0x0][0x9f8] ;  /* 0x00027e0000047ab9 */ /* 0x000fe20000000a00 */
[----:B------:R-:W-:Y:S01]  /*1f80*/  IMAD.MOV.U32 R0, RZ, RZ, R211 ;  /* 0x000000ffff007224 */ /* 0x000fe200078e00d3 */
[----:B------:R-:W-:Y:S01]  /*1f90*/  ISETP.NE.U32.AND P0, PT, RZ, UR4, PT ;  /* 0x00000004ff007c0c */ /* 0x000fe2000bf05070 */
[----:B------:R-:W0:Y:S01]  /*1fa0*/  LDC.64 R4, c[0x0][0x300] ;  /* 0x0000c000ff047b82 */ /* 0x000e220000000a00 */
[----:B------:R-:W-:Y:S01]  /*1fb0*/  IMAD.IADD R33, R30, 0x1, R29 ;  /* 0x000000011e217824 */ /* 0x000fe200078e021d */
[----:B------:R-:W-:Y:S01]  /*1fc0*/  ULDC.64 UR6, c[0x0][0xa08] ;  /* 0x0002820000067ab9 */ /* 0x000fe20000000a00 */
[----:B------:R-:W-:Y:S01]  /*1fd0*/  ISETP.NE.AND.EX P0, PT, RZ, UR5, PT, P0 ;  /* 0x00000005ff007c0c */ /* 0x000fe2000bf05300 */
[----:B------:R-:W1:Y:S01]  /*1fe0*/  S2R R20, SR_TID.X ;  /* 0x0000000000147919 */ /* 0x000e620000002100 */
[----:B------:R-:W-:Y:S01]  /*1ff0*/  ULDC.64 UR4, c[0x0][0x308] ;  /* 0x0000c20000047ab9 */ /* 0x000fe20000000a00 */
[----:B------:R-:W-:Y:S01]  /*2000*/  VIADD R102, R22, 0x20 ;  /* 0x0000002016667836 */ /* 0x000fe20000000000 */
[----:B------:R-:W-:Y:S01]  /*2010*/  SHF.R.S32.HI R23, RZ, 0x1f, R22 ;  /* 0x0000001fff177819 */ /* 0x000fe20000011416 */
[----:B------:R-:W2:Y:S08]  /*2020*/  LDC R29, c[0x0][0x3f4] ;  /* 0x0000fd00ff1d7b82 */ /* 0x000eb00000000800 */
[----:B------:R-:W3:Y:S02]  /*2030*/  @P0 LDC.64 R6, c[0x0][0x9f8] ;  /* 0x00027e00ff060b82 */ /* 0x000ee40000000a00 */
[----:B---3--:R-:W-:-:S05]  /*2040*/  @P0 IMAD.WIDE R6, R211, 0x4, R6 ;  /* 0x00000004d3060825 */ /* 0x008fca00078e0206 */
[----:B------:R3:W4:Y:S01]  /*2050*/  @P0 LDG.E R0, desc[UR40][R6.64] ;  /* 0x0000002806000981 */ /* 0x000722000c1e1900 */
[----:B------:R-:W-:Y:S01]  /*2060*/  SHF.R.S32.HI R35, RZ, 0x1f, R33 ;  /* 0x0000001fff237819 */ /* 0x000fe20000011421 */
[-C--:B0-----:R-:W-:Y:S01]  /*2070*/  IMAD.WIDE.U32 R8, R33, R4.reuse, RZ ;  /* 0x0000000421087225 */ /* 0x081fe200078e00ff */
[----:B------:R-:W-:Y:S02]  /*2080*/  ISETP.NE.U32.AND P0, PT, RZ, UR6, PT ;  /* 0x00000006ff007c0c */ /* 0x000fe4000bf05070 */
[----:B-1----:R-:W-:Y:S01]  /*2090*/  SHF.R.U32.HI R34, RZ, 0x7, R20 ;  /* 0x00000007ff227819 */ /* 0x002fe20000011614 */
[----:B------:R-:W-:Y:S01]  /*20a0*/  IMAD R10, R35, R4, RZ ;  /* 0x00000004230a7224 */ /* 0x000fe200078e02ff */
[----:B------:R-:W-:Y:S01]  /*20b0*/  ISETP.NE.AND.EX P0, PT, RZ, UR7, PT, P0 ;  /* 0x00000007ff007c0c */ /* 0x000fe2000bf05300 */
[----:B------:R-:W-:Y:S01]  /*20c0*/  VIADD R94, R22, 0x40 ;  /* 0x00000040165e7836 */ /* 0x000fe20000000000 */
[----:B------:R-:W-:Y:S01]  /*20d0*/  ISETP.NE.AND P6, PT, R34, 0x1, PT ;  /* 0x000000012200780c */ /* 0x000fe20003fc5270 */
[----:B------:R-:W-:Y:S01]  /*20e0*/  IMAD R3, R33, R5, R10 ;  /* 0x0000000521037224 */ /* 0x000fe200078e020a */
[----:B------:R-:W-:Y:S01]  /*20f0*/  SHF.R.S32.HI R10, RZ, 0x1f, R210 ;  /* 0x0000001fff0a7819 */ /* 0x000fe200000114d2 */
[----:B------:R-:W-:Y:S01]  /*2100*/  VIADD R93, R22, 0x60 ;  /* 0x00000060165d7836 */ /* 0x000fe20000000000 */
[----:B------:R-:W-:Y:S01]  /*2110*/  SHF.R.S32.HI R32, RZ, 0x1f, R200 ;  /* 0x0000001fff207819 */ /* 0x000fe200000114c8 */
[----:B------:R-:W-:Y:S01]  /*2120*/  IMAD.IADD R9, R9, 0x1, R3 ;  /* 0x0000000109097824 */ /* 0x000fe200078e0203 */
[----:B------:R-:W-:Y:S01]  /*2130*/  SHF.R.S32.HI R205, RZ, 0x1f, R204 ;  /* 0x0000001fffcd7819 */ /* 0x000fe200000114cc */
[----:B------:R-:W-:Y:S01]  /*2140*/  IMAD R3, R10, UR4, RZ ;  /* 0x000000040a037c24 */ /* 0x000fe2000f8e02ff */
[----:B--2---:R-:W-:Y:S01]  /*2150*/  ISETP.GE.AND P2, PT, R94, R29, PT ;  /* 0x0000001d5e00720c */ /* 0x004fe20003f46270 */
[----:B---3--:R-:W-:Y:S01]  /*2160*/  IMAD.WIDE.U32 R6, R210, UR4, R8 ;  /* 0x00000004d2067c25 */ /* 0x008fe2000f8e0008 */
[----:B------:R-:W-:-:S02]  /*2170*/  IADD3 R78, R22, 0xa0, RZ ;  /* 0x000000a0164e7810 */ /* 0x000fc40007ffe0ff */
[----:B------:R-:W-:Y:S01]  /*2180*/  SEL R15, R29, RZ, P2 ;  /* 0x000000ff1d0f7207 */ /* 0x000fe20001000000 */
[----:B------:R-:W-:Y:S01]  /*2190*/  IMAD R11, R210, UR5, R3 ;  /* 0x00000005d20b7c24 */ /* 0x000fe2000f8e0203 */
[----:B------:R-:W-:Y:S01]  /*21a0*/  ULDC.64 UR4, c[0x0][0x310] ;  /* 0x0000c40000047ab9 */ /* 0x000fe20000000a00 */
[C---:B------:R-:W-:Y:S01]  /*21b0*/  IMAD.WIDE.U32 R8, R200.reuse, R4, R22 ;  /* 0x00000004c8087225 */ /* 0x040fe200078e0016 */
[----:B------:R-:W-:Y:S02]  /*21c0*/  P2R R104, PR, RZ, 0x4 ;  /* 0x00000004ff687803 */ /* 0x000fe40000000000 */
[----:B------:R-:W-:Y:S01]  /*21d0*/  IADD3 R20, P2, R200, R33, RZ ;  /* 0x00000021c8147210 */ /* 0x000fe20007f5e0ff */
[----:B------:R-:W-:Y:S01]  /*21e0*/  IMAD.IADD R7, R7, 0x1, R11 ;  /* 0x0000000107077824 */ /* 0x000fe200078e020b */
[----:B------:R-:W-:Y:S01]  /*21f0*/  SHF.L.U64.HI R84, R4, 0x7, R5 ;  /* 0x0000000704547819 */ /* 0x000fe20000010205 */
[----:B------:R-:W-:Y:S01]  /*2200*/  VIADD R92, R22, 0x80 ;  /* 0x00000080165c7836 */ /* 0x000fe20000000000 */
[----:B------:R-:W-:Y:S01]  /*2210*/  LOP3.LUT P3, RZ, R223, 0x2, RZ, 0xc0, !PT ;  /* 0x00000002dfff7812 */ /* 0x000fe2000786c0ff */
[----:B------:R-:W-:-:S02]  /*2220*/  IMAD.IADD R15, R94, 0x1, R15 ;  /* 0x000000015e0f7824 */ /* 0x000fc400078e020f */
[----:B------:R-:W-:Y:S02]  /*2230*/  IMAD.SHL.U32 R76, R29, 0x2, RZ ;  /* 0x000000021d4c7824 */ /* 0x000fe400078e00ff */
[----:B------:R-:W-:Y:S02]  /*2240*/  IMAD.SHL.U32 R83, R4, 0x80, RZ ;  /* 0x0000008004537824 */ /* 0x000fe400078e00ff */
[----:B------:R-:W-:Y:S01]  /*2250*/  VIADD R77, R34, 0x8 ;  /* 0x00000008224d7836 */ /* 0x000fe20000000000 */
[----:B----4-:R-:W-:Y:S02]  /*2260*/  SHF.R.S32.HI R3, RZ, 0x1f, R0 ;  /* 0x0000001fff037819 */ /* 0x010fe40000011400 */
[----:B------:R-:W-:Y:S02]  /*2270*/  SEL R59, R0, RZ, !P0 ;  /* 0x000000ff003b7207 */ /* 0x000fe40004000000 */
[----:B------:R-:W-:-:S03]  /*2280*/  SEL R14, R3, RZ, !P0 ;  /* 0x000000ff030e7207 */ /* 0x000fc60004000000 */
[----:B------:R-:W-:Y:S02]  /*2290*/  IMAD.WIDE.U32 R60, R59, UR4, R6 ;  /* 0x000000043b3c7c25 */ /* 0x000fe4000f8e0006 */
[----:B------:R-:W0:Y:S02]  /*22a0*/  LDC.64 R6, c[0x0][0x408] ;  /* 0x00010200ff067b82 */ /* 0x000e240000000a00 */
[----:B------:R-:W-:-:S04]  /*22b0*/  IMAD R0, R14, UR4, RZ ;  /* 0x000000040e007c24 */ /* 0x000fc8000f8e02ff */
[----:B------:R-:W-:Y:S01]  /*22c0*/  IMAD R101, R59, UR5, R0 ;  /* 0x000000053b657c24 */ /* 0x000fe2000f8e0200 */
[----:B------:R-:W-:Y:S05]  /*22d0*/  @!P6 WARPSYNC.ALL ;  /* 0x000000000000e948 */ /* 0x000fea0003800000 */
[----:B------:R-:W-:Y:S01]  /*22e0*/  ULDC.64 UR6, c[0x0][0x330] ;  /* 0x0000cc0000067ab9 */ /* 0x000fe20000000a00 */
[----:B------:R-:W-:Y:S01]  /*22f0*/  ULDC UR4, c[0x0][0x2f4] ;  /* 0x0000bd0000047ab9 */ /* 0x000fe20000000800 */
[----:B------:R-:W-:Y:S01]  /*2300*/  IMAD R3, R10, UR6, RZ ;  /* 0x000000060a037c24 */ /* 0x000fe2000f8e02ff */
[----:B------:R-:W-:Y:S01]  /*2310*/  ISETP.GE.AND P1, PT, R102, UR4, PT ;  /* 0x0000000466007c0c */ /* 0x000fe2000bf26270 */
[----:B------:R-:W-:Y:S01]  /*2320*/  IMAD R0, R32, R4, RZ ;  /* 0x0000000420007224 */ /* 0x000fe200078e02ff */
[----:B------:R-:W-:Y:S01]  /*2330*/  ISETP.GE.AND P0, PT, R22, UR4, PT ;  /* 0x0000000416007c0c */ /* 0x000fe2000bf06270 */
[----:B------:R-:W-:Y:S01]  /*2340*/  IMAD R13, R210, UR7, R3 ;  /* 0x00000007d20d7c24 */ /* 0x000fe2000f8e0203 */
[----:B------:R-:W-:Y:S01]  /*2350*/  SEL R3, RZ, 0xffffffff, P1 ;  /* 0xffffffffff037807 */ /* 0x000fe20000800000 */
[----:B------:R-:W-:Y:S01]  /*2360*/  IMAD R95, R200, R5, R0 ;  /* 0x00000005c85f7224 */ /* 0x000fe200078e0200 */
[----:B------:R-:W-:Y:S01]  /*2370*/  IADD3 R100, P1, R60, R8, RZ ;  /* 0x000000083c647210 */ /* 0x000fe20007f3e0ff */
[----:B------:R-:W-:Y:S01]  /*2380*/  IMAD.IADD R101, R61, 0x1, R101 ;  /* 0x000000013d657824 */ /* 0x000fe200078e0265 */
[----:B------:R-:W-:Y:S01]  /*2390*/  SEL R0, RZ, 0x1, P0 ;  /* 0x00000001ff007807 */ /* 0x000fe20000000000 */
[----:B------:R-:W-:Y:S01]  /*23a0*/  IMAD.SHL.U32 R3, R3, 0x2, RZ ;  /* 0x0000000203037824 */ /* 0x000fe200078e00ff */
[----:B------:R-:W-:Y:S01]  /*23b0*/  ISETP.GE.AND P0, PT, R94, UR4, PT ;  /* 0x000000045e007c0c */ /* 0x000fe2000bf06270 */
[----:B------:R-:W-:Y:S01]  /*23c0*/  IMAD.WIDE.U32 R10, R210, UR6, R22 ;  /* 0x00000006d20a7c25 */ /* 0x000fe2000f8e0016 */
[----:B------:R-:W-:Y:S01]  /*23d0*/  IADD3.X R95, R101, R9, R95, P1, !PT ;  /* 0x00000009655f7210 */ /* 0x000fe20000ffe45f */
[----:B------:R-:W-:Y:S01]  /*23e0*/  ULDC.64 UR6, c[0x0][0x338] ;  /* 0x0000ce0000067ab9 */ /* 0x000fe20000000a00 */
[----:B------:R-:W1:Y:S01]  /*23f0*/  LDC.64 R8, c[0x0][0x3f8] ;  /* 0x0000fe00ff087b82 */ /* 0x000e620000000a00 */
[----:B------:R-:W-:Y:S01]  /*2400*/  LOP3.LUT R0, R3, 0x2, R0, 0xe2, !PT ;  /* 0x0000000203007812 */ /* 0x000fe200078ee200 */
[-C--:B0-----:R-:W-:Y:S01]  /*2410*/  IMAD R3, R32, R6.reuse, RZ ;  /* 0x0000000620037224 */ /* 0x081fe200078e02ff */
[----:B------:R-:W-:Y:S01]  /*2420*/  ISETP.GE.AND P1, PT, R93, UR4, PT ;  /* 0x000000045d007c0c */ /* 0x000fe2000bf26270 */
[----:B------:R-:W-:Y:S01]  /*2430*/  IMAD.IADD R11, R11, 0x1, R13 ;  /* 0x000000010b0b7824 */ /* 0x000fe200078e020d */
[----:B------:R-:W-:Y:S01]  /*2440*/  SHF.L.U64.HI R82, R6, 0x7, R7 ;  /* 0x0000000706527819 */ /* 0x000fe20000010207 */
[C---:B------:R-:W-:Y:S01]  /*2450*/  IMAD R13, R200.reuse, R7, R3 ;  /* 0x00000007c80d7224 */ /* 0x040fe200078e0203 */
[----:B------:R-:W-:Y:S01]  /*2460*/  SEL R3, RZ, 0x4, P0 ;  /* 0x00000004ff037807 */ /* 0x000fe20000000000 */
[----:B------:R-:W-:Y:S01]  /*2470*/  IMAD.WIDE.U32 R56, R200, R6, R22 ;  /* 0x00000006c8387225 */ /* 0x000fe200078e0016 */
[----:B------:R-:W-:-:S02]  /*2480*/  SEL R12, RZ, 0x8, P1 ;  /* 0x00000008ff0c7807 */ /* 0x000fc40000800000 */
[----:B------:R-:W-:Y:S01]  /*2490*/  ISETP.GE.AND P0, PT, R92, UR4, PT ;  /* 0x000000045c007c0c */ /* 0x000fe2000bf06270 */
[----:B------:R-:W-:Y:S01]  /*24a0*/  IMAD.WIDE.U32 R54, R200, R6, R204 ;  /* 0x00000006c8367225 */ /* 0x000fe200078e00cc */
[----:B------:R-:W-:Y:S02]  /*24b0*/  LOP3.LUT R0, R12, R0, R3, 0xfe, !PT ;  /* 0x000000000c007212 */ /* 0x000fe400078efe03 */
[----:B------:R-:W-:Y:S01]  /*24c0*/  SEL R3, RZ, 0x10, P0 ;  /* 0x00000010ff037807 */ /* 0x000fe20000000000 */
[----:B------:R-:W-:Y:S01]  /*24d0*/  IMAD R12, R14, UR6, RZ ;  /* 0x000000060e0c7c24 */ /* 0x000fe2000f8e02ff */
[-C--:B------:R-:W-:Y:S01]  /*24e0*/  ISETP.GE.AND P0, PT, R22, R29.reuse, PT ;  /* 0x0000001d1600720c */ /* 0x080fe20003f06270 */
[----:B------:R-:W-:Y:S01]  /*24f0*/  IMAD.IADD R57, R57, 0x1, R13 ;  /* 0x0000000139397824 */ /* 0x000fe200078e020d */
[----:B------:R-:W-:Y:S01]  /*2500*/  ISETP.GE.AND P1, PT, R102, R29, PT ;  /* 0x0000001d6600720c */ /* 0x000fe20003f26270 */
[C---:B------:R-:W-:Y:S01]  /*2510*/  IMAD R65, R59.reuse, UR7, R12 ;  /* 0x000000073b417c24 */ /* 0x040fe2000f8e020c */
[----:B------:R-:W-:Y:S01]  /*2520*/  LOP3.LUT R3, R0, R3, RZ, 0xfc, !PT ;  /* 0x0000000300037212 */ /* 0x000fe200078efcff */
[----:B------:R-:W-:Y:S01]  /*2530*/  IMAD.WIDE.U32 R58, R59, UR6, R10 ;  /* 0x000000063b3a7c25 */ /* 0x000fe2000f8e000a */
[----:B------:R-:W-:-:S02]  /*2540*/  SEL R11, R29, RZ, P0 ;  /* 0x000000ff1d0b7207 */ /* 0x000fc40000000000 */
[----:B------:R-:W-:Y:S01]  /*2550*/  SHF.R.S32.HI R12, RZ, 0x1f, R15 ;  /* 0x0000001fff0c7819 */ /* 0x000fe2000001140f */
[----:B------:R-:W-:Y:S01]  /*2560*/  IMAD.IADD R55, R13, 0x1, R55 ;  /* 0x000000010d377824 */ /* 0x000fe200078e0237 */
[----:B------:R-:W-:Y:S01]  /*2570*/  SEL R13, R29, RZ, P1 ;  /* 0x000000ff1d0d7207 */ /* 0x000fe20000800000 */
[-C--:B-1----:R-:W-:Y:S01]  /*2580*/  IMAD R0, R32, R8.reuse, RZ ;  /* 0x0000000820007224 */ /* 0x082fe200078e02ff */
[-C--:B------:R-:W-:Y:S01]  /*2590*/  LEA.HI R89, R12, R15.reuse, RZ, 0x4 ;  /* 0x0000000f0c597211 */ /* 0x080fe200078f20ff */
[----:B------:R-:W-:Y:S01]  /*25a0*/  IMAD.IADD R11, R22, 0x1, R11 ;  /* 0x00000001160b7824 */ /* 0x000fe200078e020b */
[----:B------:R-:W-:Y:S01]  /*25b0*/  LEA.HI R12, R12, R15, RZ, 0x6 ;  /* 0x0000000f0c0c7211 */ /* 0x000fe200078f30ff */
[----:B------:R-:W-:Y:S01]  /*25c0*/  IMAD R21, R200, R9, R0 ;  /* 0x00000009c8157224 */ /* 0x000fe200078e0200 */
[----:B-----5:R-:W-:Y:S01]  /*25d0*/  SHF.R.S32.HI R15, RZ, 0x1f, R24 ;  /* 0x0000001fff0f7819 */ /* 0x020fe20000011418 */
[----:B------:R-:W-:Y:S01]  /*25e0*/  IMAD.IADD R13, R102, 0x1, R13 ;  /* 0x00000001660d7824 */ /* 0x000fe200078e020d */
[----:B------:R-:W-:Y:S01]  /*25f0*/  SHF.R.S32.HI R0, RZ, 0x1f, R11 ;  /* 0x0000001fff007819 */ /* 0x000fe2000001140b */
[----:B------:R-:W-:Y:S01]  /*2600*/  IMAD.WIDE.U32 R52, R200, R8, R22 ;  /* 0x00000008c8347225 */ /* 0x000fe200078e0016 */
[----:B------:R-:W-:-:S02]  /*2610*/  LOP3.LUT R14, R212, 0x30, R89, 0xf8, !PT ;  /* 0x00000030d40e7812 */ /* 0x000fc400078ef859 */
[----:B------:R-:W-:Y:S01]  /*2620*/  SHF.R.S32.HI R10, RZ, 0x1f, R13 ;  /* 0x0000001fff0a7819 */ /* 0x000fe2000001140d */
[----:B------:R-:W-:Y:S01]  /*2630*/  IMAD.WIDE.U32 R30, R200, R8, R204 ;  /* 0x00000008c81e7225 */ /* 0x000fe200078e00cc */
[CC--:B------:R-:W-:Y:S02]  /*2640*/  LEA.HI R91, R0.reuse, R11.reuse, RZ, 0x4 ;  /* 0x0000000b005b7211 */ /* 0x0c0fe400078f20ff */
[----:B------:R-:W-:Y:S01]  /*2650*/  LEA.HI R0, R0, R11, RZ, 0x6 ;  /* 0x0000000b00007211 */ /* 0x000fe200078f30ff */
[----:B------:R-:W-:Y:S01]  /*2660*/  IMAD.IADD R53, R53, 0x1, R21 ;  /* 0x0000000135357824 */ /* 0x000fe200078e0215 */
[CC--:B------:R-:W-:Y:S01]  /*2670*/  LEA.HI R90, R10.reuse, R13.reuse, RZ, 0x4 ;  /* 0x0000000d0a5a7211 */ /* 0x0c0fe200078f20ff */
[----:B------:R-:W-:Y:S01]  /*2680*/  IMAD.IADD R31, R21, 0x1, R31 ;  /* 0x00000001151f7824 */ /* 0x000fe200078e021f */
[----:B------:R-:W-:Y:S01]  /*2690*/  LEA.HI R13, R10, R13, RZ, 0x6 ;  /* 0x0000000d0a0d7211 */ /* 0x000fe200078f30ff */
[----:B------:R-:W-:Y:S01]  /*26a0*/  IMAD.SHL.U32 R10, R0, 0x80, RZ ;  /* 0x00000080000a7824 */ /* 0x000fe200078e00ff */
[----:B------:R-:W-:Y:S01]  /*26b0*/  LOP3.LUT R0, R212, 0x30, R91, 0xf8, !PT ;  /* 0x00000030d4007812 */ /* 0x000fe200078ef85b */
[----:B------:R-:W-:Y:S01]  /*26c0*/  IMAD.X R21, R32, 0x1, R35, P2 ;  /* 0x0000000120157824 */ /* 0x000fe200010e0623 */
[----:B------:R-:W-:Y:S01]  /*26d0*/  ISETP.GE.AND P2, PT, R78, UR4, PT ;  /* 0x000000044e007c0c */ /* 0x000fe2000bf46270 */
[----:B------:R-:W-:Y:S01]  /*26e0*/  IMAD.SHL.U32 R13, R13, 0x80, RZ ;  /* 0x000000800d0d7824 */ /* 0x000fe200078e00ff */
[----:B------:R-:W-:Y:S01]  /*26f0*/  LOP3.LUT R87, R10, 0xffffe000, RZ, 0xc0, !PT ;  /* 0xffffe0000a577812 */ /* 0x000fe200078ec0ff */
[----:B------:R-:W-:Y:S01]  /*2700*/  IMAD.SHL.U32 R11, R12, 0x80, RZ ;  /* 0x000000800c0b7824 */ /* 0x000fe200078e00ff */
[----:B------:R-:W-:Y:S01]  /*2710*/  LOP3.LUT R0, R0, R213, RZ, 0x3c, !PT ;  /* 0x000000d500007212 */ /* 0x000fe200078e3cff */
[----:B------:R-:W-:Y:S01]  /*2720*/  IMAD.WIDE.U32 R56, R24, R6, R56 ;  /* 0x0000000618387225 */ /* 0x000fe200078e0038 */
[----:B------:R-:W-:-:S02]  /*2730*/  LOP3.LUT R12, R212, 0x30, R90, 0xf8, !PT ;  /* 0x00000030d40c7812 */ /* 0x000fc400078ef85a */
[----:B------:R-:W-:Y:S01]  /*2740*/  IADD3 R87, R0, R87, R214 ;  /* 0x0000005700577210 */ /* 0x000fe20007ffe0d6 */
[----:B------:R-:W-:Y:S01]  /*2750*/  IMAD R0, R15, R6, RZ ;  /* 0x000000060f007224 */ /* 0x000fe200078e02ff */
[----:B------:R-:W-:Y:S01]  /*2760*/  LOP3.LUT R13, R13, 0xffffe000, RZ, 0xc0, !PT ;  /* 0xffffe0000d0d7812 */ /* 0x000fe200078ec0ff */
[----:B------:R-:W-:Y:S01]  /*2770*/  IMAD R15, R15, R8, RZ ;  /* 0x000000080f0f7224 */ /* 0x000fe200078e02ff */
[----:B------:R-:W-:Y:S01]  /*2780*/  LOP3.LUT R12, R12, R213, RZ, 0x3c, !PT ;  /* 0x000000d50c0c7212 */ /* 0x000fe200078e3cff */
[C---:B------:R-:W-:Y:S01]  /*2790*/  IMAD R5, R24.reuse, R7, R0 ;  /* 0x0000000718057224 */ /* 0x040fe200078e0200 */
[----:B------:R-:W-:Y:S01]  /*27a0*/  SEL R0, RZ, 0x20, P2 ;  /* 0x00000020ff007807 */ /* 0x000fe20001000000 */
[C---:B------:R-:W-:Y:S01]  /*27b0*/  IMAD.WIDE.U32 R54, R24.reuse, R6, R54 ;  /* 0x0000000618367225 */ /* 0x040fe200078e0036 */
[----:B------:R-:W-:Y:S02]  /*27c0*/  LOP3.LUT R11, R11, 0xffffe000, RZ, 0xc0, !PT ;  /* 0xffffe0000b0b7812 */ /* 0x000fe400078ec0ff */
[----:B------:R-:W-:Y:S01]  /*27d0*/  LOP3.LUT R0, R3, R0, RZ, 0xfc, !PT ;  /* 0x0000000003007212 */ /* 0x000fe200078efcff */
[----:B------:R-:W-:Y:S01]  /*27e0*/  IMAD R15, R24, R9, R15 ;  /* 0x00000009180f7224 */ /* 0x000fe200078e020f */
[----:B------:R-:W-:Y:S01]  /*27f0*/  LOP3.LUT R14, R14, R213, RZ, 0x3c, !PT ;  /* 0x000000d50e0e7212 */ /* 0x000fe200078e3cff */
[----:B------:R-:W-:Y:S01]  /*2800*/  IMAD.WIDE.U32 R52, R24, R8, R52 ;  /* 0x0000000818347225 */ /* 0x000fe200078e0034 */
[----:B------:R-:W-:-:S02]  /*2810*/  LOP3.LUT R71, R91, 0xfffffff0, RZ, 0xc0, !PT ;  /* 0xfffffff05b477812 */ /* 0x000fc400078ec0ff */
[----:B------:R-:W-:Y:S01]  /*2820*/  LOP3.LUT R70, R90, 0xfffffff0, RZ, 0xc0, !PT ;  /* 0xfffffff05a467812 */ /* 0x000fe200078ec0ff */
[----:B------:R-:W-:Y:S01]  /*2830*/  IMAD.WIDE.U32 R30, R24, R8, R30 ;  /* 0x00000008181e7225 */ /* 0x000fe200078e001e */
[----:B------:R-:W-:Y:S02]  /*2840*/  LOP3.LUT R69, R89, 0xfffffff0, RZ, 0xc0, !PT ;  /* 0xfffffff059457812 */ /* 0x000fe400078ec0ff */
[----:B------:R-:W-:Y:S01]  /*2850*/  LOP3.LUT R64, R3, 0x1, RZ, 0xc0, !PT ;  /* 0x0000000103407812 */ /* 0x000fe200078ec0ff */
[----:B------:R-:W-:Y:S01]  /*2860*/  IMAD.SHL.U32 R81, R6, 0x80, RZ ;  /* 0x0000008006517824 */ /* 0x000fe200078e00ff */
[----:B------:R-:W-:Y:S01]  /*2870*/  LOP3.LUT R63, R0, 0x2, RZ, 0xc0, !PT ;  /* 0x00000002003f7812 */ /* 0x000fe200078ec0ff */
[----:B------:R-:W-:Y:S01]  /*2880*/  IMAD.SHL.U32 R79, R8, 0x80, RZ ;  /* 0x00000080084f7824 */ /* 0x000fe200078e00ff */
[C---:B------:R-:W-:Y:S01]  /*2890*/  LOP3.LUT R62, R0.reuse, 0x4, RZ, 0xc0, !PT ;  /* 0x00000004003e7812 */ /* 0x040fe200078ec0ff */
[----:B------:R-:W-:Y:S01]  /*28a0*/  IMAD.IADD R75, R57, 0x1, R5 ;  /* 0x00000001394b7824 */ /* 0x000fe200078e0205 */
[C---:B------:R-:W-:Y:S01]  /*28b0*/  LOP3.LUT R29, R0.reuse, 0x8, RZ, 0xc0, !PT ;  /* 0x00000008001d7812 */ /* 0x040fe200078ec0ff */
[----:B------:R-:W-:Y:S01]  /*28c0*/  IMAD.IADD R74, R5, 0x1, R55 ;  /* 0x00000001054a7824 */ /* 0x000fe200078e0237 */
[----:B------:R-:W-:Y:S01]  /*28d0*/  LOP3.LUT R3, R0, 0x10, RZ, 0xc0, !PT ;  /* 0x0000001000037812 */ /* 0x000fe200078ec0ff */
[----:B------:R-:W-:Y:S01]  /*28e0*/  IMAD.IADD R73, R53, 0x1, R15 ;  /* 0x0000000135497824 */ /* 0x000fe200078e020f */
[--C-:B------:R-:W-:Y:S01]  /*28f0*/  IADD3 R86, R12, R13, R214.reuse ;  /* 0x0000000d0c567210 */ /* 0x100fe20007ffe0d6 */
[----:B------:R-:W-:Y:S01]  /*2900*/  IMAD.IADD R72, R15, 0x1, R31 ;  /* 0x000000010f487824 */ /* 0x000fe200078e021f */
[----:B------:R-:W-:Y:S01]  /*2910*/  IADD3 R85, R14, R11, R214 ;  /* 0x0000000b0e557210 */ /* 0x000fe20007ffe0d6 */
[----:B------:R-:W-:Y:S01]  /*2920*/  IMAD.IADD R65, R59, 0x1, R65 ;  /* 0x000000013b417824 */ /* 0x000fe200078e0241 */
[----:B------:R-:W-:-:S02]  /*2930*/  SHF.L.U64.HI R80, R8, 0x7, R9 ;  /* 0x0000000708507819 */ /* 0x000fc40000010209 */
[----:B------:R-:W-:Y:S02]  /*2940*/  SHF.R.S32.HI R68, RZ, 0x1f, R71 ;  /* 0x0000001fff447819 */ /* 0x000fe40000011447 */
[----:B------:R-:W-:Y:S02]  /*2950*/  SHF.R.S32.HI R67, RZ, 0x1f, R70 ;  /* 0x0000001fff437819 */ /* 0x000fe40000011446 */
[----:B------:R-:W-:Y:S02]  /*2960*/  SHF.R.S32.HI R66, RZ, 0x1f, R69 ;  /* 0x0000001fff427819 */ /* 0x000fe40000011445 */
[----:B------:R-:W-:Y:S01]  /*2970*/  LOP3.LUT R0, R0, 0x20, RZ, 0xc0, !PT ;  /* 0x0000002000007812 */ /* 0x000fe200078ec0ff */
[----:B------:R-:W-:Y:S06]  /*2980*/  @!P6 BAR.SYNC.DEFER_BLOCKING 0x9, 0x100 ;  /* 0x024400000000eb1d */ /* 0x000fec0000010000 */
.L_x_1533:
[----:B0-----:R-:W0:Y:S01]  /*2990*/  LDC.64 R96, c[0x0][0x2e8] ;  /* 0x0000ba00ff607b82 */ /* 0x001e220000000a00 */
[----:B------:R-:W-:Y:S01]  /*29a0*/  VIADD R25, R25, 0xffffffff ;  /* 0xffffffff19197836 */ /* 0x000fe20000000000 */
[----:B------:R-:W-:Y:S01]  /*29b0*/  LOP3.LUT P4, RZ, R223, 0x2, RZ, 0xc0, !PT ;  /* 0x00000002dfff7812 */ /* 0x000fe2000788c0ff */
[----:B------:R-:W-:Y:S01]  /*29c0*/  IMAD R5, R17, 0x6000, R222 ;  /* 0x0000600011057824 */ /* 0x000fe200078e02de */
[----:B------:R-:W-:Y:S05]  /*29d0*/  YIELD ;  /* 0x0000000000007946 */ /* 0x000fea0003800000 */
[----:B-1----:R-:W1:Y:S01]  /*29e0*/  LDC R109, c[0x0][0x3f4] ;  /* 0x0000fd00ff6d7b82 */ /* 0x002e620000000800 */
[----:B------:R-:W-:Y:S01]  /*29f0*/  SHF.R.S32.HI R10, RZ, 0x1f, R25 ;  /* 0x0000001fff0a7819 */ /* 0x000fe20000011419 */
[-C--:B------:R-:W-:Y:S01]  /*2a00*/  IMAD R4, R84, R25.reuse, RZ ;  /* 0x0000001954047224 */ /* 0x080fe200078e02ff */
[----:B------:R-:W-:Y:S01]  /*2a10*/  BSSY B0, `(.L_x_1478) ;  /* 0x000065f000007945 */ /* 0x000fe20003800000 */
[----:B------:R-:W-:-:S04]  /*2a20*/  IMAD.WIDE.U32 R48, R83, R25, RZ ;  /* 0x0000001953307225 */ /* 0x000fc800078e00ff */
[----:B------:R-:W-:Y:S02]  /*2a30*/  IMAD R7, R10, R83, R4 ;  /* 0x000000530a077224 */ /* 0x000fe400078e0204 */
[----:B------:R-:W-:Y:S02]  /*2a40*/  VIADD R105, R5, 0x20 ;  /* 0x0000002005697836 */ /* 0x000fe40000000000 */
[----:B------:R-:W-:Y:S02]  /*2a50*/  IMAD.IADD R99, R49, 0x1, R7 ;  /* 0x0000000131637824 */ /* 0x000fe400078e0207 */
[----:B------:R-:W-:Y:S01]  /*2a60*/  @P4 VIADD R105, R5, 0xffffffe0 ;  /* 0xffffffe005694836 */ /* 0x000fe20000000000 */
[----:B0-----:R-:W-:Y:S01]  /*2a70*/  IADD3 R8, P2, P3, R48, R96, R100 ;  /* 0x0000006030087210 */ /* 0x001fe20007b5e064 */
[C---:B------:R-:W-:Y:S02]  /*2a80*/  IMAD.IADD R106, R16.reuse, 0x1, R5 ;  /* 0x00000001106a7824 */ /* 0x040fe400078e0205 */
[----:B------:R-:W-:Y:S01]  /*2a90*/  IMAD.IADD R105, R16, 0x1, R105 ;  /* 0x0000000110697824 */ /* 0x000fe200078e0269 */
[----:B------:R-:W-:-:S02]  /*2aa0*/  IADD3.X R9, R99, R97, R95, P2, P3 ;  /* 0x0000006163097210 */ /* 0x000fc400017e645f */
[----:B------:R-:W-:Y:S02]  /*2ab0*/  ISETP.GT.AND P2, PT, R25, R26, PT ;  /* 0x0000001a1900720c */ /* 0x000fe40003f44270 */
[----:B-1----:R-:W-:-:S13]  /*2ac0*/  ISETP.GE.AND P3, PT, R109, 0x1, PT ;  /* 0x000000016d00780c */ /* 0x002fda0003f66270 */
[----:B------:R-:W-:Y:S05]  /*2ad0*/  @!P3 BRA `(.L_x_1479) ;  /* 0x0000006000c8b947 */ /* 0x000fea0003800000 */
[----:B------:R-:W-:Y:S01]  /*2ae0*/  ULDC.U8 UR4, c[0x0][0x410] ;  /* 0x0001040000047ab9 */ /* 0x000fe20000000000 */
[-C--:B------:R-:W-:Y:S01]  /*2af0*/  IMAD R4, R80, R25.reuse, RZ ;  /* 0x0000001950047224 */ /* 0x080fe200078e02ff */
[----:B------:R-:W-:Y:S01]  /*2b00*/  ISETP.NE.AND P3, PT, RZ, UR4, PT ;  /* 0x00000004ff007c0c */ /* 0x000fe2000bf65270 */
[----:B------:R-:W-:Y:S02]  /*2b10*/  IMAD R6, R82, R25, RZ ;  /* 0x0000001952067224 */ /* 0x000fe400078e02ff */
[----:B------:R-:W-:Y:S02]  /*2b20*/  IMAD R107, R25, -0x80, R2 ;  /* 0xffffff80196b7824 */ /* 0x000fe400078e0202 */
[C---:B------:R-:W-:Y:S02]  /*2b30*/  IMAD R5, R10.reuse, R79, R4 ;  /* 0x0000004f0a057224 */ /* 0x040fe400078e0204 */
[----:B------:R-:W-:Y:S01]  /*2b40*/  IMAD R7, R10, R81, R6 ;  /* 0x000000510a077224 */ /* 0x000fe200078e0206 */
[----:B------:R-:W-:Y:S01]  /*2b50*/  VIMNMX R107, R107, 0x80, PT ;  /* 0x000000806b6b7848 */ /* 0x000fe20003fe0100 */
[----:B------:R-:W-:-:S04]  /*2b60*/  IMAD.WIDE.U32 R46, R79, R25, RZ ;  /* 0x000000194f2e7225 */ /* 0x000fc800078e00ff */
        /* <DEDUP_REMOVED lines=55> */
.L_x_1482:
[----:B------:R-:W-:Y:S05]  /*2ee0*/  BSYNC B1 ;  /* 0x0000000000017941 */ /* 0x000fea0003800000 */
.L_x_1481:
[----:B------:R-:W-:Y:S01]  /*2ef0*/  UISETP.NE.AND UP0, UPT, UR42, 0x3, UPT ;  /* 0x000000032a00788c */ /* 0x000fe2000bf05270 */
[----:B0----5:R-:W-:Y:S02]  /*2f00*/  IMAD.MOV.U32 R44, RZ, RZ, R10 ;  /* 0x000000ffff2c7224 */ /* 0x021fe400078e000a */
[----:B------:R-:W-:Y:S02]  /*2f10*/  IMAD.MOV.U32 R46, RZ, RZ, R14 ;  /* 0x000000ffff2e7224 */ /* 0x000fe400078e000e */
[----:B------:R-:W-:Y:S01]  /*2f20*/  IMAD.MOV.U32 R98, RZ, RZ, R34 ;  /* 0x000000ffff627224 */ /* 0x000fe200078e0022 */
[----:B------:R-:W-:Y:S01]  /*2f30*/  PLOP3.LUT P3, PT, PT, PT, UP0, 0x80, 0x0 ;  /* 0x000000000000781c */ /* 0x000fe20003f6f008 */
        /* <DEDUP_REMOVED lines=11> */
.L_x_1483:
[----:B------:R-:W-:Y:S01]  /*2ff0*/  IMAD R103, R17, 0x8, R16 ;  /* 0x0000000811677824 */ /* 0x000fe200078e0210 */
[----:B------:R-:W-:Y:S01]  /*3000*/  SHF.L.U32 R108, R206, 0x1f, RZ ;  /* 0x0000001fce6c7819 */ /* 0x000fe200000006ff */
[----:B------:R-:W-:Y:S03]  /*3010*/  BSSY B1, `(.L_x_1484) ;  /* 0x0000003000017945 */ /* 0x000fe60003800000 */
[----:B------:R-:W0:Y:S02]  /*3020*/  SYNCS.PHASECHK.TRANS64.TRYWAIT P5, [R103+URZ+0x2a890], R108 ;  /* 0x02a8906c670075a7 */ /* 0x000e2400080a017f */
[----:B0-----:R-:W-:Y:S05]  /*3030*/  @!P5 BRA `(.L_x_1485) ;  /* 0x000002740098d947 */ /* 0x001fea0003800000 */
.L_x_1837:
[----:B------:R-:W-:Y:S05]  /*3040*/  BSYNC B1 ;  /* 0x0000000000017941 */ /* 0x000fea0003800000 */
.L_x_1484:
[----:B------:R-:W-:Y:S05]  /*3050*/  @P4 BRA `(.L_x_1486) ;  /* 0x0000005c00e84947 */ /* 0x000fea0003800000 */
[----:B------:R-:W-:Y:S01]  /*3060*/  ISETP.NE.AND P4, PT, R64, RZ, PT ;  /* 0x000000ff4000720c */ /* 0x000fe20003f85270 */
[----:B------:R-:W-:-:S12]  /*3070*/  BSSY B1, `(.L_x_1487) ;  /* 0x000006f000017945 */ /* 0x000fd80003800000 */
[----:B------:R-:W-:Y:S05]  /*3080*/  @!P4 BRA `(.L_x_1488) ;  /* 0x0000000400b4c947 */ /* 0x000fea0003800000 */
[----:B------:R1:W2:Y:S01]  /*3090*/  LDS.128 R4, [R106+0x1e400] ;  /* 0x01e400006a047984 */ /* 0x0002a20000000c00 */
[----:B------:R-:W-:Y:S01]  /*30a0*/  ISETP.GE.AND P4, PT, R204, R109, PT ;  /* 0x0000006dcc00720c */ /* 0x000fe20003f86270 */
[----:B------:R-:W-:-:S12]  /*30b0*/  BSSY B2, `(.L_x_1489) ;  /* 0x0000069000027945 */ /* 0x000fd80003800000 */
[----:B-1----:R-:W-:Y:S05]  /*30c0*/  @P4 BRA `(.L_x_1490) ;  /* 0x00000004009c4947 */ /* 0x002fea0003800000 */
[----:B------:R-:W-:Y:S02]  /*30d0*/  SHF.R.U32.HI R50, RZ, 0x8, R97 ;  /* 0x00000008ff327819 */ /* 0x000fe40000011661 */
[----:B------:R-:W-:Y:S02]  /*30e0*/  SHF.R.U32.HI R116, RZ, 0x8, R51 ;  /* 0x00000008ff747819 */ /* 0x000fe40000011633 */
[----:B------:R-:W-:Y:S02]  /*30f0*/  SHF.R.U32.HI R115, RZ, 0x10, R97 ;  /* 0x00000010ff737819 */ /* 0x000fe40000011661 */
[----:B------:R-:W-:Y:S01]  /*3100*/  LOP3.LUT R114, R97, 0xff0000ff, RZ, 0xc0, !PT ;  /* 0xff0000ff61727812 */ /* 0x000fe200078ec0ff */
[----:B------:R-:W-:Y:S01]  /*3110*/  IMAD.SHL.U32 R97, R50, 0x100, RZ ;  /* 0x0000010032617824 */ /* 0x000fe200078e00ff */
[----:B------:R-:W-:Y:S01]  /*3120*/  SHF.R.U32.HI R117, RZ, 0x10, R51 ;  /* 0x00000010ff757819 */ /* 0x000fe20000011633 */
[----:B--2---:R-:W-:Y:S01]  /*3130*/  IMAD.MOV.U32 R50, RZ, RZ, R4 ;  /* 0x000000ffff327224 */ /* 0x004fe200078e0004 */
[----:B------:R-:W-:Y:S01]  /*3140*/  LOP3.LUT R96, R51, 0xff0000ff, RZ, 0xc0, !PT ;  /* 0xff0000ff33607812 */ /* 0x000fe200078ec0ff */
[----:B------:R-:W-:Y:S01]  /*3150*/  IMAD.SHL.U32 R51, R116, 0x100, RZ ;  /* 0x0000010074337824 */ /* 0x000fe200078e00ff */
[----:B------:R-:W-:Y:S01]  /*3160*/  LOP3.LUT R116, R114, 0xff00, R97, 0xf8, !PT ;  /* 0x0000ff0072747812 */ /* 0x000fe200078ef861 */
[----:B------:R-:W-:Y:S01]  /*3170*/  IMAD.U32 R97, R115, 0x10000, RZ ;  /* 0x0001000073617824 */ /* 0x000fe200078e00ff */
[----:B------:R-:W-:-:S02]  /*3180*/  F2FP.F16.E4M3.UNPACK_B R4, R5 ;  /* 0x00000005ff04723e */ /* 0x000fc400020006ff */
[----:B------:R-:W-:Y:S01]  /*3190*/  LOP3.LUT R96, R96, 0xff00, R51, 0xf8, !PT ;  /* 0x0000ff0060607812 */ /* 0x000fe200078ef833 */
[----:B------:R-:W-:Y:S01]  /*31a0*/  IMAD.U32 R51, R117, 0x10000, RZ ;  /* 0x0001000075337824 */ /* 0x000fe200078e00ff */
[----:B------:R-:W-:Y:S02]  /*31b0*/  F2FP.F16.E4M3.UNPACK_B R114, R123.H1 ;  /* 0x0000007bff72723e */ /* 0x000fe400030006ff */
[----:B------:R-:W-:Y:S02]  /*31c0*/  F2FP.F16.E4M3.UNPACK_B R5, R5.H1 ;  /* 0x00000005ff05723e */ /* 0x000fe400030006ff */
[----:B------:R-:W-:Y:S01]  /*31d0*/  LOP3.LUT R118, R116, 0xff0000, R97, 0xf8, !PT ;  /* 0x00ff000074767812 */ /* 0x000fe200078ef861 */
[--C-:B------:R-:W-:Y:S01]  /*31e0*/  HADD2.F32 R117, -RZ, R114.reuse.H1_H1 ;  /* 0x30000072ff757230 */ /* 0x100fe20000004100 */
[----:B------:R-:W-:Y:S01]  /*31f0*/  F2FP.F16.E4M3.UNPACK_B R97, R121.H1 ;  /* 0x00000079ff61723e */ /* 0x000fe200030006ff */
[----:B------:R-:W-:Y:S01]  /*3200*/  HADD2.F32 R116, -RZ, R114.H0_H0 ;  /* 0x20000072ff747230 */ /* 0x000fe20000004100 */
[----:B------:R-:W-:Y:S01]  /*3210*/  LOP3.LUT R115, R96, 0xff0000, R51, 0xf8, !PT ;  /* 0x00ff000060737812 */ /* 0x000fe200078ef833 */
[----:B------:R-:W-:-:S02]  /*3220*/  HADD2.F32 R96, -RZ, R5.H1_H1 ;  /* 0x30000005ff607230 */ /* 0x000fc40000004100 */
[--C-:B------:R-:W-:Y:S02]  /*3230*/  HADD2.F32 R51, -RZ, R4.reuse.H1_H1 ;  /* 0x30000004ff337230 */ /* 0x100fe40000004100 */
[----:B------:R-:W-:Y:S02]  /*3240*/  HADD2.F32 R114, -RZ, R97.H0_H0 ;  /* 0x20000061ff727230 */ /* 0x000fe40000004100 */
[----:B------:R-:W-:Y:S01]  /*3250*/  FMUL.FTZ R122, R96, R117 ;  /* 0x00000075607a7220 */ /* 0x000fe20000410000 */
[----:B------:R-:W-:Y:S02]  /*3260*/  HADD2.F32 R4, -RZ, R4.H0_H0 ;  /* 0x20000004ff047230 */ /* 0x000fe40000004100 */
[----:B------:R-:W-:Y:S01]  /*3270*/  FMUL.FTZ R119, R51, R116 ;  /* 0x0000007433777220 */ /* 0x000fe20000410000 */
[----:B------:R-:W-:Y:S02]  /*3280*/  HADD2.F32 R5, -RZ, R5.H0_H0 ;  /* 0x20000005ff057230 */ /* 0x000fe40000004100 */
[----:B------:R-:W-:-:S02]  /*3290*/  HADD2.F32 R97, -RZ, R97.H1_H1 ;  /* 0x30000061ff617230 */ /* 0x000fc40000004100 */
[C---:B------:R-:W-:Y:S01]  /*32a0*/  FMUL.FTZ R120, R4.reuse, R116 ;  /* 0x0000007404787220 */ /* 0x040fe20000410000 */
[----:B------:R-:W-:Y:S01]  /*32b0*/  F2FP.F16.E4M3.UNPACK_B R116, R123 ;  /* 0x0000007bff74723e */ /* 0x000fe200020006ff */
[C---:B------:R-:W-:Y:S01]  /*32c0*/  FMUL.FTZ R117, R5.reuse, R117 ;  /* 0x0000007505757220 */ /* 0x040fe20000410000 */
[----:B------:R-:W-:Y:S01]  /*32d0*/  FFMA.FTZ R4, R4, R114, -R119 ;  /* 0x0000007204047223 */ /* 0x000fe20000010877 */
[-C--:B------:R-:W-:Y:S01]  /*32e0*/  FFMA.FTZ R124, R5, R97.reuse, -R122 ;  /* 0x00000061057c7223 */ /* 0x080fe2000001087a */
[-C--:B------:R-:W-:Y:S01]  /*32f0*/  F2FP.F16.E4M3.UNPACK_B R5, R50.reuse.H1 ;  /* 0x00000032ff05723e */ /* 0x080fe200030006ff */
[----:B------:R-:W-:Y:S01]  /*3300*/  FFMA.FTZ R125, R96, R97, R117 ;  /* 0x00000061607d7223 */ /* 0x000fe20000010075 */
[----:B------:R-:W-:Y:S01]  /*3310*/  F2FP.F16.E4M3.UNPACK_B R50, R50 ;  /* 0x00000032ff32723e */ /* 0x000fe200020006ff */
[----:B------:R-:W-:Y:S01]  /*3320*/  FFMA.FTZ R123, R51, R114, R120 ;  /* 0x00000072337b7223 */ /* 0x000fe20000010078 */
[----:B------:R-:W-:Y:S01]  /*3330*/  F2FP.F16.E4M3.UNPACK_B R97, R121 ;  /* 0x00000079ff61723e */ /* 0x000fe200020006ff */
[----:B------:R-:W-:Y:S01]  /*3340*/  HADD2.F32 R117, -RZ, R116.H1_H1 ;  /* 0x30000074ff757230 */ /* 0x000fe20000004100 */
[----:B------:R-:W-:Y:S01]  /*3350*/  F2FP.SATFINITE.E4M3.F32.PACK_AB_MERGE_C R127, R125, R124, RZ ;  /* 0x0000007c7d7f723e */ /* 0x000fe200048070ff */
[----:B------:R-:W-:-:S02]  /*3360*/  HADD2.F32 R51, -RZ, R5.H0_H0 ;  /* 0x20000005ff337230 */ /* 0x000fc40000004100 */
[----:B------:R-:W-:Y:S02]  /*3370*/  HADD2.F32 R96, -RZ, R5.H1_H1 ;  /* 0x30000005ff607230 */ /* 0x000fe40000004100 */
[----:B------:R-:W-:Y:S02]  /*3380*/  HADD2.F32 R116, -RZ, R116.H0_H0 ;  /* 0x20000074ff747230 */ /* 0x000fe40000004100 */
[-C--:B------:R-:W-:Y:S01]  /*3390*/  FMUL.FTZ R119, R51, R117.reuse ;  /* 0x0000007533777220 */ /* 0x080fe20000410000 */
[--C-:B------:R-:W-:Y:S02]  /*33a0*/  HADD2.F32 R5, -RZ, R50.reuse.H0_H0 ;  /* 0x20000032ff057230 */ /* 0x100fe40000004100 */
[----:B------:R-:W-:Y:S01]  /*33b0*/  FMUL.FTZ R122, R96, R117 ;  /* 0x00000075607a7220 */ /* 0x000fe20000410000 */
[----:B------:R-:W-:Y:S02]  /*33c0*/  HADD2.F32 R114, -RZ, R97.H1_H1 ;  /* 0x30000061ff727230 */ /* 0x000fe40000004100 */
[----:B------:R-:W-:-:S02]  /*33d0*/  HADD2.F32 R50, -RZ, R50.H1_H1 ;  /* 0x30000032ff327230 */ /* 0x000fc40000004100 */
[----:B------:R-:W-:Y:S01]  /*33e0*/  FMUL.FTZ R117, R5, R116 ;  /* 0x0000007405757220 */ /* 0x000fe20000410000 */
[----:B------:R-:W-:Y:S02]  /*33f0*/  HADD2.F32 R97, -RZ, R97.H0_H0 ;  /* 0x20000061ff617230 */ /* 0x000fe40000004100 */
[-C--:B------:R-:W-:Y:S01]  /*3400*/  FFMA.FTZ R122, R51, R114.reuse, -R122 ;  /* 0x00000072337a7223 */ /* 0x080fe2000001087a */
[----:B------:R-:W-:Y:S01]  /*3410*/  FFMA.FTZ R119, R96, R114, R119 ;  /* 0x0000007260777223 */ /* 0x000fe20000010077 */
[C---:B------:R-:W-:Y:S01]  /*3420*/  FMUL.FTZ R120, R50.reuse, R116 ;  /* 0x0000007432787220 */ /* 0x040fe20000410000 */
[----:B------:R-:W-:Y:S01]  /*3430*/  F2FP.F16.E4M3.UNPACK_B R116, R118.H1 ;  /* 0x00000076ff74723e */ /* 0x000fe200030006ff */
[----:B------:R-:W-:Y:S01]  /*3440*/  FFMA.FTZ R121, R50, R97, R117 ;  /* 0x0000006132797223 */ /* 0x000fe20000010075 */
[----:B------:R-:W-:Y:S01]  /*3450*/  F2FP.F16.E4M3.UNPACK_B R50, R7.H1 ;  /* 0x00000007ff32723e */ /* 0x000fe200030006ff */
[----:B------:R-:W-:Y:S01]  /*3460*/  FFMA.FTZ R120, R5, R97, -R120 ;  /* 0x0000006105787223 */ /* 0x000fe20000010878 */
[----:B------:R-:W-:Y:S01]  /*3470*/  F2FP.SATFINITE.E4M3.F32.PACK_AB_MERGE_C R126, R119, R122, RZ ;  /* 0x0000007a777e723e */ /* 0x000fe200048070ff */
[----:B------:R-:W-:Y:S01]  /*3480*/  HADD2.F32 R119, -RZ, R116.H1_H1 ;  /* 0x30000074ff777230 */ /* 0x000fe20000004100 */
[-C--:B------:R-:W-:Y:S01]  /*3490*/  F2FP.F16.E4M3.UNPACK_B R97, R115.reuse.H1 ;  /* 0x00000073ff61723e */ /* 0x080fe200030006ff */
[--C-:B------:R-:W-:Y:S01]  /*34a0*/  HADD2.F32 R96, -RZ, R50.reuse.H1_H1 ;  /* 0x30000032ff607230 */ /* 0x100fe20000004100 */
[----:B------:R-:W-:Y:S01]  /*34b0*/  F2FP.F16.E4M3.UNPACK_B R5, R6.H1 ;  /* 0x00000006ff05723e */ /* 0x000fe200030006ff */
[----:B------:R-:W-:Y:S01]  /*34c0*/  HADD2.F32 R51, -RZ, R50.H0_H0 ;  /* 0x20000032ff337230 */ /* 0x000fe20000004100 */
        /* <DEDUP_REMOVED lines=39> */
.L_x_1490:
[----:B------:R-:W-:Y:S05]  /*3740*/  BSYNC B2 ;  /* 0x0000000000027941 */ /* 0x000fea0003800000 */
.L_x_1489:
[----:B--2---:R1:W-:Y:S02]  /*3750*/  STG.E.128 desc[UR40][R8.64], R4 ;  /* 0x0000000408007986 */ /* 0x0043e4000c101d28 */
.L_x_1488:
[----:B------:R-:W-:Y:S05]  /*3760*/  BSYNC B1 ;  /* 0x0000000000017941 */ /* 0x000fea0003800000 */
.L_x_1487:
[----:B------:R-:W-:Y:S01]  /*3770*/  ISETP.NE.AND P4, PT, R63, RZ, PT ;  /* 0x000000ff3f00720c */ /* 0x000fe20003f85270 */
[----:B------:R-:W-:-:S12]  /*3780*/  BSSY B1, `(.L_x_1491) ;  /* 0x0000071000017945 */ /* 0x000fd80003800000 */
[----:B------:R-:W-:Y:S05]  /*3790*/  @!P4 BRA `(.L_x_1492) ;  /* 0x0000000400bcc947 */ /* 0x000fea0003800000 */
[----:B-1----:R1:W2:Y:S01]  /*37a0*/  LDS.128 R4, [R105+0x1e400] ;  /* 0x01e4000069047984 */ /* 0x0022a20000000c00 */
[----:B------:R-:W-:Y:S01]  /*37b0*/  ISETP.GE.AND P4, PT, R216, R109, PT ;  /* 0x0000006dd800720c */ /* 0x000fe20003f86270 */
[----:B------:R-:W-:-:S12]  /*37c0*/  BSSY B2, `(.L_x_1493) ;  /* 0x000006b000027945 */ /* 0x000fd80003800000 */
[----:B-1----:R-:W-:Y:S05]  /*37d0*/  @P4 BRA `(.L_x_1494) ;  /* 0x0000000400a44947 */ /* 0x002fea0003800000 */
[----:B------:R-:W-:Y:S01]  /*37e0*/  SHF.R.U32.HI R114, RZ, 0x8, R43 ;  /* 0x00000008ff727819 */ /* 0x000fe2000001162b */
[----:B--2---:R-:W-:Y:S01]  /*37f0*/  IMAD.MOV.U32 R48, RZ, RZ, R7 ;  /* 0x000000ffff307224 */ /* 0x004fe200078e0007 */
[--C-:B------:R-:W-:Y:S02]  /*3800*/  SHF.R.U32.HI R51, RZ, 0x8, R49.reuse ;  /* 0x00000008ff337819 */ /* 0x100fe40000011631 */
[----:B------:R-:W-:Y:S01]  /*3810*/  LOP3.LUT R50, R49, 0xff0000ff, RZ, 0xc0, !PT ;  /* 0xff0000ff31327812 */ /* 0x000fe200078ec0ff */
[----:B------:R-:W-:Y:S01]  /*3820*/  IMAD.SHL.U32 R7, R114, 0x100, RZ ;  /* 0x0000010072077824 */ /* 0x000fe200078e00ff */
[----:B------:R-:W-:Y:S01]  /*3830*/  SHF.R.U32.HI R96, RZ, 0x10, R49 ;  /* 0x00000010ff607819 */ /* 0x000fe20000011631 */
[----:B------:R-:W-:Y:S01]  /*3840*/  IMAD.SHL.U32 R49, R51, 0x100, RZ ;  /* 0x0000010033317824 */ /* 0x000fe200078e00ff */
[----:B------:R-:W-:Y:S02]  /*3850*/  LOP3.LUT R42, R43, 0xff0000ff, RZ, 0xc0, !PT ;  /* 0xff0000ff2b2a7812 */ /* 0x000fe400078ec0ff */
[----:B------:R-:W-:Y:S01]  /*3860*/  SHF.R.U32.HI R97, RZ, 0x10, R43 ;  /* 0x00000010ff617819 */ /* 0x000fe2000001162b */
[----:B------:R-:W-:Y:S01]  /*3870*/  IMAD.U32 R96, R96, 0x10000, RZ ;  /* 0x0001000060607824 */ /* 0x000fe200078e00ff */
[----:B------:R-:W-:Y:S01]  /*3880*/  LOP3.LUT R7, R42, 0xff00, R7, 0xf8, !PT ;  /* 0x0000ff002a077812 */ /* 0x000fe200078ef807 */
[----:B------:R-:W-:Y:S01]  /*3890*/  IMAD.MOV.U32 R43, RZ, RZ, R6 ;  /* 0x000000ffff2b7224 */ /* 0x000fe200078e0006 */
[----:B------:R-:W-:Y:S01]  /*38a0*/  LOP3.LUT R49, R50, 0xff00, R49, 0xf8, !PT ;  /* 0x0000ff0032317812 */ /* 0x000fe200078ef831 */
[----:B------:R-:W-:Y:S01]  /*38b0*/  IMAD.U32 R42, R97, 0x10000, RZ ;  /* 0x00010000612a7824 */ /* 0x000fe200078e00ff */
[----:B------:R-:W-:-:S02]  /*38c0*/  F2FP.F16.E4M3.UNPACK_B R50, R113.H1 ;  /* 0x00000071ff32723e */ /* 0x000fc400030006ff */
        /* <DEDUP_REMOVED lines=35> */
[-C--:B------:R-:W-:Y:S01]  /*3b00*/  FMUL.FTZ R49, R5, R113.reuse ;  /* 0x0000007105317220 */ /* 0x080fe20000410000 */
[----:B------:R-:W-:Y:S02]  /*3b10*/  HADD2.F32 R112, -RZ, R112.H0_H0 ;  /* 0x20000070ff707230 */ /* 0x000fe40000004100 */
[----:B------:R-:W-:Y:S01]  /*3b20*/  FMUL.FTZ R50, R4, R113 ;  /* 0x0000007104327220 */ /* 0x000fe20000410000 */
[-C--:B------:R-:W-:Y:S01]  /*3b30*/  FFMA.FTZ R97, R6, R42.reuse, -R97 ;  /* 0x0000002a06617223 */ /* 0x080fe20000010861 */
[----:B------:R-:W-:Y:S02]  /*3b40*/  FFMA.FTZ R96, R7, R42, R96 ;  /* 0x0000002a07607223 */ /* 0x000fe40000010060 */
        /* <DEDUP_REMOVED lines=50> */
.L_x_1494:
[----:B------:R-:W-:Y:S05]  /*3e70*/  BSYNC B2 ;  /* 0x0000000000027941 */ /* 0x000fea0003800000 */
.L_x_1493:
[----:B--2---:R2:W-:Y:S02]  /*3e80*/  STG.E.128 desc[UR40][R8.64+0x20], R4 ;  /* 0x0000200408007986 */ /* 0x0045e4000c101d28 */
.L_x_1492:
[----:B------:R-:W-:Y:S05]  /*3e90*/  BSYNC B1 ;  /* 0x0000000000017941 */ /* 0x000fea0003800000 */
.L_x_1491:
[----:B------:R-:W-:Y:S01]  /*3ea0*/  ISETP.NE.AND P4, PT, R62, RZ, PT ;  /* 0x000000ff3e00720c */ /* 0x000fe20003f85270 */
[----:B------:R-:W-:-:S12]  /*3eb0*/  BSSY B1, `(.L_x_1495) ;  /* 0x0000071000017945 */ /* 0x000fd80003800000 */
[----:B------:R-:W-:Y:S05]  /*3ec0*/  @!P4 BRA `(.L_x_1496) ;  /* 0x0000000400bcc947 */ /* 0x000fea0003800000 */
[----:B-12---:R1:W2:Y:S01]  /*3ed0*/  LDS.128 R4, [R106+0x20400] ;  /* 0x020400006a047984 */ /* 0x0062a20000000c00 */
[----:B------:R-:W-:Y:S01]  /*3ee0*/  ISETP.GE.AND P4, PT, R215, R109, PT ;  /* 0x0000006dd700720c */ /* 0x000fe20003f86270 */
[----:B------:R-:W-:-:S12]  /*3ef0*/  BSSY B2, `(.L_x_1497) ;  /* 0x000006b000027945 */ /* 0x000fd80003800000 */
[----:B-1----:R-:W-:Y:S05]  /*3f00*/  @P4 BRA `(.L_x_1498) ;  /* 0x0000000400a44947 */ /* 0x002fea0003800000 */
[----:B------:R-:W-:Y:S01]  /*3f10*/  SHF.R.U32.HI R38, RZ, 0x8, R41 ;  /* 0x00000008ff267819 */ /* 0x000fe20000011629 */
[----:B--2---:R-:W-:Y:S01]  /*3f20*/  IMAD.MOV.U32 R40, RZ, RZ, R7 ;  /* 0x000000ffff287224 */ /* 0x004fe200078e0007 */
[--C-:B------:R-:W-:Y:S02]  /*3f30*/  SHF.R.U32.HI R48, RZ, 0x8, R39.reuse ;  /* 0x00000008ff307819 */ /* 0x100fe40000011627 */
[----:B------:R-:W-:Y:S01]  /*3f40*/  SHF.R.U32.HI R50, RZ, 0x10, R39 ;  /* 0x00000010ff327819 */ /* 0x000fe20000011627 */
[----:B------:R-:W-:Y:S01]  /*3f50*/  IMAD.SHL.U32 R7, R38, 0x100, RZ ;  /* 0x0000010026077824 */ /* 0x000fe200078e00ff */
[----:B------:R-:W-:Y:S01]  /*3f60*/  LOP3.LUT R43, R39, 0xff0000ff, RZ, 0xc0, !PT ;  /* 0xff0000ff272b7812 */ /* 0x000fe200078ec0ff */
[----:B------:R-:W-:Y:S01]  /*3f70*/  IMAD.MOV.U32 R39, RZ, RZ, R6 ;  /* 0x000000ffff277224 */ /* 0x000fe200078e0006 */
[----:B------:R-:W-:Y:S01]  /*3f80*/  SHF.R.U32.HI R49, RZ, 0x10, R41 ;  /* 0x00000010ff317819 */ /* 0x000fe20000011629 */
[----:B------:R-:W-:Y:S01]  /*3f90*/  IMAD.SHL.U32 R6, R48, 0x100, RZ ;  /* 0x0000010030067824 */ /* 0x000fe200078e00ff */
[----:B------:R-:W-:-:S03]  /*3fa0*/  LOP3.LUT R42, R41, 0xff0000ff, RZ, 0xc0, !PT ;  /* 0xff0000ff292a7812 */ /* 0x000fc600078ec0ff */
[----:B------:R-:W-:Y:S01]  /*3fb0*/  IMAD.U32 R41, R49, 0x10000, RZ ;  /* 0x0001000031297824 */ /* 0x000fe200078e00ff */
[----:B------:R-:W-:Y:S01]  /*3fc0*/  LOP3.LUT R48, R42, 0xff00, R7, 0xf8, !PT ;  /* 0x0000ff002a307812 */ /* 0x000fe200078ef807 */
[----:B------:R-:W-:Y:S01]  /*3fd0*/  IMAD.U32 R7, R50, 0x10000, RZ ;  /* 0x0001000032077824 */ /* 0x000fe200078e00ff */
[----:B------:R-:W-:Y:S02]  /*3fe0*/  LOP3.LUT R38, R43, 0xff00, R6, 0xf8, !PT ;  /* 0x0000ff002b267812 */ /* 0x000fe400078ef806 */
        /* <DEDUP_REMOVED lines=91> */
.L_x_1498:
[----:B------:R-:W-:Y:S05]  /*45a0*/  BSYNC B2 ;  /* 0x0000000000027941 */ /* 0x000fea0003800000 */
.L_x_1497:
[----:B--2---:R3:W-:Y:S02]  /*45b0*/  STG.E.128 desc[UR40][R8.64+0x40], R4 ;  /* 0x0000400408007986 */ /* 0x0047e4000c101d28 */
.L_x_1496:
[----:B------:R-:W-:Y:S05]  /*45c0*/  BSYNC B1 ;  /* 0x0000000000017941 */ /* 0x000fea0003800000 */
.L_x_1495:
[----:B------:R-:W-:Y:S01]  /*45d0*/  ISETP.NE.AND P4, PT, R29, RZ, PT ;  /* 0x000000ff1d00720c */ /* 0x000fe20003f85270 */
[----:B------:R-:W-:-:S12]  /*45e0*/  BSSY B1, `(.L_x_1499) ;  /* 0x0000071000017945 */ /* 0x000fd80003800000 */
[----:B------:R-:W-:Y:S05]  /*45f0*/  @!P4 BRA `(.L_x_1500) ;  /* 0x0000000400bcc947 */ /* 0x000fea0003800000 */
[----:B-123--:R1:W2:Y:S01]  /*4600*/  LDS.128 R4, [R105+0x20400] ;  /* 0x0204000069047984 */ /* 0x00e2a20000000c00 */
        /* <DEDUP_REMOVED lines=108> */
.L_x_1502:
[----:B------:R-:W-:Y:S05]  /*4cd0*/  BSYNC B2 ;  /* 0x0000000000027941 */ /* 0x000fea0003800000 */
.L_x_1501:
[----:B--2---:R4:W-:Y:S02]  /*4ce0*/  STG.E.128 desc[UR40][R8.64+0x60], R4 ;  /* 0x0000600408007986 */ /* 0x0049e4000c101d28 */
.L_x_1500:
[----:B------:R-:W-:Y:S05]  /*4cf0*/  BSYNC B1 ;  /* 0x0000000000017941 */ /* 0x000fea0003800000 */
.L_x_1499:
[----:B------:R-:W-:Y:S01]  /*4d00*/  ISETP.NE.AND P4, PT, R3, RZ, PT ;  /* 0x000000ff0300720c */ /* 0x000fe20003f85270 */
[----:B------:R-:W-:-:S12]  /*4d10*/  BSSY B1, `(.L_x_1503) ;  /* 0x0000071000017945 */ /* 0x000fd80003800000 */
[----:B------:R-:W-:Y:S05]  /*4d20*/  @!P4 BRA `(.L_x_1504) ;  /* 0x0000000400bcc947 */ /* 0x000fea0003800000 */
[----:B-1234-:R1:W2:Y:S01]  /*4d30*/  LDS.128 R4, [R106+0x22400] ;  /* 0x022400006a047984 */ /* 0x01e2a20000000c00 */
        /* <DEDUP_REMOVED lines=108> */
.L_x_1506:
[----:B------:R-:W-:Y:S05]  /*5400*/  BSYNC B2 ;  /* 0x0000000000027941 */ /* 0x000fea0003800000 */
.L_x_1505:
[----:B--2---:R1:W-:Y:S02]  /*5410*/  STG.E.128 desc[UR40][R8.64+0x80], R4 ;  /* 0x0000800408007986 */ /* 0x0043e4000c101d28 */
.L_x_1504:
[----:B------:R-:W-:Y:S05]  /*5420*/  BSYNC B1 ;  /* 0x0000000000017941 */ /* 0x000fea0003800000 */
.L_x_1503:
[----:B------:R-:W-:-:S13]  /*5430*/  ISETP.NE.AND P4, PT, R0, RZ, PT ;  /* 0x000000ff0000720c */ /* 0x000fda0003f85270 */
        /* <DEDUP_REMOVED lines=110> */
.L_x_1508:
[----:B------:R-:W-:Y:S05]  /*5b20*/  BSYNC B1 ;  /* 0x0000000000017941 */ /* 0x000fea0003800000 */
.L_x_1507:
[----:B--2---:R1:W-:Y:S01]  /*5b30*/  STG.E.128 desc[UR40][R8.64+0xa0], R4 ;  /* 0x0000a00408007986 */ /* 0x0043e2000c101d28 */
[----:B------:R-:W-:Y:S05]  /*5b40*/  BRA `(.L_x_1486) ;  /* 0x00000034002c7947 */ /* 0x000fea0003800000 */
.L_x_1480:
        /* <DEDUP_REMOVED lines=42> */
.L_x_1510:
[----:B------:R-:W-:Y:S05]  /*5df0*/  BSYNC B1 ;  /* 0x0000000000017941 */ /* 0x000fea0003800000 */
.L_x_1509:
[----:B------:R-:W-:Y:S01]  /*5e00*/  UISETP.NE.AND UP0, UPT, UR42, 0x3, UPT ;  /* 0x000000032a00788c */ /* 0x000fe2000bf05270 */
[----:B-----5:R-:W-:Y:S02]  /*5e10*/  IMAD.MOV.U32 R110, RZ, RZ, R6 ;  /* 0x000000ffff6e7224 */ /* 0x020fe400078e0006 */
        /* <DEDUP_REMOVED lines=14> */
.L_x_1511:
[----:B------:R-:W-:Y:S01]  /*5f00*/  IMAD R103, R17, 0x8, R16 ;  /* 0x0000000811677824 */ /* 0x000fe200078e0210 */
[----:B------:R-:W-:Y:S01]  /*5f10*/  SHF.L.U32 R108, R206, 0x1f, RZ ;  /* 0x0000001fce6c7819 */ /* 0x000fe200000006ff */
[----:B------:R-:W-:Y:S03]  /*5f20*/  BSSY B1, `(.L_x_1512) ;  /* 0x0000003000017945 */ /* 0x000fe60003800000 */
[----:B------:R-:W1:Y:S02]  /*5f30*/  SYNCS.PHASECHK.TRANS64.TRYWAIT P5, [R103+URZ+0x2a890], R108 ;  /* 0x02a8906c670075a7 */ /* 0x000e6400080a017f */
[----:B-1----:R-:W-:Y:S05]  /*5f40*/  @!P5 BRA `(.L_x_1513) ;  /* 0x0000024400e8d947 */ /* 0x002fea0003800000 */
.L_x_1838:
[----:B------:R-:W-:Y:S05]  /*5f50*/  BSYNC B1 ;  /* 0x0000000000017941 */ /* 0x000fea0003800000 */
.L_x_1512:
[----:B------:R-:W-:Y:S05]  /*5f60*/  @P4 BRA `(.L_x_1486) ;  /* 0x0000003000244947 */ /* 0x000fea0003800000 */
[----:B------:R-:W2:Y:S01]  /*5f70*/  LDC R115, c[0x0][0x2f4] ;  /* 0x0000bd00ff737b82 */ /* 0x000ea20000000800 */
[----:B------:R-:W-:Y:S01]  /*5f80*/  ISETP.NE.AND P4, PT, R64, RZ, PT ;  /* 0x000000ff4000720c */ /* 0x000fe20003f85270 */
[----:B------:R-:W-:Y:S01]  /*5f90*/  ULDC.64 UR4, c[0x0][0x300] ;  /* 0x0000c00000047ab9 */ /* 0x000fe20000000a00 */
[----:B0-----:R-:W-:Y:S01]  /*5fa0*/  SHF.R.S32.HI R44, RZ, 0x1f, R200 ;  /* 0x0000001fff2c7819 */ /* 0x001fe200000114c8 */
[----:B------:R-:W-:Y:S01]  /*5fb0*/  IMAD.MOV.U32 R98, RZ, RZ, R48 ;  /* 0x000000ffff627224 */ /* 0x000fe200078e0030 */
[----:B------:R-:W-:Y:S03]  /*5fc0*/  BSSY B1, `(.L_x_1514) ;  /* 0x00000f6000017945 */ /* 0x000fe60003800000 */
[----:B------:R-:W-:Y:S02]  /*5fd0*/  IMAD R45, R44, UR4, RZ ;  /* 0x000000042c2d7c24 */ /* 0x000fe4000f8e02ff */
[----:B------:R-:W-:-:S04]  /*5fe0*/  IMAD.WIDE.U32 R98, R200, UR4, R98 ;  /* 0x00000004c8627c25 */ /* 0x000fc8000f8e0062 */
[----:B------:R-:W-:-:S04]  /*5ff0*/  IMAD R45, R200, UR5, R45 ;  /* 0x00000005c82d7c24 */ /* 0x000fc8000f8e022d */
[----:B------:R-:W-:Y:S02]  /*6000*/  IMAD.IADD R114, R45, 0x1, R99 ;  /* 0x000000012d727824 */ /* 0x000fe400078e0263 */
[----:B--2---:R-:W-:Y:S01]  /*6010*/  IMAD.IADD R117, R115, 0x1, -R76 ;  /* 0x0000000173757824 */ /* 0x004fe200078e0a4c */
[----:B------:R-:W-:Y:S06]  /*6020*/  @!P4 BRA `(.L_x_1515) ;  /* 0x0000000c00bcc947 */ /* 0x000fec0003800000 */
[----:B------:R-:W-:Y:S01]  /*6030*/  SEL R44, R76, R117, !P0 ;  /* 0x000000754c2c7207 */ /* 0x000fe20004000000 */
[----:B------:R-:W-:Y:S01]  /*6040*/  BSSY B2, `(.L_x_1516) ;  /* 0x00000e3000027945 */ /* 0x000fe20003800000 */
[----:B------:R-:W-:Y:S02]  /*6050*/  IADD3 R121, P4, P5, R60, R98, R71 ;  /* 0x000000623c797210 */ /* 0x000fe40007d9e047 */
[----:B------:R-:W-:Y:S02]  /*6060*/  SHF.R.S32.HI R45, RZ, 0x1f, R44 ;  /* 0x0000001fff2d7819 */ /* 0x000fe4000001142c */
[----:B------:R-:W-:Y:S02]  /*6070*/  IADD3.X R122, R101, R114, R68, P4, P5 ;  /* 0x00000072657a7210 */ /* 0x000fe400027ea444 */
[----:B------:R-:W-:Y:S02]  /*6080*/  LEA.HI R45, R45, R44, RZ, 0x5 ;  /* 0x0000002c2d2d7211 */ /* 0x000fe400078f28ff */
[----:B------:R-:W-:-:S02]  /*6090*/  ISETP.GE.AND P4, PT, R22, R109, PT ;  /* 0x0000006d1600720c */ /* 0x000fc40003f86270 */
[----:B------:R-:W-:-:S04]  /*60a0*/  SHF.R.S32.HI R44, RZ, 0x5, R45 ;  /* 0x00000005ff2c7819 */ /* 0x000fc8000001142d */
[----:B------:R-:W-:-:S04]  /*60b0*/  LEA.HI.SX32 R44, R91, R44, 0x1c ;  /* 0x0000002c5b2c7211 */ /* 0x000fc800078fe2ff */
[----:B------:R-:W-:Y:S01]  /*60c0*/  SHF.R.S32.HI R45, RZ, 0x1f, R44 ;  /* 0x0000001fff2d7819 */ /* 0x000fe2000001142c */
[----:B------:R-:W-:-:S03]  /*60d0*/  IMAD.SHL.U32 R123, R44, 0x10, RZ ;  /* 0x000000102c7b7824 */ /* 0x000fc600078e00ff */
[----:B------:R-:W-:Y:S02]  /*60e0*/  LEA.HI R45, R45, R44, RZ, 0x2 ;  /* 0x0000002c2d2d7211 */ /* 0x000fe400078f10ff */
[----:B------:R-:W-:-:S03]  /*60f0*/  LOP3.LUT R44, R212, 0x30, R123, 0xf8, !PT ;  /* 0x00000030d42c7812 */ /* 0x000fc600078ef87b */
[----:B------:R-:W-:Y:S01]  /*6100*/  IMAD.SHL.U32 R45, R45, 0x800, RZ ;  /* 0x000008002d2d7824 */ /* 0x000fe200078e00ff */
[----:B------:R-:W-:-:S04]  /*6110*/  LOP3.LUT R44, R44, R213, RZ, 0x3c, !PT ;  /* 0x000000d52c2c7212 */ /* 0x000fc800078e3cff */
[----:B------:R-:W-:-:S04]  /*6120*/  LOP3.LUT R45, R45, 0xffffe000, RZ, 0xc0, !PT ;  /* 0xffffe0002d2d7812 */ /* 0x000fc800078ec0ff */
[----:B------:R-:W-:Y:S01]  /*6130*/  IADD3 R44, R44, R45, R214 ;  /* 0x0000002d2c2c7210 */ /* 0x000fe20007ffe0d6 */
[----:B------:R-:W-:-:S04]  /*6140*/  IMAD R45, R17, 0x6000, R87 ;  /* 0x00006000112d7824 */ /* 0x000fc800078e0257 */
[----:B------:R-:W-:Y:S02]  /*6150*/  IMAD R47, R17, 0x6000, R44 ;  /* 0x00006000112f7824 */ /* 0x000fe400078e022c */
[C---:B------:R-:W-:Y:S02]  /*6160*/  IMAD.IADD R45, R16.reuse, 0x1, R45 ;  /* 0x00000001102d7824 */ /* 0x040fe400078e022d */
[----:B------:R-:W-:-:S04]  /*6170*/  IMAD.IADD R48, R16, 0x1, R47 ;  /* 0x0000000110307824 */ /* 0x000fc800078e022f */
[----:B------:R-:W0:Y:S04]  /*6180*/  LDS.128 R44, [R45+0x1e400] ;  /* 0x01e400002d2c7984 */ /* 0x000e280000000c00 */
[----:B------:R-:W2:Y:S01]  /*6190*/  LDS.128 R48, [R48+0x1e400] ;  /* 0x01e4000030307984 */ /* 0x000ea20000000c00 */
[----:B------:R-:W-:Y:S05]  /*61a0*/  @P4 BRA `(.L_x_1517) ;  /* 0x0000000c00304947 */ /* 0x000fea0003800000 */
[--C-:B------:R-:W-:Y:S02]  /*61b0*/  SHF.R.U32.HI R12, RZ, 0x8, R13.reuse ;  /* 0x00000008ff0c7819 */ /* 0x100fe4000001160d */
[----:B------:R-:W-:Y:S02]  /*61c0*/  SHF.R.U32.HI R130, RZ, 0x10, R13 ;  /* 0x00000010ff827819 */ /* 0x000fe4000001160d */
[----:B------:R-:W-:Y:S01]  /*61d0*/  LOP3.LUT R13, R13, 0xff0000ff, RZ, 0xc0, !PT ;  /* 0xff0000ff0d0d7812 */ /* 0x000fe200078ec0ff */
[----:B------:R-:W-:Y:S01]  /*61e0*/  IMAD.SHL.U32 R12, R12, 0x100, RZ ;  /* 0x000001000c0c7824 */ /* 0x000fe200078e00ff */
[----:B------:R-:W-:Y:S02]  /*61f0*/  SHF.R.U32.HI R14, RZ, 0x8, R15 ;  /* 0x00000008ff0e7819 */ /* 0x000fe4000001160f */
[----:B------:R-:W-:Y:S02]  /*6200*/  SHF.R.U32.HI R42, RZ, 0x8, R43 ;  /* 0x00000008ff2a7819 */ /* 0x000fe4000001162b */
[----:B------:R-:W-:Y:S01]  /*6210*/  LOP3.LUT R13, R13, 0xff00, R12, 0xf8, !PT ;  /* 0x0000ff000d0d7812 */ /* 0x000fe200078ef80c */
[----:B------:R-:W-:Y:S01]  /*6220*/  IMAD.SHL.U32 R12, R14, 0x100, RZ ;  /* 0x000001000e0c7824 */ /* 0x000fe200078e00ff */
[----:B------:R-:W-:Y:S01]  /*6230*/  SHF.R.U32.HI R128, RZ, 0x10, R15 ;  /* 0x00000010ff807819 */ /* 0x000fe2000001160f */
[----:B------:R-:W-:Y:S01]  /*6240*/  IMAD.SHL.U32 R42, R42, 0x100, RZ ;  /* 0x000001002a2a7824 */ /* 0x000fe200078e00ff */
[----:B------:R-:W-:Y:S01]  /*6250*/  LOP3.LUT R15, R15, 0xff0000ff, RZ, 0xc0, !PT ;  /* 0xff0000ff0f0f7812 */ /* 0x000fe200078ec0ff */
[----:B------:R-:W-:Y:S01]  /*6260*/  IMAD.U32 R14, R130, 0x10000, RZ ;  /* 0x00010000820e7824 */ /* 0x000fe200078e00ff */
[----:B------:R-:W-:-:S02]  /*6270*/  SHF.R.U32.HI R40, RZ, 0x8, R41 ;  /* 0x00000008ff287819 */ /* 0x000fc40000011629 */
[----:B------:R-:W-:Y:S02]  /*6280*/  SHF.R.U32.HI R131, RZ, 0x10, R43 ;  /* 0x00000010ff837819 */ /* 0x000fe4000001162b */
[----:B------:R-:W-:Y:S01]  /*6290*/  LOP3.LUT R43, R43, 0xff0000ff, RZ, 0xc0, !PT ;  /* 0xff0000ff2b2b7812 */ /* 0x000fe200078ec0ff */
[----:B------:R-:W-:Y:S01]  /*62a0*/  IMAD.SHL.U32 R40, R40, 0x100, RZ ;  /* 0x0000010028287824 */ /* 0x000fe200078e00ff */
[----:B------:R-:W-:Y:S01]  /*62b0*/  LOP3.LUT R15, R15, 0xff00, R12, 0xf8, !PT ;  /* 0x0000ff000f0f7812 */ /* 0x000fe200078ef80c */
[----:B------:R-:W-:Y:S01]  /*62c0*/  IMAD.U32 R12, R128, 0x10000, RZ ;  /* 0x00010000800c7824 */ /* 0x000fe200078e00ff */
[----:B------:R-:W-:Y:S01]  /*62d0*/  SHF.R.U32.HI R129, RZ, 0x10, R41 ;  /* 0x00000010ff817819 */ /* 0x000fe20000011629 */
[----:B------:R-:W-:Y:S01]  /*62e0*/  IMAD.U32 R131, R131, 0x10000, RZ ;  /* 0x0001000083837824 */ /* 0x000fe200078e00ff */
[----:B------:R-:W-:Y:S02]  /*62f0*/  LOP3.LUT R134, R43, 0xff00, R42, 0xf8, !PT ;  /* 0x0000ff002b867812 */ /* 0x000fe400078ef82a */
[----:B------:R-:W-:-:S02]  /*6300*/  LOP3.LUT R41, R41, 0xff0000ff, RZ, 0xc0, !PT ;  /* 0xff0000ff29297812 */ /* 0x000fc400078ec0ff */
[----:B------:R-:W-:Y:S02]  /*6310*/  F2FP.F16.E4M3.UNPACK_B R130, R127.H1 ;  /* 0x0000007fff82723e */ /* 0x000fe400030006ff */
[----:B--2---:R-:W-:Y:S02]  /*6320*/  F2FP.F16.E4M3.UNPACK_B R128, R48.H1 ;  /* 0x00000030ff80723e */ /* 0x004fe400030006ff */
[----:B0-----:R-:W-:Y:S02]  /*6330*/  F2FP.F16.E4M3.UNPACK_B R42, R44.H1 ;  /* 0x0000002cff2a723e */ /* 0x001fe400030006ff */
[----:B------:R-:W-:Y:S01]  /*6340*/  LOP3.LUT R132, R41, 0xff00, R40, 0xf8, !PT ;  /* 0x0000ff0029847812 */ /* 0x000fe200078ef828 */
[----:B------:R-:W-:Y:S01]  /*6350*/  HADD2.F32 R41, -RZ, R128.H0_H0 ;  /* 0x20000080ff297230 */ /* 0x000fe20000004100 */
[----:B------:R-:W-:Y:S01]  /*6360*/  LOP3.LUT R14, R13, 0xff0000, R14, 0xf8, !PT ;  /* 0x00ff00000d0e7812 */ /* 0x000fe200078ef80e */
[----:B------:R-:W-:Y:S01]  /*6370*/  HADD2.F32 R13, -RZ, R130.H0_H0 ;  /* 0x20000082ff0d7230 */ /* 0x000fe20000004100 */
[----:B------:R-:W-:Y:S01]  /*6380*/  F2FP.F16.E4M3.UNPACK_B R43, R126.H1 ;  /* 0x0000007eff2b723e */ /* 0x000fe200030006ff */
[----:B------:R-:W-:Y:S01]  /*6390*/  HADD2.F32 R40, -RZ, R42.H0_H0 ;  /* 0x2000002aff287230 */ /* 0x000fe20000004100 */
[----:B------:R-:W-:Y:S01]  /*63a0*/  LOP3.LUT R12, R15, 0xff0000, R12, 0xf8, !PT ;  /* 0x00ff00000f0c7812 */ /* 0x000fe200078ef80c */
[----:B------:R-:W-:-:S02]  /*63b0*/  IMAD.U32 R15, R129, 0x10000, RZ ;  /* 0x00010000810f7824 */ /* 0x000fc400078e00ff */
[CC--:B------:R-:W-:Y:S01]  /*63c0*/  FMUL.FTZ R133, R41.reuse, R13.reuse ;  /* 0x0000000d29857220 */ /* 0x0c0fe20000410000 */
[--C-:B------:R-:W-:Y:S02]  /*63d0*/  HADD2.F32 R129, -RZ, R43.reuse.H0_H0 ;  /* 0x2000002bff817230 */ /* 0x100fe40000004100 */
[----:B------:R-:W-:Y:S01]  /*63e0*/  FMUL.FTZ R136, R40, R13 ;  /* 0x0000000d28887220 */ /* 0x000fe20000410000 */
        /* <DEDUP_REMOVED lines=11> */
[----:B------:R-:W-:Y:S01]  /*64a0*/  FMUL.FTZ R134, R128, R132 ;  /* 0x0000008480867220 */ /* 0x000fe20000410000 */
[----:B------:R-:W-:Y:S01]  /*64b0*/  F2FP.F16.E4M3.UNPACK_B R127, R126 ;  /* 0x0000007eff7f723e */ /* 0x000fe200020006ff */
[----:B------:R-:W-:Y:S02]  /*64c0*/  HADD2.F32 R131, -RZ, R130.H0_H0 ;  /* 0x20000082ff837230 */ /* 0x000fe40000004100 */
[C---:B------:R-:W-:Y:S01]  /*64d0*/  FMUL.FTZ R133, R43.reuse, R132 ;  /* 0x000000842b857220 */ /* 0x040fe20000410000 */
[----:B------:R-:W-:Y:S02]  /*64e0*/  HADD2.F32 R126, -RZ, R48.H0_H0 ;  /* 0x20000030ff7e7230 */ /* 0x000fe40000004100 */
[----:B------:R-:W-:Y:S01]  /*64f0*/  FFMA.FTZ R139, R43, R129, -R134 ;  /* 0x000000812b8b7223 */ /* 0x000fe20000010886 */
[----:B------:R-:W-:-:S02]  /*6500*/  HADD2.F32 R42, -RZ, R44.H0_H0 ;  /* 0x2000002cff2a7230 */ /* 0x000fc40000004100 */
[----:B------:R-:W-:Y:S01]  /*6510*/  FFMA.FTZ R134, R128, R129, R133 ;  /* 0x0000008180867223 */ /* 0x000fe20000010085 */
        /* <DEDUP_REMOVED lines=22> */
[-C--:B------:R-:W-:Y:S01]  /*6680*/  FMUL.FTZ R136, R44, R129.reuse ;  /* 0x000000812c887220 */ /* 0x080fe20000410000 */
[----:B------:R-:W-:Y:S01]  /*6690*/  HADD2.F32 R48, -RZ, R128.H0_H0 ;  /* 0x20000080ff307230 */ /* 0x000fe20000004100 */
[----:B------:R-:W-:Y:S01]  /*66a0*/  F2FP.F16.E4M3.UNPACK_B R50, R50 ;  /* 0x00000032ff32723e */ /* 0x000fe200020006ff */
[----:B------:R-:W-:Y:S02]  /*66b0*/  HADD2.F32 R126, -RZ, R126.H1_H1 ;  /* 0x3000007eff7e7230 */ /* 0x000fe40000004100 */
[----:B------:R-:W-:Y:S01]  /*66c0*/  FMUL.FTZ R129, R43, R129 ;  /* 0x000000812b817220 */ /* 0x000fe20000410000 */
[----:B------:R-:W-:-:S02]  /*66d0*/  HADD2.F32 R42, -RZ, R42.H1_H1 ;  /* 0x3000002aff2a7230 */ /* 0x000fc40000004100 */
[----:B------:R-:W-:Y:S01]  /*66e0*/  FFMA.FTZ R136, R43, R48, -R136 ;  /* 0x000000302b887223 */ /* 0x000fe20000010888 */
[----:B------:R-:W-:Y:S02]  /*66f0*/  HADD2.F32 R43, -RZ, R128.H1_H1 ;  /* 0x30000080ff2b7230 */ /* 0x000fe40000004100 */
[-C--:B------:R-:W-:Y:S01]  /*6700*/  FMUL.FTZ R135, R126, R127.reuse ;  /* 0x0000007f7e877220 */ /* 0x080fe20000410000 */
[----:B------:R-:W-:Y:S01]  /*6710*/  F2FP.F16.E4M3.UNPACK_B R46, R46 ;  /* 0x0000002eff2e723e */ /* 0x000fe200020006ff */
[----:B------:R-:W-:Y:S01]  /*6720*/  FMUL.FTZ R127, R42, R127 ;  /* 0x0000007f2a7f7220 */ /* 0x000fe20000410000 */
[----:B------:R-:W-:Y:S01]  /*6730*/  FFMA.FTZ R128, R44, R48, R129 ;  /* 0x000000302c807223 */ /* 0x000fe20000010081 */
[-C--:B------:R-:W-:Y:S01]  /*6740*/  FFMA.FTZ R141, R42, R43.reuse, -R135 ;  /* 0x0000002b2a8d7223 */ /* 0x080fe20000010887 */
[--C-:B------:R-:W-:Y:S02]  /*6750*/  HADD2.F32 R48, -RZ, R125.reuse.H0_H0 ;  /* 0x2000007dff307230 */ /* 0x100fe40000004100 */
[----:B------:R-:W-:Y:S01]  /*6760*/  FFMA.FTZ R143, R126, R43, R127 ;  /* 0x0000002b7e8f7223 */ /* 0x000fe2000001007f */
[----:B------:R-:W-:Y:S01]  /*6770*/  F2FP.F16.E4M3.UNPACK_B R124, R124 ;  /* 0x0000007cff7c723e */ /* 0x000fe200020006ff */
[----:B------:R-:W-:Y:S01]  /*6780*/  HADD2.F32 R43, -RZ, R50.H0_H0 ;  /* 0x20000032ff2b7230 */ /* 0x000fe20000004100 */
[----:B------:R-:W-:Y:S01]  /*6790*/  F2FP.SATFINITE.E4M3.F32.PACK_AB_MERGE_C R41, R134, R41, RZ ;  /* 0x000000298629723e */ /* 0x000fe200048070ff */
[----:B------:R-:W-:Y:S01]  /*67a0*/  HADD2.F32 R42, -RZ, R46.H0_H0 ;  /* 0x2000002eff2a7230 */ /* 0x000fe20000004100 */
[----:B------:R-:W-:Y:S01]  /*67b0*/  F2FP.SATFINITE.E4M3.F32.PACK_AB_MERGE_C R40, R139, R40, RZ ;  /* 0x000000288b28723e */ /* 0x000fe200048070ff */
[----:B------:R-:W-:-:S02]  /*67c0*/  HADD2.F32 R127, -RZ, R125.H1_H1 ;  /* 0x3000007dff7f7230 */ /* 0x000fc40000004100 */
[-C--:B------:R-:W-:Y:S01]  /*67d0*/  FMUL.FTZ R129, R43, R48.reuse ;  /* 0x000000302b817220 */ /* 0x080fe20000410000 */
[----:B------:R-:W-:Y:S02]  /*67e0*/  HADD2.F32 R46, -RZ, R46.H1_H1 ;  /* 0x3000002eff2e7230 */ /* 0x000fe40000004100 */
[----:B------:R-:W-:Y:S01]  /*67f0*/  FMUL.FTZ R48, R42, R48 ;  /* 0x000000302a307220 */ /* 0x000fe20000410000 */
[----:B------:R-:W-:Y:S01]  /*6800*/  HADD2.F32 R50, -RZ, R50.H1_H1 ;  /* 0x30000032ff327230 */ /* 0x000fe20000004100 */
[----:B------:R-:W-:Y:S01]  /*6810*/  F2FP.SATFINITE.E4M3.F32.PACK_AB_MERGE_C R128, R143, R128, RZ ;  /* 0x000000808f80723e */ /* 0x000fe200048070ff */
[--C-:B------:R-:W-:Y:S02]  /*6820*/  HADD2.F32 R44, -RZ, R124.reuse.H0_H0 ;  /* 0x2000007cff2c7230 */ /* 0x100fe40000004100 */
[-C--:B------:R-:W-:Y:S01]  /*6830*/  FMUL.FTZ R137, R46, R127.reuse ;  /* 0x0000007f2e897220 */ /* 0x080fe20000410000 */
[----:B------:R-:W-:Y:S02]  /*6840*/  HADD2.F32 R125, -RZ, R124.H1_H1 ;  /* 0x3000007cff7d7230 */ /* 0x000fe40000004100 */
[----:B------:R-:W-:Y:S01]  /*6850*/  FMUL.FTZ R135, R50, R127 ;  /* 0x0000007f32877220 */ /* 0x000fe20000410000 */
[-C--:B------:R-:W-:Y:S01]  /*6860*/  FFMA.FTZ R126, R42, R44.reuse, -R129 ;  /* 0x0000002c2a7e7223 */ /* 0x080fe20000010881 */
[----:B------:R-:W-:Y:S01]  /*6870*/  FFMA.FTZ R127, R43, R44, R48 ;  /* 0x0000002c2b7f7223 */ /* 0x000fe20000010030 */
[----:B------:R-:W-:Y:S01]  /*6880*/  F2FP.F16.E4M3.UNPACK_B R42, R49 ;  /* 0x00000031ff2a723e */ /* 0x000fe200020006ff */
[----:B------:R-:W-:Y:S01]  /*6890*/  FFMA.FTZ R135, R46, R125, -R135 ;  /* 0x0000007d2e877223 */ /* 0x000fe20000010887 */
[----:B------:R-:W-:Y:S01]  /*68a0*/  F2FP.F16.E4M3.UNPACK_B R43, R15 ;  /* 0x0000000fff2b723e */ /* 0x000fe200020006ff */
[----:B------:R-:W-:Y:S01]  /*68b0*/  FFMA.FTZ R50, R50, R125, R137 ;  /* 0x0000007d32327223 */ /* 0x000fe20000010089 */
[----:B------:R-:W-:Y:S01]  /*68c0*/  F2FP.SATFINITE.E4M3.F32.PACK_AB_MERGE_C R48, R132, R131, R41 ;  /* 0x000000838430723e */ /* 0x000fe20004807029 */
[--C-:B------:R-:W-:Y:S01]  /*68d0*/  HADD2.F32 R124, -RZ, R42.reuse.H0_H0 ;  /* 0x2000002aff7c7230 */ /* 0x100fe20000004100 */
[----:B------:R-:W-:Y:S01]  /*68e0*/  F2FP.F16.E4M3.UNPACK_B R41, R45 ;  /* 0x0000002dff29723e */ /* 0x000fe200020006ff */
[----:B------:R-:W-:Y:S01]  /*68f0*/  HADD2.F32 R129, -RZ, R43.H0_H0 ;  /* 0x2000002bff817230 */ /* 0x000fe20000004100 */
[----:B------:R-:W-:Y:S01]  /*6900*/  F2FP.SATFINITE.E4M3.F32.PACK_AB_MERGE_C R44, R130, R133, R40 ;  /* 0x00000085822c723e */ /* 0x000fe20004807028 */
[----:B------:R-:W-:Y:S01]  /*6910*/  HADD2.F32 R42, -RZ, R42.H1_H1 ;  /* 0x3000002aff2a7230 */ /* 0x000fe20000004100 */
[----:B------:R-:W-:Y:S01]  /*6920*/  F2FP.F16.E4M3.UNPACK_B R125, R14 ;  /* 0x0000000eff7d723e */ /* 0x000fe200020006ff */
[----:B------:R-:W-:Y:S01]  /*6930*/  HADD2.F32 R40, -RZ, R41.H0_H0 ;  /* 0x20000029ff287230 */ /* 0x000fe20000004100 */
[----:B------:R-:W-:Y:S01]  /*6940*/  F2FP.SATFINITE.E4M3.F32.PACK_AB_MERGE_C R46, R141, R136, RZ ;  /* 0x000000888d2e723e */ /* 0x000fe200048070ff */
[----:B------:R-:W-:Y:S01]  /*6950*/  FMUL.FTZ R131, R124, R129 ;  /* 0x000000817c837220 */ /* 0x000fe20000410000 */
[----:B------:R-:W-:Y:S01]  /*6960*/  F2FP.SATFINITE.E4M3.F32.PACK_AB_MERGE_C R50, R50, R127, R128 ;  /* 0x0000007f3232723e */ /* 0x000fe20004807080 */
[----:B------:R-:W-:Y:S01]  /*6970*/  HADD2.F32 R127, -RZ, R125.H0_H0 ;  /* 0x2000007dff7f7230 */ /* 0x000fe20000004100 */
[----:B------:R-:W-:Y:S01]  /*6980*/  F2FP.SATFINITE.E4M3.F32.PACK_AB_MERGE_C R46, R135, R126, R46 ;  /* 0x0000007e872e723e */ /* 0x000fe2000480702e */
[----:B------:R-:W-:Y:S01]  /*6990*/  FMUL.FTZ R129, R40, R129 ;  /* 0x0000008128817220 */ /* 0x000fe20000410000 */
[----:B------:R-:W-:Y:S01]  /*69a0*/  HADD2.F32 R126, -RZ, R43.H1_H1 ;  /* 0x3000002bff7e7230 */ /* 0x000fe20000004100 */
[----:B------:R-:W-:Y:S01]  /*69b0*/  F2FP.F16.E4M3.UNPACK_B R49, R49.H1 ;  /* 0x00000031ff31723e */ /* 0x000fe200030006ff */
[----:B------:R-:W-:-:S02]  /*69c0*/  HADD2.F32 R43, -RZ, R41.H1_H1 ;  /* 0x30000029ff2b7230 */ /* 0x000fc40000004100 */
[-C--:B------:R-:W-:Y:S01]  /*69d0*/  FFMA.FTZ R41, R124, R127.reuse, R129 ;  /* 0x0000007f7c297223 */ /* 0x080fe20000010081 */
[----:B------:R-:W-:Y:S02]  /*69e0*/  HADD2.F32 R125, -RZ, R125.H1_H1 ;  /* 0x3000007dff7d7230 */ /* 0x000fe40000004100 */
[-C--:B------:R-:W-:Y:S01]  /*69f0*/  FMUL.FTZ R124, R42, R126.reuse ;  /* 0x0000007e2a7c7220 */ /* 0x080fe20000410000 */
[----:B------:R-:W-:Y:S01]  /*6a00*/  FFMA.FTZ R40, R40, R127, -R131 ;  /* 0x0000007f28287223 */ /* 0x000fe20000010883 */
[C---:B------:R-:W-:Y:S01]  /*6a10*/  FMUL.FTZ R127, R43.reuse, R126 ;  /* 0x0000007e2b7f7220 */ /* 0x040fe20000410000 */
[----:B------:R-:W-:Y:S01]  /*6a20*/  F2FP.F16.E4M3.UNPACK_B R45, R45.H1 ;  /* 0x0000002dff2d723e */ /* 0x000fe200030006ff */
[----:B------:R-:W-:Y:S01]  /*6a30*/  FFMA.FTZ R43, R43, R125, -R124 ;  /* 0x0000007d2b2b7223 */ /* 0x000fe2000001087c */
[----:B------:R-:W-:Y:S01]  /*6a40*/  F2FP.F16.E4M3.UNPACK_B R124, R15.H1 ;  /* 0x0000000fff7c723e */ /* 0x000fe200030006ff */
[----:B------:R-:W-:Y:S01]  /*6a50*/  FFMA.FTZ R132, R42, R125, R127 ;  /* 0x0000007d2a847223 */ /* 0x000fe2000001007f */
[----:B------:R-:W-:Y:S01]  /*6a60*/  HADD2.F32 R42, -RZ, R49.H0_H0 ;  /* 0x20000031ff2a7230 */ /* 0x000fe20000004100 */
[----:B------:R-:W-:Y:S01]  /*6a70*/  F2FP.F16.E4M3.UNPACK_B R14, R14.H1 ;  /* 0x0000000eff0e723e */ /* 0x000fe200030006ff */
[----:B------:R-:W-:Y:S01]  /*6a80*/  HADD2.F32 R15, -RZ, R45.H0_H0 ;  /* 0x2000002dff0f7230 */ /* 0x000fe20000004100 */
[----:B------:R-:W-:Y:S01]  /*6a90*/  F2FP.F16.E4M3.UNPACK_B R127, R13 ;  /* 0x0000000dff7f723e */ /* 0x000fe200020006ff */
[----:B------:R-:W-:-:S02]  /*6aa0*/  HADD2.F32 R49, -RZ, R49.H1_H1 ;  /* 0x30000031ff317230 */ /* 0x000fc40000004100 */
[--C-:B------:R-:W-:Y:S02]  /*6ab0*/  HADD2.F32 R128, -RZ, R124.reuse.H1_H1 ;  /* 0x3000007cff807230 */ /* 0x100fe40000004100 */
[----:B------:R-:W-:Y:S02]  /*6ac0*/  HADD2.F32 R45, -RZ, R45.H1_H1 ;  /* 0x3000002dff2d7230 */ /* 0x000fe40000004100 */
[----:B------:R-:W-:Y:S02]  /*6ad0*/  HADD2.F32 R125, -RZ, R124.H0_H0 ;  /* 0x2000007cff7d7230 */ /* 0x000fe40000004100 */
[--C-:B------:R-:W-:Y:S02]  /*6ae0*/  HADD2.F32 R124, -RZ, R14.reuse.H0_H0 ;  /* 0x2000000eff7c7230 */ /* 0x100fe40000004100 */
[----:B------:R-:W-:Y:S02]  /*6af0*/  HADD2.F32 R126, -RZ, R14.H1_H1 ;  /* 0x3000000eff7e7230 */ /* 0x000fe40000004100 */
[-C--:B------:R-:W-:Y:S01]  /*6b00*/  FMUL.FTZ R14, R49, R128.reuse ;  /* 0x00000080310e7220 */ /* 0x080fe20000410000 */
[----:B------:R-:W-:Y:S01]  /*6b10*/  FMUL.FTZ R128, R45, R128 ;  /* 0x000000802d807220 */ /* 0x000fe20000410000 */
[CC--:B------:R-:W-:Y:S01]  /*6b20*/  FMUL.FTZ R130, R42.reuse, R125.reuse ;  /* 0x0000007d2a827220 */ /* 0x0c0fe20000410000 */
[----:B------:R-:W-:Y:S01]  /*6b30*/  FMUL.FTZ R125, R15, R125 ;  /* 0x0000007d0f7d7220 */ /* 0x000fe20000410000 */
[-C--:B------:R-:W-:Y:S01]  /*6b40*/  FFMA.FTZ R134, R45, R126.reuse, -R14 ;  /* 0x0000007e2d867223 */ /* 0x080fe2000001080e */
[-C--:B------:R-:W-:Y:S01]  /*6b50*/  F2FP.F16.E4M3.UNPACK_B R45, R51.reuse ;  /* 0x00000033ff2d723e */ /* 0x080fe200020006ff */
[----:B------:R-:W-:Y:S01]  /*6b60*/  FFMA.FTZ R136, R49, R126, R128 ;  /* 0x0000007e31887223 */ /* 0x000fe20000010080 */
[----:B------:R-:W-:Y:S01]  /*6b70*/  F2FP.F16.E4M3.UNPACK_B R51, R51.H1 ;  /* 0x00000033ff33723e */ /* 0x000fe200030006ff */
[-C--:B------:R-:W-:Y:S01]  /*6b80*/  FFMA.FTZ R131, R15, R124.reuse, -R130 ;  /* 0x0000007c0f837223 */ /* 0x080fe20000010882 */
[----:B------:R-:W-:Y:S01]  /*6b90*/  F2FP.F16.E4M3.UNPACK_B R128, R13.H1 ;  /* 0x0000000dff80723e */ /* 0x000fe200030006ff */
[----:B------:R-:W-:Y:S01]  /*6ba0*/  FFMA.FTZ R133, R42, R124, R125 ;  /* 0x0000007c2a857223 */ /* 0x000fe2000001007d */
[-C--:B------:R-:W-:Y:S01]  /*6bb0*/  F2FP.F16.E4M3.UNPACK_B R14, R47.reuse ;  /* 0x0000002fff0e723e */ /* 0x080fe200020006ff */
[----:B------:R-:W-:Y:S01]  /*6bc0*/  HADD2.F32 R49, -RZ, R45.H0_H0 ;  /* 0x2000002dff317230 */ /* 0x000fe20000004100 */
[----:B------:R-:W-:Y:S01]  /*6bd0*/  F2FP.F16.E4M3.UNPACK_B R47, R47.H1 ;  /* 0x0000002fff2f723e */ /* 0x000fe200030006ff */
[----:B------:R-:W-:Y:S01]  /*6be0*/  HADD2.F32 R129, -RZ, R128.H0_H0 ;  /* 0x20000080ff817230 */ /* 0x000fe20000004100 */
[-C--:B------:R-:W-:Y:S01]  /*6bf0*/  F2FP.F16.E4M3.UNPACK_B R13, R12.reuse ;  /* 0x0000000cff0d723e */ /* 0x080fe200020006ff */
[----:B------:R-:W-:Y:S01]  /*6c00*/  HADD2.F32 R130, -RZ, R127.H0_H0 ;  /* 0x2000007fff827230 */ /* 0x000fe20000004100 */
[----:B------:R-:W-:Y:S01]  /*6c10*/  F2FP.F16.E4M3.UNPACK_B R124, R12.H1 ;  /* 0x0000000cff7c723e */ /* 0x000fe200030006ff */
[----:B------:R-:W-:Y:S01]  /*6c20*/  HADD2.F32 R12, -RZ, R51.H0_H0 ;  /* 0x20000033ff0c7230 */ /* 0x000fe20000004100 */
[----:B------:R-:W-:Y:S01]  /*6c30*/  F2FP.SATFINITE.E4M3.F32.PACK_AB_MERGE_C R131, R134, R131, RZ ;  /* 0x000000838683723e */ /* 0x000fe200048070ff */
[----:B------:R-:W-:-:S02]  /*6c40*/  HADD2.F32 R42, -RZ, R47.H0_H0 ;  /* 0x2000002fff2a7230 */ /* 0x000fc40000004100 */
[----:B------:R-:W-:Y:S01]  /*6c50*/  FMUL.FTZ R138, R49, R130 ;  /* 0x00000082318a7220 */ /* 0x000fe20000410000 */
        /* <DEDUP_REMOVED lines=8> */
[----:B------:R-:W-:Y:S02]  /*6ce0*/  HADD2.F32 R15, -RZ, R14.H0_H0 ;  /* 0x2000000eff0f7230 */ /* 0x000fe40000004100 */
[-C--:B------:R-:W-:Y:S01]  /*6cf0*/  FMUL.FTZ R42, R51, R128.reuse ;  /* 0x00000080332a7220 */ /* 0x080fe20000410000 */
[----:B------:R-:W-:Y:S02]  /*6d00*/  HADD2.F32 R126, -RZ, R13.H0_H0 ;  /* 0x2000000dff7e7230 */ /* 0x000fe40000004100 */
[----:B------:R-:W-:Y:S01]  /*6d10*/  FMUL.FTZ R128, R47, R128 ;  /* 0x000000802f807220 */ /* 0x000fe20000410000 */
        /* <DEDUP_REMOVED lines=15> */
[----:B------:R-:W-:-:S02]  /*6e10*/  F2FP.SATFINITE.E4M3.F32.PACK_AB_MERGE_C R45, R43, R40, R131 ;  /* 0x000000282b2d723e */ /* 0x000fc40004807083 */
[----:B------:R-:W-:Y:S02]  /*6e20*/  F2FP.SATFINITE.E4M3.F32.PACK_AB_MERGE_C R42, R42, R135, RZ ;  /* 0x000000872a2a723e */ /* 0x000fe400048070ff */
[----:B------:R-:W-:Y:S02]  /*6e30*/  F2FP.SATFINITE.E4M3.F32.PACK_AB_MERGE_C R128, R128, R129, RZ ;  /* 0x000000818080723e */ /* 0x000fe400048070ff */
[----:B------:R-:W-:Y:S02]  /*6e40*/  F2FP.SATFINITE.E4M3.F32.PACK_AB_MERGE_C R47, R15, R138, R42 ;  /* 0x0000008a0f2f723e */ /* 0x000fe4000480702a */
[----:B------:R-:W-:Y:S02]  /*6e50*/  F2FP.SATFINITE.E4M3.F32.PACK_AB_MERGE_C R49, R132, R41, R133 ;  /* 0x000000298431723e */ /* 0x000fe40004807085 */
[----:B------:R-:W-:-:S07]  /*6e60*/  F2FP.SATFINITE.E4M3.F32.PACK_AB_MERGE_C R51, R13, R130, R128 ;  /* 0x000000820d33723e */ /* 0x000fce0004807080 */
.L_x_1517:
[----:B------:R-:W-:Y:S05]  /*6e70*/  BSYNC B2 ;  /* 0x0000000000027941 */ /* 0x000fea0003800000 */
.L_x_1516:
        /* <DEDUP_REMOVED lines=9> */
[----:B--2---:R0:W-:Y:S03]  /*6f10*/  @!P4 STG.E.128 desc[UR40][R14.64], R48 ;  /* 0x000000300e00c986 */ /* 0x0041e6000c101d28 */
.L_x_1515:
[----:B------:R-:W-:Y:S05]  /*6f20*/  BSYNC B1 ;  /* 0x0000000000017941 */ /* 0x000fea0003800000 */
.L_x_1514:
        /* <DEDUP_REMOVED lines=27> */
[--C-:B------:R-:W-:Y:S01]  /*70e0*/  SHF.R.U32.HI R124, RZ, 0x8, R9.reuse ;  /* 0x00000008ff7c7819 */ /* 0x100fe20000011609 */
[----:B0-----:R-:W-:Y:S01]  /*70f0*/  IMAD.MOV.U32 R36, RZ, RZ, R12 ;  /* 0x000000ffff247224 */ /* 0x001fe200078e000c */
[----:B------:R-:W-:Y:S02]  /*7100*/  LOP3.LUT R8, R9, 0xff0000ff, RZ, 0xc0, !PT ;  /* 0xff0000ff09087812 */ /* 0x000fe400078ec0ff */
[----:B------:R-:W-:Y:S01]  /*7110*/  SHF.R.U32.HI R123, RZ, 0x10, R9 ;  /* 0x00000010ff7b7819 */ /* 0x000fe20000011609 */
[----:B------:R-:W-:Y:S01]  /*7120*/  IMAD.SHL.U32 R9, R124, 0x100, RZ ;  /* 0x000001007c097824 */ /* 0x000fe200078e00ff */
[----:B------:R-:W-:Y:S02]  /*7130*/  SHF.R.U32.HI R50, RZ, 0x8, R37 ;  /* 0x00000008ff327819 */ /* 0x000fe40000011625 */
[----:B------:R-:W-:Y:S02]  /*7140*/  SHF.R.U32.HI R51, RZ, 0x8, R11 ;  /* 0x00000008ff337819 */ /* 0x000fe4000001160b */
[----:B------:R-:W-:-:S02]  /*7150*/  SHF.R.U32.HI R48, RZ, 0x8, R39 ;  /* 0x00000008ff307819 */ /* 0x000fc40000011627 */
[----:B------:R-:W-:Y:S02]  /*7160*/  LOP3.LUT R38, R37, 0xff0000ff, RZ, 0xc0, !PT ;  /* 0xff0000ff25267812 */ /* 0x000fe400078ec0ff */
[----:B------:R-:W-:Y:S01]  /*7170*/  SHF.R.U32.HI R49, RZ, 0x10, R37 ;  /* 0x00000010ff317819 */ /* 0x000fe20000011625 */
[----:B------:R-:W-:Y:S01]  /*7180*/  IMAD.SHL.U32 R37, R50, 0x100, RZ ;  /* 0x0000010032257824 */ /* 0x000fe200078e00ff */
[----:B------:R-:W-:Y:S02]  /*7190*/  LOP3.LUT R10, R11, 0xff0000ff, RZ, 0xc0, !PT ;  /* 0xff0000ff0b0a7812 */ /* 0x000fe400078ec0ff */
[----:B------:R-:W-:Y:S01]  /*71a0*/  SHF.R.U32.HI R121, RZ, 0x10, R11 ;  /* 0x00000010ff797819 */ /* 0x000fe2000001160b */
[----:B------:R-:W-:Y:S01]  /*71b0*/  IMAD.SHL.U32 R11, R51, 0x100, RZ ;  /* 0x00000100330b7824 */ /* 0x000fe200078e00ff */
[----:B------:R-:W-:Y:S02]  /*71c0*/  LOP3.LUT R46, R39, 0xff0000ff, RZ, 0xc0, !PT ;  /* 0xff0000ff272e7812 */ /* 0x000fe400078ec0ff */
[----:B------:R-:W-:-:S02]  /*71d0*/  SHF.R.U32.HI R122, RZ, 0x10, R39 ;  /* 0x00000010ff7a7819 */ /* 0x000fc40000011627 */
[----:B------:R-:W-:Y:S01]  /*71e0*/  LOP3.LUT R8, R8, 0xff00, R9, 0xf8, !PT ;  /* 0x0000ff0008087812 */ /* 0x000fe200078ef809 */
[----:B------:R-:W-:Y:S01]  /*71f0*/  IMAD.U32 R9, R123, 0x10000, RZ ;  /* 0x000100007b097824 */ /* 0x000fe200078e00ff */
[----:B------:R-:W-:Y:S01]  /*7200*/  SHF.L.U32 R39, R48, 0x8, RZ ;  /* 0x0000000830277819 */ /* 0x000fe200000006ff */
[----:B------:R-:W-:Y:S01]  /*7210*/  IMAD.U32 R122, R122, 0x10000, RZ ;  /* 0x000100007a7a7824 */ /* 0x000fe200078e00ff */
[----:B------:R-:W-:Y:S02]  /*7220*/  LOP3.LUT R50, R38, 0xff00, R37, 0xf8, !PT ;  /* 0x0000ff0026327812 */ /* 0x000fe400078ef825 */
[----:B------:R-:W-:Y:S02]  /*7230*/  LOP3.LUT R51, R46, 0xff00, R39, 0xf8, !PT ;  /* 0x0000ff002e337812 */ /* 0x000fe400078ef827 */
[----:B------:R-:W-:Y:S02]  /*7240*/  LOP3.LUT R11, R10, 0xff00, R11, 0xf8, !PT ;  /* 0x0000ff000a0b7812 */ /* 0x000fe400078ef80b */
[----:B------:R-:W-:-:S02]  /*7250*/  F2FP.F16.E4M3.UNPACK_B R48, R120.H1 ;  /* 0x00000078ff30723e */ /* 0x000fc400030006ff */
[----:B--2---:R-:W-:Y:S02]  /*7260*/  F2FP.F16.E4M3.UNPACK_B R39, R40.H1 ;  /* 0x00000028ff27723e */ /* 0x004fe400030006ff */
[----:B------:R-:W-:Y:S02]  /*7270*/  F2FP.F16.E4M3.UNPACK_B R37, R36.H1 ;  /* 0x00000024ff25723e */ /* 0x000fe400030006ff */
[----:B------:R-:W-:Y:S01]  /*7280*/  LOP3.LUT R10, R8, 0xff0000, R9, 0xf8, !PT ;  /* 0x00ff0000080a7812 */ /* 0x000fe200078ef809 */
[----:B------:R-:W-:Y:S01]  /*7290*/  IMAD.U32 R8, R121, 0x10000, RZ ;  /* 0x0001000079087824 */ /* 0x000fe200078e00ff */
[----:B------:R-:W-:Y:S01]  /*72a0*/  F2FP.F16.E4M3.UNPACK_B R46, R118.H1 ;  /* 0x00000076ff2e723e */ /* 0x000fe200030006ff */
[----:B------:R-:W-:Y:S01]  /*72b0*/  HADD2.F32 R9, -RZ, R48.H0_H0 ;  /* 0x20000030ff097230 */ /* 0x000fe20000004100 */
[----:B------:R-:W-:Y:S01]  /*72c0*/  F2FP.F16.E4M3.UNPACK_B R120, R120 ;  /* 0x00000078ff78723e */ /* 0x000fe200020006ff */
[----:B------:R-:W-:Y:S01]  /*72d0*/  HADD2.F32 R38, -RZ, R39.H0_H0 ;  /* 0x20000027ff267230 */ /* 0x000fe20000004100 */
[----:B------:R-:W-:Y:S01]  /*72e0*/  LOP3.LUT R8, R11, 0xff0000, R8, 0xf8, !PT ;  /* 0x00ff00000b087812 */ /* 0x000fe200078ef808 */
[----:B------:R-:W-:Y:S01]  /*72f0*/  HADD2.F32 R12, -RZ, R37.H0_H0 ;  /* 0x20000025ff0c7230 */ /* 0x000fe20000004100 */
[----:B------:R-:W-:Y:S01]  /*7300*/  F2FP.F16.E4M3.UNPACK_B R40, R40 ;  /* 0x00000028ff28723e */ /* 0x000fe200020006ff */
[----:B------:R-:W-:-:S02]  /*7310*/  IMAD.U32 R11, R49, 0x10000, RZ ;  /* 0x00010000310b7824 */ /* 0x000fc400078e00ff */
[-C--:B------:R-:W-:Y:S01]  /*7320*/  FMUL.FTZ R121, R38, R9.reuse ;  /* 0x0000000926797220 */ /* 0x080fe20000410000 */
[----:B------:R-:W-:Y:S02]  /*7330*/  HADD2.F32 R49, -RZ, R46.H0_H0 ;  /* 0x2000002eff317230 */ /* 0x000fe40000004100 */
[C---:B------:R-:W-:Y:S01]  /*7340*/  FMUL.FTZ R123, R12.reuse, R9 ;  /* 0x000000090c7b7220 */ /* 0x040fe20000410000 */
[----:B------:R-:W-:Y:S01]  /*7350*/  LOP3.LUT R9, R51, 0xff0000, R122, 0xf8, !PT ;  /* 0x00ff000033097812 */ /* 0x000fe200078ef87a */
[----:B------:R-:W-:Y:S01]  /*7360*/  HADD2.F32 R51, -RZ, R48.H1_H1 ;  /* 0x30000030ff337230 */ /* 0x000fe20000004100 */
[----:B------:R-:W-:Y:S01]  /*7370*/  F2FP.F16.E4M3.UNPACK_B R36, R36 ;  /* 0x00000024ff24723e */ /* 0x000fe200020006ff */
[-C--:B------:R-:W-:Y:S01]  /*7380*/  FFMA.FTZ R12, R12, R49.reuse, -R121 ;  /* 0x000000310c0c7223 */ /* 0x080fe20000010879 */
[----:B------:R-:W-:Y:S01]  /*7390*/  FFMA.FTZ R123, R38, R49, R123 ;  /* 0x00000031267b7223 */ /* 0x000fe2000001007b */
[----:B------:R-:W-:Y:S01]  /*73a0*/  HADD2.F32 R49, -RZ, R46.H1_H1 ;  /* 0x3000002eff317230 */ /* 0x000fe20000004100 */
[----:B------:R-:W-:Y:S01]  /*73b0*/  F2FP.F16.E4M3.UNPACK_B R118, R118 ;  /* 0x00000076ff76723e */ /* 0x000fe200020006ff */
[----:B------:R-:W-:Y:S01]  /*73c0*/  HADD2.F32 R46, -RZ, R39.H1_H1 ;  /* 0x30000027ff2e7230 */ /* 0x000fe20000004100 */
[----:B------:R-:W-:Y:S01]  /*73d0*/  LOP3.LUT R11, R50, 0xff0000, R11, 0xf8, !PT ;  /* 0x00ff0000320b7812 */ /* 0x000fe200078ef80b */
[----:B------:R-:W-:-:S02]  /*73e0*/  HADD2.F32 R38, -RZ, R37.H1_H1 ;  /* 0x30000025ff267230 */ /* 0x000fc40000004100 */
[----:B------:R-:W-:Y:S02]  /*73f0*/  HADD2.F32 R48, -RZ, R120.H0_H0 ;  /* 0x20000078ff307230 */ /* 0x000fe40000004100 */
[-C--:B------:R-:W-:Y:S01]  /*7400*/  FMUL.FTZ R121, R46, R51.reuse ;  /* 0x000000332e797220 */ /* 0x080fe20000410000 */
[----:B------:R-:W-:Y:S02]  /*7410*/  HADD2.F32 R39, -RZ, R40.H0_H0 ;  /* 0x20000028ff277230 */ /* 0x000fe40000004100 */
[C---:B------:R-:W-:Y:S01]  /*7420*/  FMUL.FTZ R51, R38.reuse, R51 ;  /* 0x0000003326337220 */ /* 0x040fe20000410000 */
[----:B------:R-:W-:Y:S02]  /*7430*/  HADD2.F32 R37, -RZ, R36.H0_H0 ;  /* 0x20000024ff257230 */ /* 0x000fe40000004100 */
[-C--:B------:R-:W-:Y:S01]  /*7440*/  FFMA.FTZ R125, R38, R49.reuse, -R121 ;  /* 0x00000031267d7223 */ /* 0x080fe20000010879 */
[----:B------:R-:W-:Y:S02]  /*7450*/  HADD2.F32 R38, -RZ, R118.H0_H0 ;  /* 0x20000076ff267230 */ /* 0x000fe40000004100 */
[----:B------:R-:W-:Y:S01]  /*7460*/  FFMA.FTZ R122, R46, R49, R51 ;  /* 0x000000312e7a7223 */ /* 0x000fe20000010033 */
[-C--:B------:R-:W-:Y:S01]  /*7470*/  FMUL.FTZ R46, R39, R48.reuse ;  /* 0x00000030272e7220 */ /* 0x080fe20000410000 */
[----:B------:R-:W-:Y:S01]  /*7480*/  FMUL.FTZ R48, R37, R48 ;  /* 0x0000003025307220 */ /* 0x000fe20000410000 */
[----:B------:R-:W-:Y:S01]  /*7490*/  HADD2.F32 R49, -RZ, R120.H1_H1 ;  /* 0x30000078ff317230 */ /* 0x000fe20000004100 */
[----:B------:R-:W-:Y:S01]  /*74a0*/  F2FP.SATFINITE.E4M3.F32.PACK_AB_MERGE_C R12, R125, R12, RZ ;  /* 0x0000000c7d0c723e */ /* 0x000fe200048070ff */
[----:B------:R-:W-:-:S02]  /*74b0*/  HADD2.F32 R40, -RZ, R40.H1_H1 ;  /* 0x30000028ff287230 */ /* 0x000fc40000004100 */
[-C--:B------:R-:W-:Y:S01]  /*74c0*/  FFMA.FTZ R51, R37, R38.reuse, -R46 ;  /* 0x0000002625337223 */ /* 0x080fe2000001082e */
[----:B------:R-:W-:Y:S01]  /*74d0*/  FFMA.FTZ R120, R39, R38, R48 ;  /* 0x0000002627787223 */ /* 0x000fe20000010030 */
[----:B------:R-:W-:Y:S01]  /*74e0*/  HADD2.F32 R36, -RZ, R36.H1_H1 ;  /* 0x30000024ff247230 */ /* 0x000fe20000004100 */
[----:B------:R-:W-:Y:S01]  /*74f0*/  F2FP.F16.E4M3.UNPACK_B R48, R119.H1 ;  /* 0x00000077ff30723e */ /* 0x000fe200030006ff */
[----:B------:R-:W-:Y:S02]  /*7500*/  HADD2.F32 R37, -RZ, R118.H1_H1 ;  /* 0x30000076ff257230 */ /* 0x000fe40000004100 */
[-C--:B------:R-:W-:Y:S01]  /*7510*/  FMUL.FTZ R39, R40, R49.reuse ;  /* 0x0000003128277220 */ /* 0x080fe20000410000 */
[----:B------:R-:W-:Y:S01]  /*7520*/  F2FP.F16.E4M3.UNPACK_B R38, R42.H1 ;  /* 0x0000002aff26723e */ /* 0x000fe200030006ff */
[C---:B------:R-:W-:Y:S01]  /*7530*/  FMUL.FTZ R49, R36.reuse, R49 ;  /* 0x0000003124317220 */ /* 0x040fe20000410000 */
[----:B------:R-:W-:Y:S01]  /*7540*/  F2FP.F16.E4M3.UNPACK_B R46, R116.H1 ;  /* 0x00000074ff2e723e */ /* 0x000fe200030006ff */
[----:B------:R-:W-:Y:S01]  /*7550*/  FFMA.FTZ R118, R36, R37, -R39 ;  /* 0x0000002524767223 */ /* 0x000fe20000010827 */
[----:B------:R-:W-:Y:S01]  /*7560*/  F2FP.F16.E4M3.UNPACK_B R36, R14.H1 ;  /* 0x0000000eff24723e */ /* 0x000fe200030006ff */
[----:B------:R-:W-:-:S02]  /*7570*/  HADD2.F32 R50, -RZ, R48.H0_H0 ;  /* 0x20000030ff327230 */ /* 0x000fc40000004100 */
[----:B------:R-:W-:Y:S01]  /*7580*/  FFMA.FTZ R121, R40, R37, R49 ;  /* 0x0000002528797223 */ /* 0x000fe20000010031 */
[----:B------:R-:W-:Y:S01]  /*7590*/  HADD2.F32 R39, -RZ, R38.H0_H0 ;  /* 0x20000026ff277230 */ /* 0x000fe20000004100 */
[----:B------:R-:W-:Y:S01]  /*75a0*/  F2FP.F16.E4M3.UNPACK_B R119, R119 ;  /* 0x00000077ff77723e */ /* 0x000fe200020006ff */
        /* <DEDUP_REMOVED lines=13> */
[C---:B------:R-:W-:Y:S01]  /*7680*/  FMUL.FTZ R49, R36.reuse, R49 ;  /* 0x0000003124317220 */ /* 0x040fe20000410000 */
[--C-:B------:R-:W-:Y:S02]  /*7690*/  HADD2.F32 R40, -RZ, R119.reuse.H0_H0 ;  /* 0x20000077ff287230 */ /* 0x100fe40000004100 */
[-C--:B------:R-:W-:Y:S01]  /*76a0*/  FFMA.FTZ R129, R36, R37.reuse, -R127 ;  /* 0x0000002524817223 */ /* 0x080fe2000001087f */
[----:B------:R-:W-:Y:S01]  /*76b0*/  F2FP.F16.E4M3.UNPACK_B R116, R116 ;  /* 0x00000074ff74723e */ /* 0x000fe200020006ff */
[----:B------:R-:W-:Y:S01]  /*76c0*/  FFMA.FTZ R131, R38, R37, R49 ;  /* 0x0000002526837223 */ /* 0x000fe20000010031 */
[----:B------:R-:W-:Y:S01]  /*76d0*/  HADD2.F32 R37, -RZ, R42.H0_H0 ;  /* 0x2000002aff257230 */ /* 0x000fe20000004100 */
[----:B------:R-:W-:Y:S01]  /*76e0*/  F2FP.F16.E4M3.UNPACK_B R46, R10 ;  /* 0x0000000aff2e723e */ /* 0x000fe200020006ff */
[----:B------:R-:W-:Y:S01]  /*76f0*/  HADD2.F32 R36, -RZ, R14.H0_H0 ;  /* 0x2000000eff247230 */ /* 0x000fe20000004100 */
[----:B------:R-:W-:Y:S01]  /*7700*/  F2FP.SATFINITE.E4M3.F32.PACK_AB_MERGE_C R12, R118, R51, R12 ;  /* 0x00000033760c723e */ /* 0x000fe2000480700c */
[----:B------:R-:W-:-:S02]  /*7710*/  HADD2.F32 R119, -RZ, R119.H1_H1 ;  /* 0x30000077ff777230 */ /* 0x000fc40000004100 */
[CC--:B------:R-:W-:Y:S01]  /*7720*/  FMUL.FTZ R49, R37.reuse, R40.reuse ;  /* 0x0000002825317220 */ /* 0x0c0fe20000410000 */
[----:B------:R-:W-:Y:S02]  /*7730*/  HADD2.F32 R42, -RZ, R42.H1_H1 ;  /* 0x3000002aff2a7230 */ /* 0x000fe40000004100 */
[----:B------:R-:W-:Y:S01]  /*7740*/  FMUL.FTZ R40, R36, R40 ;  /* 0x0000002824287220 */ /* 0x000fe20000410000 */
[----:B------:R-:W-:Y:S01]  /*7750*/  HADD2.F32 R38, -RZ, R116.H0_H0 ;  /* 0x20000074ff267230 */ /* 0x000fe20000004100 */
[----:B------:R-:W-:Y:S01]  /*7760*/  F2FP.F16.E4M3.UNPACK_B R10, R10.H1 ;  /* 0x0000000aff0a723e */ /* 0x000fe200030006ff */
        /* <DEDUP_REMOVED lines=8> */
[----:B------:R-:W-:Y:S01]  /*77f0*/  F2FP.F16.E4M3.UNPACK_B R49, R11 ;  /* 0x0000000bff31723e */ /* 0x000fe200020006ff */
[----:B------:R-:W-:Y:S01]  /*7800*/  FFMA.FTZ R119, R42, R39, R119 ;  /* 0x000000272a777223 */ /* 0x000fe20000010077 */
[----:B------:R-:W-:Y:S01]  /*7810*/  F2FP.F16.E4M3.UNPACK_B R36, R13 ;  /* 0x0000000dff24723e */ /* 0x000fe200020006ff */
[----:B------:R-:W-:Y:S01]  /*7820*/  HADD2.F32 R39, -RZ, R38.H0_H0 ;  /* 0x20000026ff277230 */ /* 0x000fe20000004100 */
[----:B------:R-:W-:Y:S01]  /*7830*/  F2FP.SATFINITE.E4M3.F32.PACK_AB_MERGE_C R14, R129, R50, RZ ;  /* 0x00000032810e723e */ /* 0x000fe200048070ff */
[----:B------:R-:W-:Y:S01]  /*7840*/  HADD2.F32 R50, -RZ, R49.H0_H0 ;  /* 0x20000031ff327230 */ /* 0x000fe20000004100 */
[----:B------:R-:W-:Y:S01]  /*7850*/  F2FP.SATFINITE.E4M3.F32.PACK_AB_MERGE_C R42, R131, R124, RZ ;  /* 0x0000007c832a723e */ /* 0x000fe200048070ff */
[----:B------:R-:W-:Y:S01]  /*7860*/  HADD2.F32 R37, -RZ, R36.H0_H0 ;  /* 0x20000024ff257230 */ /* 0x000fe20000004100 */
        /* <DEDUP_REMOVED lines=17> */
[----:B------:R-:W-:Y:S01]  /*7980*/  FFMA.FTZ R118, R38, R37, R49 ;  /* 0x0000002526767223 */ /* 0x000fe20000010031 */
[----:B------:R-:W-:Y:S01]  /*7990*/  HADD2.F32 R11, -RZ, R13.H0_H0 ;  /* 0x2000000dff0b7230 */ /* 0x000fe20000004100 */
[----:B------:R-:W-:Y:S01]  /*79a0*/  F2FP.SATFINITE.E4M3.F32.PACK_AB_MERGE_C R40, R122, R123, RZ ;  /* 0x0000007b7a28723e */ /* 0x000fe200048070ff */
[----:B------:R-:W-:-:S02]  /*79b0*/  HADD2.F32 R36, -RZ, R41.H0_H0 ;  /* 0x20000029ff247230 */ /* 0x000fc40000004100 */
[----:B------:R-:W-:Y:S01]  /*79c0*/  HADD2.F32 R38, -RZ, R39.H0_H0 ;  /* 0x20000027ff267230 */ /* 0x000fe20000004100 */
[----:B------:R-:W-:Y:S01]  /*79d0*/  F2FP.SATFINITE.E4M3.F32.PACK_AB_MERGE_C R40, R121, R120, R40 ;  /* 0x000000787928723e */ /* 0x000fe20004807028 */
[----:B------:R-:W-:Y:S02]  /*79e0*/  HADD2.F32 R41, -RZ, R41.H1_H1 ;  /* 0x30000029ff297230 */ /* 0x000fe40000004100 */
[----:B------:R-:W-:Y:S02]  /*79f0*/  HADD2.F32 R46, -RZ, R39.H1_H1 ;  /* 0x30000027ff2e7230 */ /* 0x000fe40000004100 */
[-C--:B------:R-:W-:Y:S01]  /*7a00*/  FMUL.FTZ R48, R36, R38.reuse ;  /* 0x0000002624307220 */ /* 0x080fe20000410000 */
[----:B------:R-:W-:Y:S02]  /*7a10*/  HADD2.F32 R13, -RZ, R13.H1_H1 ;  /* 0x3000000dff0d7230 */ /* 0x000fe40000004100 */
[----:B------:R-:W-:Y:S01]  /*7a20*/  FMUL.FTZ R39, R11, R38 ;  /* 0x000000260b277220 */ /* 0x000fe20000410000 */
[----:B------:R-:W-:-:S02]  /*7a30*/  HADD2.F32 R37, -RZ, R10.H0_H0 ;  /* 0x2000000aff257230 */ /* 0x000fc40000004100 */
[----:B------:R-:W-:Y:S02]  /*7a40*/  HADD2.F32 R38, -RZ, R10.H1_H1 ;  /* 0x3000000aff267230 */ /* 0x000fe40000004100 */
[-C--:B------:R-:W-:Y:S01]  /*7a50*/  FMUL.FTZ R10, R41, R46.reuse ;  /* 0x0000002e290a7220 */ /* 0x080fe20000410000 */
[----:B------:R-:W-:Y:S01]  /*7a60*/  FMUL.FTZ R46, R13, R46 ;  /* 0x0000002e0d2e7220 */ /* 0x000fe20000410000 */
[-C--:B------:R-:W-:Y:S01]  /*7a70*/  FFMA.FTZ R121, R36, R37.reuse, R39 ;  /* 0x0000002524797223 */ /* 0x080fe20000010027 */
[----:B------:R-:W-:Y:S01]  /*7a80*/  FFMA.FTZ R120, R11, R37, -R48 ;  /* 0x000000250b787223 */ /* 0x000fe20000010830 */
[-C--:B------:R-:W-:Y:S01]  /*7a90*/  FFMA.FTZ R123, R13, R38.reuse, -R10 ;  /* 0x000000260d7b7223 */ /* 0x080fe2000001080a */
[----:B------:R-:W-:Y:S01]  /*7aa0*/  F2FP.F16.E4M3.UNPACK_B R36, R43 ;  /* 0x0000002bff24723e */ /* 0x000fe200020006ff */
[----:B------:R-:W-:Y:S01]  /*7ab0*/  FFMA.FTZ R122, R41, R38, R46 ;  /* 0x00000026297a7223 */ /* 0x000fe2000001002e */
[----:B------:R-:W-:Y:S02]  /*7ac0*/  F2FP.F16.E4M3.UNPACK_B R10, R15 ;  /* 0x0000000fff0a723e */ /* 0x000fe400020006ff */
[----:B------:R-:W-:Y:S01]  /*7ad0*/  F2FP.F16.E4M3.UNPACK_B R43, R43.H1 ;  /* 0x0000002bff2b723e */ /* 0x000fe200030006ff */
[----:B------:R-:W-:Y:S01]  /*7ae0*/  HADD2.F32 R37, -RZ, R36.H0_H0 ;  /* 0x20000024ff257230 */ /* 0x000fe20000004100 */
[----:B------:R-:W-:Y:S01]  /*7af0*/  F2FP.F16.E4M3.UNPACK_B R48, R9.H1 ;  /* 0x00000009ff30723e */ /* 0x000fe200030006ff */
[----:B------:R-:W-:Y:S01]  /*7b00*/  HADD2.F32 R11, -RZ, R10.H0_H0 ;  /* 0x2000000aff0b7230 */ /* 0x000fe20000004100 */
[----:B------:R-:W-:Y:S01]  /*7b10*/  F2FP.F16.E4M3.UNPACK_B R15, R15.H1 ;  /* 0x0000000fff0f723e */ /* 0x000fe200030006ff */
[----:B------:R-:W-:Y:S01]  /*7b20*/  HADD2.F32 R36, -RZ, R36.H1_H1 ;  /* 0x30000024ff247230 */ /* 0x000fe20000004100 */
[----:B------:R-:W-:Y:S01]  /*7b30*/  F2FP.F16.E4M3.UNPACK_B R41, R9 ;  /* 0x00000009ff29723e */ /* 0x000fe200020006ff */
[----:B------:R-:W-:Y:S01]  /*7b40*/  HADD2.F32 R49, -RZ, R48.H0_H0 ;  /* 0x20000030ff317230 */ /* 0x000fe20000004100 */
[-C--:B------:R-:W-:Y:S01]  /*7b50*/  F2FP.F16.E4M3.UNPACK_B R9, R8.reuse ;  /* 0x00000008ff09723e */ /* 0x080fe200020006ff */
[----:B------:R-:W-:Y:S01]  /*7b60*/  HADD2.F32 R13, -RZ, R15.H0_H0 ;  /* 0x2000000fff0d7230 */ /* 0x000fe20000004100 */
[----:B------:R-:W-:Y:S01]  /*7b70*/  F2FP.F16.E4M3.UNPACK_B R38, R8.H1 ;  /* 0x00000008ff26723e */ /* 0x000fe200030006ff */
[----:B------:R-:W-:Y:S01]  /*7b80*/  HADD2.F32 R8, -RZ, R43.H0_H0 ;  /* 0x2000002bff087230 */ /* 0x000fe20000004100 */
[----:B------:R-:W-:Y:S01]  /*7b90*/  F2FP.SATFINITE.E4M3.F32.PACK_AB_MERGE_C R121, R122, R121, RZ ;  /* 0x000000797a79723e */ /* 0x000fe200048070ff */
[----:B------:R-:W-:Y:S01]  /*7ba0*/  HADD2.F32 R50, -RZ, R41.H0_H0 ;  /* 0x20000029ff327230 */ /* 0x000fe20000004100 */
[----:B------:R-:W-:Y:S01]  /*7bb0*/  F2FP.SATFINITE.E4M3.F32.PACK_AB_MERGE_C R120, R123, R120, RZ ;  /* 0x000000787b78723e */ /* 0x000fe200048070ff */
[----:B------:R-:W-:-:S02]  /*7bc0*/  HADD2.F32 R39, -RZ, R38.H0_H0 ;  /* 0x20000026ff277230 */ /* 0x000fc40000004100 */
[CC--:B------:R-:W-:Y:S01]  /*7bd0*/  FMUL.FTZ R126, R8.reuse, R49.reuse ;  /* 0x00000031087e7220 */ /* 0x0c0fe20000410000 */
[----:B------:R-:W-:Y:S01]  /*7be0*/  FMUL.FTZ R49, R13, R49 ;  /* 0x000000310d317220 */ /* 0x000fe20000410000 */
[----:B------:R-:W-:Y:S02]  /*7bf0*/  HADD2.F32 R43, -RZ, R43.H1_H1 ;  /* 0x3000002bff2b7230 */ /* 0x000fe40000004100 */
[-C--:B------:R-:W-:Y:S01]  /*7c00*/  FMUL.FTZ R124, R37, R50.reuse ;  /* 0x00000032257c7220 */ /* 0x080fe20000410000 */
[----:B------:R-:W-:Y:S02]  /*7c10*/  HADD2.F32 R48, -RZ, R48.H1_H1 ;  /* 0x30000030ff307230 */ /* 0x000fe40000004100 */
[----:B------:R-:W-:Y:S01]  /*7c20*/  FFMA.FTZ R49, R8, R39, R49 ;  /* 0x0000002708317223 */ /* 0x000fe20000010031 */
[----:B------:R-:W-:Y:S02]  /*7c30*/  HADD2.F32 R15, -RZ, R15.H1_H1 ;  /* 0x3000000fff0f7230 */ /* 0x000fe40000004100 */
[----:B------:R-:W-:Y:S01]  /*7c40*/  FMUL.FTZ R50, R11, R50 ;  /* 0x000000320b327220 */ /* 0x000fe20000410000 */
[----:B------:R-:W-:-:S02]  /*7c50*/  HADD2.F32 R46, -RZ, R9.H0_H0 ;  /* 0x20000009ff2e7230 */ /* 0x000fc40000004100 */
[-C--:B------:R-:W-:Y:S01]  /*7c60*/  FMUL.FTZ R8, R43, R48.reuse ;  /* 0x000000302b087220 */ /* 0x080fe20000410000 */
[----:B------:R-:W-:Y:S02]  /*7c70*/  HADD2.F32 R41, -RZ, R41.H1_H1 ;  /* 0x30000029ff297230 */ /* 0x000fe40000004100 */
[----:B------:R-:W-:Y:S01]  /*7c80*/  FMUL.FTZ R48, R15, R48 ;  /* 0x000000300f307220 */ /* 0x000fe20000410000 */
[----:B------:R-:W-:Y:S02]  /*7c90*/  HADD2.F32 R10, -RZ, R10.H1_H1 ;  /* 0x3000000aff0a7230 */ /* 0x000fe40000004100 */
[----:B------:R-:W-:Y:S01]  /*7ca0*/  FFMA.FTZ R124, R11, R46, -R124 ;  /* 0x0000002e0b7c7223 */ /* 0x000fe2000001087c */
[----:B------:R-:W-:Y:S02]  /*7cb0*/  HADD2.F32 R38, -RZ, R38.H1_H1 ;  /* 0x30000026ff267230 */ /* 0x000fe40000004100 */
[----:B------:R-:W-:Y:S01]  /*7cc0*/  FMUL.FTZ R11, R36, R41 ;  /* 0x00000029240b7220 */ /* 0x000fe20000410000 */
[----:B------:R-:W-:-:S02]  /*7cd0*/  HADD2.F32 R9, -RZ, R9.H1_H1 ;  /* 0x30000009ff097230 */ /* 0x000fc40000004100 */
[----:B------:R-:W-:Y:S01]  /*7ce0*/  FMUL.FTZ R41, R10, R41 ;  /* 0x000000290a297220 */ /* 0x000fe20000410000 */
[----:B------:R-:W-:Y:S01]  /*7cf0*/  FFMA.FTZ R126, R13, R39, -R126 ;  /* 0x000000270d7e7223 */ /* 0x000fe2000001087e */
[-C--:B------:R-:W-:Y:S01]  /*7d00*/  FFMA.FTZ R48, R43, R38.reuse, R48 ;  /* 0x000000262b307223 */ /* 0x080fe20000010030 */
[----:B------:R-:W-:Y:S01]  /*7d10*/  FFMA.FTZ R15, R15, R38, -R8 ;  /* 0x000000260f0f7223 */ /* 0x000fe20000010808 */
[----:B------:R-:W-:Y:S01]  /*7d20*/  FFMA.FTZ R50, R37, R46, R50 ;  /* 0x0000002e25327223 */ /* 0x000fe20000010032 */
[-C--:B------:R-:W-:Y:S01]  /*7d30*/  FFMA.FTZ R41, R36, R9.reuse, R41 ;  /* 0x0000000924297223 */ /* 0x080fe20000010029 */
[----:B------:R-:W-:Y:S01]  /*7d40*/  FFMA.FTZ R11, R10, R9, -R11 ;  /* 0x000000090a0b7223 */ /* 0x000fe2000001080b */
[----:B------:R-:W-:Y:S02]  /*7d50*/  F2FP.SATFINITE.E4M3.F32.PACK_AB_MERGE_C R48, R48, R49, RZ ;  /* 0x000000313030723e */ /* 0x000fe400048070ff */
[----:B------:R-:W-:Y:S02]  /*7d60*/  F2FP.SATFINITE.E4M3.F32.PACK_AB_MERGE_C R51, R118, R51, R121 ;  /* 0x000000337633723e */ /* 0x000fe40004807079 */
[----:B------:R-:W-:-:S02]  /*7d70*/  F2FP.SATFINITE.E4M3.F32.PACK_AB_MERGE_C R15, R15, R126, RZ ;  /* 0x0000007e0f0f723e */ /* 0x000fc400048070ff */
[----:B------:R-:W-:Y:S01]  /*7d80*/  F2FP.SATFINITE.E4M3.F32.PACK_AB_MERGE_C R43, R41, R50, R48 ;  /* 0x00000032292b723e */ /* 0x000fe20004807030 */
[----:B------:R-:W-:Y:S01]  /*7d90*/  IMAD.MOV.U32 R41, RZ, RZ, R51 ;  /* 0x000000ffff297224 */ /* 0x000fe200078e0033 */
[----:B------:R-:W-:Y:S02]  /*7da0*/  F2FP.SATFINITE.E4M3.F32.PACK_AB_MERGE_C R13, R119, R116, R120 ;  /* 0x00000074770d723e */ /* 0x000fe40004807078 */
[----:B------:R-:W-:-:S07]  /*7db0*/  F2FP.SATFINITE.E4M3.F32.PACK_AB_MERGE_C R15, R11, R124, R15 ;  /* 0x0000007c0b0f723e */ /* 0x000fce000480700f */
.L_x_1521:
[----:B------:R-:W-:Y:S05]  /*7dc0*/  BSYNC B2 ;  /* 0x0000000000027941 */ /* 0x000fea0003800000 */
.L_x_1520:
        /* <DEDUP_REMOVED lines=10> */
.L_x_1519:
[----:B------:R-:W-:Y:S05]  /*7e70*/  BSYNC B1 ;  /* 0x0000000000017941 */ /* 0x000fea0003800000 */
.L_x_1518:
[----:B------:R-:W-:-:S13]  /*7e80*/  ISETP.NE.AND P4, PT, R62, RZ, PT ;  /* 0x000000ff3e00720c */ /* 0x000fda0003f85270 */
[----:B------:R-:W-:Y:S05]  /*7e90*/  @!P4 BRA `(.L_x_1486) ;  /* 0x000000100058c947 */ /* 0x000fea0003800000 */
[----:B------:R-:W-:Y:S01]  /*7ea0*/  IADD3 R37, P4, P5, R60, R98, R69 ;  /* 0x000000623c257210 */ /* 0x000fe20007d9e045 */
[----:B------:R-:W-:Y:S01]  /*7eb0*/  BSSY B1, `(.L_x_1522) ;  /* 0x00000ea000017945 */ /* 0x000fe20003800000 */
[----:B------:R-:W-:Y:S02]  /*7ec0*/  ISETP.NE.AND P6, PT, R104, RZ, PT ;  /* 0x000000ff6800720c */ /* 0x000fe40003fc5270 */
[----:B---3--:R-:W-:Y:S02]  /*7ed0*/  IADD3.X R8, R101, R114, R66, P4, P5 ;  /* 0x0000007265087210 */ /* 0x008fe400027ea442 */
[----:B------:R-:W-:Y:S02]  /*7ee0*/  IADD3 R36, P4, R37, R96, RZ ;  /* 0x0000006025247210 */ /* 0x000fe40007f9e0ff */
[----:B------:R-:W-:-:S03]  /*7ef0*/  SEL R117, R76, R117, !P6 ;  /* 0x000000754c757207 */ /* 0x000fc60007000000 */
[----:B------:R-:W-:Y:S01]  /*7f00*/  IMAD.X R37, R8, 0x1, R97, P4 ;  /* 0x0000000108257824 */ /* 0x000fe200020e0661 */
[----:B------:R-:W-:Y:S02]  /*7f10*/  SHF.R.S32.HI R8, RZ, 0x1f, R117 ;  /* 0x0000001fff087819 */ /* 0x000fe40000011475 */
[----:B------:R-:W-:Y:S02]  /*7f20*/  ISETP.GE.AND P4, PT, R94, R109, PT ;  /* 0x0000006d5e00720c */ /* 0x000fe40003f86270 */
[----:B------:R-:W-:-:S04]  /*7f30*/  LEA.HI R8, R8, R117, RZ, 0x5 ;  /* 0x0000007508087211 */ /* 0x000fc800078f28ff */
        /* <DEDUP_REMOVED lines=13> */
[----:B0-----:R-:W-:-:S04]  /*8010*/  IMAD.IADD R12, R16, 0x1, R11 ;  /* 0x00000001100c7824 */ /* 0x001fc800078e020b */
[----:B------:R-:W0:Y:S04]  /*8020*/  LDS.128 R8, [R9+0x1e400] ;  /* 0x01e4000009087984 */ /* 0x000e280000000c00 */
[----:B------:R-:W2:Y:S01]  /*8030*/  LDS.128 R12, [R12+0x1e400] ;  /* 0x01e400000c0c7984 */ /* 0x000ea20000000c00 */
[----:B------:R-:W-:Y:S05]  /*8040*/  @P4 BRA `(.L_x_1523) ;  /* 0x0000000c00404947 */ /* 0x000fea0003800000 */
[--C-:B------:R-:W-:Y:S01]  /*8050*/  SHF.R.U32.HI R4, RZ, 0x8, R5.reuse ;  /* 0x00000008ff047819 */ /* 0x100fe20000011605 */
[----:B0-----:R-:W-:Y:S01]  /*8060*/  IMAD.MOV.U32 R32, RZ, RZ, R10 ;  /* 0x000000ffff207224 */ /* 0x001fe200078e000a */
[----:B------:R-:W-:Y:S02]  /*8070*/  SHF.R.U32.HI R42, RZ, 0x10, R5 ;  /* 0x00000010ff2a7819 */ /* 0x000fe40000011605 */
[----:B------:R-:W-:Y:S01]  /*8080*/  LOP3.LUT R5, R5, 0xff0000ff, RZ, 0xc0, !PT ;  /* 0xff0000ff05057812 */ /* 0x000fe200078ec0ff */
[----:B------:R-:W-:Y:S01]  /*8090*/  IMAD.SHL.U32 R4, R4, 0x100, RZ ;  /* 0x0000010004047824 */ /* 0x000fe200078e00ff */
[----:B------:R-:W-:Y:S02]  /*80a0*/  SHF.R.U32.HI R38, RZ, 0x8, R7 ;  /* 0x00000008ff267819 */ /* 0x000fe40000011607 */
[----:B------:R-:W-:Y:S02]  /*80b0*/  SHF.R.U32.HI R34, RZ, 0x8, R33 ;  /* 0x00000008ff227819 */ /* 0x000fe40000011621 */
[----:B------:R-:W-:-:S02]  /*80c0*/  SHF.R.U32.HI R6, RZ, 0x8, R35 ;  /* 0x00000008ff067819 */ /* 0x000fc40000011623 */
[----:B------:R-:W-:Y:S01]  /*80d0*/  LOP3.LUT R5, R5, 0xff00, R4, 0xf8, !PT ;  /* 0x0000ff0005057812 */ /* 0x000fe200078ef804 */
[----:B------:R-:W-:Y:S01]  /*80e0*/  IMAD.SHL.U32 R4, R38, 0x100, RZ ;  /* 0x0000010026047824 */ /* 0x000fe200078e00ff */
[----:B------:R-:W-:Y:S01]  /*80f0*/  SHF.R.U32.HI R40, RZ, 0x10, R7 ;  /* 0x00000010ff287819 */ /* 0x000fe20000011607 */
[----:B------:R-:W-:Y:S01]  /*8100*/  IMAD.SHL.U32 R10, R34, 0x100, RZ ;  /* 0x00000100220a7824 */ /* 0x000fe200078e00ff */
[----:B------:R-:W-:Y:S02]  /*8110*/  LOP3.LUT R7, R7, 0xff0000ff, RZ, 0xc0, !PT ;  /* 0xff0000ff07077812 */ /* 0x000fe400078ec0ff */
[----:B------:R-:W-:Y:S02]  /*8120*/  SHF.R.U32.HI R46, RZ, 0x10, R33 ;  /* 0x00000010ff2e7819 */ /* 0x000fe40000011621 */
[----:B------:R-:W-:Y:S01]  /*8130*/  LOP3.LUT R41, R33, 0xff0000ff, RZ, 0xc0, !PT ;  /* 0xff0000ff21297812 */ /* 0x000fe200078ec0ff */
[----:B--2---:R-:W-:Y:S01]  /*8140*/  IMAD.MOV.U32 R33, RZ, RZ, R12 ;  /* 0x000000ffff217224 */ /* 0x004fe200078e000c */
[----:B------:R-:W-:Y:S01]  /*8150*/  SHF.R.U32.HI R45, RZ, 0x10, R35 ;  /* 0x00000010ff2d7819 */ /* 0x000fe20000011623 */
[----:B------:R-:W-:Y:S01]  /*8160*/  IMAD.SHL.U32 R12, R6, 0x100, RZ ;  /* 0x00000100060c7824 */ /* 0x000fe200078e00ff */
[----:B------:R-:W-:Y:S01]  /*8170*/  LOP3.LUT R43, R35, 0xff0000ff, RZ, 0xc0, !PT ;  /* 0xff0000ff232b7812 */ /* 0x000fe200078ec0ff */
[----:B------:R-:W-:Y:S01]  /*8180*/  IMAD.U32 R6, R42, 0x10000, RZ ;  /* 0x000100002a067824 */ /* 0x000fe200078e00ff */
[----:B------:R-:W-:Y:S01]  /*8190*/  LOP3.LUT R7, R7, 0xff00, R4, 0xf8, !PT ;  /* 0x0000ff0007077812 */ /* 0x000fe200078ef804 */
[----:B------:R-:W-:Y:S01]  /*81a0*/  IMAD.MOV.U32 R35, RZ, RZ, R14 ;  /* 0x000000ffff237224 */ /* 0x000fe200078e000e */
[----:B------:R-:W-:Y:S01]  /*81b0*/  LOP3.LUT R42, R41, 0xff00, R10, 0xf8, !PT ;  /* 0x0000ff00292a7812 */ /* 0x000fe200078ef80a */
[----:B------:R-:W-:Y:S01]  /*81c0*/  IMAD.U32 R4, R40, 0x10000, RZ ;  /* 0x0001000028047824 */ /* 0x000fe200078e00ff */
[----:B------:R-:W-:-:S02]  /*81d0*/  F2FP.F16.E4M3.UNPACK_B R40, R113.H1 ;  /* 0x00000071ff28723e */ /* 0x000fc400030006ff */
[----:B------:R-:W-:Y:S02]  /*81e0*/  F2FP.F16.E4M3.UNPACK_B R14, R33.H1 ;  /* 0x00000021ff0e723e */ /* 0x000fe400030006ff */
[----:B------:R-:W-:Y:S02]  /*81f0*/  F2FP.F16.E4M3.UNPACK_B R10, R8.H1 ;  /* 0x00000008ff0a723e */ /* 0x000fe400030006ff */
[----:B------:R-:W-:Y:S01]  /*8200*/  LOP3.LUT R44, R43, 0xff00, R12, 0xf8, !PT ;  /* 0x0000ff002b2c7812 */ /* 0x000fe200078ef80c */
[----:B------:R-:W-:Y:S01]  /*8210*/  HADD2.F32 R34, -RZ, R14.H0_H0 ;  /* 0x2000000eff227230 */ /* 0x000fe20000004100 */
[----:B------:R-:W-:Y:S01]  /*8220*/  LOP3.LUT R6, R5, 0xff0000, R6, 0xf8, !PT ;  /* 0x00ff000005067812 */ /* 0x000fe200078ef806 */
[----:B------:R-:W-:Y:S01]  /*8230*/  HADD2.F32 R5, -RZ, R40.H0_H0 ;  /* 0x20000028ff057230 */ /* 0x000fe20000004100 */
[----:B------:R-:W-:Y:S01]  /*8240*/  F2FP.F16.E4M3.UNPACK_B R38, R111.H1 ;  /* 0x0000006fff26723e */ /* 0x000fe200030006ff */
[----:B------:R-:W-:Y:S01]  /*8250*/  HADD2.F32 R12, -RZ, R10.H0_H0 ;  /* 0x2000000aff0c7230 */ /* 0x000fe20000004100 */
[----:B------:R-:W-:Y:S01]  /*8260*/  F2FP.F16.E4M3.UNPACK_B R113, R113 ;  /* 0x00000071ff71723e */ /* 0x000fe200020006ff */
[----:B------:R-:W-:-:S02]  /*8270*/  IMAD.U32 R43, R45, 0x10000, RZ ;  /* 0x000100002d2b7824 */ /* 0x000fc400078e00ff */
[-C--:B------:R-:W-:Y:S01]  /*8280*/  FMUL.FTZ R45, R34, R5.reuse ;  /* 0x00000005222d7220 */ /* 0x080fe20000410000 */
[----:B------:R-:W-:Y:S02]  /*8290*/  HADD2.F32 R41, -RZ, R38.H0_H0 ;  /* 0x20000026ff297230 */ /* 0x000fe40000004100 */
[----:B------:R-:W-:Y:S01]  /*82a0*/  FMUL.FTZ R47, R12, R5 ;  /* 0x000000050c2f7220 */ /* 0x000fe20000410000 */
[----:B------:R-:W-:Y:S02]  /*82b0*/  F2FP.F16.E4M3.UNPACK_B R33, R33 ;  /* 0x00000021ff21723e */ /* 0x000fe400020006ff */
        /* <DEDUP_REMOVED lines=8> */
[----:B------:R-:W-:Y:S01]  /*8340*/  LOP3.LUT R4, R7, 0xff0000, R4, 0xf8, !PT ;  /* 0x00ff000007047812 */ /* 0x000fe200078ef804 */
[----:B------:R-:W-:-:S02]  /*8350*/  HADD2.F32 R41, -RZ, R38.H1_H1 ;  /* 0x30000026ff297230 */ /* 0x000fc40000004100 */
[-C--:B------:R-:W-:Y:S01]  /*8360*/  FMUL.FTZ R49, R34, R45.reuse ;  /* 0x0000002d22317220 */ /* 0x080fe20000410000 */
[----:B------:R-:W-:Y:S02]  /*8370*/  HADD2.F32 R43, -RZ, R113.H0_H0 ;  /* 0x20000071ff2b7230 */ /* 0x000fe40000004100 */
[C---:B------:R-:W-:Y:S01]  /*8380*/  FMUL.FTZ R45, R12.reuse, R45 ;  /* 0x0000002d0c2d7220 */ /* 0x040fe20000410000 */
[----:B------:R-:W-:Y:S02]  /*8390*/  HADD2.F32 R14, -RZ, R33.H0_H0 ;  /* 0x20000021ff0e7230 */ /* 0x000fe40000004100 */
[----:B------:R-:W-:Y:S01]  /*83a0*/  FFMA.FTZ R49, R12, R41, -R49 ;  /* 0x000000290c317223 */ /* 0x000fe20000010831 */
[----:B------:R-:W-:Y:S01]  /*83b0*/  HADD2.F32 R10, -RZ, R8.H0_H0 ;  /* 0x20000008ff0a7230 */ /* 0x000fe20000004100 */
[----:B------:R-:W-:Y:S01]  /*83c0*/  F2FP.F16.E4M3.UNPACK_B R12, R35.H1 ;  /* 0x00000023ff0c723e */ /* 0x000fe200030006ff */
[----:B------:R-:W-:Y:S02]  /*83d0*/  IMAD.U32 R7, R46, 0x10000, RZ ;  /* 0x000100002e077824 */ /* 0x000fe400078e00ff */
[----:B------:R-:W-:Y:S01]  /*83e0*/  FFMA.FTZ R46, R34, R41, R45 ;  /* 0x00000029222e7223 */ /* 0x000fe2000001002d */
[----:B------:R-:W-:-:S02]  /*83f0*/  HADD2.F32 R41, -RZ, R111.H0_H0 ;  /* 0x2000006fff297230 */ /* 0x000fc40000004100 */
[-C--:B------:R-:W-:Y:S01]  /*8400*/  FMUL.FTZ R45, R14, R43.reuse ;  /* 0x0000002b0e2d7220 */ /* 0x080fe20000410000 */
[----:B------:R-:W-:Y:S01]  /*8410*/  FMUL.FTZ R43, R10, R43 ;  /* 0x0000002b0a2b7220 */ /* 0x000fe20000410000 */
[----:B------:R-:W-:Y:S01]  /*8420*/  HADD2.F32 R113, -RZ, R113.H1_H1 ;  /* 0x30000071ff717230 */ /* 0x000fe20000004100 */
[----:B------:R-:W-:Y:S01]  /*8430*/  LOP3.LUT R7, R42, 0xff0000, R7, 0xf8, !PT ;  /* 0x00ff00002a077812 */ /* 0x000fe200078ef807 */
[----:B------:R-:W-:Y:S02]  /*8440*/  HADD2.F32 R33, -RZ, R33.H1_H1 ;  /* 0x30000021ff217230 */ /* 0x000fe40000004100 */
[-C--:B------:R-:W-:Y:S01]  /*8450*/  FFMA.FTZ R45, R10, R41.reuse, -R45 ;  /* 0x000000290a2d7223 */ /* 0x080fe2000001082d */
[----:B------:R-:W-:Y:S01]  /*8460*/  FFMA.FTZ R38, R14, R41, R43 ;  /* 0x000000290e267223 */ /* 0x000fe2000001002b */
[----:B------:R-:W-:Y:S01]  /*8470*/  HADD2.F32 R8, -RZ, R8.H1_H1 ;  /* 0x30000008ff087230 */ /* 0x000fe20000004100 */
[----:B------:R-:W-:Y:S01]  /*8480*/  F2FP.F16.E4M3.UNPACK_B R10, R112.H1 ;  /* 0x00000070ff0a723e */ /* 0x000fe200030006ff */
[----:B------:R-:W-:-:S02]  /*8490*/  HADD2.F32 R111, -RZ, R111.H1_H1 ;  /* 0x3000006fff6f7230 */ /* 0x000fc40000004100 */
[CC--:B------:R-:W-:Y:S01]  /*84a0*/  FMUL.FTZ R41, R33.reuse, R113.reuse ;  /* 0x0000007121297220 */ /* 0x0c0fe20000410000 */
[----:B------:R-:W-:Y:S01]  /*84b0*/  F2FP.F16.E4M3.UNPACK_B R34, R110.H1 ;  /* 0x0000006eff22723e */ /* 0x000fe200030006ff */
[C---:B------:R-:W-:Y:S01]  /*84c0*/  FMUL.FTZ R42, R8.reuse, R113 ;  /* 0x00000071082a7220 */ /* 0x040fe20000410000 */
[----:B------:R-:W-:Y:S02]  /*84d0*/  HADD2.F32 R14, -RZ, R12.H0_H0 ;  /* 0x2000000cff0e7230 */ /* 0x000fe40000004100 */
[-C--:B------:R-:W-:Y:S01]  /*84e0*/  FFMA.FTZ R40, R8, R111.reuse, -R41 ;  /* 0x0000006f08287223 */ /* 0x080fe20000010829 */
[----:B------:R-:W-:Y:S01]  /*84f0*/  F2FP.F16.E4M3.UNPACK_B R8, R32.H1 ;  /* 0x00000020ff08723e */ /* 0x000fe200030006ff */
[--C-:B------:R-:W-:Y:S02]  /*8500*/  HADD2.F32 R41, -RZ, R10.reuse.H0_H0 ;  /* 0x2000000aff297230 */ /* 0x100fe40000004100 */
[----:B------:R-:W-:Y:S01]  /*8510*/  FFMA.FTZ R111, R33, R111, R42 ;  /* 0x0000006f216f7223 */ /* 0x000fe2000001002a */
[----:B------:R-:W-:Y:S01]  /*8520*/  HADD2.F32 R43, -RZ, R10.H1_H1 ;  /* 0x3000000aff2b7230 */ /* 0x000fe20000004100 */
[----:B------:R-:W-:Y:S01]  /*8530*/  F2FP.F16.E4M3.UNPACK_B R112, R112 ;  /* 0x00000070ff70723e */ /* 0x000fe200020006ff */
[----:B------:R-:W-:-:S02]  /*8540*/  HADD2.F32 R10, -RZ, R8.H0_H0 ;  /* 0x20000008ff0a7230 */ /* 0x000fc40000004100 */
[----:B------:R-:W-:Y:S01]  /*8550*/  FMUL.FTZ R51, R14, R41 ;  /* 0x000000290e337220 */ /* 0x000fe20000410000 */
[----:B------:R-:W-:Y:S01]  /*8560*/  HADD2.F32 R33, -RZ, R34.H0_H0 ;  /* 0x20000022ff217230 */ /* 0x000fe20000004100 */
[----:B------:R-:W-:Y:S01]  /*8570*/  F2FP.F16.E4M3.UNPACK_B R35, R35 ;  /* 0x00000023ff23723e */ /* 0x000fe200020006ff */
[----:B------:R-:W-:Y:S02]  /*8580*/  HADD2.F32 R12, -RZ, R12.H1_H1 ;  /* 0x3000000cff0c7230 */ /* 0x000fe40000004100 */
[C---:B------:R-:W-:Y:S01]  /*8590*/  FMUL.FTZ R109, R10.reuse, R41 ;  /* 0x000000290a6d7220 */ /* 0x040fe20000410000 */
[----:B------:R-:W-:Y:S02]  /*85a0*/  HADD2.F32 R8, -RZ, R8.H1_H1 ;  /* 0x30000008ff087230 */ /* 0x000fe40000004100 */
[----:B------:R-:W-:Y:S01]  /*85b0*/  FFMA.FTZ R42, R10, R33, -R51 ;  /* 0x000000210a2a7223 */ /* 0x000fe20000010833 */
[----:B------:R-:W-:Y:S02]  /*85c0*/  HADD2.F32 R41, -RZ, R34.H1_H1 ;  /* 0x30000022ff297230 */ /* 0x000fe40000004100 */
[-C--:B------:R-:W-:Y:S01]  /*85d0*/  FMUL.FTZ R51, R12, R43.reuse ;  /* 0x0000002b0c337220 */ /* 0x080fe20000410000 */
[----:B------:R-:W-:Y:S01]  /*85e0*/  F2FP.F16.E4M3.UNPACK_B R32, R32 ;  /* 0x00000020ff20723e */ /* 0x000fe200020006ff */
[C---:B------:R-:W-:Y:S01]  /*85f0*/  FMUL.FTZ R43, R8.reuse, R43 ;  /* 0x0000002b082b7220 */ /* 0x040fe20000410000 */
[----:B------:R-:W-:Y:S01]  /*8600*/  F2FP.F16.E4M3.UNPACK_B R110, R110 ;  /* 0x0000006eff6e723e */ /* 0x000fe200020006ff */
[----:B------:R-:W-:Y:S01]  /*8610*/  FFMA.FTZ R113, R8, R41, -R51 ;  /* 0x0000002908717223 */ /* 0x000fe20000010833 */
[----:B------:R-:W-:-:S02]  /*8620*/  HADD2.F32 R10, -RZ, R35.H0_H0 ;  /* 0x20000023ff0a7230 */ /* 0x000fc40000004100 */
[----:B------:R-:W-:Y:S01]  /*8630*/  FFMA.FTZ R12, R12, R41, R43 ;  /* 0x000000290c0c7223 */ /* 0x000fe2000001002b */
[----:B------:R-:W-:Y:S02]  /*8640*/  HADD2.F32 R41, -RZ, R112.H0_H0 ;  /* 0x20000070ff297230 */ /* 0x000fe40000004100 */
[----:B------:R-:W-:Y:S01]  /*8650*/  FFMA.FTZ R109, R14, R33, R109 ;  /* 0x000000210e6d7223 */ /* 0x000fe2000001006d */
[----:B------:R-:W-:Y:S01]  /*8660*/  HADD2.F32 R8, -RZ, R32.H0_H0 ;  /* 0x20000020ff087230 */ /* 0x000fe20000004100 */
[----:B------:R-:W-:Y:S01]  /*8670*/  F2FP.SATFINITE.E4M3.F32.PACK_AB_MERGE_C R46, R46, R47, RZ ;  /* 0x0000002f2e2e723e */ /* 0x000fe200048070ff */
[----:B------:R-:W-:Y:S02]  /*8680*/  HADD2.F32 R112, -RZ, R112.H1_H1 ;  /* 0x30000070ff707230 */ /* 0x000fe40000004100 */
[-C--:B------:R-:W-:Y:S01]  /*8690*/  FMUL.FTZ R43, R10, R41.reuse ;  /* 0x000000290a2b7220 */ /* 0x080fe20000410000 */
[----:B------:R-:W-:Y:S02]  /*86a0*/  HADD2.F32 R35, -RZ, R35.H1_H1 ;  /* 0x30000023ff237230 */ /* 0x000fe40000004100 */
[----:B------:R-:W-:Y:S01]  /*86b0*/  FMUL.FTZ R41, R8, R41 ;  /* 0x0000002908297220 */ /* 0x000fe20000410000 */
[----:B------:R-:W-:Y:S01]  /*86c0*/  HADD2.F32 R33, -RZ, R110.H0_H0 ;  /* 0x2000006eff217230 */ /* 0x000fe20000004100 */
[----:B------:R-:W-:Y:S01]  /*86d0*/  F2FP.F16.E4M3.UNPACK_B R34, R13 ;  /* 0x0000000dff22723e */ /* 0x000fe200020006ff */
[----:B------:R-:W-:-:S02]  /*86e0*/  HADD2.F32 R32, -RZ, R32.H1_H1 ;  /* 0x30000020ff207230 */ /* 0x000fc40000004100 */
[-C--:B------:R-:W-:Y:S01]  /*86f0*/  FMUL.FTZ R51, R35, R112.reuse ;  /* 0x0000007023337220 */ /* 0x080fe20000410000 */
[----:B------:R-:W-:Y:S02]  /*8700*/  HADD2.F32 R110, -RZ, R110.H1_H1 ;  /* 0x3000006eff6e7230 */ /* 0x000fe40000004100 */
[----:B------:R-:W-:Y:S01]  /*8710*/  FFMA.FTZ R14, R10, R33, R41 ;  /* 0x000000210a0e7223 */ /* 0x000fe20000010029 */
[----:B------:R-:W-:Y:S01]  /*8720*/  F2FP.F16.E4M3.UNPACK_B R41, R7 ;  /* 0x00000007ff29723e */ /* 0x000fe200020006ff */
[----:B------:R-:W-:Y:S01]  /*8730*/  FMUL.FTZ R112, R32, R112 ;  /* 0x0000007020707220 */ /* 0x000fe20000410000 */
[----:B------:R-:W-:Y:S01]  /*8740*/  F2FP.SATFINITE.E4M3.F32.PACK_AB_MERGE_C R109, R12, R109, RZ ;  /* 0x0000006d0c6d723e */ /* 0x000fe200048070ff */
[----:B------:R-:W-:Y:S01]  /*8750*/  FFMA.FTZ R10, R32, R110, -R51 ;  /* 0x0000006e200a7223 */ /* 0x000fe20000010833 */
[----:B------:R-:W-:Y:S01]  /*8760*/  F2FP.F16.E4M3.UNPACK_B R32, R9 ;  /* 0x00000009ff20723e */ /* 0x000fe200020006ff */
[----:B------:R-:W-:Y:S01]  /*8770*/  FFMA.FTZ R43, R8, R33, -R43 ;  /* 0x00000021082b7223 */ /* 0x000fe2000001082b */
[----:B------:R-:W-:Y:S01]  /*8780*/  F2FP.SATFINITE.E4M3.F32.PACK_AB_MERGE_C R12, R111, R38, R46 ;  /* 0x000000266f0c723e */ /* 0x000fe2000480702e */
[----:B------:R-:W-:Y:S01]  /*8790*/  FFMA.FTZ R51, R35, R110, R112 ;  /* 0x0000006e23337223 */ /* 0x000fe20000010070 */
[----:B------:R-:W-:Y:S01]  /*87a0*/  F2FP.SATFINITE.E4M3.F32.PACK_AB_MERGE_C R8, R49, R44, RZ ;  /* 0x0000002c3108723e */ /* 0x000fe200048070ff */
[----:B------:R-:W-:Y:S01]  /*87b0*/  HADD2.F32 R35, -RZ, R34.H0_H0 ;  /* 0x20000022ff237230 */ /* 0x000fe20000004100 */
[----:B------:R-:W-:Y:S01]  /*87c0*/  F2FP.SATFINITE.E4M3.F32.PACK_AB_MERGE_C R113, R113, R42, RZ ;  /* 0x0000002a7171723e */ /* 0x000fe200048070ff */
[----:B------:R-:W-:Y:S01]  /*87d0*/  HADD2.F32 R42, -RZ, R41.H0_H0 ;  /* 0x20000029ff2a7230 */ /* 0x000fe20000004100 */
[----:B------:R-:W-:Y:S01]  /*87e0*/  F2FP.F16.E4M3.UNPACK_B R38, R6 ;  /* 0x00000006ff26723e */ /* 0x000fe200020006ff */
[----:B------:R-:W-:Y:S01]  /*87f0*/  HADD2.F32 R33, -RZ, R32.H0_H0 ;  /* 0x20000020ff217230 */ /* 0x000fe20000004100 */
[----:B------:R-:W-:Y:S01]  /*8800*/  F2FP.SATFINITE.E4M3.F32.PACK_AB_MERGE_C R8, R40, R45, R8 ;  /* 0x0000002d2808723e */ /* 0x000fe20004807008 */
[----:B------:R-:W-:-:S02]  /*8810*/  HADD2.F32 R34, -RZ, R34.H1_H1 ;  /* 0x30000022ff227230 */ /* 0x000fc40000004100 */
[-C--:B------:R-:W-:Y:S01]  /*8820*/  FMUL.FTZ R44, R35, R42.reuse ;  /* 0x0000002a232c7220 */ /* 0x080fe20000410000 */
[----:B------:R-:W-:Y:S02]  /*8830*/  HADD2.F32 R40, -RZ, R38.H0_H0 ;  /* 0x20000026ff287230 */ /* 0x000fe40000004100 */
[C---:B------:R-:W-:Y:S01]  /*8840*/  FMUL.FTZ R42, R33.reuse, R42 ;  /* 0x0000002a212a7220 */ /* 0x040fe20000410000 */
[----:B------:R-:W-:Y:S01]  /*8850*/  HADD2.F32 R41, -RZ, R41.H1_H1 ;  /* 0x30000029ff297230 */ /* 0x000fe20000004100 */
[----:B------:R-:W-:Y:S01]  /*8860*/  F2FP.SATFINITE.E4M3.F32.PACK_AB_MERGE_C R10, R10, R43, R113 ;  /* 0x0000002b0a0a723e */ /* 0x000fe20004807071 */
[----:B------:R-:W-:Y:S02]  /*8870*/  HADD2.F32 R32, -RZ, R32.H1_H1 ;  /* 0x30000020ff207230 */ /* 0x000fe40000004100 */
[-C--:B------:R-:W-:Y:S01]  /*8880*/  FFMA.FTZ R44, R33, R40.reuse, -R44 ;  /* 0x00000028212c7223 */ /* 0x080fe2000001082c */
[----:B------:R-:W-:Y:S01]  /*8890*/  FFMA.FTZ R43, R35, R40, R42 ;  /* 0x00000028232b7223 */ /* 0x000fe2000001002a */
[----:B------:R-:W-:-:S02]  /*88a0*/  HADD2.F32 R33, -RZ, R38.H1_H1 ;  /* 0x30000026ff217230 */ /* 0x000fc40000004100 */
        /* <DEDUP_REMOVED lines=10> */
[----:B------:R-:W-:Y:S01]  /*8950*/  F2FP.SATFINITE.E4M3.F32.PACK_AB_MERGE_C R14, R51, R14, R109 ;  /* 0x0000000e330e723e */ /* 0x000fe2000480706d */
[----:B------:R-:W-:-:S02]  /*8960*/  HADD2.F32 R34, -RZ, R35.H0_H0 ;  /* 0x20000023ff227230 */ /* 0x000fc40000004100 */
[----:B------:R-:W-:Y:S02]  /*8970*/  HADD2.F32 R13, -RZ, R13.H1_H1 ;  /* 0x3000000dff0d7230 */ /* 0x000fe40000004100 */
[----:B------:R-:W-:Y:S02]  /*8980*/  HADD2.F32 R38, -RZ, R35.H1_H1 ;  /* 0x30000023ff267230 */ /* 0x000fe40000004100 */
[-C--:B------:R-:W-:Y:S01]  /*8990*/  FMUL.FTZ R40, R32, R34.reuse ;  /* 0x0000002220287220 */ /* 0x080fe20000410000 */
[----:B------:R-:W-:Y:S02]  /*89a0*/  HADD2.F32 R9, -RZ, R9.H1_H1 ;  /* 0x30000009ff097230 */ /* 0x000fe40000004100 */
[----:B------:R-:W-:Y:S01]  /*89b0*/  FMUL.FTZ R35, R7, R34 ;  /* 0x0000002207237220 */ /* 0x000fe20000410000 */
[--C-:B------:R-:W-:Y:S02]  /*89c0*/  HADD2.F32 R33, -RZ, R6.reuse.H0_H0 ;  /* 0x20000006ff217230 */ /* 0x100fe40000004100 */
[----:B------:R-:W-:-:S02]  /*89d0*/  HADD2.F32 R34, -RZ, R6.H1_H1 ;  /* 0x30000006ff227230 */ /* 0x000fc40000004100 */
        /* <DEDUP_REMOVED lines=25> */
[----:B------:R-:W-:Y:S02]  /*8b70*/  HADD2.F32 R35, -RZ, R33.H0_H0 ;  /* 0x20000021ff237230 */ /* 0x000fe40000004100 */
[-C--:B------:R-:W-:Y:S01]  /*8b80*/  FMUL.FTZ R110, R13, R42.reuse ;  /* 0x0000002a0d6e7220 */ /* 0x080fe20000410000 */
[----:B------:R-:W-:Y:S01]  /*8b90*/  FMUL.FTZ R41, R9, R41 ;  /* 0x0000002909297220 */ /* 0x000fe20000410000 */
[C---:B------:R-:W-:Y:S01]  /*8ba0*/  FMUL.FTZ R42, R7.reuse, R42 ;  /* 0x0000002a072a7220 */ /* 0x040fe20000410000 */
[----:B------:R-:W-:Y:S02]  /*8bb0*/  HADD2.F32 R15, -RZ, R15.H1_H1 ;  /* 0x3000000fff0f7230 */ /* 0x000fe40000004100 */
[----:B------:R-:W-:Y:S01]  /*8bc0*/  FFMA.FTZ R110, R7, R34, -R110 ;  /* 0x00000022076e7223 */ /* 0x000fe2000001086e */
[----:B------:R-:W-:Y:S02]  /*8bd0*/  HADD2.F32 R40, -RZ, R40.H1_H1 ;  /* 0x30000028ff287230 */ /* 0x000fe40000004100 */
[----:B------:R-:W-:Y:S01]  /*8be0*/  FFMA.FTZ R41, R4, R35, R41 ;  /* 0x0000002304297223 */ /* 0x000fe20000010029 */
[----:B------:R-:W-:-:S02]  /*8bf0*/  HADD2.F32 R11, -RZ, R11.H1_H1 ;  /* 0x3000000bff0b7230 */ /* 0x000fc40000004100 */
[----:B------:R-:W-:Y:S01]  /*8c00*/  FFMA.FTZ R42, R13, R34, R42 ;  /* 0x000000220d2a7223 */ /* 0x000fe2000001002a */
[----:B------:R-:W-:Y:S02]  /*8c10*/  HADD2.F32 R7, -RZ, R38.H1_H1 ;  /* 0x30000026ff077230 */ /* 0x000fe40000004100 */
[-C--:B------:R-:W-:Y:S01]  /*8c20*/  FMUL.FTZ R34, R15, R40.reuse ;  /* 0x000000280f227220 */ /* 0x080fe20000410000 */
[----:B------:R-:W-:Y:S02]  /*8c30*/  HADD2.F32 R4, -RZ, R33.H1_H1 ;  /* 0x30000021ff047230 */ /* 0x000fe40000004100 */
[----:B------:R-:W-:Y:S01]  /*8c40*/  FMUL.FTZ R40, R11, R40 ;  /* 0x000000280b287220 */ /* 0x000fe20000410000 */
[----:B------:R-:W-:Y:S02]  /*8c50*/  HADD2.F32 R6, -RZ, R6.H1_H1 ;  /* 0x30000006ff067230 */ /* 0x000fe40000004100 */
[----:B------:R-:W-:Y:S01]  /*8c60*/  FFMA.FTZ R112, R9, R35, -R112 ;  /* 0x0000002309707223 */ /* 0x000fe20000010870 */
[----:B------:R-:W-:-:S02]  /*8c70*/  HADD2.F32 R5, -RZ, R5.H1_H1 ;  /* 0x30000005ff057230 */ /* 0x000fc40000004100 */
[-C--:B------:R-:W-:Y:S01]  /*8c80*/  FMUL.FTZ R9, R32, R7.reuse ;  /* 0x0000000720097220 */ /* 0x080fe20000410000 */
[-C--:B------:R-:W-:Y:S01]  /*8c90*/  FFMA.FTZ R11, R11, R4.reuse, -R34 ;  /* 0x000000040b0b7223 */ /* 0x080fe20000010822 */
[C---:B------:R-:W-:Y:S01]  /*8ca0*/  FMUL.FTZ R7, R6.reuse, R7 ;  /* 0x0000000706077220 */ /* 0x040fe20000410000 */
[----:B------:R-:W-:Y:S01]  /*8cb0*/  FFMA.FTZ R40, R15, R4, R40 ;  /* 0x000000040f287223 */ /* 0x000fe20000010028 */
[-C--:B------:R-:W-:Y:S01]  /*8cc0*/  FFMA.FTZ R9, R6, R5.reuse, -R9 ;  /* 0x0000000506097223 */ /* 0x080fe20000010809 */
[----:B------:R-:W-:Y:S01]  /*8cd0*/  F2FP.SATFINITE.E4M3.F32.PACK_AB_MERGE_C R45, R45, R44, R47 ;  /* 0x0000002c2d2d723e */ /* 0x000fe2000480702f */
[----:B------:R-:W-:Y:S01]  /*8ce0*/  FFMA.FTZ R7, R32, R5, R7 ;  /* 0x0000000520077223 */ /* 0x000fe20000010007 */
[----:B------:R-:W-:Y:S02]  /*8cf0*/  F2FP.SATFINITE.E4M3.F32.PACK_AB_MERGE_C R11, R11, R112, RZ ;  /* 0x000000700b0b723e */ /* 0x000fe400048070ff */
[----:B------:R-:W-:Y:S02]  /*8d00*/  F2FP.SATFINITE.E4M3.F32.PACK_AB_MERGE_C R40, R40, R41, RZ ;  /* 0x000000292828723e */ /* 0x000fe400048070ff */
[----:B------:R-:W-:Y:S01]  /*8d10*/  F2FP.SATFINITE.E4M3.F32.PACK_AB_MERGE_C R11, R9, R110, R11 ;  /* 0x0000006e090b723e */ /* 0x000fe2000480700b */
[----:B------:R-:W-:Y:S01]  /*8d20*/  IMAD.MOV.U32 R9, RZ, RZ, R45 ;  /* 0x000000ffff097224 */ /* 0x000fe200078e002d */
[----:B------:R-:W-:-:S02]  /*8d30*/  F2FP.SATFINITE.E4M3.F32.PACK_AB_MERGE_C R13, R46, R43, R48 ;  /* 0x0000002b2e0d723e */ /* 0x000fc40004807030 */
[----:B------:R-:W-:-:S07]  /*8d40*/  F2FP.SATFINITE.E4M3.F32.PACK_AB_MERGE_C R15, R7, R42, R40 ;  /* 0x0000002a070f723e */ /* 0x000fce0004807028 */
.L_x_1523:
[----:B------:R-:W-:Y:S05]  /*8d50*/  BSYNC B1 ;  /* 0x0000000000017941 */ /* 0x000fea0003800000 */
.L_x_1522:
[----:B0-----:R0:W-:Y:S01]  /*8d60*/  STG.E.128 desc[UR40][R36.64], R8 ;  /* 0x0000000824007986 */ /* 0x0011e2000c101d28 */
[----:B------:R-:W-:-:S13]  /*8d70*/  ISETP.GE.AND P4, PT, R39, R115, PT ;  /* 0x000000732700720c */ /* 0x000fda0003f86270 */
[----:B------:R-:W-:Y:S05]  /*8d80*/  @P4 BRA `(.L_x_1486) ;  /* 0x00000000009c4947 */ /* 0x000fea0003800000 */
[--C-:B------:R-:W-:Y:S02]  /*8d90*/  SHF.R.S32.HI R4, RZ, 0x1f, R39.reuse ;  /* 0x0000001fff047819 */ /* 0x100fe40000011427 */
[----:B------:R-:W-:-:S04]  /*8da0*/  IADD3 R39, P4, P5, R60, R98, R39 ;  /* 0x000000623c277210 */ /* 0x000fc80007d9e027 */
[----:B------:R-:W-:Y:S02]  /*8db0*/  IADD3.X R4, R101, R114, R4, P4, P5 ;  /* 0x0000007265047210 */ /* 0x000fe400027ea404 */
[----:B------:R-:W-:-:S05]  /*8dc0*/  IADD3 R96, P4, R39, R96, RZ ;  /* 0x0000006027607210 */ /* 0x000fca0007f9e0ff */
[----:B------:R-:W-:-:S05]  /*8dd0*/  IMAD.X R97, R4, 0x1, R97, P4 ;  /* 0x0000000104617824 */ /* 0x000fca00020e0661 */
[----:B--2---:R2:W-:Y:S01]  /*8de0*/  STG.E.128 desc[UR40][R96.64], R12 ;  /* 0x0000000c60007986 */ /* 0x0045e2000c101d28 */
[----:B------:R-:W-:Y:S05]  /*8df0*/  BRA `(.L_x_1486) ;  /* 0x0000000000807947 */ /* 0x000fea0003800000 */
.L_x_1479:
[----:B------:R-:W-:-:S06]  /*8e00*/  UISETP.NE.AND UP0, UPT, UR42, 0x3, UPT ;  /* 0x000000032a00788c */ /* 0x000fcc000bf05270 */
[----:B------:R-:W-:-:S13]  /*8e10*/  PLOP3.LUT P3, PT, PT, PT, UP0, 0x80, 0x0 ;  /* 0x000000000000781c */ /* 0x000fda0003f6f008 */
[----:B------:R-:W-:Y:S05]  /*8e20*/  @!P3 BRA `(.L_x_1524) ;  /* 0x000000000004b947 */ /* 0x000fea0003800000 */
[----:B------:R-:W-:Y:S01]  /*8e30*/  BPT.TRAP 0x1 ;  /* 0x000000040000795c */ /* 0x000fe20000300000 */
.L_x_1524:
[----:B------:R-:W-:Y:S01]  /*8e40*/  IMAD R103, R17, 0x8, R16 ;  /* 0x0000000811677824 */ /* 0x000fe200078e0210 */
[----:B------:R-:W-:Y:S01]  /*8e50*/  SHF.L.U32 R108, R206, 0x1f, RZ ;  /* 0x0000001fce6c7819 */ /* 0x000fe200000006ff */
[----:B------:R-:W-:Y:S01]  /*8e60*/  IMAD R107, R25, -0x80, R2 ;  /* 0xffffff80196b7824 */ /* 0x000fe200078e0202 */
[----:B------:R-:W-:Y:S02]  /*8e70*/  BSSY B1, `(.L_x_1525) ;  /* 0x0000004000017945 */ /* 0x000fe40003800000 */
[----:B------:R-:W0:Y:S02]  /*8e80*/  SYNCS.PHASECHK.TRANS64.TRYWAIT P4, [R103+URZ+0x2a890], R108 ;  /* 0x02a8906c670075a7 */ /* 0x000e24000808017f */
[----:B------:R-:W-:Y:S01]  /*8e90*/  VIMNMX R107, R107, 0x80, PT ;  /* 0x000000806b6b7848 */ /* 0x000fe20003fe0100 */
[----:B0-----:R-:W-:Y:S06]  /*8ea0*/  @!P4 BRA `(.L_x_1526) ;  /* 0x000002180024c947 */ /* 0x001fec0003800000 */
.L_x_1839:
[----:B------:R-:W-:Y:S05]  /*8eb0*/  BSYNC B1 ;  /* 0x0000000000017941 */ /* 0x000fea0003800000 */
.L_x_1525:
        /* <DEDUP_REMOVED lines=20> */
.L_x_1486:
[----:B------:R-:W-:Y:S05]  /*9000*/  BSYNC B0 ;  /* 0x0000000000007941 */ /* 0x000fea0003800000 */
.L_x_1478:
[----:B-1234-:R-:W1:Y:S01]  /*9010*/  S2R R4, SR_TID.X ;  /* 0x0000000000047919 */ /* 0x01ee620000002100 */
[----:B------:R-:W-:Y:S01]  /*9020*/  @!PT LDS RZ, [RZ] ;  /* 0x00000000fffff984 */ /* 0x000fe20000000800 */
[----:B------:R-:W-:Y:S01]  /*9030*/  @!PT LDS RZ, [RZ] ;  /* 0x00000000fffff984 */ /* 0x000fe20000000800 */
[----:B------:R-:W-:Y:S01]  /*9040*/  @!PT LDS RZ, [RZ] ;  /* 0x00000000fffff984 */ /* 0x000fe20000000800 */
[----:B------:R-:W-:Y:S01]  /*9050*/  @!PT LDS RZ, [RZ] ;  /* 0x00000000fffff984 */ /* 0x000fe20000000800 */
[----:B------:R2:W-:Y:S06]  /*9060*/  MEMBAR.ALL.CTA ;  /* 0x0000000000007992 */ /* 0x0005ec0000008000 */
[----:B--2---:R-:W2:Y:S01]  /*9070*/  FENCE.VIEW.ASYNC.S ;  /* 0x00000000000073c6 */ /* 0x004ea20000000000 */
[----:B------:R-:W-:Y:S05]  /*9080*/  WARPSYNC.ALL ;  /* 0x0000000000007948 */ /* 0x000fea0003800000 */
[----:B------:R-:W-:Y:S01]  /*9090*/  BSSY B0, `(.L_x_1527) ;  /* 0x0000009000007945 */ /* 0x000fe20003800000 */
[----:B-1----:R-:W-:Y:S01]  /*90a0*/  LOP3.LUT R4, R4, 0x7f, RZ, 0xc0, !PT ;  /* 0x0000007f04047812 */ /* 0x002fe200078ec0ff */
[----:B--2---:R1:W-:Y:S03]  /*90b0*/  BAR.SYNC.DEFER_BLOCKING R77, 0x80 ;  /* 0x0002004d0000751d */ /* 0x0043e60000010000 */
[----:B------:R-:W-:-:S13]  /*90c0*/  ISETP.NE.AND P4, PT, R4, RZ, PT ;  /* 0x000000ff0400720c */ /* 0x000fda0003f85270 */
[----:B------:R-:W-:-:S05]  /*90d0*/  @!P4 VIADD R4, R103, 0x2a8a0 ;  /* 0x0002a8a06704c836 */ /* 0x000fca0000000000 */
[----:B------:R-:W-:-:S04]  /*90e0*/  @!P4 PRMT R4, RZ, 0x654, R4 ;  /* 0x00000654ff04c816 */ /* 0x000fc80000000004 */
[----:B------:R1:W-:Y:S01]  /*90f0*/  @!P4 SYNCS.ARRIVE.TRANS64.RED.A1T0 RZ, [R4+URZ], RZ ;  /* 0x000000ff04ffc9a7 */ /* 0x0003e2000810043f */
[----:B------:R-:W-:Y:S05]  /*9100*/  @!P3 BRA `(.L_x_1528) ;  /* 0x000000000004b947 */ /* 0x000fea0003800000 */
[----:B------:R-:W-:Y:S01]  /*9110*/  BPT.TRAP 0x1 ;  /* 0x000000040000795c */ /* 0x000fe20000300000 */
.L_x_1528:
[----:B------:R-:W-:Y:S05]  /*9120*/  BSYNC B0 ;  /* 0x0000000000007941 */ /* 0x000fea0003800000 */
.L_x_1527:
[----:B------:R-:W2:Y:S01]  /*9130*/  SYNCS.PHASECHK.TRANS64.TRYWAIT P3, [R103+URZ+0x2a8b0], R108 ;  /* 0x02a8b06c670075a7 */ /* 0x000ea2000806017f */
[----:B------:R-:W-:Y:S04]  /*9140*/  BSSY B0, `(.L_x_1529) ;  /* 0x0000002000007945 */ /* 0x000fe80003800000 */
[----:B--2---:R-:W-:Y:S05]  /*9150*/  @!P3 BRA `(.L_x_1530) ;  /* 0x00000214008cb947 */ /* 0x004fea0003800000 */
.L_x_1840:
[----:B------:R-:W-:Y:S05]  /*9160*/  BSYNC B0 ;  /* 0x0000000000007941 */ /* 0x000fea0003800000 */
.L_x_1529:
[----:B------:R-:W-:Y:S01]  /*9170*/  ISETP.GE.AND P3, PT, R200, R107, PT ;  /* 0x0000006bc800720c */ /* 0x000fe20003f66270 */
[----:B------:R-:W-:-:S12]  /*9180*/  BSSY B0, `(.L_x_1531) ;  /* 0x000001f000007945 */ /* 0x000fd80003800000 */
[----:B------:R-:W-:Y:S05]  /*9190*/  @P3 BRA `(.L_x_1532) ;  /* 0x0000000000743947 */ /* 0x000fea0003800000 */
[----:B-1----:R-:W-:Y:S01]  /*91a0*/  IMAD.WIDE R4, R25, 0x80, R20 ;  /* 0x0000008019047825 */ /* 0x002fe200078e0214 */
[----:B------:R-:W-:Y:S01]  /*91b0*/  ULDC.64 UR4, c[0x0][0x328] ;  /* 0x0000ca0000047ab9 */ /* 0x000fe20000000a00 */
[----:B------:R-:W-:Y:S02]  /*91c0*/  ULDC.64 UR6, c[0x0][0x318] ;  /* 0x0000c60000067ab9 */ /* 0x000fe40000000a00 */
[----:B------:R-:W-:Y:S02]  /*91d0*/  IMAD.MOV.U32 R6, RZ, RZ, R58 ;  /* 0x000000ffff067224 */ /* 0x000fe400078e003a */
[----:B------:R-:W-:Y:S02]  /*91e0*/  IMAD.MOV.U32 R7, RZ, RZ, R65 ;  /* 0x000000ffff077224 */ /* 0x000fe400078e0041 */
[----:B------:R-:W-:Y:S02]  /*91f0*/  IMAD R5, R5, UR4, RZ ;  /* 0x0000000405057c24 */ /* 0x000fe4000f8e02ff */
[----:B------:R-:W-:Y:S01]  /*9200*/  IMAD.WIDE.U32 R6, R4, UR4, R6 ;  /* 0x0000000404067c25 */ /* 0x000fe2000f8e0006 */
[----:B------:R-:W-:-:S03]  /*9210*/  ULDC UR4, c[0x0][0x2f4] ;  /* 0x0000bd0000047ab9 */ /* 0x000fc60000000800 */
[----:B------:R-:W-:Y:S01]  /*9220*/  IMAD R5, R4, UR5, R5 ;  /* 0x0000000504057c24 */ /* 0x000fe2000f8e0205 */
[----:B0-----:R-:W-:-:S04]  /*9230*/  IADD3 R8, P3, R6, UR6, RZ ;  /* 0x0000000606087c10 */ /* 0x001fc8000ff7e0ff */
        /* <DEDUP_REMOVED lines=19> */
.L_x_1532:
[----:B------:R-:W-:Y:S05]  /*9370*/  BSYNC B0 ;  /* 0x0000000000007941 */ /* 0x000fea0003800000 */
.L_x_1531:
[----:B------:R-:W-:Y:S01]  /*9380*/  @!PT LDS RZ, [RZ] ;  /* 0x00000000fffff984 */ /* 0x000fe20000000800 */
[----:B------:R-:W-:Y:S01]  /*9390*/  @!PT LDS RZ, [RZ] ;  /* 0x00000000fffff984 */ /* 0x000fe20000000800 */
[----:B------:R-:W-:Y:S01]  /*93a0*/  @!PT LDS RZ, [RZ] ;  /* 0x00000000fffff984 */ /* 0x000fe20000000800 */
[----:B------:R-:W-:Y:S01]  /*93b0*/  @!PT LDS RZ, [RZ] ;  /* 0x00000000fffff984 */ /* 0x000fe20000000800 */
[----:B------:R4:W-:Y:S06]  /*93c0*/  MEMBAR.ALL.CTA ;  /* 0x0000000000007992 */ /* 0x0009ec0000008000 */
[----:B----4-:R-:W4:Y:S01]  /*93d0*/  FENCE.VIEW.ASYNC.S ;  /* 0x00000000000073c6 */ /* 0x010f220000000000 */
[----:B------:R-:W-:Y:S02]  /*93e0*/  VIADD R17, R17, 0x1 ;  /* 0x0000000111117836 */ /* 0x000fe40000000000 */
[----:B0-2---:R-:W-:Y:S01]  /*93f0*/  @!P4 VIADD R103, R103, 0x2a8c0 ;  /* 0x0002a8c06767c836 */ /* 0x005fe20000000000 */
[----:B----4-:R0:W-:Y:S02]  /*9400*/  BAR.SYNC.DEFER_BLOCKING R77, 0x80 ;  /* 0x0002004d0000751d */ /* 0x0101e40000010000 */
[----:B------:R-:W-:-:S02]  /*9410*/  ISETP.NE.AND P3, PT, R17, 0x2, PT ;  /* 0x000000021100780c */ /* 0x000fc40003f65270 */
[----:B------:R-:W-:Y:S02]  /*9420*/  @!P4 PRMT R103, RZ, 0x654, R103 ;  /* 0x00000654ff67c816 */ /* 0x000fe40000000067 */
[----:B---3--:R-:W-:Y:S02]  /*9430*/  SEL R5, RZ, 0x1, P3 ;  /* 0x00000001ff057807 */ /* 0x008fe40001800000 */
[----:B------:R-:W-:Y:S02]  /*9440*/  SEL R17, R17, RZ, P3 ;  /* 0x000000ff11117207 */ /* 0x000fe40001800000 */
[----:B------:R-:W-:Y:S01]  /*9450*/  LOP3.LUT R206, R206, R5, RZ, 0x3c, !PT ;  /* 0x00000005cece7212 */ /* 0x000fe200078e3cff */
[----:B------:R0:W-:Y:S01]  /*9460*/  @!P4 SYNCS.ARRIVE.TRANS64.RED.A1T0 RZ, [R103+URZ], RZ ;  /* 0x000000ff67ffc9a7 */ /* 0x0001e2000810043f */
[----:B------:R-:W-:Y:S05]  /*9470*/  @P2 BRA `(.L_x_1533) ;  /* 0xffffff9400442947 */ /* 0x000fea000383ffff */
[----:B-1----:R-:W1:Y:S01]  /*9480*/  S2R R4, SR_TID.X ;  /* 0x0000000000047919 */ /* 0x002e620000002100 */
[----:B------:R-:W-:Y:S02]  /*9490*/  PLOP3.LUT P0, PT, PT, PT, PT, 0x8, 0x0 ;  /* 0x000000000000781c */ /* 0x000fe40003f0e170 */
[----:B-1----:R-:W-:-:S04]  /*94a0*/  SHF.R.U32.HI R4, RZ, 0x7, R4 ;  /* 0x00000007ff047819 */ /* 0x002fc80000011604 */
[----:B------:R-:W-:-:S13]  /*94b0*/  ISETP.NE.AND P5, PT, R4, 0x1, PT ;  /* 0x000000010400780c */ /* 0x000fda0003fa5270 */
[----:B------:R-:W-:Y:S06]  /*94c0*/  @!P5 BAR.ARV 0x9, 0x100 ;  /* 0x024400000000db1d */ /* 0x000fec0000002000 */
.L_x_1473:
[----:B------:R-:W1:Y:S01]  /*94d0*/  LDC R0, c[0x0][0x448] ;  /* 0x00011200ff007b82 */ /* 0x000e620000000800 */
[----:B------:R-:W-:-:S07]  /*94e0*/  VIADD R3, R207, 0x7f ;  /* 0x0000007fcf037836 */ /* 0x000fce0000000000 */
[----:B------:R-:W2:Y:S01]  /*94f0*/  LDC.64 R6, c[0x0][0x9e0] ;  /* 0x00027800ff067b82 */ /* 0x000ea20000000a00 */
[----:B-1----:R-:W-:Y:S02]  /*9500*/  ISETP.NE.AND P1, PT, R0, 0x1, PT ;  /* 0x000000010000780c */ /* 0x002fe40003f25270 */
[----:B--2---:R-:W-:-:S11]  /*9510*/  ISETP.GE.AND P2, PT, R7, 0x1, PT ;  /* 0x000000010700780c */ /* 0x004fd60003f46270 */
[----:B------:R-:W1:Y:S08]  /*9520*/  @P1 LDC R0, c[0x0][0x44c] ;  /* 0x00011300ff001b82 */ /* 0x000e700000000800 */
[----:B------:R-:W2:Y:S01]  /*9530*/  @P1 LDC R5, c[0x0][0x450] ;  /* 0x00011400ff051b82 */ /* 0x000ea20000000800 */
[----:B-1----:R-:W-:-:S05]  /*9540*/  @P1 IMAD.HI.U32 R0, R3, R0, RZ ;  /* 0x0000000003001227 */ /* 0x002fca00078e00ff */
[----:B--2---:R-:W-:-:S05]  /*9550*/  @P1 SHF.R.U32.HI R3, RZ, R5, R0 ;  /* 0x00000005ff031219 */ /* 0x004fca0000011600 */
[----:B------:R-:W-:Y:S01]  /*9560*/  IMAD.IADD R3, R28, 0x1, R3 ;  /* 0x000000011c037824 */ /* 0x000fe200078e0203 */
[----:B------:R-:W-:Y:S06]  /*9570*/  @P0 BRA `(.L_x_1534) ;  /* 0x00000000000c0947 */ /* 0x000fec0003800000 */
[----:B------:R-:W1:Y:S01]  /*9580*/  FENCE.VIEW.ASYNC.G ;  /* 0x00000000000073c6 */ /* 0x000e620000000100 */
[----:B------:R-:W-:Y:S05]  /*9590*/  WARPSYNC.ALL ;  /* 0x0000000000007948 */ /* 0x000fea0003800000 */
[----:B-1----:R-:W-:Y:S06]  /*95a0*/  BAR.ARV 0xc, 0x180 ;  /* 0x0306000000007b1d */ /* 0x002fec0000002000 */
.L_x_1534:
[----:B------:R-:W-:Y:S01]  /*95b0*/  IMAD.IADD R0, R3, 0x1, R6 ;  /* 0x0000000103007824 */ /* 0x000fe200078e0206 */
[----:B------:R-:W-:Y:S06]  /*95c0*/  @!P2 BRA `(.L_x_1535) ;  /* 0x000000000048a947 */ /* 0x000fec0003800000 */
[C---:B------:R-:W-:Y:S01]  /*95d0*/  ISETP.GT.AND P0, PT, R3.reuse, RZ, PT ;  /* 0x000000ff0300720c */ /* 0x040fe20003f04270 */
[----:B------:R-:W-:Y:S01]  /*95e0*/  BSSY B0, `(.L_x_1536) ;  /* 0x000000e000007945 */ /* 0x000fe20003800000 */
[----:B------:R-:W-:-:S11]  /*95f0*/  VIADD R2, R3, 0xffffffff ;  /* 0xffffffff03027836 */ /* 0x000fd60000000000 */
[----:B------:R-:W-:Y:S05]  /*9600*/  @P0 BRA `(.L_x_1537) ;  /* 0x00000000001c0947 */ /* 0x000fea0003800000 */
[----:B------:R-:W-:Y:S01]  /*9610*/  ISETP.NE.AND P0, PT, R7, 0x1, PT ;  /* 0x000000010700780c */ /* 0x000fe20003f05270 */
[----:B------:R-:W-:-:S12]  /*9620*/  IMAD.MOV R3, RZ, RZ, -R3 ;  /* 0x000000ffff037224 */ /* 0x000fd800078e0a03 */
[----:B------:R-:W1:Y:S02]  /*9630*/  @P0 LDC.64 R4, c[0x0][0x9e8] ;  /* 0x00027a00ff040b82 */ /* 0x000e640000000a00 */
[----:B-1----:R-:W-:-:S05]  /*9640*/  @P0 IMAD.HI.U32 R2, R3, R4, RZ ;  /* 0x0000000403020227 */ /* 0x002fca00078e00ff */
[----:B------:R-:W-:-:S04]  /*9650*/  @P0 SHF.R.U32.HI R3, RZ, R5, R2 ;  /* 0x00000005ff030219 */ /* 0x000fc80000011602 */
[----:B------:R-:W-:Y:S01]  /*9660*/  LOP3.LUT R2, RZ, R3, RZ, 0x33, !PT ;  /* 0x00000003ff027212 */ /* 0x000fe200078e33ff */
[----:B------:R-:W-:Y:S06]  /*9670*/  BRA `(.L_x_1538) ;  /* 0x0000000000107947 */ /* 0x000fec0003800000 */
.L_x_1537:
[----:B------:R-:W-:-:S13]  /*9680*/  ISETP.NE.AND P0, PT, R7, 0x1, PT ;  /* 0x000000010700780c */ /* 0x000fda0003f05270 */
[----:B------:R-:W1:Y:S02]  /*9690*/  @P0 LDC.64 R4, c[0x0][0x9e8] ;  /* 0x00027a00ff040b82 */ /* 0x000e640000000a00 */
[----:B-1----:R-:W-:-:S05]  /*96a0*/  @P0 IMAD.HI.U32 R4, R2, R4, RZ ;  /* 0x0000000402040227 */ /* 0x002fca00078e00ff */
[----:B------:R-:W-:-:S07]  /*96b0*/  @P0 SHF.R.U32.HI R2, RZ, R5, R4 ;  /* 0x00000005ff020219 */ /* 0x000fce0000011604 */
.L_x_1538:
[----:B------:R-:W-:Y:S05]  /*96c0*/  BSYNC B0 ;  /* 0x0000000000007941 */ /* 0x000fea0003800000 */
.L_x_1536:
[----:B------:R-:W-:-:S05]  /*96d0*/  IMAD R3, R2, R7, R7 ;  /* 0x0000000702037224 */ /* 0x000fca00078e0207 */
[----:B------:R-:W-:-:S07]  /*96e0*/  VIMNMX R0, R0, R3, PT ;  /* 0x0000000300007248 */ /* 0x000fce0003fe0100 */
.L_x_1535:
[----:B------:R-:W1:Y:S01]  /*96f0*/  @P1 LDC R2, c[0x0][0x44c] ;  /* 0x00011300ff021b82 */ /* 0x000e620000000800 */
[----:B------:R-:W-:Y:S01]  /*9700*/  VIADD R0, R0, 0x7f ;  /* 0x0000007f00007836 */ /* 0x000fe20000000000 */
[----:B------:R-:W-:Y:S01]  /*9710*/  ULDC UR4, c[0x0][0x9dc] ;  /* 0x0002770000047ab9 */ /* 0x000fe20000000800 */
[----:B------:R-:W-:-:S03]  /*9720*/  IMAD.MOV.U32 R5, RZ, RZ, R207 ;  /* 0x000000ffff057224 */ /* 0x000fc600078e00cf */
[----:B------:R-:W-:Y:S02]  /*9730*/  SHF.R.S32.HI R3, RZ, 0x1f, R0 ;  /* 0x0000001fff037819 */ /* 0x000fe40000011400 */
[----:B------:R-:W2:Y:S02]  /*9740*/  @P1 LDC R9, c[0x0][0x450] ;  /* 0x00011400ff091b82 */ /* 0x000ea40000000800 */
[----:B------:R-:W-:-:S04]  /*9750*/  LEA.HI R3, R3, R0, RZ, 0x7 ;  /* 0x0000000003037211 */ /* 0x000fc800078f38ff */
[----:B------:R-:W-:-:S04]  /*9760*/  SHF.R.S32.HI R0, RZ, 0x7, R3 ;  /* 0x00000007ff007819 */ /* 0x000fc80000011403 */
[----:B------:R-:W-:Y:S01]  /*9770*/  VIMNMX R89, R27, R0, PT ;  /* 0x000000001b597248 */ /* 0x000fe20003fe0100 */
[----:B-1----:R-:W-:-:S05]  /*9780*/  @P1 IMAD.HI.U32 R2, R207, R2, RZ ;  /* 0x00000002cf021227 */ /* 0x002fca00078e00ff */
[----:B--2---:R-:W-:-:S05]  /*9790*/  @P1 SHF.R.U32.HI R5, RZ, R9, R2 ;  /* 0x00000009ff051219 */ /* 0x004fca0000011602 */
        /* <DEDUP_REMOVED lines=8> */
[----:B------:R-:W1:Y:S02]  /*9820*/  @P0 LDC.64 R4, c[0x0][0x9e8] ;  /* 0x00027a00ff040b82 */ /* 0x000e640000000a00 */
[----:B-1----:R-:W-:-:S05]  /*9830*/  @P0 IMAD.HI.U32 R2, R3, R4, RZ ;  /* 0x0000000403020227 */ /* 0x002fca00078e00ff */
[----:B------:R-:W-:-:S04]  /*9840*/  @P0 SHF.R.U32.HI R3, RZ, R5, R2 ;  /* 0x00000005ff030219 */ /* 0x000fc80000011602 */
[----:B------:R-:W-:Y:S01]  /*9850*/  LOP3.LUT R2, RZ, R3, RZ, 0x33, !PT ;  /* 0x00000003ff027212 */ /* 0x000fe200078e33ff */
[----:B------:R-:W-:Y:S06]  /*9860*/  BRA `(.L_x_1542) ;  /* 0x0000000000107947 */ /* 0x000fec0003800000 */
.L_x_1541:
[----:B------:R-:W-:-:S13]  /*9870*/  ISETP.NE.AND P0, PT, R7, 0x1, PT ;  /* 0x000000010700780c */ /* 0x000fda0003f05270 */
[----:B------:R-:W1:Y:S02]  /*9880*/  @P0 LDC.64 R4, c[0x0][0x9e8] ;  /* 0x00027a00ff040b82 */ /* 0x000e640000000a00 */
[----:B-1----:R-:W-:-:S05]  /*9890*/  @P0 IMAD.HI.U32 R4, R2, R4, RZ ;  /* 0x0000000402040227 */ /* 0x002fca00078e00ff */
[----:B------:R-:W-:-:S07]  /*98a0*/  @P0 SHF.R.U32.HI R2, RZ, R5, R4 ;  /* 0x00000005ff020219 */ /* 0x000fce0000011604 */
.L_x_1542:
[----:B------:R-:W-:Y:S05]  /*98b0*/  BSYNC B0 ;  /* 0x0000000000007941 */ /* 0x000fea0003800000 */
.L_x_1540:
[----:B------:R-:W-:-:S05]  /*98c0*/  IMAD R3, R2, R7, RZ ;  /* 0x0000000702037224 */ /* 0x000fca00078e02ff */
[----:B------:R-:W-:-:S07]  /*98d0*/  VIMNMX R0, R0, R3, !PT ;  /* 0x0000000300007248 */ /* 0x000fce0007fe0100 */
.L_x_1539:
[----:B------:R-:W-:Y:S02]  /*98e0*/  SHF.R.S32.HI R3, RZ, 0x1f, R0 ;  /* 0x0000001fff037819 */ /* 0x000fe40000011400 */
[----:B------:R-:W-:Y:S02]  /*98f0*/  CS2R R120, SRZ ;  /* 0x0000000000787805 */ /* 0x000fe4000001ff00 */
[----:B------:R-:W-:Y:S02]  /*9900*/  PLOP3.LUT P0, PT, PT, PT, PT, 0x80, 0x0 ;  /* 0x000000000000781c */ /* 0x000fe40003f0f070 */
[----:B------:R-:W-:Y:S02]  /*9910*/  CS2R R92, SRZ ;  /* 0x00000000005c7805 */ /* 0x000fe4000001ff00 */
[----:B------:R-:W-:Y:S02]  /*9920*/  LEA.HI R3, R3, R0, RZ, 0x7 ;  /* 0x0000000003037211 */ /* 0x000fe400078f38ff */
[----:B------:R-:W-:-:S02]  /*9930*/  CS2R R30, SRZ ;  /* 0x00000000001e7805 */ /* 0x000fc4000001ff00 */
[----:B0-----:R-:W-:Y:S02]  /*9940*/  CS2R R76, SRZ ;  /* 0x00000000004c7805 */ /* 0x001fe4000001ff00 */
[----:B------:R-:W-:Y:S02]  /*9950*/  CS2R R112, SRZ ;  /* 0x0000000000707805 */ /* 0x000fe4000001ff00 */
[----:B------:R-:W-:Y:S02]  /*9960*/  SHF.R.S32.HI R3, RZ, 0x7, R3 ;  /* 0x00000007ff037819 */ /* 0x000fe40000011403 */
[----:B------:R-:W-:Y:S02]  /*9970*/  CS2R R84, SRZ ;  /* 0x0000000000547805 */ /* 0x000fe4000001ff00 */
[----:B------:R-:W-:Y:S01]  /*9980*/  CS2R R68, SRZ ;  /* 0x0000000000447805 */ /* 0x000fe2000001ff00 */
[----:B------:R-:W-:Y:S01]  /*9990*/  IMAD.MOV.U32 R111, RZ, RZ, RZ ;  /* 0x000000ffff6f7224 */ /* 0x000fe200078e00ff */
[----:B------:R-:W-:-:S02]  /*99a0*/  VIMNMX R209, RZ, R3, !PT ;  /* 0x00000003ffd17248 */ /* 0x000fc40007fe0100 */
[----:B------:R-:W-:Y:S02]  /*99b0*/  CS2R R34, SRZ ;  /* 0x0000000000227805 */ /* 0x000fe4000001ff00 */
[----:B------:R-:W-:Y:S02]  /*99c0*/  CS2R R52, SRZ ;  /* 0x0000000000347805 */ /* 0x000fe4000001ff00 */
[----:B------:R-:W-:Y:S02]  /*99d0*/  CS2R R104, SRZ ;  /* 0x0000000000687805 */ /* 0x000fe4000001ff00 */
[----:B------:R-:W-:Y:S01]  /*99e0*/  ISETP.GT.AND P1, PT, R89, R209, PT ;  /* 0x000000d15900720c */ /* 0x000fe20003f24270 */
[----:B------:R-:W-:Y:S01]  /*99f0*/  IMAD.MOV.U32 R82, RZ, RZ, RZ ;  /* 0x000000ffff527224 */ /* 0x000fe200078e00ff */
[----:B------:R-:W-:Y:S02]  /*9a00*/  CS2R R60, SRZ ;  /* 0x00000000003c7805 */ /* 0x000fe4000001ff00 */
[----:B------:R-:W-:-:S02]  /*9a10*/  CS2R R102, SRZ ;  /* 0x0000000000667805 */ /* 0x000fc4000001ff00 */
[----:B------:R-:W-:Y:S02]  /*9a20*/  CS2R R50, SRZ ;  /* 0x0000000000327805 */ /* 0x000fe4000001ff00 */
[----:B------:R-:W-:Y:S02]  /*9a30*/  CS2R R44, SRZ ;  /* 0x00000000002c7805 */ /* 0x000fe4000001ff00 */
[----:B------:R-:W-:Y:S01]  /*9a40*/  CS2R R96, SRZ ;  /* 0x0000000000607805 */ /* 0x000fe2000001ff00 */
[----:B------:R-:W-:Y:S01]  /*9a50*/  IMAD.MOV.U32 R67, RZ, RZ, RZ ;  /* 0x000000ffff437224 */ /* 0x000fe200078e00ff */
[----:B------:R-:W-:Y:S01]  /*9a60*/  CS2R R54, SRZ ;  /* 0x0000000000367805 */ /* 0x000fe2000001ff00 */
[----:B------:R-:W-:Y:S01]  /*9a70*/  IMAD.MOV.U32 R63, RZ, RZ, RZ ;  /* 0x000000ffff3f7224 */ /* 0x000fe200078e00ff */
[----:B------:R-:W-:Y:S02]  /*9a80*/  CS2R R36, SRZ ;  /* 0x0000000000247805 */ /* 0x000fe4000001ff00 */
[----:B------:R-:W-:-:S02]  /*9a90*/  CS2R R8, SRZ ;  /* 0x0000000000087805 */ /* 0x000fc4000001ff00 */
[----:B------:R-:W-:Y:S01]  /*9aa0*/  CS2R R78, SRZ ;  /* 0x00000000004e7805 */ /* 0x000fe2000001ff00 */
[----:B------:R-:W-:Y:S01]  /*9ab0*/  IMAD.MOV.U32 R71, RZ, RZ, RZ ;  /* 0x000000ffff477224 */ /* 0x000fe200078e00ff */
        /* <DEDUP_REMOVED lines=14> */
[----:B------:R-:W-:Y:S01]  /*9ba0*/  CS2R R56, SRZ ;  /* 0x0000000000387805 */ /* 0x000fe2000001ff00 */
[----:B------:R-:W-:Y:S01]  /*9bb0*/  IMAD.MOV.U32 R39, RZ, RZ, RZ ;  /* 0x000000ffff277224 */ /* 0x000fe200078e00ff */
[----:B------:R-:W-:Y:S02]  /*9bc0*/  CS2R R108, SRZ ;  /* 0x00000000006c7805 */ /* 0x000fe4000001ff00 */
[----:B------:R-:W-:Y:S02]  /*9bd0*/  CS2R R20, SRZ ;  /* 0x0000000000147805 */ /* 0x000fe4000001ff00 */
[----:B------:R-:W-:-:S02]  /*9be0*/  CS2R R116, SRZ ;  /* 0x0000000000747805 */ /* 0x000fc4000001ff00 */
[----:B------:R-:W-:Y:S02]  /*9bf0*/  CS2R R48, SRZ ;  /* 0x0000000000307805 */ /* 0x000fe4000001ff00 */
[----:B------:R-:W-:Y:S02]  /*9c00*/  CS2R R28, SRZ ;  /* 0x00000000001c7805 */ /* 0x000fe4000001ff00 */
[----:B------:R-:W-:Y:S02]  /*9c10*/  CS2R R126, SRZ ;  /* 0x00000000007e7805 */ /* 0x000fe4000001ff00 */
[----:B------:R-:W-:Y:S01]  /*9c20*/  CS2R R40, SRZ ;  /* 0x0000000000287805 */ /* 0x000fe2000001ff00 */
[----:B------:R-:W-:Y:S01]  /*9c30*/  IMAD.MOV.U32 R128, RZ, RZ, RZ ;  /* 0x000000ffff807224 */ /* 0x000fe200078e00ff */
[----:B------:R-:W-:Y:S01]  /*9c40*/  CS2R R32, SRZ ;  /* 0x0000000000207805 */ /* 0x000fe2000001ff00 */
[----:B------:R-:W-:Y:S01]  /*9c50*/  IMAD.MOV.U32 R130, RZ, RZ, RZ ;  /* 0x000000ffff827224 */ /* 0x000fe200078e00ff */
[----:B------:R-:W-:-:S02]  /*9c60*/  CS2R R122, SRZ ;  /* 0x00000000007a7805 */ /* 0x000fc4000001ff00 */
[----:B------:R-:W-:Y:S01]  /*9c70*/  CS2R R124, SRZ ;  /* 0x00000000007c7805 */ /* 0x000fe2000001ff00 */
[----:B------:R-:W-:Y:S02]  /*9c80*/  IMAD.MOV.U32 R132, RZ, RZ, RZ ;  /* 0x000000ffff847224 */ /* 0x000fe400078e00ff */
        /* <DEDUP_REMOVED lines=11> */
.L_x_1843:
[----:B01----:R-:W-:Y:S01]  /*9d40*/  LEA.HI R0, R208, R208, RZ, 0x1 ;  /* 0x000000d0d0007211 */ /* 0x003fe200078f08ff */
[----:B------:R-:W-:-:S03]  /*9d50*/  ULOP3.LUT UP0, URZ, UR39, 0x3ff, URZ, 0xc0, !UPT ;  /* 0x000003ff273f7892 */ /* 0x000fc6000f80c03f */
[----:B------:R-:W-:-:S03]  /*9d60*/  LOP3.LUT R3, R0, 0x3e, RZ, 0xc0, !PT ;  /* 0x0000003e00037812 */ /* 0x000fc600078ec0ff */
[----:B------:R-:W-:Y:S02]  /*9d70*/  PLOP3.LUT P0, PT, PT, PT, UP0, 0x80, 0x0 ;  /* 0x000000000000781c */ /* 0x000fe40003f0f008 */
[----:B------:R-:W-:-:S05]  /*9d80*/  IMAD.IADD R3, R208, 0x1, -R3 ;  /* 0x00000001d0037824 */ /* 0x000fca00078e0a03 */
        /* <DEDUP_REMOVED lines=20> */
.L_x_1545:
[----:B------:R-:W-:Y:S01]  /*9ed0*/  ULDC.64 UR4, c[0x0][0x990] ;  /* 0x0002640000047ab9 */ /* 0x000fe20000000a00 */
[----:B------:R-:W-:Y:S01]  /*9ee0*/  ULDC.64 UR6, c[0x0][0x998] ;  /* 0x0002660000067ab9 */ /* 0x000fe20000000a00 */
[----:B------:R-:W-:Y:S02]  /*9ef0*/  ISETP.NE.U32.AND P0, PT, RZ, UR4, PT ;  /* 0x00000004ff007c0c */ /* 0x000fe4000bf05070 */
[----:B------:R-:W-:Y:S02]  /*9f00*/  ISETP.NE.U32.AND P1, PT, RZ, UR6, PT ;  /* 0x00000006ff007c0c */ /* 0x000fe4000bf25070 */
[----:B------:R-:W-:Y:S02]  /*9f10*/  ISETP.NE.AND.EX P0, PT, RZ, UR5, PT, P0 ;  /* 0x00000005ff007c0c */ /* 0x000fe4000bf05300 */
[----:B------:R-:W-:-:S11]  /*9f20*/  ISETP.NE.AND.EX P1, PT, RZ, UR7, PT, P1 ;  /* 0x00000007ff007c0c */ /* 0x000fd6000bf25310 */
[----:B------:R-:W0:Y:S01]  /*9f30*/  @P0 LDC.64 R6, c[0x0][0x9a8] ;  /* 0x00026a00ff060b82 */ /* 0x000e220000000a00 */
[--C-:B------:R-:W-:Y:S02]  /*9f40*/  @P0 SHF.R.S32.HI R3, RZ, 0x1f, R211.reuse ;  /* 0x0000001fff030819 */ /* 0x100fe400000114d3 */
[----:B------:R-:W-:Y:S02]  /*9f50*/  @P1 SHF.R.S32.HI R5, RZ, 0x1f, R211 ;  /* 0x0000001fff051819 */ /* 0x000fe400000114d3 */
[----:B------:R-:W-:-:S03]  /*9f60*/  @P0 SHF.R.S32.HI R15, RZ, 0x1f, R210 ;  /* 0x0000001fff0f0819 */ /* 0x000fc600000114d2 */
[----:B------:R-:W1:Y:S08]  /*9f70*/  @P1 LDC.64 R8, c[0x0][0x9b8] ;  /* 0x00026e00ff081b82 */ /* 0x000e700000000a00 */
[----:B------:R-:W2:Y:S08]  /*9f80*/  @P0 LDC.64 R10, c[0x0][0x9b0] ;  /* 0x00026c00ff0a0b82 */ /* 0x000eb00000000a00 */
[----:B------:R-:W3:Y:S01]  /*9f90*/  @P1 LDC.64 R12, c[0x0][0x9c0] ;  /* 0x00027000ff0c1b82 */ /* 0x000ee20000000a00 */
[----:B0-----:R-:W-:-:S02]  /*9fa0*/  @P0 IMAD R0, R3, R6, RZ ;  /* 0x0000000603000224 */ /* 0x001fc400078e02ff */
[----:B------:R-:W-:-:S04]  /*9fb0*/  @P0 IMAD.WIDE.U32 R2, R211, R6, RZ ;  /* 0x00000006d3020225 */ /* 0x000fc800078e00ff */
[----:B------:R-:W-:Y:S02]  /*9fc0*/  @P0 IMAD R7, R211, R7, R0 ;  /* 0x00000007d3070224 */ /* 0x000fe400078e0200 */
[-C--:B-1----:R-:W-:Y:S02]  /*9fd0*/  @P1 IMAD R4, R5, R8.reuse, RZ ;  /* 0x0000000805041224 */ /* 0x082fe400078e02ff */
[----:B------:R-:W-:Y:S01]  /*9fe0*/  @P0 IMAD.IADD R3, R3, 0x1, R7 ;  /* 0x0000000103030824 */ /* 0x000fe200078e0207 */
[----:B------:R-:W-:Y:S01]  /*9ff0*/  @P1 SHF.R.S32.HI R7, RZ, 0x1f, R210 ;  /* 0x0000001fff071819 */ /* 0x000fe200000114d2 */
[C---:B------:R-:W-:Y:S02]  /*a000*/  @P1 IMAD R9, R211.reuse, R9, R4 ;  /* 0x00000009d3091224 */ /* 0x040fe400078e0204 */
[----:B------:R-:W-:-:S04]  /*a010*/  @P1 IMAD.WIDE.U32 R4, R211, R8, RZ ;  /* 0x00000008d3041225 */ /* 0x000fc800078e00ff */
[----:B--2---:R-:W-:Y:S02]  /*a020*/  @P0 IMAD R0, R15, R10, RZ ;  /* 0x0000000a0f000224 */ /* 0x004fe400078e02ff */
[----:B------:R-:W-:Y:S02]  /*a030*/  @P1 IMAD.IADD R5, R5, 0x1, R9 ;  /* 0x0000000105051824 */ /* 0x000fe400078e0209 */
[C---:B------:R-:W-:Y:S02]  /*a040*/  @P0 IMAD R9, R210.reuse, R11, R0 ;  /* 0x0000000bd2090224 */ /* 0x040fe400078e0200 */
[----:B---3--:R-:W-:Y:S02]  /*a050*/  @P1 IMAD R6, R7, R12, RZ ;  /* 0x0000000c07061224 */ /* 0x008fe400078e02ff */
[----:B------:R-:W-:-:S04]  /*a060*/  @P0 IMAD.WIDE.U32 R2, R210, R10, R2 ;  /* 0x0000000ad2020225 */ /* 0x000fc800078e0002 */
[C---:B------:R-:W-:Y:S02]  /*a070*/  @P1 IMAD R11, R210.reuse, R13, R6 ;  /* 0x0000000dd20b1224 */ /* 0x040fe400078e0206 */
[----:B------:R-:W-:Y:S01]  /*a080*/  @P1 IMAD.WIDE.U32 R6, R210, R12, R4 ;  /* 0x0000000cd2061225 */ /* 0x000fe200078e0004 */
[----:B------:R-:W-:Y:S01]  /*a090*/  @P0 LEA R4, P2, R2, UR4, 0x2 ;  /* 0x0000000402040c11 */ /* 0x000fe2000f8410ff */
[----:B------:R-:W-:Y:S02]  /*a0a0*/  ULDC UR4, c[0x0][0x3f4] ;  /* 0x0000fd0000047ab9 */ /* 0x000fe40000000800 */
[----:B------:R-:W-:Y:S01]  /*a0b0*/  @P0 IMAD.IADD R5, R3, 0x1, R9 ;  /* 0x0000000103050824 */ /* 0x000fe200078e0209 */
[----:B------:R-:W-:Y:S01]  /*a0c0*/  @P1 LEA R8, P3, R6, UR6, 0x2 ;  /* 0x0000000606081c11 */ /* 0x000fe2000f8610ff */
[----:B------:R-:W-:Y:S02]  /*a0d0*/  @P1 IMAD.IADD R3, R7, 0x1, R11 ;  /* 0x0000000107031824 */ /* 0x000fe400078e020b */
[----:B------:R-:W-:Y:S01]  /*a0e0*/  IMAD.MOV.U32 R0, RZ, RZ, 0x3f800000 ;  /* 0x3f800000ff007424 */ /* 0x000fe200078e00ff */
[----:B------:R-:W-:-:S02]  /*a0f0*/  @P0 LEA.HI.X R5, R2, UR5, R5, 0x2, P2 ;  /* 0x0000000502050c11 */ /* 0x000fc400090f1405 */
        /* <DEDUP_REMOVED lines=19> */
.L_x_1549:
[----:B-1----:R1:W2:Y:S02]  /*a230*/  SYNCS.PHASECHK.TRANS64.TRYWAIT P0, [R16+URZ+0x2a800], R3 ;  /* 0x02a80003100075a7 */ /* 0x0022a4000800017f */
[----:B--2---:R-:W-:Y:S05]  /*a240*/  @!P0 NANOSLEEP.SYNCS 0x989680 ;  /* 0x009896800000895d */ /* 0x004fea0003900000 */
[----:B------:R-:W2:Y:S02]  /*a250*/  @!P0 SYNCS.PHASECHK.TRANS64 P0, [R16+URZ+0x2a800], R3 ;  /* 0x02a80003100085a7 */ /* 0x000ea4000800007f */
[----:B--2---:R-:W-:Y:S05]  /*a260*/  @!P0 BRA `(.L_x_1549) ;  /* 0xfffffffc00f08947 */ /* 0x004fea000383ffff */
.L_x_1548:
[----:B------:R-:W-:Y:S05]  /*a270*/  BSYNC B0 ;  /* 0x0000000000007941 */ /* 0x000fea0003800000 */
.L_x_1547:
[----:B------:R-:W-:Y:S05]  /*a280*/  BRA `(.L_x_1550) ;  /* 0x0000006c00b87947 */ /* 0x000fea0003800000 */
.L_x_1546:
[----:B------:R-:W-:Y:S01]  /*a290*/  ULOP3.LUT UP0, URZ, UR39, 0x1bf, URZ, 0xc0, !UPT ;  /* 0x000001bf273f7892 */ /* 0x000fe2000f80c03f */
[----:B-----5:R-:W-:Y:S01]  /*a2a0*/  SHF.R.S32.HI R0, RZ, 0x1f, R24 ;  /* 0x0000001fff007819 */ /* 0x020fe20000011418 */
[----:B------:R-:W-:Y:S01]  /*a2b0*/  ULDC.64 UR4, c[0x0][0x3f8] ;  /* 0x0000fe0000047ab9 */ /* 0x000fe20000000a00 */
[----:B------:R-:W-:Y:S01]  /*a2c0*/  ULDC.64 UR6, c[0x0][0x408] ;  /* 0x0001020000067ab9 */ /* 0x000fe20000000a00 */
[----:B------:R-:W-:Y:S02]  /*a2d0*/  IMAD.WIDE.U32 R26, R24, UR4, RZ ;  /* 0x00000004181a7c25 */ /* 0x000fe4000f8e00ff */
[----:B------:R-:W-:Y:S02]  /*a2e0*/  PLOP3.LUT P0, PT, PT, PT, UP0, 0x80, 0x0 ;  /* 0x000000000000781c */ /* 0x000fe40003f0f008 */
[C---:B------:R-:W-:Y:S02]  /*a2f0*/  IMAD R3, R0.reuse, UR4, RZ ;  /* 0x0000000400037c24 */ /* 0x040fe4000f8e02ff */
[----:B------:R-:W-:-:S02]  /*a300*/  IMAD R5, R0, UR6, RZ ;  /* 0x0000000600057c24 */ /* 0x000fc4000f8e02ff */
[C---:B------:R-:W-:Y:S02]  /*a310*/  IMAD R3, R24.reuse, UR5, R3 ;  /* 0x0000000518037c24 */ /* 0x040fe4000f8e0203 */
[C---:B------:R-:W-:Y:S02]  /*a320*/  IMAD R5, R24.reuse, UR7, R5 ;  /* 0x0000000718057c24 */ /* 0x040fe4000f8e0205 */
[----:B------:R-:W-:-:S04]  /*a330*/  IMAD.WIDE.U32 R24, R24, UR6, RZ ;  /* 0x0000000618187c25 */ /* 0x000fc8000f8e00ff */
[----:B------:R-:W-:Y:S02]  /*a340*/  IMAD.IADD R29, R3, 0x1, R27 ;  /* 0x00000001031d7824 */ /* 0x000fe400078e021b */
[----:B------:R-:W-:Y:S01]  /*a350*/  IMAD.IADD R31, R5, 0x1, R25 ;  /* 0x00000001051f7824 */ /* 0x000fe200078e0219 */
        /* <DEDUP_REMOVED lines=17> */
.L_x_1551:
[----:B------:R-:W-:Y:S01]  /*a470*/  ULDC.U8 UR4, c[0x0][0x410] ;  /* 0x0001040000047ab9 */ /* 0x000fe20000000000 */
[----:B------:R-:W-:Y:S01]  /*a480*/  BSSY B0, `(.L_x_1552) ;  /* 0x00006c6000007945 */ /* 0x000fe20003800000 */
[----:B------:R-:W-:Y:S01]  /*a490*/  ISETP.NE.AND P0, PT, RZ, UR4, PT ;  /* 0x00000004ff007c0c */ /* 0x000fe2000bf05270 */
[----:B------:R-:W-:-:S12]  /*a4a0*/  IMAD.IADD R10, R200, 0x1, R207 ;  /* 0x00000001c80a7824 */ /* 0x000fd800078e02cf */
[----:B------:R-:W-:Y:S05]  /*a4b0*/  @!P0 BRA `(.L_x_1553) ;  /* 0x0000003400888947 */ /* 0x000fea0003800000 */
[----:B------:R-:W0:Y:S01]  /*a4c0*/  LDC R20, c[0x0][0x448] ;  /* 0x00011200ff147b82 */ /* 0x000e220000000800 */
[----:B------:R-:W-:Y:S01]  /*a4d0*/  IMAD.MOV.U32 R11, RZ, RZ, R10 ;  /* 0x000000ffff0b7224 */ /* 0x000fe200078e000a */
[----:B------:R-:W-:Y:S01]  /*a4e0*/  ULDC.64 UR4, c[0x0][0x3f8] ;  /* 0x0000fe0000047ab9 */ /* 0x000fe20000000a00 */
[----:B------:R-:W-:Y:S01]  /*a4f0*/  IMAD.MOV.U32 R8, RZ, RZ, R24 ;  /* 0x000000ffff087224 */ /* 0x000fe200078e0018 */
[----:B------:R-:W-:Y:S01]  /*a500*/  ULDC.64 UR6, c[0x0][0x408] ;  /* 0x0001020000067ab9 */ /* 0x000fe20000000a00 */
[----:B------:R-:W-:Y:S01]  /*a510*/  IMAD.MOV.U32 R9, RZ, RZ, R31 ;  /* 0x000000ffff097224 */ /* 0x000fe200078e001f */
[----:B------:R-:W-:Y:S01]  /*a520*/  ULDC.64 UR8, c[0x0][0x400] ;  /* 0x0001000000087ab9 */ /* 0x000fe20000000a00 */
[----:B------:R-:W-:Y:S02]  /*a530*/  IMAD.MOV.U32 R6, RZ, RZ, R26 ;  /* 0x000000ffff067224 */ /* 0x000fe400078e001a */
[----:B------:R-:W-:Y:S01]  /*a540*/  IMAD.MOV.U32 R7, RZ, RZ, R29 ;  /* 0x000000ffff077224 */ /* 0x000fe200078e001d */
[----:B0-----:R-:W-:-:S13]  /*a550*/  ISETP.NE.AND P0, PT, R20, 0x1, PT ;  /* 0x000000011400780c */ /* 0x001fda0003f05270 */
[----:B------:R-:W0:Y:S08]  /*a560*/  @P0 LDC R3, c[0x0][0x44c] ;  /* 0x00011300ff030b82 */ /* 0x000e300000000800 */
[----:B------:R-:W1:Y:S01]  /*a570*/  @P0 LDC R5, c[0x0][0x450] ;  /* 0x00011400ff050b82 */ /* 0x000e620000000800 */
[----:B0-----:R-:W-:-:S05]  /*a580*/  @P0 IMAD.HI.U32 R0, R10, R3, RZ ;  /* 0x000000030a000227 */ /* 0x001fca00078e00ff */
[----:B-1----:R-:W-:-:S04]  /*a590*/  @P0 SHF.R.U32.HI R11, RZ, R5, R0 ;  /* 0x00000005ff0b0219 */ /* 0x002fc80000011600 */
[----:B------:R-:W-:Y:S01]  /*a5a0*/  SHF.R.S32.HI R0, RZ, 0x1f, R11 ;  /* 0x0000001fff007819 */ /* 0x000fe2000001140b */
[----:B------:R-:W-:-:S04]  /*a5b0*/  IMAD.WIDE.U32 R8, R11, UR6, R8 ;  /* 0x000000060b087c25 */ /* 0x000fc8000f8e0008 */
[----:B------:R-:W-:Y:S01]  /*a5c0*/  IMAD R4, R0, UR4, RZ ;  /* 0x0000000400047c24 */ /* 0x000fe2000f8e02ff */
[----:B------:R-:W-:Y:S01]  /*a5d0*/  IADD3 R5, P1, R8, UR8, RZ ;  /* 0x0000000808057c10 */ /* 0x000fe2000ff3e0ff */
[----:B------:R-:W-:-:S04]  /*a5e0*/  IMAD.WIDE.U32 R6, R11, UR4, R6 ;  /* 0x000000040b067c25 */ /* 0x000fc8000f8e0006 */
[----:B------:R-:W-:Y:S02]  /*a5f0*/  IMAD R0, R0, UR6, RZ ;  /* 0x0000000600007c24 */ /* 0x000fe4000f8e02ff */
[C---:B------:R-:W-:Y:S01]  /*a600*/  IMAD R13, R11.reuse, UR5, R4 ;  /* 0x000000050b0d7c24 */ /* 0x040fe2000f8e0204 */
[----:B------:R-:W-:Y:S01]  /*a610*/  ULDC.64 UR4, c[0x0][0x3e8] ;  /* 0x0000fa0000047ab9 */ /* 0x000fe20000000a00 */
[----:B------:R-:W-:Y:S01]  /*a620*/  IMAD R8, R11, UR7, R0 ;  /* 0x000000070b087c24 */ /* 0x000fe2000f8e0200 */
[----:B------:R-:W-:Y:S01]  /*a630*/  IADD3 R3, P0, R6, UR4, RZ ;  /* 0x0000000406037c10 */ /* 0x000fe2000ff1e0ff */
[----:B------:R-:W-:-:S03]  /*a640*/  UMOV UR4, 0xffffffff ;  /* 0xffffffff00047882 */ /* 0x000fc60000000000 */
[----:B------:R-:W-:Y:S02]  /*a650*/  IADD3.X R13, R7, UR5, R13, P0, !PT ;  /* 0x00000005070d7c10 */ /* 0x000fe400087fe40d */
[----:B------:R-:W-:Y:S01]  /*a660*/  IADD3.X R4, R9, UR9, R8, P1, !PT ;  /* 0x0000000909047c10 */ /* 0x000fe20008ffe408 */
[----:B------:R-:W-:Y:S06]  /*a670*/  BRA.DIV UR4, `(.L_x_1554) ;  /* 0x0000020204987947 */ /* 0x000fec000b800000 */
[----:B------:R0:W1:Y:S04]  /*a680*/  SHFL.IDX PT, R0, R13, RZ, 0x1e1f ;  /* 0x001e1fff0d007589 */ /* 0x00006800000e0000 */
[----:B------:R-:W2:Y:S04]  /*a690*/  SHFL.IDX PT, R3, R3, RZ, 0x1e1f ;  /* 0x001e1fff03037589 */ /* 0x000ea800000e0000 */
[----:B------:R-:W3:Y:S04]  /*a6a0*/  SHFL.IDX PT, R4, R4, RZ, 0x1e1f ;  /* 0x001e1fff04047589 */ /* 0x000ee800000e0000 */
[----:B------:R0:W4:Y:S02]  /*a6b0*/  SHFL.IDX PT, R14, R5, RZ, 0x1e1f ;  /* 0x001e1fff050e7589 */ /* 0x00012400000e0000 */
.L_x_1849:
[----:B------:R-:W-:Y:S01]  /*a6c0*/  IMAD R45, R201, R20, RZ ;  /* 0x00000014c92d7224 */ /* 0x000fe200078e02ff */
[----:B------:R-:W-:Y:S01]  /*a6d0*/  BSSY B1, `(.L_x_1555) ;  /* 0x0000048000017945 */ /* 0x000fe20003800000 */
[----:B------:R-:W-:Y:S02]  /*a6e0*/  CS2R R8, SRZ ;  /* 0x0000000000087805 */ /* 0x000fe4000001ff00 */
[----:B0-----:R-:W-:Y:S02]  /*a6f0*/  CS2R R12, SRZ ;  /* 0x00000000000c7805 */ /* 0x001fe4000001ff00 */
[----:B------:R-:W-:Y:S02]  /*a700*/  CS2R R24, SRZ ;  /* 0x0000000000187805 */ /* 0x000fe4000001ff00 */
[----:B------:R-:W-:Y:S02]  /*a710*/  ISETP.GE.AND P0, PT, R10, R45, PT ;  /* 0x0000002d0a00720c */ /* 0x000fe40003f06270 */
        /* <DEDUP_REMOVED lines=10> */
[----:B------:R-:W3:Y:S01]  /*a7c0*/  LDL R15, [R1+0x4] ;  /* 0x00000400010f7983 */ /* 0x000ee20000100800 */
[----:B------:R-:W-:Y:S01]  /*a7d0*/  ULDC UR4, c[0x0][0x3f4] ;  /* 0x0000fd0000047ab9 */ /* 0x000fe20000000800 */
[----:B------:R-:W-:Y:S02]  /*a7e0*/  CS2R R38, SRZ ;  /* 0x0000000000267805 */ /* 0x000fe4000001ff00 */
[----:B------:R-:W-:Y:S02]  /*a7f0*/  ISETP.GE.AND P5, PT, R204, UR4, PT ;  /* 0x00000004cc007c0c */ /* 0x000fe4000bfa6270 */
[----:B------:R-:W-:Y:S02]  /*a800*/  CS2R R36, SRZ ;  /* 0x0000000000247805 */ /* 0x000fe4000001ff00 */
[----:B------:R-:W-:Y:S02]  /*a810*/  ISETP.GE.AND P2, PT, R216, UR4, PT ;  /* 0x00000004d8007c0c */ /* 0x000fe4000bf46270 */
[----:B------:R-:W-:-:S02]  /*a820*/  CS2R R32, SRZ ;  /* 0x0000000000207805 */ /* 0x000fc4000001ff00 */
[----:B------:R-:W-:-:S05]  /*a830*/  ISETP.GE.AND P3, PT, R215, UR4, PT ;  /* 0x00000004d7007c0c */ /* 0x000fca000bf66270 */
[----:B------:R-:W-:Y:S02]  /*a840*/  @!P5 SHF.R.S32.HI R5, RZ, 0x1f, R204 ;  /* 0x0000001fff05d819 */ /* 0x000fe400000114cc */
[CC--:B--2---:R-:W-:Y:S02]  /*a850*/  @!P5 IADD3 R6, P0, R204.reuse, R3.reuse, RZ ;  /* 0x00000003cc06d210 */ /* 0x0c4fe40007f1e0ff */
[----:B----4-:R-:W-:Y:S02]  /*a860*/  @!P5 IADD3 R8, P1, R204, R14, RZ ;  /* 0x0000000ecc08d210 */ /* 0x010fe40007f3e0ff */
[----:B------:R-:W-:Y:S01]  /*a870*/  @!P2 IADD3 R10, P4, R216, R3, RZ ;  /* 0x00000003d80aa210 */ /* 0x000fe20007f9e0ff */
[--C-:B-1----:R-:W-:Y:S02]  /*a880*/  @!P5 IMAD.X R7, R0, 0x1, R5.reuse, P0 ;  /* 0x000000010007d824 */ /* 0x102fe400000e0605 */
[----:B---3--:R-:W-:Y:S01]  /*a890*/  @!P5 IMAD.X R9, R4, 0x1, R5, P1 ;  /* 0x000000010409d824 */ /* 0x008fe200008e0605 */
[----:B------:R-:W-:-:S02]  /*a8a0*/  ISETP.GE.AND P1, PT, R218, UR4, PT ;  /* 0x00000004da007c0c */ /* 0x000fc4000bf26270 */
[----:B------:R-:W5:Y:S01]  /*a8b0*/  @!P5 LD.E.64 R38, desc[UR40][R6.64] ;  /* 0x000000280626d980 */ /* 0x000f62000c101b00 */
[----:B------:R-:W-:-:S03]  /*a8c0*/  @!P2 IADD3 R12, P0, R216, R14, RZ ;  /* 0x0000000ed80ca210 */ /* 0x000fc60007f1e0ff */
[----:B------:R0:W5:Y:S01]  /*a8d0*/  @!P5 LD.E.64 R36, desc[UR40][R8.64] ;  /* 0x000000280824d980 */ /* 0x000162000c101b00 */
[----:B------:R-:W-:Y:S02]  /*a8e0*/  @!P3 IADD3 R40, P5, R215, R14, RZ ;  /* 0x0000000ed728b210 */ /* 0x000fe40007fbe0ff */
[----:B------:R-:W-:Y:S02]  /*a8f0*/  CS2R R34, SRZ ;  /* 0x0000000000227805 */ /* 0x000fe4000001ff00 */
[----:B------:R-:W-:Y:S02]  /*a900*/  CS2R R28, SRZ ;  /* 0x00000000001c7805 */ /* 0x000fe4000001ff00 */
[----:B------:R-:W-:Y:S01]  /*a910*/  CS2R R30, SRZ ;  /* 0x00000000001e7805 */ /* 0x000fe2000001ff00 */
[----:B------:R-:W-:-:S05]  /*a920*/  @!P3 IMAD.X R41, R4, 0x1, R237, P5 ;  /* 0x000000010429b824 */ /* 0x000fca00028e06ed */
[----:B------:R1:W5:Y:S01]  /*a930*/  @!P3 LD.E.64 R30, desc[UR40][R40.64] ;  /* 0x00000028281eb980 */ /* 0x000362000c101b00 */
[----:B------:R-:W-:Y:S02]  /*a940*/  CS2R R24, SRZ ;  /* 0x0000000000187805 */ /* 0x000fe4000001ff00 */
[----:B------:R-:W-:Y:S02]  /*a950*/  CS2R R26, SRZ ;  /* 0x00000000001a7805 */ /* 0x000fe4000001ff00 */
[----:B0-----:R-:W-:Y:S01]  /*a960*/  CS2R R8, SRZ ;  /* 0x0000000000087805 */ /* 0x001fe2000001ff00 */
[--C-:B------:R-:W-:Y:S01]  /*a970*/  @!P2 IMAD.X R11, R0, 0x1, R15.reuse, P4 ;  /* 0x00000001000ba824 */ /* 0x100fe200020e060f */
[----:B------:R-:W-:Y:S01]  /*a980*/  @!P3 IADD3 R20, P4, R215, R3, RZ ;  /* 0x00000003d714b210 */ /* 0x000fe20007f9e0ff */
[----:B------:R-:W-:-:S03]  /*a990*/  @!P2 IMAD.X R13, R4, 0x1, R15, P0 ;  /* 0x00000001040da824 */ /* 0x000fc600000e060f */
[----:B------:R-:W5:Y:S01]  /*a9a0*/  @!P2 LD.E.64 R32, desc[UR40][R10.64] ;  /* 0x000000280a20a980 */ /* 0x000f62000c101b00 */
[----:B------:R-:W-:Y:S01]  /*a9b0*/  @!P3 IMAD.X R21, R0, 0x1, R237, P4 ;  /* 0x000000010015b824 */ /* 0x000fe200020e06ed */
[----:B------:R-:W-:Y:S02]  /*a9c0*/  ISETP.GE.AND P0, PT, R217, UR4, PT ;  /* 0x00000004d9007c0c */ /* 0x000fe4000bf06270 */
[----:B------:R0:W5:Y:S01]  /*a9d0*/  @!P2 LD.E.64 R34, desc[UR40][R12.64] ;  /* 0x000000280c22a980 */ /* 0x000162000c101b00 */
[----:B------:R-:W-:Y:S02]  /*a9e0*/  ISETP.GE.AND P2, PT, R219, UR4, PT ;  /* 0x00000004db007c0c */ /* 0x000fe4000bf46270 */
[C---:B------:R-:W-:Y:S01]  /*a9f0*/  @!P1 IADD3 R42, P4, R218.reuse, R14, RZ ;  /* 0x0000000eda2a9210 */ /* 0x040fe20007f9e0ff */
[----:B------:R2:W5:Y:S01]  /*aa00*/  @!P3 LD.E.64 R28, desc[UR40][R20.64] ;  /* 0x00000028141cb980 */ /* 0x000562000c101b00 */
[----:B------:R-:W-:-:S03]  /*aa10*/  @!P1 IADD3 R6, P3, R218, R3, RZ ;  /* 0x00000003da069210 */ /* 0x000fc60007f7e0ff */
[--C-:B------:R-:W-:Y:S02]  /*aa20*/  @!P1 IMAD.X R43, R4, 0x1, R236.reuse, P4 ;  /* 0x00000001042b9824 */ /* 0x100fe400020e06ec */
[----:B------:R-:W-:Y:S01]  /*aa30*/  @!P1 IMAD.X R7, R0, 0x1, R236, P3 ;  /* 0x0000000100079824 */ /* 0x000fe200018e06ec */
[-C--:B------:R-:W-:Y:S02]  /*aa40*/  @!P0 IADD3 R46, P5, R217, R3.reuse, RZ ;  /* 0x00000003d92e8210 */ /* 0x080fe40007fbe0ff */
[----:B------:R3:W5:Y:S01]  /*aa50*/  @!P1 LD.E.64 R26, desc[UR40][R42.64] ;  /* 0x000000282a1a9980 */ /* 0x000762000c101b00 */
[----:B------:R-:W-:-:S03]  /*aa60*/  @!P2 IADD3 R48, P3, R219, R3, RZ ;  /* 0x00000003db30a210 */ /* 0x000fc60007f7e0ff */
[----:B------:R3:W5:Y:S01]  /*aa70*/  @!P1 LD.E.64 R24, desc[UR40][R6.64] ;  /* 0x0000002806189980 */ /* 0x000762000c101b00 */
[-C--:B-1----:R-:W-:Y:S02]  /*aa80*/  @!P0 IADD3 R40, P1, R217, R14.reuse, RZ ;  /* 0x0000000ed9288210 */ /* 0x082fe40007f3e0ff */
[----:B------:R-:W-:Y:S02]  /*aa90*/  @!P2 IADD3 R14, P4, R219, R14, RZ ;  /* 0x0000000edb0ea210 */ /* 0x000fe40007f9e0ff */
[----:B0-----:R-:W-:Y:S02]  /*aaa0*/  CS2R R12, SRZ ;  /* 0x00000000000c7805 */ /* 0x001fe4000001ff00 */
[----:B--2---:R-:W-:Y:S02]  /*aab0*/  CS2R R20, SRZ ;  /* 0x0000000000147805 */ /* 0x004fe4000001ff00 */
[----:B------:R-:W-:Y:S01]  /*aac0*/  CS2R R10, SRZ ;  /* 0x00000000000a7805 */ /* 0x000fe2000001ff00 */
[----:B------:R-:W-:-:S02]  /*aad0*/  @!P0 IMAD.X R47, R0, 0x1, R235, P5 ;  /* 0x00000001002f8824 */ /* 0x000fc400028e06eb */
[----:B------:R-:W-:Y:S02]  /*aae0*/  @!P0 IMAD.X R41, R4, 0x1, R235, P1 ;  /* 0x0000000104298824 */ /* 0x000fe400008e06eb */
[--C-:B------:R-:W-:Y:S01]  /*aaf0*/  @!P2 IMAD.X R49, R0, 0x1, R234.reuse, P3 ;  /* 0x000000010031a824 */ /* 0x100fe200018e06ea */
[----:B------:R3:W5:Y:S01]  /*ab00*/  @!P0 LD.E.64 R12, desc[UR40][R46.64] ;  /* 0x000000282e0c8980 */ /* 0x000762000c101b00 */
[----:B------:R-:W-:-:S03]  /*ab10*/  @!P2 IMAD.X R15, R4, 0x1, R234, P4 ;  /* 0x00000001040fa824 */ /* 0x000fc600020e06ea */
[----:B------:R3:W5:Y:S04]  /*ab20*/  @!P0 LD.E.64 R20, desc[UR40][R40.64] ;  /* 0x0000002828148980 */ /* 0x000768000c101b00 */
[----:B------:R3:W5:Y:S04]  /*ab30*/  @!P2 LD.E.64 R8, desc[UR40][R48.64] ;  /* 0x000000283008a980 */ /* 0x000768000c101b00 */
[----:B------:R3:W5:Y:S02]  /*ab40*/  @!P2 LD.E.64 R10, desc[UR40][R14.64] ;  /* 0x000000280e0aa980 */ /* 0x000764000c101b00 */
.L_x_1556:
[----:B------:R-:W-:Y:S05]  /*ab50*/  BSYNC B1 ;  /* 0x0000000000017941 */ /* 0x000fea0003800000 */
.L_x_1555:
[----:B------:R-:W-:Y:S01]  /*ab60*/  ULEA.HI UR4, UR38, UR38, URZ, 0x1 ;  /* 0x0000002626047291 */ /* 0x000fe2000f8f083f */
[----:B--2---:R-:W-:Y:S01]  /*ab70*/  VIADDMNMX R3, R45, -R207, 0x80, PT ;  /* 0x000000802d037446 */ /* 0x004fe200038009cf */
[----:B------:R-:W-:Y:S02]  /*ab80*/  BSSY B1, `(.L_x_1557) ;  /* 0x0000008000017945 */ /* 0x000fe40003800000 */
[----:B------:R-:W-:Y:S01]  /*ab90*/  ULOP3.LUT UR4, UR4, 0xfffffffe, URZ, 0xc0, !UPT ;  /* 0xfffffffe04047892 */ /* 0x000fe2000f8ec03f */
[----:B------:R-:W-:-:S03]  /*aba0*/  ISETP.GE.AND P1, PT, R200, R3, PT ;  /* 0x00000003c800720c */ /* 0x000fc60003f26270 */
[----:B------:R-:W-:-:S06]  /*abb0*/  UIADD3 UR4, UR38, -UR4, URZ ;  /* 0x8000000426047290 */ /* 0x000fcc000fffe03f */
[----:B------:R-:W-:-:S05]  /*abc0*/  IMAD.U32 R5, RZ, RZ, UR4 ;  /* 0x00000004ff057e24 */ /* 0x000fca000f8e00ff */
[----:B------:R-:W-:-:S04]  /*abd0*/  SHF.L.U32 R5, R5, 0x1f, RZ ;  /* 0x0000001f05057819 */ /* 0x000fc800000006ff */
[----:B------:R-:W0:Y:S02]  /*abe0*/  SYNCS.PHASECHK.TRANS64.TRYWAIT P0, [R16+URZ+0x2a800], R5 ;  /* 0x02a80005100075a7 */ /* 0x000e24000800017f */
[----:B0-----:R-:W-:Y:S05]  /*abf0*/  @!P0 BRA `(.L_x_1558) ;  /* 0x000001fc00a48947 */ /* 0x001fea0003800000 */
.L_x_1850:
[----:B------:R-:W-:Y:S05]  /*ac00*/  BSYNC B1 ;  /* 0x0000000000017941 */ /* 0x000fea0003800000 */
.L_x_1557:
[----:B------:R-:W-:Y:S05]  /*ac10*/  @P1 BRA `(.L_x_1559) ;  /* 0x0000006400301947 */ /* 0x000fea0003800000 */
[----:B-1----:R-:W1:Y:S01]  /*ac20*/  LDC R0, c[0x0][0x3f4] ;  /* 0x0000fd00ff007b82 */ /* 0x002e620000000800 */
[----:B------:R-:W-:Y:S01]  /*ac30*/  IMAD.IADD R3, R16, 0x1, R222 ;  /* 0x0000000110037824 */ /* 0x000fe200078e02de */
[----:B------:R-:W-:Y:S01]  /*ac40*/  BSSY B1, `(.L_x_1560) ;  /* 0x0000080000017945 */ /* 0x000fe20003800000 */
[----:B------:R-:W-:Y:S02]  /*ac50*/  LOP3.LUT P5, RZ, R223, 0x2, RZ, 0xc0, !PT ;  /* 0x00000002dfff7812 */ /* 0x000fe400078ac0ff */
[-C--:B-1----:R-:W-:Y:S02]  /*ac60*/  ISETP.GE.AND P6, PT, R204, R0.reuse, PT ;  /* 0x00000000cc00720c */ /* 0x082fe40003fc6270 */
[-C--:B------:R-:W-:Y:S02]  /*ac70*/  ISETP.GE.AND P0, PT, R216, R0.reuse, PT ;  /* 0x00000000d800720c */ /* 0x080fe40003f06270 */
[-C--:B------:R-:W-:Y:S02]  /*ac80*/  ISETP.GE.AND P1, PT, R215, R0.reuse, PT ;  /* 0x00000000d700720c */ /* 0x080fe40003f26270 */
[----:B------:R-:W-:-:S02]  /*ac90*/  ISETP.GE.AND P2, PT, R218, R0, PT ;  /* 0x00000000da00720c */ /* 0x000fc40003f46270 */
[-C--:B------:R-:W-:Y:S02]  /*aca0*/  ISETP.GE.AND P3, PT, R217, R0.reuse, PT ;  /* 0x00000000d900720c */ /* 0x080fe40003f66270 */
[----:B------:R-:W-:Y:S01]  /*acb0*/  ISETP.GE.AND P4, PT, R219, R0, PT ;  /* 0x00000000db00720c */ /* 0x000fe20003f86270 */
[----:B------:R-:W-:Y:S02]  /*acc0*/  VIADD R0, R3, 0x20 ;  /* 0x0000002003007836 */ /* 0x000fe40000000000 */
[----:B------:R-:W-:Y:S10]  /*acd0*/  @P6 BRA `(.L_x_1561) ;  /* 0x0000000400d86947 */ /* 0x000ff40003800000 */
[----:B0--3--:R-:W0:Y:S01]  /*ace0*/  LDS.128 R4, [R3+0x18400] ;  /* 0x0184000003047984 */ /* 0x009e220000000c00 */
        /* <DEDUP_REMOVED lines=15> */
[----:B----4-:R-:W-:-:S02]  /*ade0*/  LOP3.LUT R14, R38, 0xff, RZ, 0xc0, !PT ;  /* 0x000000ff260e7812 */ /* 0x010fc400078ec0ff */
        /* <DEDUP_REMOVED lines=19> */
[----:B------:R-:W-:Y:S01]  /*af20*/  HADD2.F32 R46, -RZ, R46.H0_H0 ;  /* 0x2000002eff2e7230 */ /* 0x000fe20000004100 */
[----:B------:R-:W-:Y:S01]  /*af30*/  LOP3.LUT R40, R15, 0xff000000, R38, 0xf8, !PT ;  /* 0xff0000000f287812 */ /* 0x000fe200078ef826 */
        /* <DEDUP_REMOVED lines=9> */
[----:B------:R-:W-:Y:S01]  /*afd0*/  F2FP.F16.E4M3.UNPACK_B R38, R7 ;  /* 0x00000007ff26723e */ /* 0x000fe200020006ff */
[C---:B------:R-:W-:Y:S01]  /*afe0*/  FMUL.FTZ R37, R5.reuse, R46 ;  /* 0x0000002e05257220 */ /* 0x040fe20000410000 */
[----:B------:R-:W-:Y:S01]  /*aff0*/  F2FP.F16.E4M3.UNPACK_B R45, R45.H1 ;  /* 0x0000002dff2d723e */ /* 0x000fe200030006ff */
[----:B------:R-:W-:Y:S01]  /*b000*/  FMUL.FTZ R49, R5, R39 ;  /* 0x0000002705317220 */ /* 0x000fe20000410000 */
[----:B------:R-:W-:Y:S01]  /*b010*/  F2FP.F16.E4M3.UNPACK_B R41, R41.H1 ;  /* 0x00000029ff29723e */ /* 0x000fe200030006ff */
[----:B------:R-:W-:Y:S01]  /*b020*/  FFMA.FTZ R47, R36, R39, -R37 ;  /* 0x00000027242f7223 */ /* 0x000fe20000010825 */
[----:B------:R-:W-:Y:S01]  /*b030*/  F2FP.F16.E4M3.UNPACK_B R7, R7.H1 ;  /* 0x00000007ff07723e */ /* 0x000fe200030006ff */
        /* <DEDUP_REMOVED lines=64> */
.L_x_1561:
[----:B------:R-:W-:Y:S05]  /*b440*/  BSYNC B1 ;  /* 0x0000000000017941 */ /* 0x000fea0003800000 */
.L_x_1560:
[----:B------:R-:W-:Y:S01]  /*b450*/  BSSY B1, `(.L_x_1562) ;  /* 0x000007d000017945 */ /* 0x000fe20003800000 */
[----:B------:R-:W-:-:S03]  /*b460*/  @P5 VIADD R0, R3, 0xffffffe0 ;  /* 0xffffffe003005836 */ /* 0x000fc60000000000 */
[----:B------:R-:W-:Y:S05]  /*b470*/  @P0 BRA `(.L_x_1563) ;  /* 0x0000000400e80947 */ /* 0x000fea0003800000 */
[----:B01-3--:R-:W0:Y:S01]  /*b480*/  LDS.128 R4, [R0+0x18400] ;  /* 0x0184000000047984 */ /* 0x00be220000000c00 */
[----:B-----5:R-:W-:Y:S02]  /*b490*/  SHF.R.U32.HI R36, RZ, 0x8, R33 ;  /* 0x00000008ff247819 */ /* 0x020fe40000011621 */
[----:B------:R-:W-:Y:S02]  /*b4a0*/  SHF.R.U32.HI R40, RZ, 0x8, R35 ;  /* 0x00000008ff287819 */ /* 0x000fe40000011623 */
[----:B------:R-:W-:Y:S02]  /*b4b0*/  LOP3.LUT R37, R33, 0xff, RZ, 0xc0, !PT ;  /* 0x000000ff21257812 */ /* 0x000fe400078ec0ff */
[----:B------:R-:W-:Y:S02]  /*b4c0*/  LOP3.LUT R41, R35, 0xff, RZ, 0xc0, !PT ;  /* 0x000000ff23297812 */ /* 0x000fe400078ec0ff */
[----:B------:R-:W-:Y:S02]  /*b4d0*/  LOP3.LUT R36, R36, 0xff, RZ, 0xc0, !PT ;  /* 0x000000ff24247812 */ /* 0x000fe400078ec0ff */
[----:B------:R-:W-:-:S02]  /*b4e0*/  LOP3.LUT R40, R40, 0xff, RZ, 0xc0, !PT ;  /* 0x000000ff28287812 */ /* 0x000fc400078ec0ff */
[----:B----4-:R-:W-:Y:S02]  /*b4f0*/  SHF.R.U32.HI R14, RZ, 0x8, R32 ;  /* 0x00000008ff0e7819 */ /* 0x010fe40000011620 */
        /* <DEDUP_REMOVED lines=114> */
.L_x_1563:
[----:B------:R-:W-:Y:S05]  /*bc20*/  BSYNC B1 ;  /* 0x0000000000017941 */ /* 0x000fea0003800000 */
.L_x_1562:
[----:B------:R-:W-:Y:S04]  /*bc30*/  BSSY B1, `(.L_x_1564) ;  /* 0x0000078000017945 */ /* 0x000fe80003800000 */
[----:B------:R-:W-:Y:S05]  /*bc40*/  @P1 BRA `(.L_x_1565) ;  /* 0x0000000400d81947 */ /* 0x000fea0003800000 */
[----:B0123--:R-:W0:Y:S01]  /*bc50*/  LDS.128 R4, [R3+0x1a400] ;  /* 0x01a4000003047984 */ /* 0x00fe220000000c00 */
        /* <DEDUP_REMOVED lines=117> */
.L_x_1565:
[----:B------:R-:W-:Y:S05]  /*c3b0*/  BSYNC B1 ;  /* 0x0000000000017941 */ /* 0x000fea0003800000 */
.L_x_1564:
[----:B------:R-:W-:Y:S04]  /*c3c0*/  BSSY B1, `(.L_x_1566) ;  /* 0x000007c000017945 */ /* 0x000fe80003800000 */
[----:B------:R-:W-:Y:S05]  /*c3d0*/  @P2 BRA `(.L_x_1567) ;  /* 0x0000000400e82947 */ /* 0x000fea0003800000 */
[----:B0123--:R-:W0:Y:S01]  /*c3e0*/  LDS.128 R4, [R0+0x1a400] ;  /* 0x01a4000000047984 */ /* 0x00fe220000000c00 */
        /* <DEDUP_REMOVED lines=121> */
.L_x_1567:
[----:B------:R-:W-:Y:S05]  /*cb80*/  BSYNC B1 ;  /* 0x0000000000017941 */ /* 0x000fea0003800000 */
.L_x_1566:
        /* <DEDUP_REMOVED lines=8> */
[----:B------:R-:W-:-:S02]  /*cc10*/  LOP3.LUT R26, R21, 0xff, RZ, 0xc0, !PT ;  /* 0x000000ff151a7812 */ /* 0x000fc400078ec0ff */
[----:B------:R-:W-:Y:S02]  /*cc20*/  LOP3.LUT R29, R29, 0xff, RZ, 0xc0, !PT ;  /* 0x000000ff1d1d7812 */ /* 0x000fe400078ec0ff */
[----:B------:R-:W-:Y:S02]  /*cc30*/  SHF.R.U32.HI R28, RZ, 0x10, R21 ;  /* 0x00000010ff1c7819 */ /* 0x000fe40000011615 */
[----:B------:R-:W-:Y:S02]  /*cc40*/  SHF.R.U32.HI R25, RZ, 0x8, R20 ;  /* 0x00000008ff197819 */ /* 0x000fe40000011614 */
[----:B------:R-:W-:Y:S02]  /*cc50*/  SHF.R.U32.HI R30, RZ, 0x10, R13 ;  /* 0x00000010ff1e7819 */ /* 0x000fe4000001160d */
[----:B------:R-:W-:Y:S02]  /*cc60*/  SHF.R.U32.HI R15, RZ, 0x8, R12 ;  /* 0x00000008ff0f7819 */ /* 0x000fe4000001160c */
[----:B------:R-:W-:Y:S01]  /*cc70*/  PRMT R26, R29, 0x7604, R26 ;  /* 0x000076041d1a7816 */ /* 0x000fe2000000001a */
[----:B------:R-:W-:Y:S01]  /*cc80*/  IMAD.U32 R29, R28, 0x10000, RZ ;  /* 0x000100001c1d7824 */ /* 0x000fe200078e00ff */
[----:B------:R-:W-:-:S02]  /*cc90*/  LOP3.LUT R27, R25, 0xff, RZ, 0xc0, !PT ;  /* 0x000000ff191b7812 */ /* 0x000fc400078ec0ff */
[----:B------:R-:W-:Y:S02]  /*cca0*/  SHF.L.U32 R25, R30, 0x10, RZ ;  /* 0x000000101e197819 */ /* 0x000fe400000006ff */
[----:B----4-:R-:W-:Y:S02]  /*ccb0*/  LOP3.LUT R14, R12, 0xff, RZ, 0xc0, !PT ;  /* 0x000000ff0c0e7812 */ /* 0x010fe400078ec0ff */
        /* <DEDUP_REMOVED lines=101> */
.L_x_1569:
[----:B------:R-:W-:Y:S05]  /*d310*/  BSYNC B1 ;  /* 0x0000000000017941 */ /* 0x000fea0003800000 */
.L_x_1568:
[----:B------:R-:W-:Y:S05]  /*d320*/  @P4 BRA `(.L_x_1559) ;  /* 0x0000003c006c4947 */ /* 0x000fea0003800000 */
[----:B0123--:R-:W0:Y:S01]  /*d330*/  LDS.128 R4, [R0+0x1c400] ;  /* 0x01c4000000047984 */ /* 0x00fe220000000c00 */
[----:B-----5:R-:W-:Y:S02]  /*d340*/  SHF.R.U32.HI R13, RZ, 0x8, R9 ;  /* 0x00000008ff0d7819 */ /* 0x020fe40000011609 */
[----:B------:R-:W-:Y:S02]  /*d350*/  SHF.R.U32.HI R24, RZ, 0x8, R11 ;  /* 0x00000008ff187819 */ /* 0x000fe4000001160b */
[----:B------:R-:W-:Y:S02]  /*d360*/  SHF.R.U32.HI R15, RZ, 0x8, R10 ;  /* 0x00000008ff0f7819 */ /* 0x000fe4000001160a */
[----:B----4-:R-:W-:Y:S02]  /*d370*/  LOP3.LUT R14, R9, 0xff, RZ, 0xc0, !PT ;  /* 0x000000ff090e7812 */ /* 0x010fe400078ec0ff */
        /* <DEDUP_REMOVED lines=118> */
.L_x_1553:
        /* <DEDUP_REMOVED lines=31> */
[----:B0-----:R-:W4:Y:S02]  /*dcd0*/  SHFL.IDX PT, R21, R21, RZ, 0x1e1f ;  /* 0x001e1fff15157589 */ /* 0x001f2400000e0000 */
.L_x_1856:
[----:B------:R-:W-:Y:S01]  /*dce0*/  IMAD R45, R201, R28, RZ ;  /* 0x0000001cc92d7224 */ /* 0x000fe200078e02ff */
[----:B------:R-:W-:Y:S01]  /*dcf0*/  BSSY B1, `(.L_x_1571) ;  /* 0x0000038000017945 */ /* 0x000fe20003800000 */
[----:B------:R-:W-:Y:S02]  /*dd00*/  CS2R R4, SRZ ;  /* 0x0000000000047805 */ /* 0x000fe4000001ff00 */
[----:B------:R-:W-:Y:S02]  /*dd10*/  CS2R R6, SRZ ;  /* 0x0000000000067805 */ /* 0x000fe4000001ff00 */
        /* <DEDUP_REMOVED lines=12> */
[C---:B------:R-:W-:Y:S01]  /*dde0*/  VIADD R4, R22.reuse, 0x20 ;  /* 0x0000002016047836 */ /* 0x040fe20000000000 */
[----:B------:R-:W-:Y:S01]  /*ddf0*/  ULDC UR4, c[0x0][0x3f4] ;  /* 0x0000fd0000047ab9 */ /* 0x000fe20000000800 */
[C---:B------:R-:W-:Y:S01]  /*de00*/  VIADD R5, R22.reuse, 0x40 ;  /* 0x0000004016057836 */ /* 0x040fe20000000000 */
[----:B------:R-:W-:Y:S02]  /*de10*/  ISETP.GE.AND P2, PT, R22, UR4, PT ;  /* 0x0000000416007c0c */ /* 0x000fe4000bf46270 */
[----:B------:R-:W-:Y:S02]  /*de20*/  CS2R R24, SRZ ;  /* 0x0000000000187805 */ /* 0x000fe4000001ff00 */
[----:B------:R-:W-:Y:S02]  /*de30*/  ISETP.GE.AND P1, PT, R4, UR4, PT ;  /* 0x0000000404007c0c */ /* 0x000fe4000bf26270 */
[----:B------:R-:W-:Y:S02]  /*de40*/  CS2R R26, SRZ ;  /* 0x00000000001a7805 */ /* 0x000fe4000001ff00 */
[----:B------:R-:W-:-:S02]  /*de50*/  ISETP.GE.AND P0, PT, R5, UR4, PT ;  /* 0x0000000405007c0c */ /* 0x000fc4000bf06270 */
[----:B------:R-:W-:Y:S02]  /*de60*/  CS2R R6, SRZ ;  /* 0x0000000000067805 */ /* 0x000fe4000001ff00 */
[----:B------:R-:W-:Y:S02]  /*de70*/  CS2R R28, SRZ ;  /* 0x00000000001c7805 */ /* 0x000fe4000001ff00 */
[----:B------:R-:W-:Y:S02]  /*de80*/  CS2R R30, SRZ ;  /* 0x00000000001e7805 */ /* 0x000fe4000001ff00 */
[----:B------:R-:W-:Y:S02]  /*de90*/  @!P2 SHF.R.S32.HI R5, RZ, 0x1f, R22 ;  /* 0x0000001fff05a819 */ /* 0x000fe40000011416 */
[----:B--2---:R-:W-:Y:S01]  /*dea0*/  @!P2 IADD3 R36, P3, R22, R3, RZ ;  /* 0x000000031624a210 */ /* 0x004fe20007f7e0ff */
[----:B------:R-:W-:Y:S01]  /*deb0*/  @!P1 IMAD.SHL.U32 R42, R230, 0x10, RZ ;  /* 0x00000010e62a9824 */ /* 0x000fe200078e00ff */
[----:B----4-:R-:W-:Y:S01]  /*dec0*/  @!P2 IADD3 R38, P4, R22, R21, RZ ;  /* 0x000000151626a210 */ /* 0x010fe20007f9e0ff */
[----:B------:R-:W-:-:S02]  /*ded0*/  @!P0 IMAD.SHL.U32 R48, R232, 0x10, RZ ;  /* 0x00000010e8308824 */ /* 0x000fc400078e00ff */
[--C-:B-1----:R-:W-:Y:S01]  /*dee0*/  @!P2 IMAD.X R37, R0, 0x1, R5.reuse, P3 ;  /* 0x000000010025a824 */ /* 0x102fe200018e0605 */
[-C--:B------:R-:W-:Y:S01]  /*def0*/  @!P1 IADD3 R40, P5, R3, R42.reuse, RZ ;  /* 0x0000002a03289210 */ /* 0x080fe20007fbe0ff */
[----:B---3--:R-:W-:Y:S01]  /*df00*/  @!P2 IMAD.X R39, R20, 0x1, R5, P4 ;  /* 0x000000011427a824 */ /* 0x008fe200020e0605 */
[----:B------:R-:W-:Y:S02]  /*df10*/  @!P1 SHF.R.S32.HI R5, RZ, 0x1f, R42 ;  /* 0x0000001fff059819 */ /* 0x000fe4000001142a */
[----:B------:R-:W-:Y:S02]  /*df20*/  @!P1 IADD3 R42, P4, R21, R42, RZ ;  /* 0x0000002a152a9210 */ /* 0x000fe40007f9e0ff */
[----:B------:R-:W-:Y:S02]  /*df30*/  CS2R R8, SRZ ;  /* 0x0000000000087805 */ /* 0x000fe4000001ff00 */
[-C--:B------:R-:W-:Y:S01]  /*df40*/  @!P0 IADD3 R46, P3, R3, R48.reuse, RZ ;  /* 0x00000030032e8210 */ /* 0x080fe20007f7e0ff */
[--C-:B------:R-:W-:Y:S01]  /*df50*/  @!P1 IMAD.X R41, R0, 0x1, R5.reuse, P5 ;  /* 0x0000000100299824 */ /* 0x100fe200028e0605 */
[----:B------:R-:W-:Y:S01]  /*df60*/  @!P0 SHF.R.S32.HI R3, RZ, 0x1f, R48 ;  /* 0x0000001fff038819 */ /* 0x000fe20000011430 */
[----:B------:R-:W-:Y:S01]  /*df70*/  @!P1 IMAD.X R43, R20, 0x1, R5, P4 ;  /* 0x00000001142b9824 */ /* 0x000fe200020e0605 */
[----:B------:R-:W-:-:S02]  /*df80*/  @!P0 IADD3 R48, P5, R21, R48, RZ ;  /* 0x0000003015308210 */ /* 0x000fc40007fbe0ff */
[----:B------:R-:W-:Y:S02]  /*df90*/  CS2R R4, SRZ ;  /* 0x0000000000047805 */ /* 0x000fe4000001ff00 */
[----:B------:R-:W-:Y:S02]  /*dfa0*/  CS2R R10, SRZ ;  /* 0x00000000000a7805 */ /* 0x000fe4000001ff00 */
[----:B------:R-:W-:Y:S02]  /*dfb0*/  CS2R R32, SRZ ;  /* 0x0000000000207805 */ /* 0x000fe4000001ff00 */
[----:B------:R-:W-:Y:S02]  /*dfc0*/  CS2R R34, SRZ ;  /* 0x0000000000227805 */ /* 0x000fe4000001ff00 */
[----:B------:R-:W-:Y:S02]  /*dfd0*/  CS2R R12, SRZ ;  /* 0x00000000000c7805 */ /* 0x000fe4000001ff00 */
[----:B------:R-:W-:Y:S01]  /*dfe0*/  CS2R R14, SRZ ;  /* 0x00000000000e7805 */ /* 0x000fe2000001ff00 */
[--C-:B------:R-:W-:Y:S01]  /*dff0*/  @!P0 IMAD.X R47, R0, 0x1, R3.reuse, P3 ;  /* 0x00000001002f8824 */ /* 0x100fe200018e0603 */
[----:B------:R0:W5:Y:S01]  /*e000*/  @!P2 LD.E.128 R24, desc[UR40][R36.64] ;  /* 0x000000282418a980 */ /* 0x000162000c101d00 */
[----:B------:R-:W-:-:S03]  /*e010*/  @!P0 IMAD.X R49, R20, 0x1, R3, P5 ;  /* 0x0000000114318824 */ /* 0x000fc600028e0603 */
[----:B------:R0:W5:Y:S04]  /*e020*/  @!P2 LD.E.128 R4, desc[UR40][R38.64] ;  /* 0x000000282604a980 */ /* 0x000168000c101d00 */
[----:B------:R0:W5:Y:S04]  /*e030*/  @!P1 LD.E.128 R28, desc[UR40][R40.64] ;  /* 0x00000028281c9980 */ /* 0x000168000c101d00 */
[----:B------:R0:W5:Y:S04]  /*e040*/  @!P1 LD.E.128 R8, desc[UR40][R42.64] ;  /* 0x000000282a089980 */ /* 0x000168000c101d00 */
[----:B------:R0:W5:Y:S04]  /*e050*/  @!P0 LD.E.128 R32, desc[UR40][R46.64] ;  /* 0x000000282e208980 */ /* 0x000168000c101d00 */
[----:B------:R0:W5:Y:S02]  /*e060*/  @!P0 LD.E.128 R12, desc[UR40][R48.64] ;  /* 0x00000028300c8980 */ /* 0x000164000c101d00 */
.L_x_1572:
[----:B------:R-:W-:Y:S05]  /*e070*/  BSYNC B1 ;  /* 0x0000000000017941 */ /* 0x000fea0003800000 */
.L_x_1571:
[----:B------:R-:W-:Y:S01]  /*e080*/  ULEA.HI UR4, UR38, UR38, URZ, 0x1 ;  /* 0x0000002626047291 */ /* 0x000fe2000f8f083f */
[----:B--2---:R-:W-:Y:S01]  /*e090*/  VIADDMNMX R3, R45, -R207, 0x80, PT ;  /* 0x000000802d037446 */ /* 0x004fe200038009cf */
[----:B------:R-:W-:Y:S02]  /*e0a0*/  BSSY B1, `(.L_x_1573) ;  /* 0x0000008000017945 */ /* 0x000fe40003800000 */
[----:B------:R-:W-:Y:S01]  /*e0b0*/  ULOP3.LUT UR4, UR4, 0xfffffffe, URZ, 0xc0, !UPT ;  /* 0xfffffffe04047892 */ /* 0x000fe2000f8ec03f */
[----:B------:R-:W-:-:S03]  /*e0c0*/  ISETP.GE.AND P1, PT, R200, R3, PT ;  /* 0x00000003c800720c */ /* 0x000fc60003f26270 */
[----:B------:R-:W-:-:S06]  /*e0d0*/  UIADD3 UR4, UR38, -UR4, URZ ;  /* 0x8000000426047290 */ /* 0x000fcc000fffe03f */
[----:B----4-:R-:W-:-:S05]  /*e0e0*/  IMAD.U32 R21, RZ, RZ, UR4 ;  /* 0x00000004ff157e24 */ /* 0x010fca000f8e00ff */
[----:B------:R-:W-:-:S04]  /*e0f0*/  SHF.L.U32 R21, R21, 0x1f, RZ ;  /* 0x0000001f15157819 */ /* 0x000fc800000006ff */
[----:B------:R-:W2:Y:S02]  /*e100*/  SYNCS.PHASECHK.TRANS64.TRYWAIT P0, [R16+URZ+0x2a800], R21 ;  /* 0x02a80015100075a7 */ /* 0x000ea4000800017f */
[----:B--2---:R-:W-:Y:S05]  /*e110*/  @!P0 BRA `(.L_x_1574) ;  /* 0x000001c800e08947 */ /* 0x004fea0003800000 */
.L_x_1857:
[----:B------:R-:W-:Y:S05]  /*e120*/  BSYNC B1 ;  /* 0x0000000000017941 */ /* 0x000fea0003800000 */
.L_x_1573:
[----:B------:R-:W-:Y:S05]  /*e130*/  @P1 BRA `(.L_x_1559) ;  /* 0x0000002c00e81947 */ /* 0x000fea0003800000 */
[----:B------:R-:W4:Y:S01]  /*e140*/  LDC R3, c[0x0][0x3f4] ;  /* 0x0000fd00ff037b82 */ /* 0x000f220000000800 */
[C---:B-1----:R-:W-:Y:S01]  /*e150*/  VIADD R0, R22.reuse, 0x20 ;  /* 0x0000002016007836 */ /* 0x042fe20000000000 */
[----:B------:R-:W-:Y:S01]  /*e160*/  BSSY B1, `(.L_x_1575) ;  /* 0x00000fd000017945 */ /* 0x000fe20003800000 */
[C---:B---3--:R-:W-:Y:S01]  /*e170*/  VIADD R20, R22.reuse, 0x40 ;  /* 0x0000004016147836 */ /* 0x048fe20000000000 */
[-C--:B----4-:R-:W-:Y:S02]  /*e180*/  ISETP.GE.AND P0, PT, R22, R3.reuse, PT ;  /* 0x000000031600720c */ /* 0x090fe40003f06270 */
[-C--:B------:R-:W-:Y:S02]  /*e190*/  ISETP.GE.AND P1, PT, R0, R3.reuse, PT ;  /* 0x000000030000720c */ /* 0x080fe40003f26270 */
[----:B------:R-:W-:-:S09]  /*e1a0*/  ISETP.GE.AND P2, PT, R20, R3, PT ;  /* 0x000000031400720c */ /* 0x000fd20003f46270 */
[----:B------:R-:W-:Y:S05]  /*e1b0*/  @P0 BRA `(.L_x_1576) ;  /* 0x0000000c00dc0947 */ /* 0x000fea0003800000 */
[----:B------:R-:W3:Y:S01]  /*e1c0*/  LDL R68, [R1+0x10] ;  /* 0x0000100001447983 */ /* 0x000ee20000100800 */
[----:B-----5:R-:W-:Y:S02]  /*e1d0*/  SHF.R.U32.HI R0, RZ, 0x8, R24 ;  /* 0x00000008ff007819 */ /* 0x020fe40000011618 */
[----:B------:R-:W-:Y:S02]  /*e1e0*/  LOP3.LUT R20, R24, 0xff, RZ, 0xc0, !PT ;  /* 0x000000ff18147812 */ /* 0x000fe400078ec0ff */
[----:B--2---:R-:W-:Y:S02]  /*e1f0*/  LOP3.LUT R21, R0, 0xff, RZ, 0xc0, !PT ;  /* 0x000000ff00157812 */ /* 0x004fe400078ec0ff */
[----:B------:R-:W-:Y:S02]  /*e200*/  LEA.HI R0, R3, R231, RZ, 0x1c ;  /* 0x000000e703007211 */ /* 0x000fe400078fe0ff */
[----:B------:R-:W-:Y:S02]  /*e210*/  PRMT R45, R21, 0x7604, R20 ;  /* 0x00007604152d7816 */ /* 0x000fe40000000014 */
[----:B------:R-:W-:-:S02]  /*e220*/  SHF.R.S32.HI R21, RZ, 0x1f, R0 ;  /* 0x0000001fff157819 */ /* 0x000fc40000011400 */
[----:B0-----:R-:W-:Y:S02]  /*e230*/  SHF.R.U32.HI R37, RZ, 0x8, R25 ;  /* 0x00000008ff257819 */ /* 0x001fe40000011619 */
[----:B------:R-:W-:Y:S01]  /*e240*/  LEA.HI R20, R21, R0, RZ, 0x2 ;  /* 0x0000000015147211 */ /* 0x000fe200078f10ff */
[----:B------:R-:W-:Y:S01]  /*e250*/  IMAD.SHL.U32 R21, R0, 0x10, RZ ;  /* 0x0000001000157824 */ /* 0x000fe200078e00ff */
[----:B------:R-:W-:Y:S02]  /*e260*/  SHF.R.U32.HI R39, RZ, 0x8, R26 ;  /* 0x00000008ff277819 */ /* 0x000fe4000001161a */
[----:B------:R-:W-:Y:S01]  /*e270*/  LOP3.LUT R36, R25, 0xff, RZ, 0xc0, !PT ;  /* 0x000000ff19247812 */ /* 0x000fe200078ec0ff */
[----:B------:R-:W-:Y:S01]  /*e280*/  IMAD.SHL.U32 R20, R20, 0x800, RZ ;  /* 0x0000080014147824 */ /* 0x000fe200078e00ff */
[----:B------:R-:W-:Y:S02]  /*e290*/  LOP3.LUT R0, R212, 0x30, R21, 0xf8, !PT ;  /* 0x00000030d4007812 */ /* 0x000fe400078ef815 */
[----:B------:R-:W-:-:S02]  /*e2a0*/  LOP3.LUT R38, R26, 0xff, RZ, 0xc0, !PT ;  /* 0x000000ff1a267812 */ /* 0x000fc400078ec0ff */
[----:B------:R-:W-:Y:S02]  /*e2b0*/  LOP3.LUT R0, R0, R213, RZ, 0x3c, !PT ;  /* 0x000000d500007212 */ /* 0x000fe400078e3cff */
[----:B------:R-:W-:Y:S02]  /*e2c0*/  LOP3.LUT R21, R20, 0xffffe000, RZ, 0xc0, !PT ;  /* 0xffffe00014157812 */ /* 0x000fe400078ec0ff */
[----:B------:R-:W-:Y:S02]  /*e2d0*/  LOP3.LUT R37, R37, 0xff, RZ, 0xc0, !PT ;  /* 0x000000ff25257812 */ /* 0x000fe400078ec0ff */
[----:B------:R-:W-:Y:S02]  /*e2e0*/  LOP3.LUT R39, R39, 0xff, RZ, 0xc0, !PT ;  /* 0x000000ff27277812 */ /* 0x000fe400078ec0ff */
[----:B------:R-:W-:Y:S02]  /*e2f0*/  IADD3 R21, R0, R214, R21 ;  /* 0x000000d600157210 */ /* 0x000fe40007ffe015 */
[----:B------:R-:W-:-:S02]  /*e300*/  PRMT R46, R37, 0x7604, R36 ;  /* 0x00007604252e7816 */ /* 0x000fc40000000024 */
[----:B------:R-:W-:Y:S01]  /*e310*/  PRMT R47, R39, 0x7604, R38 ;  /* 0x00007604272f7816 */ /* 0x000fe20000000026 */
[----:B------:R-:W-:Y:S01]  /*e320*/  IMAD.IADD R0, R16, 0x1, R21 ;  /* 0x0000000110007824 */ /* 0x000fe200078e0215 */
[----:B------:R-:W-:Y:S02]  /*e330*/  SHF.R.U32.HI R37, RZ, 0x8, R27 ;  /* 0x00000008ff257819 */ /* 0x000fe4000001161b */
[----:B------:R-:W-:Y:S02]  /*e340*/  SHF.R.U32.HI R39, RZ, 0x8, R4 ;  /* 0x00000008ff277819 */ /* 0x000fe40000011604 */
[----:B------:R-:W-:Y:S02]  /*e350*/  SHF.R.U32.HI R40, RZ, 0x8, R5 ;  /* 0x00000008ff287819 */ /* 0x000fe40000011605 */
[----:B------:R-:W-:Y:S02]  /*e360*/  LOP3.LUT R36, R27, 0xff, RZ, 0xc0, !PT ;  /* 0x000000ff1b247812 */ /* 0x000fe400078ec0ff */
[----:B------:R-:W-:-:S02]  /*e370*/  LOP3.LUT R38, R4, 0xff, RZ, 0xc0, !PT ;  /* 0x000000ff04267812 */ /* 0x000fc400078ec0ff */
[----:B------:R-:W-:Y:S02]  /*e380*/  LOP3.LUT R37, R37, 0xff, RZ, 0xc0, !PT ;  /* 0x000000ff25257812 */ /* 0x000fe400078ec0ff */
[----:B------:R-:W-:Y:S02]  /*e390*/  LOP3.LUT R39, R39, 0xff, RZ, 0xc0, !PT ;  /* 0x000000ff27277812 */ /* 0x000fe400078ec0ff */
[----:B------:R-:W-:Y:S02]  /*e3a0*/  LOP3.LUT R21, R40, 0xff, RZ, 0xc0, !PT ;  /* 0x000000ff28157812 */ /* 0x000fe400078ec0ff */
[----:B------:R-:W0:Y:S01]  /*e3b0*/  LDS.128 R40, [R0+0x18400] ;  /* 0x0184000000287984 */ /* 0x000e220000000c00 */
[----:B------:R-:W-:Y:S02]  /*e3c0*/  PRMT R20, R37, 0x7604, R36 ;  /* 0x0000760425147816 */ /* 0x000fe40000000024 */
[----:B------:R-:W-:Y:S02]  /*e3d0*/  PRMT R53, R39, 0x7604, R38 ;  /* 0x0000760427357816 */ /* 0x000fe40000000026 */
[----:B------:R-:W-:-:S02]  /*e3e0*/  SHF.R.U32.HI R50, RZ, 0x8, R6 ;  /* 0x00000008ff327819 */ /* 0x000fc40000011606 */
[----:B------:R-:W-:Y:S02]  /*e3f0*/  LOP3.LUT R48, R5, 0xff, RZ, 0xc0, !PT ;  /* 0x000000ff05307812 */ /* 0x000fe400078ec0ff */
[----:B------:R-:W-:Y:S02]  /*e400*/  LOP3.LUT R49, R6, 0xff, RZ, 0xc0, !PT ;  /* 0x000000ff06317812 */ /* 0x000fe400078ec0ff */
[----:B------:R-:W-:Y:S02]  /*e410*/  LOP3.LUT R50, R50, 0xff, RZ, 0xc0, !PT ;  /* 0x000000ff32327812 */ /* 0x000fe400078ec0ff */
[----:B------:R-:W-:Y:S02]  /*e420*/  PRMT R48, R21, 0x7604, R48 ;  /* 0x0000760415307816 */ /* 0x000fe40000000030 */
[----:B------:R-:W-:Y:S02]  /*e430*/  SHF.R.U32.HI R55, RZ, 0x10, R5 ;  /* 0x00000010ff377819 */ /* 0x000fe40000011605 */
[----:B------:R-:W-:-:S02]  /*e440*/  SHF.R.U32.HI R21, RZ, 0x10, R25 ;  /* 0x00000010ff157819 */ /* 0x000fc40000011619 */
[----:B------:R-:W-:Y:S01]  /*e450*/  PRMT R57, R50, 0x7604, R49 ;  /* 0x0000760432397816 */ /* 0x000fe20000000031 */
[----:B------:R-:W-:Y:S01]  /*e460*/  IMAD.U32 R55, R55, 0x10000, RZ ;  /* 0x0001000037377824 */ /* 0x000fe200078e00ff */
[----:B------:R-:W-:Y:S01]  /*e470*/  SHF.R.U32.HI R49, RZ, 0x10, R27 ;  /* 0x00000010ff317819 */ /* 0x000fe2000001161b */
[----:B------:R-:W-:Y:S01]  /*e480*/  IMAD.U32 R21, R21, 0x10000, RZ ;  /* 0x0001000015157824 */ /* 0x000fe200078e00ff */
[----:B------:R-:W-:Y:S02]  /*e490*/  SHF.R.U32.HI R52, RZ, 0x8, R7 ;  /* 0x00000008ff347819 */ /* 0x000fe40000011607 */
[----:B------:R-:W-:Y:S01]  /*e4a0*/  LOP3.LUT R51, R7, 0xff, RZ, 0xc0, !PT ;  /* 0x000000ff07337812 */ /* 0x000fe200078ec0ff */
[----:B------:R-:W-:Y:S01]  /*e4b0*/  IMAD.U32 R49, R49, 0x10000, RZ ;  /* 0x0001000031317824 */ /* 0x000fe200078e00ff */
[----:B------:R-:W-:Y:S02]  /*e4c0*/  LOP3.LUT R52, R52, 0xff, RZ, 0xc0, !PT ;  /* 0x000000ff34347812 */ /* 0x000fe400078ec0ff */
[----:B------:R-:W-:-:S02]  /*e4d0*/  LOP3.LUT R55, R48, 0xff0000, R55, 0xf8, !PT ;  /* 0x00ff000030377812 */ /* 0x000fc400078ef837 */
[----:B------:R-:W-:Y:S02]  /*e4e0*/  LOP3.LUT R21, R46, 0xff0000, R21, 0xf8, !PT ;  /* 0x00ff00002e157812 */ /* 0x000fe400078ef815 */
[----:B------:R-:W-:Y:S02]  /*e4f0*/  PRMT R52, R52, 0x7604, R51 ;  /* 0x0000760434347816 */ /* 0x000fe40000000033 */
[----:B------:R-:W-:Y:S02]  /*e500*/  SHF.R.U32.HI R59, RZ, 0x10, R7 ;  /* 0x00000010ff3b7819 */ /* 0x000fe40000011607 */
[----:B------:R-:W-:Y:S02]  /*e510*/  LOP3.LUT R51, R20, 0xff0000, R49, 0xf8, !PT ;  /* 0x00ff000014337812 */ /* 0x000fe400078ef831 */
[----:B------:R-:W-:Y:S01]  /*e520*/  LOP3.LUT R47, R47, 0xff0000, R26, 0xf8, !PT ;  /* 0x00ff00002f2f7812 */ /* 0x000fe200078ef81a */
[----:B------:R-:W-:Y:S01]  /*e530*/  IMAD.U32 R59, R59, 0x10000, RZ ;  /* 0x000100003b3b7824 */ /* 0x000fe200078e00ff */
[----:B------:R-:W-:-:S02]  /*e540*/  LOP3.LUT R55, R55, 0xff000000, R5, 0xf8, !PT ;  /* 0xff00000037377812 */ /* 0x000fc400078ef805 */
[----:B------:R-:W-:Y:S02]  /*e550*/  LOP3.LUT R50, R21, 0xff000000, R25, 0xf8, !PT ;  /* 0xff00000015327812 */ /* 0x000fe400078ef819 */
[----:B------:R-:W-:Y:S02]  /*e560*/  LOP3.LUT R21, R53, 0xff0000, R4, 0xf8, !PT ;  /* 0x00ff000035157812 */ /* 0x000fe400078ef804 */
[----:B------:R-:W-:Y:S02]  /*e570*/  LOP3.LUT R45, R45, 0xff0000, R24, 0xf8, !PT ;  /* 0x00ff00002d2d7812 */ /* 0x000fe400078ef818 */
[----:B------:R-:W-:Y:S02]  /*e580*/  LOP3.LUT R53, R51, 0xff000000, R27, 0xf8, !PT ;  /* 0xff00000033357812 */ /* 0x000fe400078ef81b */
[----:B------:R-:W-:Y:S02]  /*e590*/  LOP3.LUT R20, R47, 0xff000000, R26, 0xf8, !PT ;  /* 0xff0000002f147812 */ /* 0x000fe400078ef81a */
[----:B------:R-:W-:-:S02]  /*e5a0*/  F2FP.F16.E4M3.UNPACK_B R56, R55 ;  /* 0x00000037ff38723e */ /* 0x000fc400020006ff */
[-C--:B0-----:R-:W-:Y:S02]  /*e5b0*/  F2FP.F16.E4M3.UNPACK_B R27, R41.reuse ;  /* 0x00000029ff1b723e */ /* 0x081fe400020006ff */
[----:B------:R-:W-:Y:S01]  /*e5c0*/  F2FP.F16.E4M3.UNPACK_B R26, R50 ;  /* 0x00000032ff1a723e */ /* 0x000fe200020006ff */
[----:B------:R-:W-:Y:S01]  /*e5d0*/  HADD2.F32 R58, -RZ, R56.H0_H0 ;  /* 0x20000038ff3a7230 */ /* 0x000fe20000004100 */
[----:B------:R-:W-:Y:S01]  /*e5e0*/  LOP3.LUT R49, R45, 0xff000000, R24, 0xf8, !PT ;  /* 0xff0000002d317812 */ /* 0x000fe200078ef818 */
[----:B------:R-:W-:Y:S01]  /*e5f0*/  HADD2.F32 R5, -RZ, R27.H0_H0 ;  /* 0x2000001bff057230 */ /* 0x000fe20000004100 */
[----:B------:R-:W-:Y:S01]  /*e600*/  LOP3.LUT R59, R52, 0xff0000, R59, 0xf8, !PT ;  /* 0x00ff0000343b7812 */ /* 0x000fe200078ef83b */
[----:B------:R-:W-:Y:S01]  /*e610*/  HADD2.F32 R52, -RZ, R26.H0_H0 ;  /* 0x2000001aff347230 */ /* 0x000fe20000004100 */
[----:B------:R-:W-:Y:S02]  /*e620*/  F2FP.F16.E4M3.UNPACK_B R46, R41.H1 ;  /* 0x00000029ff2e723e */ /* 0x000fe400030006ff */
[C---:B------:R-:W-:Y:S01]  /*e630*/  FMUL.FTZ R60, R5.reuse, R58 ;  /* 0x0000003a053c7220 */ /* 0x040fe20000410000 */
[----:B------:R-:W-:Y:S01]  /*e640*/  F2FP.F16.E4M3.UNPACK_B R50, R50.H1 ;  /* 0x00000032ff32723e */ /* 0x000fe200030006ff */
[----:B------:R-:W-:Y:S01]  /*e650*/  FMUL.FTZ R51, R5, R52 ;  /* 0x0000003405337220 */ /* 0x000fe20000410000 */
[----:B------:R-:W-:-:S02]  /*e660*/  LOP3.LUT R57, R57, 0xff0000, R6, 0xf8, !PT ;  /* 0x00ff000039397812 */ /* 0x000fc400078ef806 */
[----:B------:R-:W-:Y:S02]  /*e670*/  LOP3.LUT R59, R59, 0xff000000, R7, 0xf8, !PT ;  /* 0xff0000003b3b7812 */ /* 0x000fe400078ef807 */
[-C--:B------:R-:W-:Y:S02]  /*e680*/  F2FP.F16.E4M3.UNPACK_B R47, R43.reuse ;  /* 0x0000002bff2f723e */ /* 0x080fe400020006ff */
[----:B------:R-:W-:Y:S02]  /*e690*/  F2FP.F16.E4M3.UNPACK_B R48, R43.H1 ;  /* 0x0000002bff30723e */ /* 0x000fe400030006ff */
[-C--:B------:R-:W-:Y:S02]  /*e6a0*/  F2FP.F16.E4M3.UNPACK_B R7, R42.reuse ;  /* 0x0000002aff07723e */ /* 0x080fe400020006ff */
[----:B------:R-:W-:Y:S01]  /*e6b0*/  F2FP.F16.E4M3.UNPACK_B R43, R42.H1 ;  /* 0x0000002aff2b723e */ /* 0x000fe200030006ff */
[--C-:B------:R-:W-:Y:S01]  /*e6c0*/  HADD2.F32 R42, -RZ, R46.reuse.H0_H0 ;  /* 0x2000002eff2a7230 */ /* 0x100fe20000004100 */
[----:B------:R-:W-:Y:S01]  /*e6d0*/  F2FP.F16.E4M3.UNPACK_B R55, R55.H1 ;  /* 0x00000037ff37723e */ /* 0x000fe200030006ff */
[----:B------:R-:W-:Y:S01]  /*e6e0*/  HADD2.F32 R46, -RZ, R46.H1_H1 ;  /* 0x3000002eff2e7230 */ /* 0x000fe20000004100 */
[----:B------:R-:W-:Y:S01]  /*e6f0*/  LOP3.LUT R6, R57, 0xff000000, R6, 0xf8, !PT ;  /* 0xff00000039067812 */ /* 0x000fe200078ef806 */
[----:B------:R-:W-:Y:S01]  /*e700*/  HADD2.F32 R57, -RZ, R56.H1_H1 ;  /* 0x30000038ff397230 */ /* 0x000fe20000004100 */
[----:B------:R-:W-:Y:S01]  /*e710*/  LOP3.LUT R54, R21, 0xff000000, R4, 0xf8, !PT ;  /* 0xff00000015367812 */ /* 0x000fe200078ef804 */
[--C-:B------:R-:W-:Y:S01]  /*e720*/  HADD2.F32 R56, -RZ, R55.reuse.H0_H0 ;  /* 0x20000037ff387230 */ /* 0x100fe20000004100 */
[-C--:B------:R-:W-:Y:S01]  /*e730*/  F2FP.F16.E4M3.UNPACK_B R41, R40.reuse ;  /* 0x00000028ff29723e */ /* 0x080fe200020006ff */
[----:B------:R-:W-:Y:S01]  /*e740*/  HADD2.F32 R55, -RZ, R55.H1_H1 ;  /* 0x30000037ff377230 */ /* 0x000fe20000004100 */
[----:B------:R-:W-:Y:S01]  /*e750*/  F2FP.F16.E4M3.UNPACK_B R40, R40.H1 ;  /* 0x00000028ff28723e */ /* 0x000fe200030006ff */
[----:B---3--:R-:W0:Y:S02]  /*e760*/  LDS.128 R36, [R68+0x18400] ;  /* 0x0184000044247984 */ /* 0x008e240000000c00 */
[----:B0-----:R-:W-:-:S02]  /*e770*/  F2FP.F16.E4M3.UNPACK_B R24, R37 ;  /* 0x00000025ff18723e */ /* 0x001fc400020006ff */
[----:B------:R-:W-:Y:S02]  /*e780*/  F2FP.F16.E4M3.UNPACK_B R37, R37.H1 ;  /* 0x00000025ff25723e */ /* 0x000fe400030006ff */
[-C--:B------:R-:W-:Y:S01]  /*e790*/  F2FP.F16.E4M3.UNPACK_B R45, R39.reuse ;  /* 0x00000027ff2d723e */ /* 0x080fe200020006ff */
[----:B------:R-:W-:Y:S01]  /*e7a0*/  HADD2.F32 R25, -RZ, R24.H0_H0 ;  /* 0x20000018ff197230 */ /* 0x000fe20000004100 */
[----:B------:R-:W-:Y:S02]  /*e7b0*/  F2FP.F16.E4M3.UNPACK_B R39, R39.H1 ;  /* 0x00000027ff27723e */ /* 0x000fe400030006ff */
[----:B------:R-:W-:Y:S02]  /*e7c0*/  F2FP.F16.E4M3.UNPACK_B R21, R36 ;  /* 0x00000024ff15723e */ /* 0x000fe400020006ff */
[C---:B------:R-:W-:Y:S01]  /*e7d0*/  FFMA.FTZ R5, R25.reuse, R52, -R60 ;  /* 0x0000003419057223 */ /* 0x040fe2000001083c */
[----:B------:R-:W-:Y:S01]  /*e7e0*/  FFMA.FTZ R25, R25, R58, R51 ;  /* 0x0000003a19197223 */ /* 0x000fe20000010033 */
[----:B------:R-:W-:-:S02]  /*e7f0*/  HADD2.F32 R51, -RZ, R26.H1_H1 ;  /* 0x3000001aff337230 */ /* 0x000fc40000004100 */
[C---:B------:R-:W-:Y:S01]  /*e800*/  FMUL.FTZ R60, R42.reuse, R56 ;  /* 0x000000382a3c7220 */ /* 0x040fe20000410000 */
[----:B------:R-:W-:Y:S01]  /*e810*/  HADD2.F32 R26, -RZ, R24.H1_H1 ;  /* 0x30000018ff1a7230 */ /* 0x000fe20000004100 */
[----:B------:R-:W-:Y:S01]  /*e820*/  F2FP.F16.E4M3.UNPACK_B R36, R36.H1 ;  /* 0x00000024ff24723e */ /* 0x000fe200030006ff */
[----:B------:R-:W-:Y:S01]  /*e830*/  HADD2.F32 R52, -RZ, R50.H0_H0 ;  /* 0x20000032ff347230 */ /* 0x000fe20000004100 */
[-C--:B------:R-:W-:Y:S01]  /*e840*/  F2FP.F16.E4M3.UNPACK_B R4, R38.reuse ;  /* 0x00000026ff04723e */ /* 0x080fe200020006ff */
[----:B------:R-:W-:Y:S01]  /*e850*/  HADD2.F32 R24, -RZ, R27.H1_H1 ;  /* 0x3000001bff187230 */ /* 0x000fe20000004100 */
[----:B------:R-:W-:Y:S01]  /*e860*/  F2FP.F16.E4M3.UNPACK_B R38, R38.H1 ;  /* 0x00000026ff26723e */ /* 0x000fe200030006ff */
[----:B------:R-:W-:Y:S02]  /*e870*/  HADD2.F32 R27, -RZ, R37.H0_H0 ;  /* 0x20000025ff1b7230 */ /* 0x000fe40000004100 */
[----:B------:R-:W-:Y:S01]  /*e880*/  FMUL.FTZ R63, R42, R52 ;  /* 0x000000342a3f7220 */ /* 0x000fe20000410000 */
[----:B------:R-:W-:-:S02]  /*e890*/  HADD2.F32 R42, -RZ, R47.H0_H0 ;  /* 0x2000002fff2a7230 */ /* 0x000fc40000004100 */
[C---:B------:R-:W-:Y:S01]  /*e8a0*/  FMUL.FTZ R61, R24.reuse, R57 ;  /* 0x00000039183d7220 */ /* 0x040fe20000410000 */
[----:B------:R-:W-:Y:S01]  /*e8b0*/  FMUL.FTZ R58, R24, R51 ;  /* 0x00000033183a7220 */ /* 0x000fe20000410000 */
[C---:B------:R-:W-:Y:S01]  /*e8c0*/  FFMA.FTZ R63, R27.reuse, R56, R63 ;  /* 0x000000381b3f7223 */ /* 0x040fe2000001003f */
[----:B------:R-:W-:Y:S01]  /*e8d0*/  F2FP.F16.E4M3.UNPACK_B R56, R59 ;  /* 0x0000003bff38723e */ /* 0x000fe200020006ff */
[C---:B------:R-:W-:Y:S01]  /*e8e0*/  FFMA.FTZ R24, R26.reuse, R51, -R61 ;  /* 0x000000331a187223 */ /* 0x040fe2000001083d */
[----:B------:R-:W-:Y:S01]  /*e8f0*/  F2FP.F16.E4M3.UNPACK_B R51, R53 ;  /* 0x00000035ff33723e */ /* 0x000fe200020006ff */
[----:B------:R-:W-:Y:S01]  /*e900*/  FFMA.FTZ R26, R26, R57, R58 ;  /* 0x000000391a1a7223 */ /* 0x000fe2000001003a */
[----:B------:R-:W-:Y:S01]  /*e910*/  FFMA.FTZ R60, R27, R52, -R60 ;  /* 0x000000341b3c7223 */ /* 0x000fe2000001083c */
[----:B------:R-:W-:Y:S02]  /*e920*/  HADD2.F32 R57, -RZ, R56.H0_H0 ;  /* 0x20000038ff397230 */ /* 0x000fe40000004100 */
[----:B------:R-:W-:Y:S01]  /*e930*/  FMUL.FTZ R58, R46, R55 ;  /* 0x000000372e3a7220 */ /* 0x000fe20000410000 */
[----:B------:R-:W-:Y:S01]  /*e940*/  HADD2.F32 R52, -RZ, R51.H0_H0 ;  /* 0x20000033ff347230 */ /* 0x000fe20000004100 */
[----:B------:R-:W-:Y:S01]  /*e950*/  F2FP.F16.E4M3.UNPACK_B R59, R59.H1 ;  /* 0x0000003bff3b723e */ /* 0x000fe200030006ff */
[----:B------:R-:W-:-:S02]  /*e960*/  HADD2.F32 R50, -RZ, R50.H1_H1 ;  /* 0x30000032ff327230 */ /* 0x000fc40000004100 */
[CC--:B------:R-:W-:Y:S01]  /*e970*/  FMUL.FTZ R62, R42.reuse, R57.reuse ;  /* 0x000000392a3e7220 */ /* 0x0c0fe20000410000 */
[----:B------:R-:W-:Y:S02]  /*e980*/  HADD2.F32 R27, -RZ, R45.H0_H0 ;  /* 0x2000002dff1b7230 */ /* 0x000fe40000004100 */
[----:B------:R-:W-:Y:S01]  /*e990*/  FMUL.FTZ R42, R42, R52 ;  /* 0x000000342a2a7220 */ /* 0x000fe20000410000 */
[----:B------:R-:W-:Y:S02]  /*e9a0*/  HADD2.F32 R37, -RZ, R37.H1_H1 ;  /* 0x30000025ff257230 */ /* 0x000fe40000004100 */
[----:B------:R-:W-:Y:S01]  /*e9b0*/  FMUL.FTZ R46, R46, R50 ;  /* 0x000000322e2e7220 */ /* 0x000fe20000410000 */
[----:B------:R-:W-:Y:S02]  /*e9c0*/  HADD2.F32 R56, -RZ, R56.H1_H1 ;  /* 0x30000038ff387230 */ /* 0x000fe40000004100 */
[----:B------:R-:W-:Y:S01]  /*e9d0*/  FFMA.FTZ R57, R27, R57, R42 ;  /* 0x000000391b397223 */ /* 0x000fe2000001002a */
[----:B------:R-:W-:Y:S01]  /*e9e0*/  HADD2.F32 R47, -RZ, R47.H1_H1 ;  /* 0x3000002fff2f7230 */ /* 0x000fe20000004100 */
[----:B------:R-:W-:Y:S01]  /*e9f0*/  F2FP.F16.E4M3.UNPACK_B R53, R53.H1 ;  /* 0x00000035ff35723e */ /* 0x000fe200030006ff */
[----:B------:R-:W-:-:S02]  /*ea00*/  HADD2.F32 R42, -RZ, R51.H1_H1 ;  /* 0x30000033ff2a7230 */ /* 0x000fc40000004100 */
[C---:B------:R-:W-:Y:S01]  /*ea10*/  FFMA.FTZ R61, R37.reuse, R50, -R58 ;  /* 0x00000032253d7223 */ /* 0x040fe2000001083a */
[----:B------:R-:W-:Y:S01]  /*ea20*/  FFMA.FTZ R58, R37, R55, R46 ;  /* 0x00000037253a7223 */ /* 0x000fe2000001002e */
[----:B------:R-:W-:Y:S01]  /*ea30*/  FFMA.FTZ R62, R27, R52, -R62 ;  /* 0x000000341b3e7223 */ /* 0x000fe2000001083e */
[----:B------:R-:W-:Y:S02]  /*ea40*/  HADD2.F32 R45, -RZ, R45.H1_H1 ;  /* 0x3000002dff2d7230 */ /* 0x000fe40000004100 */
[C---:B------:R-:W-:Y:S01]  /*ea50*/  FMUL.FTZ R52, R47.reuse, R56 ;  /* 0x000000382f347220 */ /* 0x040fe20000410000 */
[----:B------:R-:W-:Y:S02]  /*ea60*/  HADD2.F32 R50, -RZ, R59.H0_H0 ;  /* 0x2000003bff327230 */ /* 0x000fe40000004100 */
[-C--:B------:R-:W-:Y:S01]  /*ea70*/  FMUL.FTZ R47, R47, R42.reuse ;  /* 0x0000002a2f2f7220 */ /* 0x080fe20000410000 */
[----:B------:R-:W-:Y:S02]  /*ea80*/  HADD2.F32 R37, -RZ, R48.H0_H0 ;  /* 0x20000030ff257230 */ /* 0x000fe40000004100 */
[----:B------:R-:W-:Y:S01]  /*ea90*/  FFMA.FTZ R55, R45, R42, -R52 ;  /* 0x0000002a2d377223 */ /* 0x000fe20000010834 */
[----:B------:R-:W-:-:S02]  /*eaa0*/  HADD2.F32 R46, -RZ, R53.H0_H0 ;  /* 0x20000035ff2e7230 */ /* 0x000fc40000004100 */
[----:B------:R-:W-:Y:S01]  /*eab0*/  FFMA.FTZ R56, R45, R56, R47 ;  /* 0x000000382d387223 */ /* 0x000fe2000001002f */
[----:B------:R-:W-:Y:S02]  /*eac0*/  HADD2.F32 R27, -RZ, R39.H0_H0 ;  /* 0x20000027ff1b7230 */ /* 0x000fe40000004100 */
[C---:B------:R-:W-:Y:S01]  /*ead0*/  FMUL.FTZ R64, R37.reuse, R50 ;  /* 0x0000003225407220 */ /* 0x040fe20000410000 */
[----:B------:R-:W-:Y:S01]  /*eae0*/  F2FP.F16.E4M3.UNPACK_B R45, R54.H1 ;  /* 0x00000036ff2d723e */ /* 0x000fe200030006ff */
[-C--:B------:R-:W-:Y:S01]  /*eaf0*/  FMUL.FTZ R37, R37, R46.reuse ;  /* 0x0000002e25257220 */ /* 0x080fe20000410000 */
[-C--:B------:R-:W-:Y:S01]  /*eb00*/  F2FP.F16.E4M3.UNPACK_B R42, R49.reuse.H1 ;  /* 0x00000031ff2a723e */ /* 0x080fe200030006ff */
[----:B------:R-:W-:Y:S02]  /*eb10*/  HADD2.F32 R53, -RZ, R53.H1_H1 ;  /* 0x30000035ff357230 */ /* 0x000fe40000004100 */
[C---:B------:R-:W-:Y:S01]  /*eb20*/  FFMA.FTZ R64, R27.reuse, R46, -R64 ;  /* 0x0000002e1b407223 */ /* 0x040fe20000010840 */
[----:B------:R-:W-:Y:S01]  /*eb30*/  FFMA.FTZ R65, R27, R50, R37 ;  /* 0x000000321b417223 */ /* 0x000fe20000010025 */
[----:B------:R-:W-:Y:S01]  /*eb40*/  HADD2.F32 R59, -RZ, R59.H1_H1 ;  /* 0x3000003bff3b7230 */ /* 0x000fe20000004100 */
[----:B------:R-:W-:Y:S01]  /*eb50*/  F2FP.F16.E4M3.UNPACK_B R54, R54 ;  /* 0x00000036ff36723e */ /* 0x000fe200020006ff */
[----:B------:R-:W-:Y:S01]  /*eb60*/  HADD2.F32 R48, -RZ, R48.H1_H1 ;  /* 0x30000030ff307230 */ /* 0x000fe20000004100 */
[----:B------:R-:W-:Y:S01]  /*eb70*/  F2FP.F16.E4M3.UNPACK_B R49, R49 ;  /* 0x00000031ff31723e */ /* 0x000fe200020006ff */
[----:B------:R-:W-:Y:S01]  /*eb80*/  HADD2.F32 R50, -RZ, R45.H0_H0 ;  /* 0x2000002dff327230 */ /* 0x000fe20000004100 */
[----:B------:R-:W-:Y:S01]  /*eb90*/  F2FP.SATFINITE.E4M3.F32.PACK_AB_MERGE_C R60, R61, R60, RZ ;  /* 0x0000003c3d3c723e */ /* 0x000fe200048070ff */
[----:B------:R-:W-:-:S02]  /*eba0*/  HADD2.F32 R37, -RZ, R40.H0_H0 ;  /* 0x20000028ff257230 */ /* 0x000fc40000004100 */
[C---:B------:R-:W-:Y:S01]  /*ebb0*/  FMUL.FTZ R52, R48.reuse, R59 ;  /* 0x0000003b30347220 */ /* 0x040fe20000410000 */
[----:B------:R-:W-:Y:S02]  /*ebc0*/  HADD2.F32 R46, -RZ, R42.H0_H0 ;  /* 0x2000002aff2e7230 */ /* 0x000fe40000004100 */
[----:B------:R-:W-:Y:S01]  /*ebd0*/  FMUL.FTZ R66, R48, R53 ;  /* 0x0000003530427220 */ /* 0x000fe20000410000 */
        /* <DEDUP_REMOVED lines=8> */
[----:B------:R-:W-:Y:S02]  /*ec60*/  HADD2.F32 R27, -RZ, R42.H1_H1 ;  /* 0x3000002aff1b7230 */ /* 0x000fe40000004100 */
[C---:B------:R-:W-:Y:S01]  /*ec70*/  FFMA.FTZ R67, R39.reuse, R53, -R52 ;  /* 0x0000003527437223 */ /* 0x040fe20000010834 */
[----:B------:R-:W-:Y:S01]  /*ec80*/  FFMA.FTZ R66, R39, R59, R66 ;  /* 0x0000003b27427223 */ /* 0x000fe20000010042 */
[----:B------:R-:W-:Y:S02]  /*ec90*/  HADD2.F32 R36, -RZ, R36.H1_H1 ;  /* 0x30000024ff247230 */ /* 0x000fe40000004100 */
[C---:B------:R-:W-:Y:S01]  /*eca0*/  FMUL.FTZ R39, R40.reuse, R45 ;  /* 0x0000002d28277220 */ /* 0x040fe20000410000 */
[----:B------:R-:W-:Y:S01]  /*ecb0*/  FMUL.FTZ R42, R40, R27 ;  /* 0x0000001b282a7220 */ /* 0x000fe20000410000 */
[----:B------:R-:W-:Y:S01]  /*ecc0*/  HADD2.F32 R40, -RZ, R54.H0_H0 ;  /* 0x20000036ff287230 */ /* 0x000fe20000004100 */
[----:B------:R-:W-:Y:S01]  /*ecd0*/  F2FP.SATFINITE.E4M3.F32.PACK_AB_MERGE_C R58, R58, R63, RZ ;  /* 0x0000003f3a3a723e */ /* 0x000fe200048070ff */
[----:B------:R-:W-:-:S02]  /*ece0*/  HADD2.F32 R37, -RZ, R41.H0_H0 ;  /* 0x20000029ff257230 */ /* 0x000fc40000004100 */
[C---:B------:R-:W-:Y:S01]  /*ecf0*/  FFMA.FTZ R52, R36.reuse, R27, -R39 ;  /* 0x0000001b24347223 */ /* 0x040fe20000010827 */
[----:B------:R-:W-:Y:S01]  /*ed00*/  FFMA.FTZ R51, R36, R45, R42 ;  /* 0x0000002d24337223 */ /* 0x000fe2000001002a */
[----:B------:R-:W-:Y:S01]  /*ed10*/  HADD2.F32 R36, -RZ, R49.H0_H0 ;  /* 0x20000031ff247230 */ /* 0x000fe20000004100 */
[----:B------:R-:W-:Y:S01]  /*ed20*/  F2FP.F16.E4M3.UNPACK_B R39, R6.H1 ;  /* 0x00000006ff27723e */ /* 0x000fe200030006ff */
        /* <DEDUP_REMOVED lines=10> */
[----:B------:R-:W-:Y:S01]  /*edd0*/  FFMA.FTZ R46, R27, R40, R46 ;  /* 0x000000281b2e7223 */ /* 0x000fe2000001002e */
[-C--:B------:R-:W-:Y:S01]  /*ede0*/  FMUL.FTZ R45, R41, R36.reuse ;  /* 0x00000024292d7220 */ /* 0x080fe20000410000 */
[----:B------:R-:W-:Y:S02]  /*edf0*/  HADD2.F32 R40, -RZ, R39.H0_H0 ;  /* 0x20000027ff287230 */ /* 0x000fe40000004100 */
[----:B------:R-:W-:Y:S01]  /*ee00*/  FFMA.FTZ R41, R21, R36, -R48 ;  /* 0x0000002415297223 */ /* 0x000fe20000010830 */
[----:B------:R-:W-:-:S02]  /*ee10*/  HADD2.F32 R27, -RZ, R43.H0_H0 ;  /* 0x2000002bff1b7230 */ /* 0x000fc40000004100 */
[----:B------:R-:W-:Y:S01]  /*ee20*/  FFMA.FTZ R45, R21, R54, R45 ;  /* 0x00000036152d7223 */ /* 0x000fe2000001002d */
[----:B------:R-:W-:Y:S01]  /*ee30*/  HADD2.F32 R36, -RZ, R37.H0_H0 ;  /* 0x20000025ff247230 */ /* 0x000fe20000004100 */
[----:B------:R-:W-:Y:S01]  /*ee40*/  F2FP.F16.E4M3.UNPACK_B R20, R20 ;  /* 0x00000014ff14723e */ /* 0x000fe200020006ff */
[----:B------:R-:W-:Y:S02]  /*ee50*/  HADD2.F32 R39, -RZ, R39.H1_H1 ;  /* 0x30000027ff277230 */ /* 0x000fe40000004100 */
[C---:B------:R-:W-:Y:S01]  /*ee60*/  FMUL.FTZ R48, R27.reuse, R40 ;  /* 0x000000281b307220 */ /* 0x040fe20000410000 */
[----:B------:R-:W-:Y:S02]  /*ee70*/  HADD2.F32 R43, -RZ, R43.H1_H1 ;  /* 0x3000002bff2b7230 */ /* 0x000fe40000004100 */
[----:B------:R-:W-:Y:S01]  /*ee80*/  FMUL.FTZ R54, R27, R36 ;  /* 0x000000241b367220 */ /* 0x000fe20000410000 */
[----:B------:R-:W-:Y:S01]  /*ee90*/  HADD2.F32 R21, -RZ, R38.H0_H0 ;  /* 0x20000026ff157230 */ /* 0x000fe20000004100 */
[----:B------:R-:W-:Y:S01]  /*eea0*/  F2FP.F16.E4M3.UNPACK_B R6, R6 ;  /* 0x00000006ff06723e */ /* 0x000fe200020006ff */
[----:B------:R-:W-:-:S02]  /*eeb0*/  HADD2.F32 R37, -RZ, R37.H1_H1 ;  /* 0x30000025ff257230 */ /* 0x000fc40000004100 */
[----:B------:R-:W-:Y:S01]  /*eec0*/  FMUL.FTZ R27, R43, R39 ;  /* 0x000000272b1b7220 */ /* 0x000fe20000410000 */
[----:B------:R-:W-:Y:S02]  /*eed0*/  HADD2.F32 R38, -RZ, R38.H1_H1 ;  /* 0x30000026ff267230 */ /* 0x000fe40000004100 */
[C---:B------:R-:W-:Y:S01]  /*eee0*/  FFMA.FTZ R48, R21.reuse, R36, -R48 ;  /* 0x0000002415307223 */ /* 0x040fe20000010830 */
[----:B------:R-:W-:Y:S01]  /*eef0*/  FFMA.FTZ R54, R21, R40, R54 ;  /* 0x0000002815367223 */ /* 0x000fe20000010036 */
[-C--:B------:R-:W-:Y:S01]  /*ef00*/  FMUL.FTZ R36, R43, R37.reuse ;  /* 0x000000252b247220 */ /* 0x080fe20000410000 */
[--C-:B------:R-:W-:Y:S02]  /*ef10*/  HADD2.F32 R21, -RZ, R20.reuse.H0_H0 ;  /* 0x20000014ff157230 */ /* 0x100fe40000004100 */
[C---:B------:R-:W-:Y:S01]  /*ef20*/  FFMA.FTZ R49, R38.reuse, R37, -R27 ;  /* 0x0000002526317223 */ /* 0x040fe2000001081b */
[----:B------:R-:W-:Y:S02]  /*ef30*/  HADD2.F32 R27, -RZ, R20.H1_H1 ;  /* 0x30000014ff1b7230 */ /* 0x000fe40000004100 */
[----:B------:R-:W-:Y:S01]  /*ef40*/  FFMA.FTZ R53, R38, R39, R36 ;  /* 0x0000002726357223 */ /* 0x000fe20000010024 */
[--C-:B------:R-:W-:Y:S01]  /*ef50*/  HADD2.F32 R37, -RZ, R6.reuse.H0_H0 ;  /* 0x20000006ff257230 */ /* 0x100fe20000004100 */
[----:B------:R-:W-:Y:S01]  /*ef60*/  F2FP.SATFINITE.E4M3.F32.PACK_AB_MERGE_C R50, R51, R50, RZ ;  /* 0x000000323332723e */ /* 0x000fe200048070ff */
[--C-:B------:R-:W-:Y:S01]  /*ef70*/  HADD2.F32 R20, -RZ, R7.reuse.H0_H0 ;  /* 0x20000007ff147230 */ /* 0x100fe20000004100 */
[----:B------:R-:W-:Y:S01]  /*ef80*/  F2FP.SATFINITE.E4M3.F32.PACK_AB_MERGE_C R48, R49, R48, RZ ;  /* 0x000000303130723e */ /* 0x000fe200048070ff */
[----:B------:R-:W-:Y:S01]  /*ef90*/  HADD2.F32 R36, -RZ, R6.H1_H1 ;  /* 0x30000006ff247230 */ /* 0x000fe20000004100 */
[----:B------:R-:W-:Y:S01]  /*efa0*/  F2FP.SATFINITE.E4M3.F32.PACK_AB_MERGE_C R53, R53, R54, RZ ;  /* 0x000000363535723e */ /* 0x000fe200048070ff */
[----:B------:R-:W-:-:S02]  /*efb0*/  HADD2.F32 R7, -RZ, R7.H1_H1 ;  /* 0x30000007ff077230 */ /* 0x000fc40000004100 */
[C---:B------:R-:W-:Y:S01]  /*efc0*/  FMUL.FTZ R39, R20.reuse, R37 ;  /* 0x0000002514277220 */ /* 0x040fe20000410000 */
[--C-:B------:R-:W-:Y:S02]  /*efd0*/  HADD2.F32 R6, -RZ, R4.reuse.H0_H0 ;  /* 0x20000004ff067230 */ /* 0x100fe40000004100 */
        /* <DEDUP_REMOVED lines=8> */
[----:B------:R-:W-:-:S02]  /*f060*/  F2FP.SATFINITE.E4M3.F32.PACK_AB_MERGE_C R7, R67, R64, RZ ;  /* 0x000000404307723e */ /* 0x000fc400048070ff */
[----:B------:R-:W-:Y:S02]  /*f070*/  F2FP.SATFINITE.E4M3.F32.PACK_AB_MERGE_C R4, R52, R47, RZ ;  /* 0x0000002f3404723e */ /* 0x000fe400048070ff */
[----:B------:R-:W-:Y:S02]  /*f080*/  F2FP.SATFINITE.E4M3.F32.PACK_AB_MERGE_C R27, R66, R65, RZ ;  /* 0x00000041421b723e */ /* 0x000fe400048070ff */
[----:B------:R-:W-:Y:S02]  /*f090*/  F2FP.SATFINITE.E4M3.F32.PACK_AB_MERGE_C R5, R24, R5, R60 ;  /* 0x000000051805723e */ /* 0x000fe4000480703c */
[----:B------:R-:W-:Y:S02]  /*f0a0*/  F2FP.SATFINITE.E4M3.F32.PACK_AB_MERGE_C R7, R55, R62, R7 ;  /* 0x0000003e3707723e */ /* 0x000fe40004807007 */
[----:B------:R-:W-:Y:S02]  /*f0b0*/  F2FP.SATFINITE.E4M3.F32.PACK_AB_MERGE_C R25, R26, R25, R58 ;  /* 0x000000191a19723e */ /* 0x000fe4000480703a */
[----:B------:R-:W-:-:S02]  /*f0c0*/  F2FP.SATFINITE.E4M3.F32.PACK_AB_MERGE_C R4, R41, R42, R4 ;  /* 0x0000002a2904723e */ /* 0x000fc40004807004 */
[----:B------:R-:W-:Y:S02]  /*f0d0*/  F2FP.SATFINITE.E4M3.F32.PACK_AB_MERGE_C R6, R6, R39, R48 ;  /* 0x000000270606723e */ /* 0x000fe40004807030 */
[----:B------:R-:W-:Y:S02]  /*f0e0*/  F2FP.SATFINITE.E4M3.F32.PACK_AB_MERGE_C R27, R56, R57, R27 ;  /* 0x00000039381b723e */ /* 0x000fe4000480701b */
[----:B------:R-:W-:Y:S01]  /*f0f0*/  F2FP.SATFINITE.E4M3.F32.PACK_AB_MERGE_C R24, R45, R46, R50 ;  /* 0x0000002e2d18723e */ /* 0x000fe20004807032 */
[----:B------:R1:W-:Y:S01]  /*f100*/  STS.128 [R68+0x18400], R4 ;  /* 0x0184000444007388 */ /* 0x0003e20000000c00 */
[----:B------:R-:W-:-:S05]  /*f110*/  F2FP.SATFINITE.E4M3.F32.PACK_AB_MERGE_C R26, R21, R20, R53 ;  /* 0x00000014151a723e */ /* 0x000fca0004807035 */
[----:B------:R1:W-:Y:S02]  /*f120*/  STS.128 [R0+0x18400], R24 ;  /* 0x0184001800007388 */ /* 0x0003e40000000c00 */
.L_x_1576:
[----:B------:R-:W-:Y:S05]  /*f130*/  BSYNC B1 ;  /* 0x0000000000017941 */ /* 0x000fea0003800000 */
.L_x_1575:
[----:B------:R-:W-:Y:S04]  /*f140*/  BSSY B1, `(.L_x_1577) ;  /* 0x0000101000017945 */ /* 0x000fe80003800000 */
[----:B------:R-:W-:Y:S05]  /*f150*/  @P1 BRA `(.L_x_1578) ;  /* 0x0000000c00fc1947 */ /* 0x000fea0003800000 */
[----:B------:R-:W3:Y:S01]  /*f160*/  LDL R62, [R1+0xc] ;  /* 0x00000c00013e7983 */ /* 0x000ee20000100800 */
[----:B-1---5:R-:W-:Y:S02]  /*f170*/  SHF.R.U32.HI R0, RZ, 0x8, R28 ;  /* 0x00000008ff007819 */ /* 0x022fe4000001161c */
[----:B------:R-:W-:Y:S02]  /*f180*/  LOP3.LUT R5, R28, 0xff, RZ, 0xc0, !PT ;  /* 0x000000ff1c057812 */ /* 0x000fe400078ec0ff */
[----:B------:R-:W-:Y:S02]  /*f190*/  LOP3.LUT R4, R0, 0xff, RZ, 0xc0, !PT ;  /* 0x000000ff00047812 */ /* 0x000fe400078ec0ff */
[----:B------:R-:W-:Y:S02]  /*f1a0*/  LEA.HI R0, R3, R230, RZ, 0x1c ;  /* 0x000000e603007211 */ /* 0x000fe400078fe0ff */
[----:B0-----:R-:W-:Y:S02]  /*f1b0*/  PRMT R37, R4, 0x7604, R5 ;  /* 0x0000760404257816 */ /* 0x001fe40000000005 */
[----:B------:R-:W-:-:S02]  /*f1c0*/  SHF.R.S32.HI R5, RZ, 0x1f, R0 ;  /* 0x0000001fff057819 */ /* 0x000fc40000011400 */
[----:B------:R-:W-:Y:S02]  /*f1d0*/  SHF.R.U32.HI R20, RZ, 0x8, R31 ;  /* 0x00000008ff147819 */ /* 0x000fe4000001161f */
[----:B------:R-:W-:Y:S01]  /*f1e0*/  LEA.HI R4, R5, R0, RZ, 0x2 ;  /* 0x0000000005047211 */ /* 0x000fe200078f10ff */
[----:B------:R-:W-:Y:S01]  /*f1f0*/  IMAD.SHL.U32 R5, R0, 0x10, RZ ;  /* 0x0000001000057824 */ /* 0x000fe200078e00ff */
[----:B------:R-:W-:Y:S02]  /*f200*/  SHF.R.U32.HI R6, RZ, 0x8, R29 ;  /* 0x00000008ff067819 */ /* 0x000fe4000001161d */
[----:B--2---:R-:W-:Y:S01]  /*f210*/  LOP3.LUT R21, R31, 0xff, RZ, 0xc0, !PT ;  /* 0x000000ff1f157812 */ /* 0x004fe200078ec0ff */
[----:B------:R-:W-:Y:S01]  /*f220*/  IMAD.SHL.U32 R4, R4, 0x800, RZ ;  /* 0x0000080004047824 */ /* 0x000fe200078e00ff */
[----:B------:R-:W-:Y:S02]  /*f230*/  LOP3.LUT R0, R212, 0x30, R5, 0xf8, !PT ;  /* 0x00000030d4007812 */ /* 0x000fe400078ef805 */
[----:B------:R-:W-:-:S02]  /*f240*/  LOP3.LUT R20, R20, 0xff, RZ, 0xc0, !PT ;  /* 0x000000ff14147812 */ /* 0x000fc400078ec0ff */
[----:B------:R-:W-:Y:S02]  /*f250*/  SHF.R.U32.HI R24, RZ, 0x8, R8 ;  /* 0x00000008ff187819 */ /* 0x000fe40000011608 */
[----:B------:R-:W-:Y:S02]  /*f260*/  LOP3.LUT R0, R0, R213, RZ, 0x3c, !PT ;  /* 0x000000d500007212 */ /* 0x000fe400078e3cff */
[----:B------:R-:W-:Y:S02]  /*f270*/  LOP3.LUT R5, R4, 0xffffe000, RZ, 0xc0, !PT ;  /* 0xffffe00004057812 */ /* 0x000fe400078ec0ff */
[----:B------:R-:W-:Y:S02]  /*f280*/  LOP3.LUT R7, R29, 0xff, RZ, 0xc0, !PT ;  /* 0x000000ff1d077812 */ /* 0x000fe400078ec0ff */
[----:B------:R-:W-:Y:S02]  /*f290*/  LOP3.LUT R6, R6, 0xff, RZ, 0xc0, !PT ;  /* 0x000000ff06067812 */ /* 0x000fe400078ec0ff */
[----:B------:R-:W-:-:S02]  /*f2a0*/  PRMT R43, R20, 0x7604, R21 ;  /* 0x00007604142b7816 */ /* 0x000fc40000000015 */
[----:B------:R-:W-:Y:S02]  /*f2b0*/  LOP3.LUT R25, R8, 0xff, RZ, 0xc0, !PT ;  /* 0x000000ff08197812 */ /* 0x000fe400078ec0ff */
[----:B------:R-:W-:Y:S02]  /*f2c0*/  LOP3.LUT R24, R24, 0xff, RZ, 0xc0, !PT ;  /* 0x000000ff18187812 */ /* 0x000fe400078ec0ff */
[----:B------:R-:W-:Y:S02]  /*f2d0*/  IADD3 R21, R0, R214, R5 ;  /* 0x000000d600157210 */ /* 0x000fe40007ffe005 */
[----:B------:R-:W-:Y:S02]  /*f2e0*/  SHF.R.U32.HI R0, RZ, 0x8, R9 ;  /* 0x00000008ff007819 */ /* 0x000fe40000011609 */
[----:B------:R-:W-:Y:S02]  /*f2f0*/  PRMT R36, R6, 0x7604, R7 ;  /* 0x0000760406247816 */ /* 0x000fe40000000007 */
[----:B------:R-:W-:-:S02]  /*f300*/  SHF.R.U32.HI R6, RZ, 0x8, R30 ;  /* 0x00000008ff067819 */ /* 0x000fc4000001161e */
[----:B------:R-:W-:Y:S02]  /*f310*/  PRMT R47, R24, 0x7604, R25 ;  /* 0x00007604182f7816 */ /* 0x000fe40000000019 */
[----:B------:R-:W-:Y:S02]  /*f320*/  LOP3.LUT R25, R9, 0xff, RZ, 0xc0, !PT ;  /* 0x000000ff09197812 */ /* 0x000fe400078ec0ff */
[----:B------:R-:W-:Y:S02]  /*f330*/  SHF.R.U32.HI R24, RZ, 0x8, R11 ;  /* 0x00000008ff187819 */ /* 0x000fe4000001160b */
[----:B------:R-:W-:Y:S02]  /*f340*/  LOP3.LUT R0, R0, 0xff, RZ, 0xc0, !PT ;  /* 0x000000ff00007812 */ /* 0x000fe400078ec0ff */
[----:B------:R-:W-:Y:S02]  /*f350*/  SHF.R.U32.HI R20, RZ, 0x8, R10 ;  /* 0x00000008ff147819 */ /* 0x000fe4000001160a */
[----:B------:R-:W-:-:S02]  /*f360*/  LOP3.LUT R7, R30, 0xff, RZ, 0xc0, !PT ;  /* 0x000000ff1e077812 */ /* 0x000fc400078ec0ff */
[----:B------:R-:W-:Y:S02]  /*f370*/  LOP3.LUT R6, R6, 0xff, RZ, 0xc0, !PT ;  /* 0x000000ff06067812 */ /* 0x000fe400078ec0ff */
[----:B------:R-:W-:Y:S02]  /*f380*/  LOP3.LUT R27, R10, 0xff, RZ, 0xc0, !PT ;  /* 0x000000ff0a1b7812 */ /* 0x000fe400078ec0ff */
[----:B------:R-:W-:Y:S02]  /*f390*/  LOP3.LUT R24, R24, 0xff, RZ, 0xc0, !PT ;  /* 0x000000ff18187812 */ /* 0x000fe400078ec0ff */
[----:B------:R-:W-:Y:S01]  /*f3a0*/  PRMT R49, R0, 0x7604, R25 ;  /* 0x0000760400317816 */ /* 0x000fe20000000019 */
[----:B------:R-:W-:Y:S01]  /*f3b0*/  IMAD.IADD R0, R16, 0x1, R21 ;  /* 0x0000000110007824 */ /* 0x000fe200078e0215 */
[----:B------:R-:W-:Y:S02]  /*f3c0*/  LOP3.LUT R20, R20, 0xff, RZ, 0xc0, !PT ;  /* 0x000000ff14147812 */ /* 0x000fe400078ec0ff */
[----:B------:R-:W-:-:S02]  /*f3d0*/  LOP3.LUT R41, R11, 0xff, RZ, 0xc0, !PT ;  /* 0x000000ff0b297812 */ /* 0x000fc400078ec0ff */
[----:B------:R-:W-:Y:S02]  /*f3e0*/  PRMT R39, R6, 0x7604, R7 ;  /* 0x0000760406277816 */ /* 0x000fe40000000007 */
[----:B------:R-:W-:Y:S02]  /*f3f0*/  PRMT R51, R20, 0x7604, R27 ;  /* 0x0000760414337816 */ /* 0x000fe4000000001b */
[----:B------:R-:W-:Y:S02]  /*f400*/  PRMT R42, R24, 0x7604, R41 ;  /* 0x00007604182a7816 */ /* 0x000fe40000000029 */
[----:B------:R-:W0:Y:S01]  /*f410*/  LDS.128 R24, [R0+0x18400] ;  /* 0x0184000000187984 */ /* 0x000e220000000c00 */
[----:B------:R-:W-:Y:S02]  /*f420*/  SHF.R.U32.HI R21, RZ, 0x10, R29 ;  /* 0x00000010ff157819 */ /* 0x000fe4000001161d */
[----:B------:R-:W-:Y:S02]  /*f430*/  SHF.R.U32.HI R38, RZ, 0x10, R30 ;  /* 0x00000010ff267819 */ /* 0x000fe4000001161e */
[----:B------:R-:W-:-:S02]  /*f440*/  LOP3.LUT R21, R21, 0xff, RZ, 0xc0, !PT ;  /* 0x000000ff15157812 */ /* 0x000fc400078ec0ff */
[----:B------:R-:W-:Y:S02]  /*f450*/  SHF.R.U32.HI R20, RZ, 0x10, R28 ;  /* 0x00000010ff147819 */ /* 0x000fe4000001161c */
[----:B------:R-:W-:Y:S02]  /*f460*/  LOP3.LUT R38, R38, 0xff, RZ, 0xc0, !PT ;  /* 0x000000ff26267812 */ /* 0x000fe400078ec0ff */
[----:B------:R-:W-:Y:S02]  /*f470*/  PRMT R21, R21, 0x7054, R36 ;  /* 0x0000705415157816 */ /* 0x000fe40000000024 */
[----:B------:R-:W-:Y:S02]  /*f480*/  SHF.R.U32.HI R36, RZ, 0x10, R9 ;  /* 0x00000010ff247819 */ /* 0x000fe40000011609 */
[----:B------:R-:W-:Y:S02]  /*f490*/  LOP3.LUT R20, R20, 0xff, RZ, 0xc0, !PT ;  /* 0x000000ff14147812 */ /* 0x000fe400078ec0ff */
[----:B------:R-:W-:-:S02]  /*f4a0*/  PRMT R41, R38, 0x7054, R39 ;  /* 0x0000705426297816 */ /* 0x000fc40000000027 */
[----:B------:R-:W-:Y:S02]  /*f4b0*/  SHF.R.U32.HI R39, RZ, 0x10, R11 ;  /* 0x00000010ff277819 */ /* 0x000fe4000001160b */
[----:B------:R-:W-:Y:S02]  /*f4c0*/  LOP3.LUT R36, R36, 0xff, RZ, 0xc0, !PT ;  /* 0x000000ff24247812 */ /* 0x000fe400078ec0ff */
[----:B------:R-:W-:Y:S02]  /*f4d0*/  PRMT R37, R20, 0x7054, R37 ;  /* 0x0000705414257816 */ /* 0x000fe40000000025 */
[----:B------:R-:W-:Y:S02]  /*f4e0*/  SHF.R.U32.HI R20, RZ, 0x10, R8 ;  /* 0x00000010ff147819 */ /* 0x000fe40000011608 */
[----:B------:R-:W-:Y:S02]  /*f4f0*/  LOP3.LUT R39, R39, 0xff, RZ, 0xc0, !PT ;  /* 0x000000ff27277812 */ /* 0x000fe400078ec0ff */
[----:B------:R-:W-:-:S02]  /*f500*/  SHF.R.U32.HI R38, RZ, 0x10, R10 ;  /* 0x00000010ff267819 */ /* 0x000fc4000001160a */
[----:B------:R-:W-:Y:S02]  /*f510*/  SHF.R.U32.HI R40, RZ, 0x10, R31 ;  /* 0x00000010ff287819 */ /* 0x000fe4000001161f */
[----:B------:R-:W-:Y:S02]  /*f520*/  PRMT R49, R36, 0x7054, R49 ;  /* 0x0000705424317816 */ /* 0x000fe40000000031 */
[----:B------:R-:W-:Y:S02]  /*f530*/  LOP3.LUT R20, R20, 0xff, RZ, 0xc0, !PT ;  /* 0x000000ff14147812 */ /* 0x000fe400078ec0ff */
[----:B------:R-:W-:Y:S02]  /*f540*/  PRMT R53, R39, 0x7054, R42 ;  /* 0x0000705427357816 */ /* 0x000fe4000000002a */
[----:B------:R-:W-:Y:S02]  /*f550*/  LOP3.LUT R38, R38, 0xff, RZ, 0xc0, !PT ;  /* 0x000000ff26267812 */ /* 0x000fe400078ec0ff */
[----:B------:R-:W-:-:S02]  /*f560*/  LOP3.LUT R40, R40, 0xff, RZ, 0xc0, !PT ;  /* 0x000000ff28287812 */ /* 0x000fc400078ec0ff */
[----:B------:R-:W-:Y:S02]  /*f570*/  LOP3.LUT R49, R49, 0xff000000, R9, 0xf8, !PT ;  /* 0xff00000031317812 */ /* 0x000fe400078ef809 */
[----:B------:R-:W-:Y:S02]  /*f580*/  LOP3.LUT R39, R21, 0xff000000, R29, 0xf8, !PT ;  /* 0xff00000015277812 */ /* 0x000fe400078ef81d */
[----:B------:R-:W-:Y:S02]  /*f590*/  PRMT R47, R20, 0x7054, R47 ;  /* 0x00007054142f7816 */ /* 0x000fe4000000002f */
[----:B------:R-:W-:Y:S02]  /*f5a0*/  LOP3.LUT R53, R53, 0xff000000, R11, 0xf8, !PT ;  /* 0xff00000035357812 */ /* 0x000fe400078ef80b */
[----:B------:R-:W-:Y:S02]  /*f5b0*/  PRMT R51, R38, 0x7054, R51 ;  /* 0x0000705426337816 */ /* 0x000fe40000000033 */
[----:B------:R-:W-:-:S02]  /*f5c0*/  PRMT R45, R40, 0x7054, R43 ;  /* 0x00007054282d7816 */ /* 0x000fc4000000002b */
[----:B------:R-:W-:Y:S02]  /*f5d0*/  F2FP.F16.E4M3.UNPACK_B R46, R49 ;  /* 0x00000031ff2e723e */ /* 0x000fe400020006ff */
[----:B------:R-:W-:Y:S02]  /*f5e0*/  F2FP.F16.E4M3.UNPACK_B R40, R39 ;  /* 0x00000027ff28723e */ /* 0x000fe400020006ff */
[----:B------:R-:W-:Y:S01]  /*f5f0*/  LOP3.LUT R47, R47, 0xff000000, R8, 0xf8, !PT ;  /* 0xff0000002f2f7812 */ /* 0x000fe200078ef808 */
[----:B------:R-:W-:Y:S01]  /*f600*/  HADD2.F32 R48, -RZ, R46.H0_H0 ;  /* 0x2000002eff307230 */ /* 0x000fe20000004100 */
[----:B------:R-:W-:Y:S01]  /*f610*/  LOP3.LUT R50, R51, 0xff000000, R10, 0xf8, !PT ;  /* 0xff00000033327812 */ /* 0x000fe200078ef80a */
[----:B------:R-:W-:Y:S01]  /*f620*/  HADD2.F32 R42, -RZ, R40.H0_H0 ;  /* 0x20000028ff2a7230 */ /* 0x000fe20000004100 */
[----:B------:R-:W-:Y:S01]  /*f630*/  LOP3.LUT R38, R37, 0xff000000, R28, 0xf8, !PT ;  /* 0xff00000025267812 */ /* 0x000fe200078ef81c */
[----:B------:R-:W-:Y:S01]  /*f640*/  HADD2.F32 R51, -RZ, R46.H1_H1 ;  /* 0x3000002eff337230 */ /* 0x000fe20000004100 */
[----:B0-----:R-:W-:-:S02]  /*f650*/  F2FP.F16.E4M3.UNPACK_B R36, R27 ;  /* 0x0000001bff24723e */ /* 0x001fc400020006ff */
[----:B------:R-:W-:Y:S02]  /*f660*/  F2FP.F16.E4M3.UNPACK_B R37, R27.H1 ;  /* 0x0000001bff25723e */ /* 0x000fe400030006ff */
[----:B------:R-:W-:Y:S02]  /*f670*/  F2FP.F16.E4M3.UNPACK_B R29, R25.H1 ;  /* 0x00000019ff1d723e */ /* 0x000fe400030006ff */
[----:B------:R-:W-:Y:S02]  /*f680*/  F2FP.F16.E4M3.UNPACK_B R49, R49.H1 ;  /* 0x00000031ff31723e */ /* 0x000fe400030006ff */
[----:B------:R-:W-:Y:S01]  /*f690*/  LOP3.LUT R43, R41, 0xff000000, R30, 0xf8, !PT ;  /* 0xff000000292b7812 */ /* 0x000fe200078ef81e */
[----:B------:R-:W-:Y:S01]  /*f6a0*/  HADD2.F32 R41, -RZ, R40.H1_H1 ;  /* 0x30000028ff297230 */ /* 0x000fe20000004100 */
[----:B------:R-:W-:Y:S02]  /*f6b0*/  LOP3.LUT R45, R45, 0xff000000, R31, 0xf8, !PT ;  /* 0xff0000002d2d7812 */ /* 0x000fe400078ef81f */
[----:B------:R-:W-:-:S02]  /*f6c0*/  F2FP.F16.E4M3.UNPACK_B R30, R26 ;  /* 0x0000001aff1e723e */ /* 0x000fc400020006ff */
[----:B------:R-:W-:Y:S02]  /*f6d0*/  F2FP.F16.E4M3.UNPACK_B R31, R26.H1 ;  /* 0x0000001aff1f723e */ /* 0x000fe400030006ff */
[----:B------:R-:W-:-:S05]  /*f6e0*/  F2FP.F16.E4M3.UNPACK_B R39, R39.H1 ;  /* 0x00000027ff27723e */ /* 0x000fca00030006ff */
[--C-:B------:R-:W-:Y:S02]  /*f6f0*/  HADD2.F32 R40, -RZ, R39.reuse.H0_H0 ;  /* 0x20000027ff287230 */ /* 0x100fe40000004100 */
[----:B------:R-:W-:Y:S01]  /*f700*/  HADD2.F32 R39, -RZ, R39.H1_H1 ;  /* 0x30000027ff277230 */ /* 0x000fe20000004100 */
[----:B---3--:R-:W0:Y:S02]  /*f710*/  LDS.128 R4, [R62+0x18400] ;  /* 0x018400003e047984 */ /* 0x008e240000000c00 */
[-C--:B0-----:R-:W-:Y:S02]  /*f720*/  F2FP.F16.E4M3.UNPACK_B R11, R6.reuse ;  /* 0x00000006ff0b723e */ /* 0x081fe400020006ff */
[----:B------:R-:W-:Y:S02]  /*f730*/  F2FP.F16.E4M3.UNPACK_B R20, R6.H1 ;  /* 0x00000006ff14723e */ /* 0x000fe400030006ff */
[----:B------:R-:W-:Y:S02]  /*f740*/  F2FP.F16.E4M3.UNPACK_B R6, R25 ;  /* 0x00000019ff06723e */ /* 0x000fe400020006ff */
[----:B------:R-:W-:-:S02]  /*f750*/  F2FP.F16.E4M3.UNPACK_B R8, R5 ;  /* 0x00000005ff08723e */ /* 0x000fc400020006ff */
[----:B------:R-:W-:Y:S01]  /*f760*/  F2FP.F16.E4M3.UNPACK_B R10, R5.H1 ;  /* 0x00000005ff0a723e */ /* 0x000fe200030006ff */
[----:B------:R-:W-:Y:S01]  /*f770*/  HADD2.F32 R5, -RZ, R6.H0_H0 ;  /* 0x20000006ff057230 */ /* 0x000fe20000004100 */
[-C--:B------:R-:W-:Y:S01]  /*f780*/  F2FP.F16.E4M3.UNPACK_B R21, R7.reuse ;  /* 0x00000007ff15723e */ /* 0x080fe200020006ff */
[----:B------:R-:W-:Y:S01]  /*f790*/  HADD2.F32 R9, -RZ, R8.H0_H0 ;  /* 0x20000008ff097230 */ /* 0x000fe20000004100 */
[----:B------:R-:W-:Y:S01]  /*f7a0*/  F2FP.F16.E4M3.UNPACK_B R28, R7.H1 ;  /* 0x00000007ff1c723e */ /* 0x000fe200030006ff */
[----:B------:R-:W-:Y:S02]  /*f7b0*/  HADD2.F32 R26, -RZ, R6.H1_H1 ;  /* 0x30000006ff1a7230 */ /* 0x000fe40000004100 */
[C---:B------:R-:W-:Y:S01]  /*f7c0*/  FMUL.FTZ R52, R5.reuse, R48 ;  /* 0x0000003005347220 */ /* 0x040fe20000410000 */
[----:B------:R-:W-:Y:S01]  /*f7d0*/  FMUL.FTZ R27, R5, R42 ;  /* 0x0000002a051b7220 */ /* 0x000fe20000410000 */
[----:B------:R-:W-:Y:S01]  /*f7e0*/  HADD2.F32 R6, -RZ, R10.H0_H0 ;  /* 0x2000000aff067230 */ /* 0x000fe20000004100 */
[----:B------:R-:W-:Y:S01]  /*f7f0*/  F2FP.F16.E4M3.UNPACK_B R25, R24 ;  /* 0x00000018ff19723e */ /* 0x000fe200020006ff */
[C---:B------:R-:W-:Y:S01]  /*f800*/  FFMA.FTZ R5, R9.reuse, R42, -R52 ;  /* 0x0000002a09057223 */ /* 0x040fe20000010834 */
[----:B------:R-:W-:Y:S01]  /*f810*/  FFMA.FTZ R9, R9, R48, R27 ;  /* 0x0000003009097223 */ /* 0x000fe2000001001b */
[----:B------:R-:W-:-:S02]  /*f820*/  HADD2.F32 R42, -RZ, R49.H0_H0 ;  /* 0x20000031ff2a7230 */ /* 0x000fc40000004100 */
[C---:B------:R-:W-:Y:S01]  /*f830*/  FMUL.FTZ R55, R26.reuse, R51 ;  /* 0x000000331a377220 */ /* 0x040fe20000410000 */
[----:B------:R-:W-:Y:S02]  /*f840*/  HADD2.F32 R27, -RZ, R29.H0_H0 ;  /* 0x2000001dff1b7230 */ /* 0x000fe40000004100 */
[----:B------:R-:W-:Y:S01]  /*f850*/  FMUL.FTZ R26, R26, R41 ;  /* 0x000000291a1a7220 */ /* 0x000fe20000410000 */
[----:B------:R-:W-:Y:S01]  /*f860*/  HADD2.F32 R8, -RZ, R8.H1_H1 ;  /* 0x30000008ff087230 */ /* 0x000fe20000004100 */
[----:B------:R-:W-:Y:S01]  /*f870*/  F2FP.F16.E4M3.UNPACK_B R24, R24.H1 ;  /* 0x00000018ff18723e */ /* 0x000fe200030006ff */
[----:B------:R-:W-:Y:S02]  /*f880*/  HADD2.F32 R49, -RZ, R49.H1_H1 ;  /* 0x30000031ff317230 */ /* 0x000fe40000004100 */
[C---:B------:R-:W-:Y:S01]  /*f890*/  FMUL.FTZ R57, R27.reuse, R42 ;  /* 0x0000002a1b397220 */ /* 0x040fe20000410000 */
[-C--:B------:R-:W-:Y:S01]  /*f8a0*/  FMUL.FTZ R27, R27, R40.reuse ;  /* 0x000000281b1b7220 */ /* 0x080fe20000410000 */
[----:B------:R-:W-:Y:S01]  /*f8b0*/  FFMA.FTZ R48, R8, R51, R26 ;  /* 0x0000003308307223 */ /* 0x000fe2000001001a */
[----:B------:R-:W-:Y:S01]  /*f8c0*/  F2FP.F16.E4M3.UNPACK_B R26, R45 ;  /* 0x0000002dff1a723e */ /* 0x000fe200020006ff */
[----:B------:R-:W-:Y:S01]  /*f8d0*/  FFMA.FTZ R57, R6, R40, -R57 ;  /* 0x0000002806397223 */ /* 0x000fe20000010839 */
[----:B------:R-:W-:Y:S01]  /*f8e0*/  F2FP.F16.E4M3.UNPACK_B R40, R53 ;  /* 0x00000035ff28723e */ /* 0x000fe200020006ff */
[----:B------:R-:W-:Y:S01]  /*f8f0*/  FFMA.FTZ R46, R8, R41, -R55 ;  /* 0x00000029082e7223 */ /* 0x000fe20000010837 */
[----:B------:R-:W-:-:S02]  /*f900*/  HADD2.F32 R29, -RZ, R29.H1_H1 ;  /* 0x3000001dff1d7230 */ /* 0x000fc40000004100 */
[----:B------:R-:W-:Y:S01]  /*f910*/  FFMA.FTZ R42, R6, R42, R27 ;  /* 0x0000002a062a7223 */ /* 0x000fe2000001001b */
[----:B------:R-:W-:Y:S01]  /*f920*/  HADD2.F32 R8, -RZ, R36.H0_H0 ;  /* 0x20000024ff087230 */ /* 0x000fe20000004100 */
[----:B------:R-:W-:Y:S01]  /*f930*/  F2FP.F16.E4M3.UNPACK_B R53, R53.H1 ;  /* 0x00000035ff35723e */ /* 0x000fe200030006ff */
[----:B------:R-:W-:Y:S02]  /*f940*/  HADD2.F32 R41, -RZ, R40.H0_H0 ;  /* 0x20000028ff297230 */ /* 0x000fe40000004100 */
[C---:B------:R-:W-:Y:S01]  /*f950*/  FMUL.FTZ R51, R29.reuse, R49 ;  /* 0x000000311d337220 */ /* 0x040fe20000410000 */
[----:B------:R-:W-:Y:S02]  /*f960*/  HADD2.F32 R27, -RZ, R26.H0_H0 ;  /* 0x2000001aff1b7230 */ /* 0x000fe40000004100 */
[----:B------:R-:W-:Y:S01]  /*f970*/  FMUL.FTZ R54, R29, R39 ;  /* 0x000000271d367220 */ /* 0x000fe20000410000 */
[----:B------:R-:W-:Y:S02]  /*f980*/  HADD2.F32 R10, -RZ, R10.H1_H1 ;  /* 0x3000000aff0a7230 */ /* 0x000fe40000004100 */
[----:B------:R-:W-:Y:S01]  /*f990*/  FMUL.FTZ R29, R8, R41 ;  /* 0x00000029081d7220 */ /* 0x000fe20000410000 */
[----:B------:R-:W-:-:S02]  /*f9a0*/  HADD2.F32 R6, -RZ, R21.H0_H0 ;  /* 0x20000015ff067230 */ /* 0x000fc40000004100 */
[----:B------:R-:W-:Y:S01]  /*f9b0*/  FMUL.FTZ R8, R8, R27 ;  /* 0x0000001b08087220 */ /* 0x000fe20000410000 */
[----:B------:R-:W-:Y:S01]  /*f9c0*/  HADD2.F32 R40, -RZ, R40.H1_H1 ;  /* 0x30000028ff287230 */ /* 0x000fe20000004100 */
[----:B------:R-:W-:Y:S01]  /*f9d0*/  F2FP.F16.E4M3.UNPACK_B R45, R45.H1 ;  /* 0x0000002dff2d723e */ /* 0x000fe200030006ff */
[----:B------:R-:W-:Y:S02]  /*f9e0*/  HADD2.F32 R36, -RZ, R36.H1_H1 ;  /* 0x30000024ff247230 */ /* 0x000fe40000004100 */
[C---:B------:R-:W-:Y:S01]  /*f9f0*/  FFMA.FTZ R52, R10.reuse, R39, -R51 ;  /* 0x000000270a347223 */ /* 0x040fe20000010833 */
[----:B------:R-:W-:Y:S01]  /*fa00*/  FFMA.FTZ R49, R10, R49, R54 ;  /* 0x000000310a317223 */ /* 0x000fe20000010036 */
[C---:B------:R-:W-:Y:S01]  /*fa10*/  FFMA.FTZ R51, R6.reuse, R27, -R29 ;  /* 0x0000001b06337223 */ /* 0x040fe2000001081d */
[----:B------:R-:W-:Y:S01]  /*fa20*/  FFMA.FTZ R54, R6, R41, R8 ;  /* 0x0000002906367223 */ /* 0x000fe20000010008 */
[----:B------:R-:W-:Y:S02]  /*fa30*/  HADD2.F32 R26, -RZ, R26.H1_H1 ;  /* 0x3000001aff1a7230 */ /* 0x000fe40000004100 */
[----:B------:R-:W-:Y:S01]  /*fa40*/  FMUL.FTZ R10, R36, R40 ;  /* 0x00000028240a7220 */ /* 0x000fe20000410000 */
[----:B------:R-:W-:Y:S01]  /*fa50*/  HADD2.F32 R21, -RZ, R21.H1_H1 ;  /* 0x30000015ff157230 */ /* 0x000fe20000004100 */
[----:B------:R-:W-:Y:S01]  /*fa60*/  F2FP.F16.E4M3.UNPACK_B R7, R4 ;  /* 0x00000004ff07723e */ /* 0x000fe200020006ff */
[----:B------:R-:W-:-:S02]  /*fa70*/  HADD2.F32 R29, -RZ, R53.H0_H0 ;  /* 0x20000035ff1d7230 */ /* 0x000fc40000004100 */
[-C--:B------:R-:W-:Y:S01]  /*fa80*/  FMUL.FTZ R39, R36, R26.reuse ;  /* 0x0000001a24277220 */ /* 0x080fe20000410000 */
[----:B------:R-:W-:Y:S02]  /*fa90*/  HADD2.F32 R8, -RZ, R37.H0_H0 ;  /* 0x20000025ff087230 */ /* 0x000fe40000004100 */
[----:B------:R-:W-:Y:S01]  /*faa0*/  FFMA.FTZ R56, R21, R26, -R10 ;  /* 0x0000001a15387223 */ /* 0x000fe2000001080a */
[--C-:B------:R-:W-:Y:S01]  /*fab0*/  HADD2.F32 R27, -RZ, R45.reuse.H0_H0 ;  /* 0x2000002dff1b7230 */ /* 0x100fe20000004100 */
[----:B------:R-:W-:Y:S01]  /*fac0*/  F2FP.F16.E4M3.UNPACK_B R26, R47.H1 ;  /* 0x0000002fff1a723e */ /* 0x000fe200030006ff */
[----:B------:R-:W-:Y:S02]  /*fad0*/  HADD2.F32 R6, -RZ, R28.H0_H0 ;  /* 0x2000001cff067230 */ /* 0x000fe40000004100 */
[C---:B------:R-:W-:Y:S01]  /*fae0*/  FMUL.FTZ R41, R8.reuse, R29 ;  /* 0x0000001d08297220 */ /* 0x040fe20000410000 */
[----:B------:R-:W-:Y:S01]  /*faf0*/  F2FP.F16.E4M3.UNPACK_B R4, R4.H1 ;  /* 0x00000004ff04723e */ /* 0x000fe200030006ff */
[----:B------:R-:W-:Y:S01]  /*fb00*/  FMUL.FTZ R8, R8, R27 ;  /* 0x0000001b08087220 */ /* 0x000fe20000410000 */
[----:B------:R-:W-:-:S02]  /*fb10*/  HADD2.F32 R45, -RZ, R45.H1_H1 ;  /* 0x3000002dff2d7230 */ /* 0x000fc40000004100 */
[C---:B------:R-:W-:Y:S01]  /*fb20*/  FFMA.FTZ R58, R6.reuse, R27, -R41 ;  /* 0x0000001b063a7223 */ /* 0x040fe20000010829 */
[----:B------:R-:W-:Y:S02]  /*fb30*/  HADD2.F32 R53, -RZ, R53.H1_H1 ;  /* 0x30000035ff357230 */ /* 0x000fe40000004100 */
[----:B------:R-:W-:Y:S01]  /*fb40*/  FFMA.FTZ R59, R6, R29, R8 ;  /* 0x0000001d063b7223 */ /* 0x000fe20000010008 */
[----:B------:R-:W-:Y:S01]  /*fb50*/  F2FP.F16.E4M3.UNPACK_B R10, R38.H1 ;  /* 0x00000026ff0a723e */ /* 0x000fe200030006ff */
[----:B------:R-:W-:Y:S02]  /*fb60*/  HADD2.F32 R37, -RZ, R37.H1_H1 ;  /* 0x30000025ff257230 */ /* 0x000fe40000004100 */
[----:B------:R-:W-:Y:S01]  /*fb70*/  FFMA.FTZ R55, R21, R40, R39 ;  /* 0x0000002815377223 */ /* 0x000fe20000010027 */
[----:B------:R-:W-:Y:S01]  /*fb80*/  HADD2.F32 R27, -RZ, R26.H0_H0 ;  /* 0x2000001aff1b7230 */ /* 0x000fe20000004100 */
[----:B------:R-:W-:Y:S01]  /*fb90*/  F2FP.F16.E4M3.UNPACK_B R47, R47 ;  /* 0x0000002fff2f723e */ /* 0x000fe200020006ff */
[----:B------:R-:W-:-:S02]  /*fba0*/  HADD2.F32 R8, -RZ, R24.H0_H0 ;  /* 0x20000018ff087230 */ /* 0x000fc40000004100 */
[C---:B------:R-:W-:Y:S01]  /*fbb0*/  FMUL.FTZ R39, R37.reuse, R53 ;  /* 0x0000003525277220 */ /* 0x040fe20000410000 */
[----:B------:R-:W-:Y:S02]  /*fbc0*/  HADD2.F32 R28, -RZ, R28.H1_H1 ;  /* 0x3000001cff1c7230 */ /* 0x000fe40000004100 */
[----:B------:R-:W-:Y:S01]  /*fbd0*/  FMUL.FTZ R36, R37, R45 ;  /* 0x0000002d25247220 */ /* 0x000fe20000410000 */
[----:B------:R-:W-:Y:S02]  /*fbe0*/  HADD2.F32 R21, -RZ, R10.H0_H0 ;  /* 0x2000000aff157230 */ /* 0x000fe40000004100 */
[----:B------:R-:W-:Y:S01]  /*fbf0*/  FMUL.FTZ R29, R8, R27 ;  /* 0x0000001b081d7220 */ /* 0x000fe20000410000 */
[----:B------:R-:W-:Y:S02]  /*fc00*/  HADD2.F32 R6, -RZ, R4.H0_H0 ;  /* 0x20000004ff067230 */ /* 0x000fe40000004100 */
[C---:B------:R-:W-:Y:S01]  /*fc10*/  FFMA.FTZ R61, R28.reuse, R45, -R39 ;  /* 0x0000002d1c3d7223 */ /* 0x040fe20000010827 */
[----:B------:R-:W-:Y:S01]  /*fc20*/  FFMA.FTZ R60, R28, R53, R36 ;  /* 0x000000351c3c7223 */ /* 0x000fe20000010024 */
[----:B------:R-:W-:-:S02]  /*fc30*/  HADD2.F32 R24, -RZ, R24.H1_H1 ;  /* 0x30000018ff187230 */ /* 0x000fc40000004100 */
[-C--:B------:R-:W-:Y:S01]  /*fc40*/  FMUL.FTZ R8, R8, R21.reuse ;  /* 0x0000001508087220 */ /* 0x080fe20000410000 */
[C---:B------:R-:W-:Y:S01]  /*fc50*/  FFMA.FTZ R28, R6.reuse, R21, -R29 ;  /* 0x00000015061c7223 */ /* 0x040fe2000001081d */
[----:B------:R-:W-:Y:S01]  /*fc60*/  HADD2.F32 R29, -RZ, R26.H1_H1 ;  /* 0x3000001aff1d7230 */ /* 0x000fe20000004100 */
[----:B------:R-:W-:Y:S01]  /*fc70*/  F2FP.F16.E4M3.UNPACK_B R38, R38 ;  /* 0x00000026ff26723e */ /* 0x000fe200020006ff */
[----:B------:R-:W-:Y:S02]  /*fc80*/  HADD2.F32 R21, -RZ, R10.H1_H1 ;  /* 0x3000000aff157230 */ /* 0x000fe40000004100 */
[----:B------:R-:W-:Y:S01]  /*fc90*/  FFMA.FTZ R36, R6, R27, R8 ;  /* 0x0000001b06247223 */ /* 0x000fe20000010008 */
[----:B------:R-:W-:Y:S02]  /*fca0*/  HADD2.F32 R4, -RZ, R4.H1_H1 ;  /* 0x30000004ff047230 */ /* 0x000fe40000004100 */
[----:B------:R-:W-:Y:S01]  /*fcb0*/  FMUL.FTZ R37, R24, R29 ;  /* 0x0000001d18257220 */ /* 0x000fe20000410000 */
[----:B------:R-:W-:-:S02]  /*fcc0*/  HADD2.F32 R27, -RZ, R47.H0_H0 ;  /* 0x2000002fff1b7230 */ /* 0x000fc40000004100 */
[-C--:B------:R-:W-:Y:S01]  /*fcd0*/  FMUL.FTZ R24, R24, R21.reuse ;  /* 0x0000001518187220 */ /* 0x080fe20000410000 */
[----:B------:R-:W-:Y:S02]  /*fce0*/  HADD2.F32 R6, -RZ, R25.H0_H0 ;  /* 0x20000019ff067230 */ /* 0x000fe40000004100 */
[C---:B------:R-:W-:Y:S01]  /*fcf0*/  FFMA.FTZ R39, R4.reuse, R21, -R37 ;  /* 0x0000001504277223 */ /* 0x040fe20000010825 */
[----:B------:R-:W-:Y:S02]  /*fd00*/  HADD2.F32 R21, -RZ, R38.H0_H0 ;  /* 0x20000026ff157230 */ /* 0x000fe40000004100 */
[----:B------:R-:W-:Y:S01]  /*fd10*/  FFMA.FTZ R41, R4, R29, R24 ;  /* 0x0000001d04297223 */ /* 0x000fe20000010018 */
[----:B------:R-:W-:Y:S02]  /*fd20*/  HADD2.F32 R8, -RZ, R47.H1_H1 ;  /* 0x3000002fff087230 */ /* 0x000fe40000004100 */
[----:B------:R-:W-:Y:S01]  /*fd30*/  FMUL.FTZ R29, R6, R27 ;  /* 0x0000001b061d7220 */ /* 0x000fe20000410000 */
[----:B------:R-:W-:-:S02]  /*fd40*/  HADD2.F32 R25, -RZ, R25.H1_H1 ;  /* 0x30000019ff197230 */ /* 0x000fc40000004100 */
[-C--:B------:R-:W-:Y:S01]  /*fd50*/  FMUL.FTZ R37, R6, R21.reuse ;  /* 0x0000001506257220 */ /* 0x080fe20000410000 */
[--C-:B------:R-:W-:Y:S01]  /*fd60*/  HADD2.F32 R4, -RZ, R7.reuse.H0_H0 ;  /* 0x20000007ff047230 */ /* 0x100fe20000004100 */
[----:B------:R-:W-:Y:S01]  /*fd70*/  F2FP.F16.E4M3.UNPACK_B R10, R50.H1 ;  /* 0x00000032ff0a723e */ /* 0x000fe200030006ff */
[----:B------:R-:W-:Y:S02]  /*fd80*/  HADD2.F32 R38, -RZ, R38.H1_H1 ;  /* 0x30000026ff267230 */ /* 0x000fe40000004100 */
[C---:B------:R-:W-:Y:S01]  /*fd90*/  FMUL.FTZ R6, R25.reuse, R8 ;  /* 0x0000000819067220 */ /* 0x040fe20000410000 */
[----:B------:R-:W-:Y:S02]  /*fda0*/  HADD2.F32 R7, -RZ, R7.H1_H1 ;  /* 0x30000007ff077230 */ /* 0x000fe40000004100 */
[C---:B------:R-:W-:Y:S01]  /*fdb0*/  FFMA.FTZ R29, R4.reuse, R21, -R29 ;  /* 0x00000015041d7223 */ /* 0x040fe2000001081d */
[----:B------:R-:W-:Y:S01]  /*fdc0*/  FFMA.FTZ R37, R4, R27, R37 ;  /* 0x0000001b04257223 */ /* 0x000fe20000010025 */
[----:B------:R-:W-:Y:S01]  /*fdd0*/  F2FP.F16.E4M3.UNPACK_B R4, R43.H1 ;  /* 0x0000002bff04723e */ /* 0x000fe200030006ff */
[-C--:B------:R-:W-:Y:S01]  /*fde0*/  FMUL.FTZ R25, R25, R38.reuse ;  /* 0x0000002619197220 */ /* 0x080fe20000410000 */
[----:B------:R-:W-:Y:S01]  /*fdf0*/  FFMA.FTZ R38, R7, R38, -R6 ;  /* 0x0000002607267223 */ /* 0x000fe20000010806 */
[----:B------:R-:W-:Y:S01]  /*fe00*/  HADD2.F32 R21, -RZ, R10.H0_H0 ;  /* 0x2000000aff157230 */ /* 0x000fe20000004100 */
[----:B------:R-:W-:Y:S01]  /*fe10*/  F2FP.F16.E4M3.UNPACK_B R50, R50 ;  /* 0x00000032ff32723e */ /* 0x000fe200020006ff */
[----:B------:R-:W-:-:S02]  /*fe20*/  HADD2.F32 R6, -RZ, R31.H0_H0 ;  /* 0x2000001fff067230 */ /* 0x000fc40000004100 */
        /* <DEDUP_REMOVED lines=8> */
[----:B------:R-:W-:Y:S01]  /*feb0*/  F2FP.SATFINITE.E4M3.F32.PACK_AB_MERGE_C R52, R52, R57, RZ ;  /* 0x000000393434723e */ /* 0x000fe200048070ff */
[----:B------:R-:W-:-:S02]  /*fec0*/  HADD2.F32 R31, -RZ, R31.H1_H1 ;  /* 0x3000001fff1f7230 */ /* 0x000fc40000004100 */
[C---:B------:R-:W-:Y:S01]  /*fed0*/  FFMA.FTZ R26, R4.reuse, R7, -R25 ;  /* 0x00000007041a7223 */ /* 0x040fe20000010819 */
[----:B------:R-:W-:Y:S01]  /*fee0*/  HADD2.F32 R20, -RZ, R20.H1_H1 ;  /* 0x30000014ff147230 */ /* 0x000fe20000004100 */
[----:B------:R-:W-:Y:S01]  /*fef0*/  F2FP.SATFINITE.E4M3.F32.PACK_AB_MERGE_C R42, R49, R42, RZ ;  /* 0x0000002a312a723e */ /* 0x000fe200048070ff */
[----:B------:R-:W-:Y:S02]  /*ff00*/  HADD2.F32 R6, -RZ, R30.H0_H0 ;  /* 0x2000001eff067230 */ /* 0x000fe40000004100 */
[C---:B------:R-:W-:Y:S01]  /*ff10*/  FMUL.FTZ R7, R31.reuse, R10 ;  /* 0x0000000a1f077220 */ /* 0x040fe20000410000 */
[-C--:B------:R-:W-:Y:S01]  /*ff20*/  FMUL.FTZ R25, R31, R8.reuse ;  /* 0x000000081f197220 */ /* 0x080fe20000410000 */
[----:B------:R-:W-:Y:S01]  /*ff30*/  FFMA.FTZ R31, R4, R21, R27 ;  /* 0x00000015041f7223 */ /* 0x000fe2000001001b */
[----:B------:R-:W-:Y:S02]  /*ff40*/  HADD2.F32 R21, -RZ, R50.H0_H0 ;  /* 0x20000032ff157230 */ /* 0x000fe40000004100 */
[----:B------:R-:W-:Y:S01]  /*ff50*/  FFMA.FTZ R45, R20, R8, -R7 ;  /* 0x00000008142d7223 */ /* 0x000fe20000010807 */
        /* <DEDUP_REMOVED lines=31> */
.L_x_1578:
[----:B------:R-:W-:Y:S05]  /*10150*/  BSYNC B1 ;  /* 0x0000000000017941 */ /* 0x000fea0003800000 */
.L_x_1577:
[----:B------:R-:W-:Y:S05]  /*10160*/  @P2 BRA `(.L_x_1559) ;  /* 0x0000000c00dc2947 */ /* 0x000fea0003800000 */
[----:B------:R-:W4:Y:S01]  /*10170*/  LDL R53, [R1+0x8] ;  /* 0x0000080001357983 */ /* 0x000f220000100800 */
[----:B-1-3-5:R-:W-:Y:S02]  /*10180*/  SHF.R.U32.HI R4, RZ, 0x8, R32 ;  /* 0x00000008ff047819 */ /* 0x02afe40000011620 */
[----:B------:R-:W-:Y:S02]  /*10190*/  LOP3.LUT R0, R32, 0xff, RZ, 0xc0, !PT ;  /* 0x000000ff20007812 */ /* 0x000fe400078ec0ff */
[----:B------:R-:W-:Y:S02]  /*101a0*/  SHF.R.U32.HI R8, RZ, 0x8, R34 ;  /* 0x00000008ff087819 */ /* 0x000fe40000011622 */
[----:B------:R-:W-:Y:S02]  /*101b0*/  LOP3.LUT R5, R4, 0xff, RZ, 0xc0, !PT ;  /* 0x000000ff04057812 */ /* 0x000fe400078ec0ff */
[----:B------:R-:W-:Y:S02]  /*101c0*/  LEA.HI R3, R3, R232, RZ, 0x1c ;  /* 0x000000e803037211 */ /* 0x000fe400078fe0ff */
[----:B------:R-:W-:-:S02]  /*101d0*/  LOP3.LUT R4, R34, 0xff, RZ, 0xc0, !PT ;  /* 0x000000ff22047812 */ /* 0x000fc400078ec0ff */
[----:B------:R-:W-:Y:S02]  /*101e0*/  LOP3.LUT R9, R8, 0xff, RZ, 0xc0, !PT ;  /* 0x000000ff08097812 */ /* 0x000fe400078ec0ff */
[----:B--2---:R-:W-:Y:S02]  /*101f0*/  PRMT R21, R5, 0x7604, R0 ;  /* 0x0000760405157816 */ /* 0x004fe40000000000 */
[----:B------:R-:W-:Y:S02]  /*10200*/  SHF.R.S32.HI R0, RZ, 0x1f, R3 ;  /* 0x0000001fff007819 */ /* 0x000fe40000011403 */
[----:B------:R-:W-:Y:S02]  /*10210*/  PRMT R25, R9, 0x7604, R4 ;  /* 0x0000760409197816 */ /* 0x000fe40000000004 */
[----:B------:R-:W-:Y:S01]  /*10220*/  LEA.HI R4, R0, R3, RZ, 0x2 ;  /* 0x0000000300047211 */ /* 0x000fe200078f10ff */
[----:B------:R-:W-:Y:S01]  /*10230*/  IMAD.SHL.U32 R3, R3, 0x10, RZ ;  /* 0x0000001003037824 */ /* 0x000fe200078e00ff */
[----:B------:R-:W-:-:S02]  /*10240*/  SHF.R.U32.HI R7, RZ, 0x8, R33 ;  /* 0x00000008ff077819 */ /* 0x000fc40000011621 */
[----:B------:R-:W-:Y:S01]  /*10250*/  LOP3.LUT R6, R33, 0xff, RZ, 0xc0, !PT ;  /* 0x000000ff21067812 */ /* 0x000fe200078ec0ff */
[----:B------:R-:W-:Y:S01]  /*10260*/  IMAD.SHL.U32 R4, R4, 0x800, RZ ;  /* 0x0000080004047824 */ /* 0x000fe200078e00ff */
[----:B------:R-:W-:Y:S02]  /*10270*/  LOP3.LUT R0, R212, 0x30, R3, 0xf8, !PT ;  /* 0x00000030d4007812 */ /* 0x000fe400078ef803 */
[----:B------:R-:W-:Y:S02]  /*10280*/  LOP3.LUT R7, R7, 0xff, RZ, 0xc0, !PT ;  /* 0x000000ff07077812 */ /* 0x000fe400078ec0ff */
[----:B------:R-:W-:Y:S02]  /*10290*/  SHF.R.U32.HI R8, RZ, 0x8, R12 ;  /* 0x00000008ff087819 */ /* 0x000fe4000001160c */
[----:B------:R-:W-:Y:S02]  /*102a0*/  LOP3.LUT R0, R0, R213, RZ, 0x3c, !PT ;  /* 0x000000d500007212 */ /* 0x000fe400078e3cff */
[----:B------:R-:W-:-:S02]  /*102b0*/  LOP3.LUT R3, R4, 0xffffe000, RZ, 0xc0, !PT ;  /* 0xffffe00004037812 */ /* 0x000fc400078ec0ff */
[----:B------:R-:W-:Y:S02]  /*102c0*/  PRMT R20, R7, 0x7604, R6 ;  /* 0x0000760407147816 */ /* 0x000fe40000000006 */
[----:B------:R-:W-:Y:S02]  /*102d0*/  LOP3.LUT R7, R12, 0xff, RZ, 0xc0, !PT ;  /* 0x000000ff0c077812 */ /* 0x000fe400078ec0ff */
[----:B------:R-:W-:Y:S02]  /*102e0*/  LOP3.LUT R8, R8, 0xff, RZ, 0xc0, !PT ;  /* 0x000000ff08087812 */ /* 0x000fe400078ec0ff */
[----:B------:R-:W-:Y:S02]  /*102f0*/  IADD3 R3, R0, R214, R3 ;  /* 0x000000d600037210 */ /* 0x000fe40007ffe003 */
[----:B------:R-:W-:Y:S02]  /*10300*/  PRMT R31, R8, 0x7604, R7 ;  /* 0x00007604081f7816 */ /* 0x000fe40000000007 */
[----:B------:R-:W-:Y:S01]  /*10310*/  SHF.R.U32.HI R6, RZ, 0x8, R35 ;  /* 0x00000008ff067819 */ /* 0x000fe20000011623 */
[----:B------:R-:W-:Y:S01]  /*10320*/  IMAD.IADD R0, R16, 0x1, R3 ;  /* 0x0000000110007824 */ /* 0x000fe200078e0203 */
[----:B------:R-:W-:-:S02]  /*10330*/  SHF.R.U32.HI R8, RZ, 0x8, R13 ;  /* 0x00000008ff087819 */ /* 0x000fc4000001160d */
[----:B------:R-:W-:Y:S02]  /*10340*/  LOP3.LUT R5, R35, 0xff, RZ, 0xc0, !PT ;  /* 0x000000ff23057812 */ /* 0x000fe400078ec0ff */
[----:B------:R-:W-:Y:S02]  /*10350*/  LOP3.LUT R6, R6, 0xff, RZ, 0xc0, !PT ;  /* 0x000000ff06067812 */ /* 0x000fe400078ec0ff */
[----:B------:R-:W-:Y:S02]  /*10360*/  LOP3.LUT R3, R8, 0xff, RZ, 0xc0, !PT ;  /* 0x000000ff08037812 */ /* 0x000fe400078ec0ff */
[----:B------:R-:W1:Y:S01]  /*10370*/  LDS.128 R8, [R0+0x18400] ;  /* 0x0184000000087984 */ /* 0x000e620000000c00 */
[----:B------:R-:W-:Y:S02]  /*10380*/  PRMT R24, R6, 0x7604, R5 ;  /* 0x0000760406187816 */ /* 0x000fe40000000005 */
[----:B------:R-:W-:Y:S02]  /*10390*/  SHF.R.U32.HI R28, RZ, 0x8, R14 ;  /* 0x00000008ff1c7819 */ /* 0x000fe4000001160e */
[----:B------:R-:W-:-:S02]  /*103a0*/  LOP3.LUT R26, R13, 0xff, RZ, 0xc0, !PT ;  /* 0x000000ff0d1a7812 */ /* 0x000fc400078ec0ff */
[----:B------:R-:W-:Y:S02]  /*103b0*/  LOP3.LUT R27, R14, 0xff, RZ, 0xc0, !PT ;  /* 0x000000ff0e1b7812 */ /* 0x000fe400078ec0ff */
[----:B------:R-:W-:Y:S02]  /*103c0*/  LOP3.LUT R28, R28, 0xff, RZ, 0xc0, !PT ;  /* 0x000000ff1c1c7812 */ /* 0x000fe400078ec0ff */
[----:B------:R-:W-:Y:S02]  /*103d0*/  PRMT R26, R3, 0x7604, R26 ;  /* 0x00007604031a7816 */ /* 0x000fe4000000001a */
[----:B------:R-:W-:Y:S02]  /*103e0*/  SHF.R.U32.HI R3, RZ, 0x10, R33 ;  /* 0x00000010ff037819 */ /* 0x000fe40000011621 */
[----:B0-----:R-:W-:Y:S02]  /*103f0*/  PRMT R39, R28, 0x7604, R27 ;  /* 0x000076041c277816 */ /* 0x001fe4000000001b */
[----:B------:R-:W-:Y:S01]  /*10400*/  SHF.R.U32.HI R37, RZ, 0x10, R13 ;  /* 0x00000010ff257819 */ /* 0x000fe2000001160d */
[----:B------:R-:W-:Y:S01]  /*10410*/  IMAD.U32 R3, R3, 0x10000, RZ ;  /* 0x0001000003037824 */ /* 0x000fe200078e00ff */
[----:B------:R-:W-:-:S02]  /*10420*/  SHF.R.U32.HI R27, RZ, 0x10, R35 ;  /* 0x00000010ff1b7819 */ /* 0x000fc40000011623 */
[--C-:B------:R-:W-:Y:S01]  /*10430*/  SHF.R.U32.HI R30, RZ, 0x8, R15.reuse ;  /* 0x00000008ff1e7819 */ /* 0x100fe2000001160f */
[----:B------:R-:W-:Y:S01]  /*10440*/  IMAD.U32 R37, R37, 0x10000, RZ ;  /* 0x0001000025257824 */ /* 0x000fe200078e00ff */
[----:B------:R-:W-:Y:S01]  /*10450*/  LOP3.LUT R29, R15, 0xff, RZ, 0xc0, !PT ;  /* 0x000000ff0f1d7812 */ /* 0x000fe200078ec0ff */
[----:B------:R-:W-:Y:S01]  /*10460*/  IMAD.U32 R27, R27, 0x10000, RZ ;  /* 0x000100001b1b7824 */ /* 0x000fe200078e00ff */
[----:B------:R-:W-:Y:S02]  /*10470*/  LOP3.LUT R30, R30, 0xff, RZ, 0xc0, !PT ;  /* 0x000000ff1e1e7812 */ /* 0x000fe400078ec0ff */
[----:B------:R-:W-:Y:S02]  /*10480*/  LOP3.LUT R21, R21, 0xff0000, R32, 0xf8, !PT ;  /* 0x00ff000015157812 */ /* 0x000fe400078ef820 */
[----:B------:R-:W-:Y:S02]  /*10490*/  SHF.R.U32.HI R41, RZ, 0x10, R15 ;  /* 0x00000010ff297819 */ /* 0x000fe4000001160f */
[----:B------:R-:W-:-:S02]  /*104a0*/  LOP3.LUT R3, R20, 0xff0000, R3, 0xf8, !PT ;  /* 0x00ff000014037812 */ /* 0x000fc400078ef803 */
[----:B------:R-:W-:Y:S01]  /*104b0*/  PRMT R30, R30, 0x7604, R29 ;  /* 0x000076041e1e7816 */ /* 0x000fe2000000001d */
[----:B------:R-:W-:Y:S01]  /*104c0*/  IMAD.U32 R41, R41, 0x10000, RZ ;  /* 0x0001000029297824 */ /* 0x000fe200078e00ff */
[----:B------:R-:W-:Y:S02]  /*104d0*/  LOP3.LUT R37, R26, 0xff0000, R37, 0xf8, !PT ;  /* 0x00ff00001a257812 */ /* 0x000fe400078ef825 */
[----:B------:R-:W-:Y:S02]  /*104e0*/  LOP3.LUT R29, R24, 0xff0000, R27, 0xf8, !PT ;  /* 0x00ff0000181d7812 */ /* 0x000fe400078ef81b */
[----:B------:R-:W-:Y:S02]  /*104f0*/  LOP3.LUT R27, R21, 0xff000000, R32, 0xf8, !PT ;  /* 0xff000000151b7812 */ /* 0x000fe400078ef820 */
[----:B------:R-:W-:Y:S02]  /*10500*/  LOP3.LUT R32, R3, 0xff000000, R33, 0xf8, !PT ;  /* 0xff00000003207812 */ /* 0x000fe400078ef821 */
[----:B------:R-:W-:-:S02]  /*10510*/  LOP3.LUT R31, R31, 0xff0000, R12, 0xf8, !PT ;  /* 0x00ff00001f1f7812 */ /* 0x000fc400078ef80c */
[----:B------:R-:W-:Y:S02]  /*10520*/  LOP3.LUT R37, R37, 0xff000000, R13, 0xf8, !PT ;  /* 0xff00000025257812 */ /* 0x000fe400078ef80d */
[----:B------:R-:W-:Y:S02]  /*10530*/  LOP3.LUT R25, R25, 0xff0000, R34, 0xf8, !PT ;  /* 0x00ff000019197812 */ /* 0x000fe400078ef822 */
[----:B------:R-:W-:Y:S02]  /*10540*/  LOP3.LUT R33, R31, 0xff000000, R12, 0xf8, !PT ;  /* 0xff0000001f217812 */ /* 0x000fe400078ef80c */
[----:B------:R-:W-:Y:S02]  /*10550*/  F2FP.F16.E4M3.UNPACK_B R28, R32 ;  /* 0x00000020ff1c723e */ /* 0x000fe400020006ff */
[----:B-1----:R-:W-:Y:S02]  /*10560*/  F2FP.F16.E4M3.UNPACK_B R20, R9 ;  /* 0x00000009ff14723e */ /* 0x002fe400020006ff */
[----:B------:R-:W-:-:S02]  /*10570*/  F2FP.F16.E4M3.UNPACK_B R31, R37 ;  /* 0x00000025ff1f723e */ /* 0x000fc400020006ff */
[----:B------:R-:W-:Y:S01]  /*10580*/  LOP3.LUT R41, R30, 0xff0000, R41, 0xf8, !PT ;  /* 0x00ff00001e297812 */ /* 0x000fe200078ef829 */
[--C-:B------:R-:W-:Y:S01]  /*10590*/  HADD2.F32 R24, -RZ, R20.reuse.H0_H0 ;  /* 0x20000014ff187230 */ /* 0x100fe20000004100 */
[----:B------:R-:W-:Y:S01]  /*105a0*/  LOP3.LUT R39, R39, 0xff0000, R14, 0xf8, !PT ;  /* 0x00ff000027277812 */ /* 0x000fe200078ef80e */
[----:B------:R-:W-:Y:S01]  /*105b0*/  HADD2.F32 R20, -RZ, R20.H1_H1 ;  /* 0x30000014ff147230 */ /* 0x000fe20000004100 */
[----:B------:R-:W-:Y:S02]  /*105c0*/  LOP3.LUT R30, R25, 0xff000000, R34, 0xf8, !PT ;  /* 0xff000000191e7812 */ /* 0x000fe400078ef822 */
[----:B------:R-:W-:Y:S01]  /*105d0*/  LOP3.LUT R34, R29, 0xff000000, R35, 0xf8, !PT ;  /* 0xff0000001d227812 */ /* 0x000fe200078ef823 */
[----:B------:R-:W-:Y:S01]  /*105e0*/  HADD2.F32 R29, -RZ, R28.H0_H0 ;  /* 0x2000001cff1d7230 */ /* 0x000fe20000004100 */
[----:B------:R-:W-:Y:S01]  /*105f0*/  LOP3.LUT R36, R39, 0xff000000, R14, 0xf8, !PT ;  /* 0xff00000027247812 */ /* 0x000fe200078ef80e */
[----:B------:R-:W-:Y:S01]  /*10600*/  HADD2.F32 R35, -RZ, R31.H0_H0 ;  /* 0x2000001fff237230 */ /* 0x000fe20000004100 */
[----:B------:R-:W-:-:S02]  /*10610*/  LOP3.LUT R41, R41, 0xff000000, R15, 0xf8, !PT ;  /* 0xff00000029297812 */ /* 0x000fc400078ef80f */
[C---:B------:R-:W-:Y:S01]  /*10620*/  FMUL.FTZ R40, R24.reuse, R29 ;  /* 0x0000001d18287220 */ /* 0x040fe20000410000 */
[----:B------:R-:W-:Y:S01]  /*10630*/  F2FP.F16.E4M3.UNPACK_B R21, R9.H1 ;  /* 0x00000009ff15723e */ /* 0x000fe200030006ff */
[----:B------:R-:W-:Y:S01]  /*10640*/  FMUL.FTZ R39, R24, R35 ;  /* 0x0000002318277220 */ /* 0x000fe20000410000 */
[----:B------:R-:W-:Y:S02]  /*10650*/  F2FP.F16.E4M3.UNPACK_B R37, R37.H1 ;  /* 0x00000025ff25723e */ /* 0x000fe400030006ff */
[----:B------:R-:W-:Y:S02]  /*10660*/  F2FP.F16.E4M3.UNPACK_B R32, R32.H1 ;  /* 0x00000020ff20723e */ /* 0x000fe400030006ff */
[-C--:B------:R-:W-:Y:S02]  /*10670*/  F2FP.F16.E4M3.UNPACK_B R25, R11.reuse ;  /* 0x0000000bff19723e */ /* 0x080fe400020006ff */
[----:B------:R-:W-:Y:S02]  /*10680*/  F2FP.F16.E4M3.UNPACK_B R26, R11.H1 ;  /* 0x0000000bff1a723e */ /* 0x000fe400030006ff */
[----:B------:R-:W-:-:S02]  /*10690*/  F2FP.F16.E4M3.UNPACK_B R11, R10 ;  /* 0x0000000aff0b723e */ /* 0x000fc400020006ff */
[----:B------:R-:W-:Y:S01]  /*106a0*/  F2FP.F16.E4M3.UNPACK_B R24, R10.H1 ;  /* 0x0000000aff18723e */ /* 0x000fe200030006ff */
[--C-:B------:R-:W-:Y:S01]  /*106b0*/  HADD2.F32 R10, -RZ, R21.reuse.H0_H0 ;  /* 0x20000015ff0a7230 */ /* 0x100fe20000004100 */
[-C--:B------:R-:W-:Y:S01]  /*106c0*/  F2FP.F16.E4M3.UNPACK_B R9, R8.reuse ;  /* 0x00000008ff09723e */ /* 0x080fe200020006ff */
[----:B------:R-:W-:Y:S01]  /*106d0*/  HADD2.F32 R21, -RZ, R21.H1_H1 ;  /* 0x30000015ff157230 */ /* 0x000fe20000004100 */
[----:B------:R-:W-:Y:S01]  /*106e0*/  F2FP.F16.E4M3.UNPACK_B R8, R8.H1 ;  /* 0x00000008ff08723e */ /* 0x000fe200030006ff */
[----:B----4-:R-:W0:Y:S02]  /*106f0*/  LDS.128 R4, [R53+0x18400] ;  /* 0x0184000035047984 */ /* 0x010e240000000c00 */
[----:B0-----:R-:W-:Y:S02]  /*10700*/  F2FP.F16.E4M3.UNPACK_B R12, R5 ;  /* 0x00000005ff0c723e */ /* 0x001fe400020006ff */
[-C--:B------:R-:W-:Y:S02]  /*10710*/  F2FP.F16.E4M3.UNPACK_B R14, R7.reuse ;  /* 0x00000007ff0e723e */ /* 0x080fe400020006ff */
[----:B------:R-:W-:-:S02]  /*10720*/  F2FP.F16.E4M3.UNPACK_B R15, R7.H1 ;  /* 0x00000007ff0f723e */ /* 0x000fc400030006ff */
[-C--:B------:R-:W-:Y:S02]  /*10730*/  F2FP.F16.E4M3.UNPACK_B R7, R6.reuse ;  /* 0x00000006ff07723e */ /* 0x080fe400020006ff */
[----:B------:R-:W-:Y:S01]  /*10740*/  F2FP.F16.E4M3.UNPACK_B R13, R6.H1 ;  /* 0x00000006ff0d723e */ /* 0x000fe200030006ff */
[--C-:B------:R-:W-:Y:S01]  /*10750*/  HADD2.F32 R6, -RZ, R12.reuse.H0_H0 ;  /* 0x2000000cff067230 */ /* 0x100fe20000004100 */
[----:B------:R-:W-:Y:S01]  /*10760*/  F2FP.F16.E4M3.UNPACK_B R5, R5.H1 ;  /* 0x00000005ff05723e */ /* 0x000fe200030006ff */
[----:B------:R-:W-:Y:S01]  /*10770*/  HADD2.F32 R12, -RZ, R12.H1_H1 ;  /* 0x3000000cff0c7230 */ /* 0x000fe20000004100 */
[-C--:B------:R-:W-:Y:S02]  /*10780*/  F2FP.F16.E4M3.UNPACK_B R3, R4.reuse ;  /* 0x00000004ff03723e */ /* 0x080fe400020006ff */
[C---:B------:R-:W-:Y:S01]  /*10790*/  FFMA.FTZ R40, R6.reuse, R35, R40 ;  /* 0x0000002306287223 */ /* 0x040fe20000010028 */
[----:B------:R-:W-:Y:S01]  /*107a0*/  FFMA.FTZ R38, R6, R29, -R39 ;  /* 0x0000001d06267223 */ /* 0x000fe20000010827 */
[----:B------:R-:W-:Y:S01]  /*107b0*/  HADD2.F32 R35, -RZ, R31.H1_H1 ;  /* 0x3000001fff237230 */ /* 0x000fe20000004100 */
[----:B------:R-:W-:Y:S01]  /*107c0*/  F2FP.F16.E4M3.UNPACK_B R4, R4.H1 ;  /* 0x00000004ff04723e */ /* 0x000fe200030006ff */
[----:B------:R-:W-:Y:S01]  /*107d0*/  HADD2.F32 R29, -RZ, R28.H1_H1 ;  /* 0x3000001cff1d7230 */ /* 0x000fe20000004100 */
[----:B------:R-:W-:Y:S01]  /*107e0*/  F2FP.F16.E4M3.UNPACK_B R28, R41 ;  /* 0x00000029ff1c723e */ /* 0x000fe200020006ff */
[----:B------:R-:W-:-:S02]  /*107f0*/  HADD2.F32 R39, -RZ, R37.H0_H0 ;  /* 0x20000025ff277230 */ /* 0x000fc40000004100 */
[C---:B------:R-:W-:Y:S01]  /*10800*/  FMUL.FTZ R43, R20.reuse, R35 ;  /* 0x00000023142b7220 */ /* 0x040fe20000410000 */
[----:B------:R-:W-:Y:S02]  /*10810*/  HADD2.F32 R31, -RZ, R32.H0_H0 ;  /* 0x20000020ff1f7230 */ /* 0x000fe40000004100 */
[----:B------:R-:W-:Y:S01]  /*10820*/  FMUL.FTZ R20, R20, R29 ;  /* 0x0000001d14147220 */ /* 0x000fe20000410000 */
[----:B------:R-:W-:Y:S02]  /*10830*/  HADD2.F32 R6, -RZ, R5.H0_H0 ;  /* 0x20000005ff067230 */ /* 0x000fe40000004100 */
[----:B------:R-:W-:Y:S01]  /*10840*/  FMUL.FTZ R45, R10, R39 ;  /* 0x000000270a2d7220 */ /* 0x000fe20000410000 */
[----:B------:R-:W-:Y:S01]  /*10850*/  FFMA.FTZ R43, R12, R29, -R43 ;  /* 0x0000001d0c2b7223 */ /* 0x000fe2000001082b */
[----:B------:R-:W-:Y:S01]  /*10860*/  FMUL.FTZ R10, R10, R31 ;  /* 0x0000001f0a0a7220 */ /* 0x000fe20000410000 */
[----:B------:R-:W-:Y:S01]  /*10870*/  FFMA.FTZ R35, R12, R35, R20 ;  /* 0x000000230c237223 */ /* 0x000fe20000010014 */
[-C--:B------:R-:W-:Y:S01]  /*10880*/  F2FP.F16.E4M3.UNPACK_B R12, R34.reuse ;  /* 0x00000022ff0c723e */ /* 0x080fe200020006ff */
[C---:B------:R-:W-:Y:S01]  /*10890*/  FFMA.FTZ R45, R6.reuse, R31, -R45 ;  /* 0x0000001f062d7223 */ /* 0x040fe2000001082d */
[----:B------:R-:W-:Y:S01]  /*108a0*/  FFMA.FTZ R39, R6, R39, R10 ;  /* 0x0000002706277223 */ /* 0x000fe2000001000a */
[----:B------:R-:W-:Y:S01]  /*108b0*/  HADD2.F32 R20, -RZ, R37.H1_H1 ;  /* 0x30000025ff147230 */ /* 0x000fe20000004100 */
[----:B------:R-:W-:Y:S01]  /*108c0*/  F2FP.F16.E4M3.UNPACK_B R41, R41.H1 ;  /* 0x00000029ff29723e */ /* 0x000fe200030006ff */
[----:B------:R-:W-:Y:S01]  /*108d0*/  HADD2.F32 R31, -RZ, R28.H0_H0 ;  /* 0x2000001cff1f7230 */ /* 0x000fe20000004100 */
[----:B------:R-:W-:Y:S01]  /*108e0*/  F2FP.F16.E4M3.UNPACK_B R34, R34.H1 ;  /* 0x00000022ff22723e */ /* 0x000fe200030006ff */
[----:B------:R-:W-:-:S02]  /*108f0*/  HADD2.F32 R10, -RZ, R25.H0_H0 ;  /* 0x20000019ff0a7230 */ /* 0x000fc40000004100 */
[C---:B------:R-:W-:Y:S01]  /*10900*/  FMUL.FTZ R42, R21.reuse, R20 ;  /* 0x00000014152a7220 */ /* 0x040fe20000410000 */
[----:B------:R-:W-:Y:S02]  /*10910*/  HADD2.F32 R32, -RZ, R32.H1_H1 ;  /* 0x30000020ff207230 */ /* 0x000fe40000004100 */
[----:B------:R-:W-:Y:S02]  /*10920*/  HADD2.F32 R29, -RZ, R12.H0_H0 ;  /* 0x2000000cff1d7230 */ /* 0x000fe40000004100 */
[C---:B------:R-:W-:Y:S01]  /*10930*/  FMUL.FTZ R37, R10.reuse, R31 ;  /* 0x0000001f0a257220 */ /* 0x040fe20000410000 */
[----:B------:R-:W-:Y:S02]  /*10940*/  HADD2.F32 R5, -RZ, R5.H1_H1 ;  /* 0x30000005ff057230 */ /* 0x000fe40000004100 */
[----:B------:R-:W-:Y:S01]  /*10950*/  FMUL.FTZ R21, R21, R32 ;  /* 0x0000002015157220 */ /* 0x000fe20000410000 */
[----:B------:R-:W-:Y:S02]  /*10960*/  HADD2.F32 R6, -RZ, R14.H0_H0 ;  /* 0x2000000eff067230 */ /* 0x000fe40000004100 */
[----:B------:R-:W-:Y:S01]  /*10970*/  FMUL.FTZ R10, R10, R29 ;  /* 0x0000001d0a0a7220 */ /* 0x000fe20000410000 */
[----:B------:R-:W-:-:S02]  /*10980*/  HADD2.F32 R28, -RZ, R28.H1_H1 ;  /* 0x3000001cff1c7230 */ /* 0x000fc40000004100 */
[C---:B------:R-:W-:Y:S01]  /*10990*/  FFMA.FTZ R42, R5.reuse, R32, -R42 ;  /* 0x00000020052a7223 */ /* 0x040fe2000001082a */
[----:B------:R-:W-:Y:S01]  /*109a0*/  FFMA.FTZ R32, R5, R20, R21 ;  /* 0x0000001405207223 */ /* 0x000fe20000010015 */
[C---:B------:R-:W-:Y:S01]  /*109b0*/  FFMA.FTZ R37, R6.reuse, R29, -R37 ;  /* 0x0000001d06257223 */ /* 0x040fe20000010825 */
[----:B------:R-:W-:Y:S01]  /*109c0*/  FFMA.FTZ R46, R6, R31, R10 ;  /* 0x0000001f062e7223 */ /* 0x000fe2000001000a */
[----:B------:R-:W-:Y:S02]  /*109d0*/  HADD2.F32 R20, -RZ, R41.H0_H0 ;  /* 0x20000029ff147230 */ /* 0x000fe40000004100 */
[----:B------:R-:W-:Y:S02]  /*109e0*/  HADD2.F32 R6, -RZ, R26.H0_H0 ;  /* 0x2000001aff067230 */ /* 0x000fe40000004100 */
[----:B------:R-:W-:Y:S02]  /*109f0*/  HADD2.F32 R25, -RZ, R25.H1_H1 ;  /* 0x30000019ff197230 */ /* 0x000fe40000004100 */
[----:B------:R-:W-:-:S02]  /*10a00*/  HADD2.F32 R12, -RZ, R12.H1_H1 ;  /* 0x3000000cff0c7230 */ /* 0x000fc40000004100 */
[C---:B------:R-:W-:Y:S01]  /*10a10*/  FMUL.FTZ R50, R6.reuse, R20 ;  /* 0x0000001406327220 */ /* 0x040fe20000410000 */
[----:B------:R-:W-:Y:S02]  /*10a20*/  HADD2.F32 R10, -RZ, R34.H0_H0 ;  /* 0x20000022ff0a7230 */ /* 0x000fe40000004100 */
[C---:B------:R-:W-:Y:S01]  /*10a30*/  FMUL.FTZ R21, R25.reuse, R28 ;  /* 0x0000001c19157220 */ /* 0x040fe20000410000 */
[----:B------:R-:W-:Y:S02]  /*10a40*/  HADD2.F32 R5, -RZ, R15.H0_H0 ;  /* 0x2000000fff057230 */ /* 0x000fe40000004100 */
[----:B------:R-:W-:Y:S01]  /*10a50*/  FMUL.FTZ R25, R25, R12 ;  /* 0x0000000c19197220 */ /* 0x000fe20000410000 */
[----:B------:R-:W-:Y:S02]  /*10a60*/  HADD2.F32 R14, -RZ, R14.H1_H1 ;  /* 0x3000000eff0e7230 */ /* 0x000fe40000004100 */
[----:B------:R-:W-:Y:S01]  /*10a70*/  FMUL.FTZ R29, R6, R10 ;  /* 0x0000000a061d7220 */ /* 0x000fe20000410000 */
[----:B------:R-:W-:-:S02]  /*10a80*/  HADD2.F32 R34, -RZ, R34.H1_H1 ;  /* 0x30000022ff227230 */ /* 0x000fc40000004100 */
[C---:B------:R-:W-:Y:S01]  /*10a90*/  FFMA.FTZ R50, R5.reuse, R10, -R50 ;  /* 0x0000000a05327223 */ /* 0x040fe20000010832 */
[----:B------:R-:W-:Y:S01]  /*10aa0*/  F2FP.F16.E4M3.UNPACK_B R10, R27.H1 ;  /* 0x0000001bff0a723e */ /* 0x000fe200030006ff */
[C---:B------:R-:W-:Y:S01]  /*10ab0*/  FFMA.FTZ R48, R14.reuse, R12, -R21 ;  /* 0x0000000c0e307223 */ /* 0x040fe20000010815 */
[----:B------:R-:W-:Y:S01]  /*10ac0*/  FFMA.FTZ R47, R14, R28, R25 ;  /* 0x0000001c0e2f7223 */ /* 0x000fe20000010019 */
[-C--:B------:R-:W-:Y:S01]  /*10ad0*/  F2FP.F16.E4M3.UNPACK_B R14, R33.reuse.H1 ;  /* 0x00000021ff0e723e */ /* 0x080fe200030006ff */
[----:B------:R-:W-:Y:S02]  /*10ae0*/  HADD2.F32 R41, -RZ, R41.H1_H1 ;  /* 0x30000029ff297230 */ /* 0x000fe40000004100 */
[----:B------:R-:W-:Y:S01]  /*10af0*/  FFMA.FTZ R49, R5, R20, R29 ;  /* 0x0000001405317223 */ /* 0x000fe2000001001d */
[----:B------:R-:W-:Y:S01]  /*10b00*/  HADD2.F32 R26, -RZ, R26.H1_H1 ;  /* 0x3000001aff1a7230 */ /* 0x000fe20000004100 */
[----:B------:R-:W-:Y:S01]  /*10b10*/  F2FP.F16.E4M3.UNPACK_B R33, R33 ;  /* 0x00000021ff21723e */ /* 0x000fe200020006ff */
[----:B------:R-:W-:Y:S01]  /*10b20*/  HADD2.F32 R6, -RZ, R8.H0_H0 ;  /* 0x20000008ff067230 */ /* 0x000fe20000004100 */
[----:B------:R-:W-:Y:S01]  /*10b30*/  F2FP.F16.E4M3.UNPACK_B R27, R27 ;  /* 0x0000001bff1b723e */ /* 0x000fe200020006ff */
[----:B------:R-:W-:-:S02]  /*10b40*/  HADD2.F32 R12, -RZ, R10.H0_H0 ;  /* 0x2000000aff0c7230 */ /* 0x000fc40000004100 */
[CC--:B------:R-:W-:Y:S01]  /*10b50*/  FMUL.FTZ R28, R26.reuse, R41.reuse ;  /* 0x000000291a1c7220 */ /* 0x0c0fe20000410000 */
        /* <DEDUP_REMOVED lines=9> */
[C---:B------:R-:W-:Y:S01]  /*10bf0*/  FFMA.FTZ R25, R5.reuse, R20, R21 ;  /* 0x0000001405197223 */ /* 0x040fe20000010015 */
[----:B------:R-:W-:Y:S02]  /*10c00*/  HADD2.F32 R21, -RZ, R14.H1_H1 ;  /* 0x3000000eff157230 */ /* 0x000fe40000004100 */
[----:B------:R-:W-:Y:S02]  /*10c10*/  HADD2.F32 R15, -RZ, R10.H1_H1 ;  /* 0x3000000aff0f7230 */ /* 0x000fe40000004100 */
[----:B------:R-:W-:Y:S01]  /*10c20*/  FFMA.FTZ R26, R5, R12, -R26 ;  /* 0x0000000c051a7223 */ /* 0x000fe2000001081a */
[----:B------:R-:W-:Y:S02]  /*10c30*/  HADD2.F32 R4, -RZ, R4.H1_H1 ;  /* 0x30000004ff047230 */ /* 0x000fe40000004100 */
[----:B------:R-:W-:Y:S01]  /*10c40*/  FMUL.FTZ R29, R8, R21 ;  /* 0x00000015081d7220 */ /* 0x000fe20000410000 */
[----:B------:R-:W-:-:S02]  /*10c50*/  HADD2.F32 R5, -RZ, R9.H0_H0 ;  /* 0x20000009ff057230 */ /* 0x000fc40000004100 */
[-C--:B------:R-:W-:Y:S01]  /*10c60*/  FMUL.FTZ R6, R8, R15.reuse ;  /* 0x0000000f08067220 */ /* 0x080fe20000410000 */
[--C-:B------:R-:W-:Y:S02]  /*10c70*/  HADD2.F32 R8, -RZ, R33.reuse.H0_H0 ;  /* 0x20000021ff087230 */ /* 0x100fe40000004100 */
[C---:B------:R-:W-:Y:S01]  /*10c80*/  FFMA.FTZ R29, R4.reuse, R15, -R29 ;  /* 0x0000000f041d7223 */ /* 0x040fe2000001081d */
[----:B------:R-:W-:Y:S02]  /*10c90*/  HADD2.F32 R10, -RZ, R33.H1_H1 ;  /* 0x30000021ff0a7230 */ /* 0x000fe40000004100 */
[----:B------:R-:W-:Y:S01]  /*10ca0*/  FFMA.FTZ R28, R4, R21, R6 ;  /* 0x00000015041c7223 */ /* 0x000fe20000010006 */
[----:B------:R-:W-:Y:S02]  /*10cb0*/  HADD2.F32 R6, -RZ, R27.H0_H0 ;  /* 0x2000001bff067230 */ /* 0x000fe40000004100 */
[----:B------:R-:W-:Y:S01]  /*10cc0*/  FMUL.FTZ R15, R5, R8 ;  /* 0x00000008050f7220 */ /* 0x000fe20000410000 */
[----:B------:R-:W-:Y:S01]  /*10cd0*/  HADD2.F32 R4, -RZ, R3.H0_H0 ;  /* 0x20000003ff047230 */ /* 0x000fe20000004100 */
[----:B------:R-:W-:Y:S01]  /*10ce0*/  F2FP.F16.E4M3.UNPACK_B R12, R36.H1 ;  /* 0x00000024ff0c723e */ /* 0x000fe200030006ff */
[----:B------:R-:W-:-:S02]  /*10cf0*/  HADD2.F32 R9, -RZ, R9.H1_H1 ;  /* 0x30000009ff097230 */ /* 0x000fc40000004100 */
[-C--:B------:R-:W-:Y:S01]  /*10d00*/  FMUL.FTZ R5, R5, R6.reuse ;  /* 0x0000000605057220 */ /* 0x080fe20000410000 */
[----:B------:R-:W-:Y:S02]  /*10d10*/  HADD2.F32 R3, -RZ, R3.H1_H1 ;  /* 0x30000003ff037230 */ /* 0x000fe40000004100 */
[C---:B------:R-:W-:Y:S01]  /*10d20*/  FFMA.FTZ R15, R4.reuse, R6, -R15 ;  /* 0x00000006040f7223 */ /* 0x040fe2000001080f */
[----:B------:R-:W-:Y:S02]  /*10d30*/  HADD2.F32 R6, -RZ, R27.H1_H1 ;  /* 0x3000001bff067230 */ /* 0x000fe40000004100 */
[C---:B------:R-:W-:Y:S01]  /*10d40*/  FMUL.FTZ R20, R9.reuse, R10 ;  /* 0x0000000a09147220 */ /* 0x040fe20000410000 */
[----:B------:R-:W-:Y:S01]  /*10d50*/  FFMA.FTZ R14, R4, R8, R5 ;  /* 0x00000008040e7223 */ /* 0x000fe20000010005 */
[----:B------:R-:W-:Y:S01]  /*10d60*/  F2FP.F16.E4M3.UNPACK_B R5, R30.H1 ;  /* 0x0000001eff05723e */ /* 0x000fe200030006ff */
[----:B------:R-:W-:Y:S02]  /*10d70*/  HADD2.F32 R8, -RZ, R12.H0_H0 ;  /* 0x2000000cff087230 */ /* 0x000fe40000004100 */
[----:B------:R-:W-:Y:S01]  /*10d80*/  FMUL.FTZ R9, R9, R6 ;  /* 0x0000000609097220 */ /* 0x000fe20000410000 */
[----:B------:R-:W-:-:S02]  /*10d90*/  HADD2.F32 R4, -RZ, R24.H0_H0 ;  /* 0x20000018ff047230 */ /* 0x000fc40000004100 */
[C---:B------:R-:W-:Y:S01]  /*10da0*/  FFMA.FTZ R20, R3.reuse, R6, -R20 ;  /* 0x0000000603147223 */ /* 0x040fe20000010814 */
[----:B------:R-:W-:Y:S02]  /*10db0*/  HADD2.F32 R6, -RZ, R5.H0_H0 ;  /* 0x20000005ff067230 */ /* 0x000fe40000004100 */
[----:B------:R-:W-:Y:S01]  /*10dc0*/  FFMA.FTZ R21, R3, R10, R9 ;  /* 0x0000000a03157223 */ /* 0x000fe20000010009 */
[----:B------:R-:W-:Y:S02]  /*10dd0*/  HADD2.F32 R3, -RZ, R13.H0_H0 ;  /* 0x2000000dff037230 */ /* 0x000fe40000004100 */
[C---:B------:R-:W-:Y:S01]  /*10de0*/  FMUL.FTZ R10, R4.reuse, R8 ;  /* 0x00000008040a7220 */ /* 0x040fe20000410000 */
[----:B------:R-:W-:Y:S02]  /*10df0*/  HADD2.F32 R12, -RZ, R12.H1_H1 ;  /* 0x3000000cff0c7230 */ /* 0x000fe40000004100 */
[----:B------:R-:W-:Y:S01]  /*10e00*/  FMUL.FTZ R4, R4, R6 ;  /* 0x0000000604047220 */ /* 0x000fe20000410000 */
[----:B------:R-:W-:-:S02]  /*10e10*/  HADD2.F32 R24, -RZ, R24.H1_H1 ;  /* 0x30000018ff187230 */ /* 0x000fc40000004100 */
[C---:B------:R-:W-:Y:S01]  /*10e20*/  FFMA.FTZ R27, R3.reuse, R6, -R10 ;  /* 0x00000006031b7223 */ /* 0x040fe2000001080a */
[----:B------:R-:W-:Y:S01]  /*10e30*/  HADD2.F32 R5, -RZ, R5.H1_H1 ;  /* 0x30000005ff057230 */ /* 0x000fe20000004100 */
[----:B------:R-:W-:Y:S01]  /*10e40*/  F2FP.F16.E4M3.UNPACK_B R30, R30 ;  /* 0x0000001eff1e723e */ /* 0x000fe200020006ff */
[----:B------:R-:W-:Y:S02]  /*10e50*/  HADD2.F32 R13, -RZ, R13.H1_H1 ;  /* 0x3000000dff0d7230 */ /* 0x000fe40000004100 */
[C---:B------:R-:W-:Y:S01]  /*10e60*/  FMUL.FTZ R6, R24.reuse, R12 ;  /* 0x0000000c18067220 */ /* 0x040fe20000410000 */
[----:B------:R-:W-:Y:S01]  /*10e70*/  F2FP.F16.E4M3.UNPACK_B R36, R36 ;  /* 0x00000024ff24723e */ /* 0x000fe200020006ff */
[-C--:B------:R-:W-:Y:S01]  /*10e80*/  FMUL.FTZ R9, R24, R5.reuse ;  /* 0x0000000518097220 */ /* 0x080fe20000410000 */
[----:B------:R-:W-:Y:S01]  /*10e90*/  FFMA.FTZ R24, R3, R8, R4 ;  /* 0x0000000803187223 */ /* 0x000fe20000010004 */
[----:B------:R-:W-:Y:S01]  /*10ea0*/  FFMA.FTZ R34, R13, R5, -R6 ;  /* 0x000000050d227223 */ /* 0x000fe20000010806 */
[----:B------:R-:W-:-:S02]  /*10eb0*/  HADD2.F32 R5, -RZ, R30.H0_H0 ;  /* 0x2000001eff057230 */ /* 0x000fc40000004100 */
[----:B------:R-:W-:Y:S01]  /*10ec0*/  FFMA.FTZ R31, R13, R12, R9 ;  /* 0x0000000c0d1f7223 */ /* 0x000fe20000010009 */
[--C-:B------:R-:W-:Y:S02]  /*10ed0*/  HADD2.F32 R6, -RZ, R36.reuse.H0_H0 ;  /* 0x20000024ff067230 */ /* 0x100fe40000004100 */
[--C-:B------:R-:W-:Y:S02]  /*10ee0*/  HADD2.F32 R4, -RZ, R11.reuse.H0_H0 ;  /* 0x2000000bff047230 */ /* 0x100fe40000004100 */
[----:B------:R-:W-:Y:S01]  /*10ef0*/  HADD2.F32 R36, -RZ, R36.H1_H1 ;  /* 0x30000024ff247230 */ /* 0x000fe20000004100 */
[----:B------:R-:W-:Y:S01]  /*10f00*/  F2FP.SATFINITE.E4M3.F32.PACK_AB_MERGE_C R24, R31, R24, RZ ;  /* 0x000000181f18723e */ /* 0x000fe200048070ff */
[----:B------:R-:W-:Y:S02]  /*10f10*/  HADD2.F32 R11, -RZ, R11.H1_H1 ;  /* 0x3000000bff0b7230 */ /* 0x000fe40000004100 */
[----:B------:R-:W-:Y:S01]  /*10f20*/  FMUL.FTZ R8, R4, R6 ;  /* 0x0000000604087220 */ /* 0x000fe20000410000 */
[----:B------:R-:W-:-:S02]  /*10f30*/  HADD2.F32 R30, -RZ, R30.H1_H1 ;  /* 0x3000001eff1e7230 */ /* 0x000fc40000004100 */
[-C--:B------:R-:W-:Y:S01]  /*10f40*/  FMUL.FTZ R9, R4, R5.reuse ;  /* 0x0000000504097220 */ /* 0x080fe20000410000 */
[--C-:B------:R-:W-:Y:S02]  /*10f50*/  HADD2.F32 R3, -RZ, R7.reuse.H0_H0 ;  /* 0x20000007ff037230 */ /* 0x100fe40000004100 */
[C---:B------:R-:W-:Y:S01]  /*10f60*/  FMUL.FTZ R4, R11.reuse, R36 ;  /* 0x000000240b047220 */ /* 0x040fe20000410000 */
[----:B------:R-:W-:Y:S02]  /*10f70*/  HADD2.F32 R7, -RZ, R7.H1_H1 ;  /* 0x30000007ff077230 */ /* 0x000fe40000004100 */
        /* <DEDUP_REMOVED lines=17> */
[----:B------:R-:W-:Y:S01]  /*11090*/  F2FP.SATFINITE.E4M3.F32.PACK_AB_MERGE_C R11, R47, R46, R11 ;  /* 0x0000002e2f0b723e */ /* 0x000fe2000480700b */
[----:B------:R4:W-:Y:S01]  /*110a0*/  STS.128 [R53+0x18400], R4 ;  /* 0x0184000435007388 */ /* 0x0009e20000000c00 */
[----:B------:R-:W-:-:S02]  /*110b0*/  F2FP.SATFINITE.E4M3.F32.PACK_AB_MERGE_C R8, R21, R14, R8 ;  /* 0x0000000e1508723e */ /* 0x000fc40004807008 */
[----:B------:R-:W-:-:S05]  /*110c0*/  F2FP.SATFINITE.E4M3.F32.PACK_AB_MERGE_C R10, R36, R3, R24 ;  /* 0x00000003240a723e */ /* 0x000fca0004807018 */
[----:B------:R4:W-:Y:S02]  /*110d0*/  STS.128 [R0+0x18400], R8 ;  /* 0x0184000800007388 */ /* 0x0009e40000000c00 */
.L_x_1559:
[----:B------:R-:W-:Y:S05]  /*110e0*/  BSYNC B0 ;  /* 0x0000000000007941 */ /* 0x000fea0003800000 */
.L_x_1552:
        /* <DEDUP_REMOVED lines=8> */
.L_x_1550:
[----:B0-234-:R-:W-:-:S05]  /*11170*/  IMAD.U32 R0, RZ, RZ, UR42 ;  /* 0x0000002aff007e24 */ /* 0x01dfca000f8e00ff */
[----:B------:R-:W-:-:S13]  /*11180*/  ISETP.NE.AND P0, PT, R0, 0x3, PT ;  /* 0x000000030000780c */ /* 0x000fda0003f05270 */
[----:B------:R-:W-:Y:S05]  /*11190*/  @!P0 BRA `(.L_x_1579) ;  /* 0x0000000000048947 */ /* 0x000fea0003800000 */
[----:B------:R-:W-:Y:S01]  /*111a0*/  BPT.TRAP 0x1 ;  /* 0x000000040000795c */ /* 0x000fe20000300000 */
.L_x_1579:
[----:B-----5:R-:W-:Y:S01]  /*111b0*/  IMAD R8, R19, 0x8, R16 ;  /* 0x0000000813087824 */ /* 0x020fe200078e0210 */
[----:B-1----:R-:W-:-:S04]  /*111c0*/  SHF.L.U32 R3, R18, 0x1f, RZ ;  /* 0x0000001f12037819 */ /* 0x002fc800000006ff */
[----:B------:R0:W1:Y:S01]  /*111d0*/  SYNCS.PHASECHK.TRANS64.TRYWAIT P2, [R8+URZ+0x2a830], R3 ;  /* 0x02a83003080075a7 */ /* 0x000062000804017f */
[----:B------:R-:W-:Y:S05]  /*111e0*/  @!P0 BRA `(.L_x_1580) ;  /* 0x0000000000048947 */ /* 0x000fea0003800000 */
[----:B------:R-:W-:Y:S01]  /*111f0*/  BPT.TRAP 0x1 ;  /* 0x000000040000795c */ /* 0x000fe20000300000 */
.L_x_1580:
[----:B------:R-:W2:Y:S02]  /*11200*/  S2R R0, SR_TID.X ;  /* 0x0000000000007919 */ /* 0x000ea40000002100 */
[----:B--2---:R-:W-:-:S04]  /*11210*/  LOP3.LUT R0, R0, 0x7f, RZ, 0xc0, !PT ;  /* 0x0000007f00007812 */ /* 0x004fc800078ec0ff */
[----:B------:R-:W-:Y:S01]  /*11220*/  ISETP.NE.AND P1, PT, R0, RZ, PT ;  /* 0x000000ff0000720c */ /* 0x000fe20003f25270 */
[----:B-1----:R-:W-:-:S12]  /*11230*/  @P2 BRA `(.L_x_1581) ;  /* 0x0000000000082947 */ /* 0x002fd80003800000 */
[----:B------:R-:W1:Y:S02]  /*11240*/  SYNCS.PHASECHK.TRANS64.TRYWAIT P2, [R8+URZ+0x2a830], R3 ;  /* 0x02a83003080075a7 */ /* 0x000e64000804017f */
[----:B-1----:R-:W-:Y:S05]  /*11250*/  @!P2 BRA `(.L_x_1582) ;  /* 0x0000019800a4a947 */ /* 0x002fea0003800000 */
.L_x_1581:
[----:B------:R-:W-:Y:S05]  /*11260*/  WARPSYNC.ALL ;  /* 0x0000000000007948 */ /* 0x000fea0003800000 */
[----:B------:R-:W-:Y:S01]  /*11270*/  VIADD R0, R16, 0x1e400 ;  /* 0x0001e40010007836 */ /* 0x000fe20000000000 */
[----:B------:R-:W-:Y:S01]  /*11280*/  R2UR UR24, R44 ;  /* 0x000000002c1872ca */ /* 0x000fe200000e0000 */
[----:B------:R-:W-:Y:S01]  /*11290*/  IMAD.MOV.U32 R7, RZ, RZ, -0x7fffffe0 ;  /* 0x80000020ff077424 */ /* 0x000fe200078e00ff */
[----:B------:R-:W-:Y:S01]  /*112a0*/  WARPGROUP.ARRIVE ;  /* 0x00000000000079c5 */ /* 0x000fe20000000000 */
[----:B------:R-:W-:Y:S01]  /*112b0*/  UMOV UR25, 0x80000020 ;  /* 0x8000002000197882 */ /* 0x000fe20000000000 */
[----:B------:R-:W-:Y:S01]  /*112c0*/  SHF.R.U32.HI R0, RZ, 0x4, R0 ;  /* 0x00000004ff007819 */ /* 0x000fe20000011600 */
[----:B------:R-:W-:Y:S01]  /*112d0*/  IMAD.MOV.U32 R11, RZ, RZ, -0x7fffffe0 ;  /* 0x80000020ff0b7424 */ /* 0x000fe200078e00ff */
[----:B------:R-:W-:Y:S01]  /*112e0*/  R2UR UR27, R7 ;  /* 0x00000000071b72ca */ /* 0x000fe200000e0000 */
[----:B------:R-:W-:Y:S01]  /*112f0*/  UMOV UR5, 0x80000020 ;  /* 0x8000002000057882 */ /* 0x000fe20000000000 */
[----:B------:R-:W-:Y:S01]  /*11300*/  LOP3.LUT R0, R0, 0x3fff, RZ, 0xc0, !PT ;  /* 0x00003fff00007812 */ /* 0x000fe200078ec0ff */
[----:B------:R-:W-:Y:S01]  /*11310*/  UMOV UR9, 0x80000020 ;  /* 0x8000002000097882 */ /* 0x000fe20000000000 */
[----:B------:R-:W-:Y:S01]  /*11320*/  R2UR UR7, R11 ;  /* 0x000000000b0772ca */ /* 0x000fe200000e0000 */
[----:B------:R-:W-:Y:S01]  /*11330*/  IMAD.MOV.U32 R11, RZ, RZ, -0x7fffffe0 ;  /* 0x80000020ff0b7424 */ /* 0x000fe200078e00ff */
[----:B------:R-:W-:Y:S01]  /*11340*/  LOP3.LUT R5, R0, 0x10000, RZ, 0xfc, !PT ;  /* 0x0001000000057812 */ /* 0x000fe200078efcff */
[----:B------:R-:W-:Y:S01]  /*11350*/  ULOP3.LUT UR24, UR24, 0x10000, URZ, 0xfc, !UPT ;  /* 0x0001000018187892 */ /* 0x000fe2000f8efc3f */
[----:B------:R-:W-:Y:S01]  /*11360*/  IMAD.MOV.U32 R7, RZ, RZ, -0x7fffffe0 ;  /* 0x80000020ff077424 */ /* 0x000fe200078e00ff */
[----:B------:R-:W-:Y:S01]  /*11370*/  UMOV UR13, 0x80000020 ;  /* 0x80000020000d7882 */ /* 0x000fe20000000000 */
[----:B------:R-:W-:Y:S01]  /*11380*/  R2UR UR11, R11 ;  /* 0x000000000b0b72ca */ /* 0x000fe200000e0000 */
[----:B------:R-:W-:Y:S01]  /*11390*/  IMAD R6, R19, 0x600, R5 ;  /* 0x0000060013067824 */ /* 0x000fe200078e0205 */
[----:B------:R-:W-:Y:S01]  /*113a0*/  UIADD3 UR4, UR24, 0x2, URZ ;  /* 0x0000000218047890 */ /* 0x000fe2000fffe03f */
[----:B------:R-:W-:Y:S01]  /*113b0*/  IMAD.MOV.U32 R11, RZ, RZ, -0x7fffffe0 ;  /* 0x80000020ff0b7424 */ /* 0x000fe200078e00ff */
[----:B------:R-:W-:Y:S01]  /*113c0*/  UIADD3 UR8, UR24, 0x200, URZ ;  /* 0x0000020018087890 */ /* 0x000fe2000fffe03f */
[C---:B------:R-:W-:Y:S01]  /*113d0*/  VIADD R10, R6.reuse, 0x2 ;  /* 0x00000002060a7836 */ /* 0x040fe20000000000 */
[----:B------:R-:W-:Y:S01]  /*113e0*/  R2UR UR26, R6 ;  /* 0x00000000061a72ca */ /* 0x000fe200000e0000 */
[----:B------:R-:W-:Y:S01]  /*113f0*/  UIADD3 UR12, UR24, 0x202, URZ ;  /* 0x00000202180c7890 */ /* 0x000fe2000fffe03f */
[----:B------:R-:W-:Y:S01]  /*11400*/  R2UR UR15, R11 ;  /* 0x000000000b0f72ca */ /* 0x000fe200000e0000 */
[----:B------:R-:W-:Y:S01]  /*11410*/  IMAD.MOV.U32 R11, RZ, RZ, -0x7fffffe0 ;  /* 0x80000020ff0b7424 */ /* 0x000fe200078e00ff */
[----:B------:R-:W-:Y:S01]  /*11420*/  R2UR UR6, R10 ;  /* 0x000000000a0672ca */ /* 0x000fe200000e0000 */
[----:B------:R-:W-:Y:S01]  /*11430*/  VIADD R10, R6, 0x200 ;  /* 0x00000200060a7836 */ /* 0x000fe20000000000 */
[----:B------:R-:W-:Y:S01]  /*11440*/  UIADD3 UR16, UR24, 0x400, URZ ;  /* 0x0000040018107890 */ /* 0x000fe2000fffe03f */
[----:B------:R-:W-:Y:S01]  /*11450*/  R2UR UR23, R7 ;  /* 0x00000000071772ca */ /* 0x000fe200000e0000 */
[----:B------:R-:W-:Y:S01]  /*11460*/  UMOV UR17, 0x80000020 ;  /* 0x8000002000117882 */ /* 0x000fe20000000000 */
[----:B------:R-:W-:Y:S01]  /*11470*/  R2UR UR19, R11 ;  /* 0x000000000b1372ca */ /* 0x000fe200000e0000 */
[----:B------:R-:W-:Y:S01]  /*11480*/  UIADD3 UR20, UR24, 0x402, URZ ;  /* 0x0000040218147890 */ /* 0x000fe2000fffe03f */
[----:B------:R-:W-:Y:S01]  /*11490*/  R2UR UR10, R10 ;  /* 0x000000000a0a72ca */ /* 0x000fe200000e0000 */
[----:B------:R-:W-:Y:S01]  /*114a0*/  VIADD R10, R6, 0x202 ;  /* 0x00000202060a7836 */ /* 0x000fe20000000000 */
[----:B------:R-:W-:Y:S01]  /*114b0*/  QGMMA.64x128x32.F32.E4M3.E4M3 R24, gdesc[UR24], RZ, !UPT, gsb0 ;  /* 0x01e00000181879f3 */ /* 0x000fe2000c0008ff */
[----:B------:R-:W-:Y:S01]  /*114c0*/  UMOV UR21, 0x80000020 ;  /* 0x8000002000157882 */ /* 0x000fe20000000000 */
[----:B01----:R-:W-:Y:S01]  /*114d0*/  @!P1 VIADD R8, R8, 0x2a840 ;  /* 0x0002a84008089836 */ /* 0x003fe20000000000 */
[----:B------:R-:W-:Y:S01]  /*114e0*/  ULDC UR35, c[0x0][0x9dc] ;  /* 0x0002770000237ab9 */ /* 0x000fe20000000800 */
[----:B------:R-:W-:Y:S01]  /*114f0*/  R2UR UR14, R10 ;  /* 0x000000000a0e72ca */ /* 0x000fe200000e0000 */
[C---:B------:R-:W-:Y:S01]  /*11500*/  VIADD R10, R6.reuse, 0x400 ;  /* 0x00000400060a7836 */ /* 0x040fe20000000000 */
[----:B------:R-:W-:Y:S01]  /*11510*/  ULOP3.LUT UR35, URZ, UR35, URZ, 0x33, !UPT ;  /* 0x000000233f237292 */ /* 0x000fe2000f8e333f */
[----:B------:R-:W-:Y:S01]  /*11520*/  VIADD R6, R6, 0x402 ;  /* 0x0000040206067836 */ /* 0x000fe20000000000 */
[----:B------:R-:W-:-:S02]  /*11530*/  @!P1 PRMT R8, RZ, 0x654, R8 ;  /* 0x00000654ff089816 */ /* 0x000fc40000000008 */
[----:B------:R-:W-:Y:S02]  /*11540*/  R2UR UR18, R10 ;  /* 0x000000000a1272ca */ /* 0x000fe400000e0000 */
[----:B------:R-:W-:Y:S02]  /*11550*/  R2UR UR22, R6 ;  /* 0x00000000061672ca */ /* 0x000fe400000e0000 */
[----:B------:R-:W0:Y:S02]  /*11560*/  LDC R6, c[0x0][0x448] ;  /* 0x00011200ff067b82 */ /* 0x000e240000000800 */
[----:B0-----:R-:W-:-:S13]  /*11570*/  ISETP.NE.AND P2, PT, R6, 0x1, PT ;  /* 0x000000010600780c */ /* 0x001fda0003f45270 */
[----:B------:R-:W0:Y:S08]  /*11580*/  @P2 LDC R6, c[0x0][0x44c] ;  /* 0x00011300ff062b82 */ /* 0x000e300000000800 */
[----:B------:R-:W1:Y:S01]  /*11590*/  @P2 LDC R7, c[0x0][0x450] ;  /* 0x00011400ff072b82 */ /* 0x000e620000000800 */
        /* <DEDUP_REMOVED lines=19> */
[----:B------:R-:W-:Y:S01]  /*116d0*/  IMAD.MOV.U32 R36, RZ, RZ, -0x80 ;  /* 0xffffff80ff247424 */ /* 0x000fe200078e00ff */
[----:B------:R2:W3:Y:S01]  /*116e0*/  MUFU.TANH R98, R77 ;  /* 0x0000004d00627308 */ /* 0x0004e20000002400 */
[C---:B------:R-:W-:Y:S01]  /*116f0*/  FMUL.FTZ R21, R2.reuse, R43 ;  /* 0x0000002b02157220 */ /* 0x040fe20000410000 */
[C---:B------:R-:W-:Y:S01]  /*11700*/  FMUL.FTZ R31, R2.reuse, R55 ;  /* 0x00000037021f7220 */ /* 0x040fe20000410000 */
[C---:B------:R-:W-:Y:S01]  /*11710*/  FMUL.FTZ R55, R2.reuse, R56 ;  /* 0x0000003802377220 */ /* 0x040fe20000410000 */
[C---:B------:R-:W-:Y:S01]  /*11720*/  FMUL.FTZ R43, R2.reuse, R67 ;  /* 0x00000043022b7220 */ /* 0x040fe20000410000 */
[C---:B------:R-:W-:Y:S01]  /*11730*/  FMUL.FTZ R67, R2.reuse, R79 ;  /* 0x0000004f02437220 */ /* 0x040fe20000410000 */
[----:B------:R-:W-:Y:S01]  /*11740*/  FMUL.FTZ R0, R2, R26 ;  /* 0x0000001a02007220 */ /* 0x000fe20000410000 */
[----:B------:R-:W-:-:S02]  /*11750*/  IMAD R79, R89, R36, 0x80 ;  /* 0x00000080594f7424 */ /* 0x000fc400078e0224 */
[----:B------:R-:W-:Y:S01]  /*11760*/  FMUL.FTZ R26, R2, R50 ;  /* 0x00000032021a7220 */ /* 0x000fe20000410000 */
[----:B--2---:R-:W-:Y:S02]  /*11770*/  IMAD.IADD R77, R220, 0x1, R207 ;  /* 0x00000001dc4d7824 */ /* 0x004fe400078e02cf */
[C---:B------:R-:W-:Y:S01]  /*11780*/  FMUL.FTZ R14, R2.reuse, R38 ;  /* 0x00000026020e7220 */ /* 0x040fe20000410000 */
[C---:B------:R-:W-:Y:S01]  /*11790*/  FMUL.FTZ R50, R2.reuse, R52 ;  /* 0x0000003402327220 */ /* 0x040fe20000410000 */
[----:B------:R-:W-:Y:S01]  /*117a0*/  FMUL.FTZ R4, R2, R24 ;  /* 0x0000001802047220 */ /* 0x000fe20000410000 */
[----:B0-----:R-:W-:-:S04]  /*117b0*/  @P2 IMAD.HI.U32 R6, R77, R6, RZ ;  /* 0x000000064d062227 */ /* 0x001fc800078e00ff */
[C---:B------:R-:W-:Y:S01]  /*117c0*/  FMUL.FTZ R9, R2.reuse, R25 ;  /* 0x0000001902097220 */ /* 0x040fe20000410000 */
[C---:B------:R-:W-:Y:S01]  /*117d0*/  FMUL.FTZ R3, R2.reuse, R27 ;  /* 0x0000001b02037220 */ /* 0x040fe20000410000 */
[C---:B------:R-:W-:Y:S01]  /*117e0*/  FMUL.FTZ R10, R2.reuse, R30 ;  /* 0x0000001e020a7220 */ /* 0x040fe20000410000 */
[C---:B------:R-:W-:Y:S01]  /*117f0*/  FMUL.FTZ R20, R2.reuse, R42 ;  /* 0x0000002a02147220 */ /* 0x040fe20000410000 */
[----:B-1----:R-:W-:Y:S01]  /*11800*/  @P2 SHF.R.U32.HI R77, RZ, R7, R6 ;  /* 0x00000007ff4d2219 */ /* 0x002fe20000011606 */
[C---:B------:R-:W-:Y:S01]  /*11810*/  FMUL.FTZ R92, R2.reuse, R44 ;  /* 0x0000002c025c7220 */ /* 0x040fe20000410000 */
[----:B------:R-:W0:Y:S01]  /*11820*/  LDC.64 R6, c[0x0][0x9e0] ;  /* 0x00027800ff067b82 */ /* 0x000e220000000a00 */
[C---:B------:R-:W-:Y:S01]  /*11830*/  FMUL.FTZ R52, R2.reuse, R60 ;  /* 0x0000003c02347220 */ /* 0x040fe20000410000 */
[C---:B------:R-:W-:Y:S01]  /*11840*/  FMUL.FTZ R38, R2.reuse, R62 ;  /* 0x0000003e02267220 */ /* 0x040fe20000410000 */
[----:B------:R-:W1:Y:S01]  /*11850*/  SHFL.IDX PT, R56, R77, RZ, 0x1c1f ;  /* 0x001c1fff4d387589 */ /* 0x000e6200000e0000 */
        /* <DEDUP_REMOVED lines=13> */
[----:B------:R-:W-:-:S02]  /*11930*/  VIADD R36, R79, 0x1 ;  /* 0x000000014f247836 */ /* 0x000fc40000000000 */
        /* <DEDUP_REMOVED lines=31> */
[----:B------:R-:W-:Y:S01]  /*11b30*/  IMAD R36, R203, -0x2, R36 ;  /* 0xfffffffecb247824 */ /* 0x000fe200078e0224 */
[----:B0-----:R-:W-:Y:S01]  /*11b40*/  ISETP.GE.AND P3, PT, R7, 0x1, PT ;  /* 0x000000010700780c */ /* 0x001fe20003f66270 */
[----:B------:R-:W0:Y:S01]  /*11b50*/  MUFU.TANH R4, R4 ;  /* 0x0000000400047308 */ /* 0x000e220000002400 */
[----:B------:R2:W-:Y:S01]  /*11b60*/  @!P1 SYNCS.ARRIVE.TRANS64.RED.A1T0 RZ, [R8+URZ], RZ ;  /* 0x000000ff08ff99a7 */ /* 0x0005e2000810043f */
[----:B------:R-:W-:-:S02]  /*11b70*/  LEA R82, R89, 0xffffff80, 0x7 ;  /* 0xffffff8059527811 */ /* 0x000fc400078e38ff */
[----:B------:R-:W-:-:S04]  /*11b80*/  IADD3 R37, -R201, R36, R202 ;  /* 0x00000024c9257210 */ /* 0x000fc80007ffe1ca */
[----:B------:R-:W4:Y:S01]  /*11b90*/  MUFU.TANH R9, R9 ;  /* 0x0000000900097308 */ /* 0x000f220000002400 */
[----:B--2---:R-:W-:Y:S02]  /*11ba0*/  IMAD.IADD R8, R202, 0x1, R79 ;  /* 0x00000001ca087824 */ /* 0x004fe400078e024f */
[----:B------:R-:W-:Y:S02]  /*11bb0*/  IMAD.IADD R86, R37, 0x1, R6 ;  /* 0x0000000125567824 */ /* 0x000fe400078e0206 */
[----:B------:R-:W-:Y:S02]  /*11bc0*/  IMAD R83, R203, -0x2, R8 ;  /* 0xfffffffecb537824 */ /* 0x000fe400078e0208 */
[----:B------:R-:W-:Y:S01]  /*11bd0*/  VIADD R87, R37, UR35 ;  /* 0x0000002325577c36 */ /* 0x000fe20008000000 */
[----:B------:R-:W2:Y:S02]  /*11be0*/  MUFU.TANH R0, R0 ;  /* 0x0000000000007308 */ /* 0x000ea40000002400 */
[----:B-1----:R-:W-:Y:S01]  /*11bf0*/  VIADDMNMX R8, R56, R86, R83, PT ;  /* 0x0000005638087246 */ /* 0x002fe20003800153 */
[----:B------:R-:W-:-:S05]  /*11c00*/  IMAD.IADD R78, R87, 0x1, R56 ;  /* 0x00000001574e7824 */ /* 0x000fca00078e0238 */
[----:B------:R-:W1:Y:S08]  /*11c10*/  MUFU.TANH R3, R3 ;  /* 0x0000000300037308 */ /* 0x000e700000002400 */
        /* <DEDUP_REMOVED lines=44> */
[----:B------:R0:W0:Y:S08]  /*11ee0*/  MUFU.TANH R96, R72 ;  /* 0x0000004800607308 */ /* 0x0000300000002400 */
[----:B------:R0:W0:Y:S08]  /*11ef0*/  MUFU.TANH R97, R73 ;  /* 0x0000004900617308 */ /* 0x0000300000002400 */
        /* <DEDUP_REMOVED lines=13> */
[----:B-1234-:R-:W-:Y:S05]  /*11fd0*/  @!P3 BRA `(.L_x_1583) ;  /* 0x000000000050b947 */ /* 0x01efea0003800000 */
[----:B------:R-:W-:Y:S01]  /*11fe0*/  IADD3 R56, -R201, R202, R56 ;  /* 0x000000cac9387210 */ /* 0x000fe20007ffe138 */
[----:B------:R-:W-:Y:S03]  /*11ff0*/  BSSY B0, `(.L_x_1584) ;  /* 0x000000e000007945 */ /* 0x000fe60003800000 */
[----:B------:R-:W-:-:S13]  /*12000*/  ISETP.GT.AND P4, PT, R56, -0x1, PT ;  /* 0xffffffff3800780c */ /* 0x000fda0003f84270 */
        /* <DEDUP_REMOVED lines=8> */
.L_x_1585:
[----:B------:R-:W-:-:S13]  /*12090*/  ISETP.NE.AND P4, PT, R7, 0x1, PT ;  /* 0x000000010700780c */ /* 0x000fda0003f85270 */
[----:B------:R-:W1:Y:S02]  /*120a0*/  @P4 LDC.64 R36, c[0x0][0x9e8] ;  /* 0x00027a00ff244b82 */ /* 0x000e640000000a00 */
[----:B-1----:R-:W-:-:S05]  /*120b0*/  @P4 IMAD.HI.U32 R36, R56, R36, RZ ;  /* 0x0000002438244227 */ /* 0x002fca00078e00ff */
[----:B------:R-:W-:-:S07]  /*120c0*/  @P4 SHF.R.U32.HI R56, RZ, R37, R36 ;  /* 0x00000025ff384219 */ /* 0x000fce0000011624 */
.L_x_1586:
[----:B------:R-:W-:Y:S05]  /*120d0*/  BSYNC B0 ;  /* 0x0000000000007941 */ /* 0x000fea0003800000 */
.L_x_1584:
[----:B------:R-:W-:-:S04]  /*120e0*/  IMAD R56, R56, R7, -R82 ;  /* 0x0000000738387224 */ /* 0x000fc800078e0a52 */
[----:B------:R-:W-:-:S05]  /*120f0*/  IMAD R37, R203, -0x2, R56 ;  /* 0xfffffffecb257824 */ /* 0x000fca00078e0238 */
[----:B------:R-:W-:Y:S02]  /*12100*/  VIMNMX R78, R78, R37, !PT ;  /* 0x000000254e4e7248 */ /* 0x000fe40007fe0100 */
[----:B------:R-:W-:-:S07]  /*12110*/  VIADDMNMX R8, R37, R7, R8, PT ;  /* 0x0000000725087246 */ /* 0x000fce0003800108 */
.L_x_1583:
[C---:B------:R-:W-:Y:S02]  /*12120*/  ISETP.GE.AND P4, PT, R79.reuse, 0x2, PT ;  /* 0x000000024f00780c */ /* 0x040fe40003f86270 */
[----:B------:R-:W-:Y:S02]  /*12130*/  ISETP.GE.AND P6, PT, R79, 0x9, PT ;  /* 0x000000094f00780c */ /* 0x000fe40003fc6270 */
[----:B------:R-:W-:Y:S02]  /*12140*/  ISETP.GT.AND P5, PT, R78, 0x1, !P4 ;  /* 0x000000014e00780c */ /* 0x000fe400067a4270 */
[----:B------:R-:W-:Y:S02]  /*12150*/  P2R R99, PR, RZ, 0x40 ;  /* 0x00000040ff637803 */ /* 0x000fe40000000000 */
[----:B------:R-:W-:-:S04]  /*12160*/  ISETP.LT.OR P5, PT, R8, 0x2, P5 ;  /* 0x000000020800780c */ /* 0x000fc80002fa1670 */
[----:B------:R-:W-:Y:S02]  /*12170*/  FSEL R75, R9, -INF , !P5 ;  /* 0xff800000094b7808 */ /* 0x000fe40006800000 */
[----:B------:R-:W-:Y:S02]  /*12180*/  ISETP.GT.AND P5, PT, R78, 0x8, !P6 ;  /* 0x000000084e00780c */ /* 0x000fe400077a4270 */
[----:B------:R-:W-:Y:S02]  /*12190*/  ISETP.GE.AND P6, PT, R79, 0xa, PT ;  /* 0x0000000a4f00780c */ /* 0x000fe40003fc6270 */
[----:B------:R-:W-:Y:S02]  /*121a0*/  ISETP.LT.OR P5, PT, R8, 0x9, P5 ;  /* 0x000000090800780c */ /* 0x000fe40002fa1670 */
[----:B------:R-:W-:Y:S02]  /*121b0*/  P2R R100, PR, RZ, 0x40 ;  /* 0x00000040ff647803 */ /* 0x000fe40000000000 */
[----:B0-----:R-:W-:-:S02]  /*121c0*/  FSEL R74, R28, -INF , !P5 ;  /* 0xff8000001c4a7808 */ /* 0x001fc40006800000 */
[----:B------:R-:W-:Y:S02]  /*121d0*/  ISETP.GT.AND P5, PT, R78, 0x9, !P6 ;  /* 0x000000094e00780c */ /* 0x000fe400077a4270 */
[----:B------:R-:W-:Y:S02]  /*121e0*/  ISETP.GE.AND P6, PT, R79, 0x11, PT ;  /* 0x000000114f00780c */ /* 0x000fe40003fc6270 */
[----:B------:R-:W-:Y:S02]  /*121f0*/  ISETP.LT.OR P5, PT, R8, 0xa, P5 ;  /* 0x0000000a0800780c */ /* 0x000fe40002fa1670 */
[----:B------:R-:W-:Y:S02]  /*12200*/  P2R R101, PR, RZ, 0x40 ;  /* 0x00000040ff657803 */ /* 0x000fe40000000000 */
[----:B------:R-:W-:Y:S02]  /*12210*/  FSEL R73, R29, -INF , !P5 ;  /* 0xff8000001d497808 */ /* 0x000fe40006800000 */
[----:B------:R-:W-:-:S02]  /*12220*/  ISETP.GT.AND P5, PT, R78, 0x10, !P6 ;  /* 0x000000104e00780c */ /* 0x000fc400077a4270 */
[C---:B------:R-:W-:Y:S02]  /*12230*/  ISETP.GE.AND P6, PT, R79.reuse, 0x12, PT ;  /* 0x000000124f00780c */ /* 0x040fe40003fc6270 */
[----:B------:R-:W-:Y:S02]  /*12240*/  ISETP.LT.OR P5, PT, R8, 0x11, P5 ;  /* 0x000000110800780c */ /* 0x000fe40002fa1670 */
[----:B------:R-:W-:Y:S02]  /*12250*/  P2R R102, PR, RZ, 0x40 ;  /* 0x00000040ff667803 */ /* 0x000fe40000000000 */
[----:B------:R-:W-:Y:S02]  /*12260*/  FSEL R72, R32, -INF , !P5 ;  /* 0xff80000020487808 */ /* 0x000fe40006800000 */
[----:B------:R-:W-:Y:S02]  /*12270*/  ISETP.GT.AND P5, PT, R78, 0x11, !P6 ;  /* 0x000000114e00780c */ /* 0x000fe400077a4270 */
[----:B------:R-:W-:-:S02]  /*12280*/  ISETP.GE.AND P6, PT, R79, 0x19, PT ;  /* 0x000000194f00780c */ /* 0x000fc40003fc6270 */
[----:B------:R-:W-:Y:S02]  /*12290*/  ISETP.LT.OR P5, PT, R8, 0x12, P5 ;  /* 0x000000120800780c */ /* 0x000fe40002fa1670 */
[----:B------:R-:W-:Y:S02]  /*122a0*/  P2R R103, PR, RZ, 0x40 ;  /* 0x00000040ff677803 */ /* 0x000fe40000000000 */
[----:B------:R-:W-:Y:S02]  /*122b0*/  FSEL R71, R33, -INF , !P5 ;  /* 0xff80000021477808 */ /* 0x000fe40006800000 */
[----:B------:R-:W-:Y:S02]  /*122c0*/  ISETP.GT.AND P5, PT, R78, 0x18, !P6 ;  /* 0x000000184e00780c */ /* 0x000fe400077a4270 */
[----:B------:R-:W-:Y:S02]  /*122d0*/  ISETP.GE.AND P6, PT, R79, 0x1a, PT ;  /* 0x0000001a4f00780c */ /* 0x000fe40003fc6270 */
[----:B------:R-:W-:-:S02]  /*122e0*/  ISETP.LT.OR P5, PT, R8, 0x19, P5 ;  /* 0x000000190800780c */ /* 0x000fc40002fa1670 */
[----:B------:R-:W-:Y:S02]  /*122f0*/  P2R R104, PR, RZ, 0x40 ;  /* 0x00000040ff687803 */ /* 0x000fe40000000000 */
[----:B------:R-:W-:Y:S02]  /*12300*/  FSEL R90, R90, -INF , !P5 ;  /* 0xff8000005a5a7808 */ /* 0x000fe40006800000 */
[----:B------:R-:W-:Y:S02]  /*12310*/  ISETP.GT.AND P5, PT, R78, 0x19, !P6 ;  /* 0x000000194e00780c */ /* 0x000fe400077a4270 */
[----:B------:R-:W-:Y:S02]  /*12320*/  ISETP.GE.AND P6, PT, R79, 0x21, PT ;  /* 0x000000214f00780c */ /* 0x000fe40003fc6270 */
[----:B------:R-:W-:Y:S02]  /*12330*/  ISETP.LT.OR P5, PT, R8, 0x1a, P5 ;  /* 0x0000001a0800780c */ /* 0x000fe40002fa1670 */
[----:B------:R-:W-:-:S02]  /*12340*/  P2R R105, PR, RZ, 0x40 ;  /* 0x00000040ff697803 */ /* 0x000fc40000000000 */
[----:B------:R-:W-:Y:S02]  /*12350*/  FSEL R91, R91, -INF , !P5 ;  /* 0xff8000005b5b7808 */ /* 0x000fe40006800000 */
[----:B------:R-:W-:Y:S02]  /*12360*/  ISETP.GT.AND P5, PT, R78, 0x20, !P6 ;  /* 0x000000204e00780c */ /* 0x000fe400077a4270 */
[----:B------:R-:W-:Y:S02]  /*12370*/  ISETP.GE.AND P6, PT, R79, 0x22, PT ;  /* 0x000000224f00780c */ /* 0x000fe40003fc6270 */
[----:B------:R-:W-:Y:S02]  /*12380*/  ISETP.LT.OR P5, PT, R8, 0x21, P5 ;  /* 0x000000210800780c */ /* 0x000fe40002fa1670 */
[----:B------:R-:W-:Y:S02]  /*12390*/  P2R R106, PR, RZ, 0x40 ;  /* 0x00000040ff6a7803 */ /* 0x000fe40000000000 */
[----:B------:R-:W-:-:S02]  /*123a0*/  FSEL R68, R40, -INF , !P5 ;  /* 0xff80000028447808 */ /* 0x000fc40006800000 */
[----:B------:R-:W-:Y:S02]  /*123b0*/  ISETP.GT.AND P5, PT, R78, 0x21, !P6 ;  /* 0x000000214e00780c */ /* 0x000fe400077a4270 */
[----:B------:R-:W-:Y:S02]  /*123c0*/  ISETP.GE.AND P6, PT, R79, 0x29, PT ;  /* 0x000000294f00780c */ /* 0x000fe40003fc6270 */
[----:B------:R-:W-:Y:S02]  /*123d0*/  ISETP.LT.OR P5, PT, R8, 0x22, P5 ;  /* 0x000000220800780c */ /* 0x000fe40002fa1670 */
[----:B------:R-:W-:Y:S02]  /*123e0*/  P2R R107, PR, RZ, 0x40 ;  /* 0x00000040ff6b7803 */ /* 0x000fe40000000000 */
[----:B------:R-:W-:Y:S02]  /*123f0*/  FSEL R63, R41, -INF , !P5 ;  /* 0xff800000293f7808 */ /* 0x000fe40006800000 */
[----:B------:R-:W-:-:S02]  /*12400*/  ISETP.GT.AND P5, PT, R78, 0x28, !P6 ;  /* 0x000000284e00780c */ /* 0x000fc400077a4270 */
[----:B------:R-:W-:Y:S02]  /*12410*/  ISETP.GE.AND P6, PT, R79, 0x2a, PT ;  /* 0x0000002a4f00780c */ /* 0x000fe40003fc6270 */
[----:B------:R-:W-:-:S04]  /*12420*/  ISETP.LT.OR P5, PT, R8, 0x29, P5 ;  /* 0x000000290800780c */ /* 0x000fc80002fa1670 */
        /* <DEDUP_REMOVED lines=54> */
[C---:B------:R-:W-:Y:S02]  /*12790*/  ISETP.GE.AND P6, PT, R79.reuse, 0x59, PT ;  /* 0x000000594f00780c */ /* 0x040fe40003fc6270 */
        /* <DEDUP_REMOVED lines=51> */
[----:B------:R-:W-:-:S04]  /*12ad0*/  ISETP.GT.AND P6, PT, R78, 0x79, !P6 ;  /* 0x000000794e00780c */ /* 0x000fc800077c4270 */
[----:B------:R-:W-:Y:S02]  /*12ae0*/  ISETP.LT.OR P6, PT, R8, 0x7a, P6 ;  /* 0x0000007a0800780c */ /* 0x000fe400037c1670 */
[----:B------:R-:W0:Y:S02]  /*12af0*/  SHFL.IDX PT, R8, R77, 0x1, 0x1c1f ;  /* 0x003c1f004d087f89 */ /* 0x000e2400000e0000 */
[----:B------:R-:W-:Y:S02]  /*12b00*/  FSEL R4, R85, -INF , !P6 ;  /* 0xff80000055047808 */ /* 0x000fe40007000000 */
[----:B0-----:R-:W-:Y:S01]  /*12b10*/  VIADDMNMX R62, R8, R86, R83, PT ;  /* 0x00000056083e7246 */ /* 0x001fe20003800153 */
[----:B------:R-:W-:Y:S01]  /*12b20*/  IMAD.IADD R60, R87, 0x1, R8 ;  /* 0x00000001573c7824 */ /* 0x000fe200078e0208 */
[----:B------:R-:W-:Y:S06]  /*12b30*/  @!P3 BRA `(.L_x_1587) ;  /* 0x000000000050b947 */ /* 0x000fec0003800000 */
[----:B------:R-:W-:Y:S01]  /*12b40*/  IADD3 R77, -R201, R202, R8 ;  /* 0x000000cac94d7210 */ /* 0x000fe20007ffe108 */
[----:B------:R-:W-:Y:S03]  /*12b50*/  BSSY B0, `(.L_x_1588) ;  /* 0x000000e000007945 */ /* 0x000fe60003800000 */
        /* <DEDUP_REMOVED lines=9> */
.L_x_1589:
[----:B------:R-:W-:-:S13]  /*12bf0*/  ISETP.NE.AND P6, PT, R7, 0x1, PT ;  /* 0x000000010700780c */ /* 0x000fda0003fc5270 */
[----:B------:R-:W0:Y:S02]  /*12c00*/  @P6 LDC.64 R8, c[0x0][0x9e8] ;  /* 0x00027a00ff086b82 */ /* 0x000e240000000a00 */
[----:B0-----:R-:W-:-:S05]  /*12c10*/  @P6 IMAD.HI.U32 R8, R77, R8, RZ ;  /* 0x000000084d086227 */ /* 0x001fca00078e00ff */
[----:B------:R-:W-:-:S07]  /*12c20*/  @P6 SHF.R.U32.HI R77, RZ, R9, R8 ;  /* 0x00000009ff4d6219 */ /* 0x000fce0000011608 */
.L_x_1590:
[----:B------:R-:W-:Y:S05]  /*12c30*/  BSYNC B0 ;  /* 0x0000000000007941 */ /* 0x000fea0003800000 */
.L_x_1588:
[----:B------:R-:W-:-:S04]  /*12c40*/  IMAD R8, R77, R7, -R82 ;  /* 0x000000074d087224 */ /* 0x000fc800078e0a52 */
[----:B------:R-:W-:-:S05]  /*12c50*/  IMAD R9, R203, -0x2, R8 ;  /* 0xfffffffecb097824 */ /* 0x000fca00078e0208 */
[----:B------:R-:W-:Y:S02]  /*12c60*/  VIMNMX R60, R60, R9, !PT ;  /* 0x000000093c3c7248 */ /* 0x000fe40007fe0100 */
[----:B------:R-:W-:-:S07]  /*12c70*/  VIADDMNMX R62, R9, R7, R62, PT ;  /* 0x00000007093e7246 */ /* 0x000fce000380013e */
.L_x_1587:
[----:B------:R-:W-:Y:S01]  /*12c80*/  ISETP.GT.AND P4, PT, R60, 0x1, !P4 ;  /* 0x000000013c00780c */ /* 0x000fe20006784270 */
[----:B------:R-:W-:Y:S01]  /*12c90*/  ULDC UR43, c[0x0][0x988] ;  /* 0x00026200002b7ab9 */ /* 0x000fe20000000800 */
[----:B------:R-:W-:Y:S02]  /*12ca0*/  ISETP.NE.AND P6, PT, R104, RZ, PT ;  /* 0x000000ff6800720c */ /* 0x000fe40003fc5270 */
[----:B------:R-:W-:Y:S02]  /*12cb0*/  ISETP.LT.OR P4, PT, R62, 0x2, P4 ;  /* 0x000000023e00780c */ /* 0x000fe40002781670 */
[----:B------:R-:W-:Y:S02]  /*12cc0*/  ISETP.GT.AND P5, PT, R60, 0x78, !P5 ;  /* 0x000000783c00780c */ /* 0x000fe40006fa4270 */
[----:B------:R-:W-:Y:S02]  /*12cd0*/  FSEL R8, R3, -INF , !P4 ;  /* 0xff80000003087808 */ /* 0x000fe40006000000 */
[----:B------:R-:W-:-:S02]  /*12ce0*/  ISETP.NE.AND P4, PT, R99, RZ, PT ;  /* 0x000000ff6300720c */ /* 0x000fc40003f85270 */
[----:B------:R-:W-:Y:S02]  /*12cf0*/  ISETP.LT.OR P5, PT, R62, 0x79, P5 ;  /* 0x000000793e00780c */ /* 0x000fe40002fa1670 */
        /* <DEDUP_REMOVED lines=28> */
[----:B------:R-:W-:Y:S02]  /*12ec0*/  ISETP.GT.AND P4, PT, R60, 0x19, !P6 ;  /* 0x000000193c00780c */ /* 0x000fe40007784270 */
[----:B------:R-:W-:-:S02]  /*12ed0*/  ISETP.NE.AND P6, PT, R113, RZ, PT ;  /* 0x000000ff7100720c */ /* 0x000fc40003fc5270 */
        /* <DEDUP_REMOVED lines=67> */
[----:B------:R-:W-:Y:S02]  /*13310*/  ISETP.GT.AND P4, PT, R60, 0x48, !P6 ;  /* 0x000000483c00780c */ /* 0x000fe40007784270 */
[----:B------:R-:W-:Y:S02]  /*13320*/  ISETP.NE.AND P6, PT, R119, RZ, PT ;  /* 0x000000ff7700720c */ /* 0x000fe40003fc5270 */
[----:B------:R-:W-:-:S04]  /*13330*/  ISETP.LT.OR P4, PT, R62, 0x49, P4 ;  /* 0x000000493e00780c */ /* 0x000fc80002781670 */
[----:B------:R-:W-:Y:S02]  /*13340*/  FSEL R38, R38, -INF , !P4 ;  /* 0xff80000026267808 */ /* 0x000fe40006000000 */
[----:B------:R-:W-:Y:S02]  /*13350*/  ISETP.NE.AND P4, PT, R114, RZ, PT ;  /* 0x000000ff7200720c */ /* 0x000fe40003f85270 */
[----:B0-----:R-:W-:Y:S01]  /*13360*/  FMNMX.FTZ R11, R77, R78, !PT ;  /* 0x0000004e4d0b7209 */ /* 0x001fe20007810000 */
[----:B------:R-:W-:Y:S01]  /*13370*/  IMAD.U32 R78, RZ, RZ, UR43 ;  /* 0x0000002bff4e7e24 */ /* 0x000fe2000f8e00ff */
[----:B------:R-:W-:-:S03]  /*13380*/  ISETP.GT.AND P4, PT, R60, 0x49, !P4 ;  /* 0x000000493c00780c */ /* 0x000fc60006784270 */
[----:B------:R-:W-:Y:S01]  /*13390*/  FFMA.FTZ R78, R11, R78, -8 ;  /* 0xc10000000b4e7423 */ /* 0x000fe2000001004e */
        /* <DEDUP_REMOVED lines=49> */
[--C-:B------:R-:W-:Y:S01]  /*136b0*/  FFMA.FTZ R74, R74, UR43, -R80.reuse ;  /* 0x0000002b4a4a7c23 */ /* 0x100fe20008010850 */
[----:B------:R-:W-:-:S01]  /*136c0*/  FFMA.FTZ R73, R73, UR43, -R80 ;  /* 0x0000002b49497c23 */ /* 0x000fc20008010850 */
[----:B------:R-:W-:Y:S01]  /*136d0*/  FSEL R79, R0, -INF , !P4 ;  /* 0xff800000004f7808 */ /* 0x000fe20006000000 */
[----:B------:R-:W-:-:S01]  /*136e0*/  FFMA.FTZ R0, R76, UR43, -R80 ;  /* 0x0000002b4c007c23 */ /* 0x000fc20008010850 */
[----:B------:R-:W-:Y:S01]  /*136f0*/  ISETP.GT.AND P4, PT, R60, 0x79, !P6 ;  /* 0x000000793c00780c */ /* 0x000fe20007784270 */
[----:B------:R-:W-:-:S01]  /*13700*/  FFMA.FTZ R60, R54, UR43, -R80 ;  /* 0x0000002b363c7c23 */ /* 0x000fc20008010850 */
[----:B------:R-:W-:Y:S01]  /*13710*/  FMNMX.FTZ R10, R79, R8, !PT ;  /* 0x000000084f0a7209 */ /* 0x000fe20007810000 */
[----:B------:R-:W-:Y:S01]  /*13720*/  MUFU.EX2 R75, R75 ;  /* 0x0000004b004b7308 */ /* 0x000fe20000000800 */
[----:B------:R-:W-:Y:S01]  /*13730*/  ISETP.LT.OR P4, PT, R62, 0x7a, P4 ;  /* 0x0000007a3e00780c */ /* 0x000fe20002781670 */
[--C-:B------:R-:W-:Y:S01]  /*13740*/  FFMA.FTZ R72, R72, UR43, -R80.reuse ;  /* 0x0000002b48487c23 */ /* 0x100fe20008010850 */
[----:B------:R-:W-:Y:S01]  /*13750*/  FMNMX.FTZ R10, R3, R10, !PT ;  /* 0x0000000a030a7209 */ /* 0x000fe20007810000 */
[--C-:B------:R-:W-:Y:S01]  /*13760*/  FFMA.FTZ R71, R71, UR43, -R80.reuse ;  /* 0x0000002b47477c23 */ /* 0x100fe20008010850 */
[----:B------:R-:W-:Y:S01]  /*13770*/  FSEL R54, R46, -INF , !P5 ;  /* 0xff8000002e367808 */ /* 0x000fe20006800000 */
[--C-:B------:R-:W-:Y:S01]  /*13780*/  FFMA.FTZ R76, R90, UR43, -R80.reuse ;  /* 0x0000002b5a4c7c23 */ /* 0x100fe20008010850 */
[----:B------:R-:W-:Y:S01]  /*13790*/  FMNMX.FTZ R77, R9, R10, !PT ;  /* 0x0000000a094d7209 */ /* 0x000fe20007810000 */
[----:B------:R0:W-:Y:S01]  /*137a0*/  MUFU.EX2 R46, R60 ;  /* 0x0000003c002e7308 */ /* 0x0001e20000000800 */
[----:B------:R-:W-:Y:S01]  /*137b0*/  FSEL R47, R47, -INF , !P4 ;  /* 0xff8000002f2f7808 */ /* 0x000fe20006000000 */
[--C-:B------:R-:W-:Y:S01]  /*137c0*/  FFMA.FTZ R91, R91, UR43, -R80.reuse ;  /* 0x0000002b5b5b7c23 */ /* 0x100fe20008010850 */
[----:B------:R-:W-:Y:S01]  /*137d0*/  FMNMX.FTZ R10, R12, R77, !PT ;  /* 0x0000004d0c0a7209 */ /* 0x000fe20007810000 */
[--C-:B------:R-:W-:Y:S01]  /*137e0*/  FFMA.FTZ R68, R68, UR43, -R80.reuse ;  /* 0x0000002b44447c23 */ /* 0x100fe20008010850 */
[----:B------:R-:W-:-:S01]  /*137f0*/  FFMA.FTZ R63, R63, UR43, -R80 ;  /* 0x0000002b3f3f7c23 */ /* 0x000fc20008010850 */
        /* <DEDUP_REMOVED lines=10> */
[----:B------:R-:W2:Y:S01]  /*138a0*/  MUFU.EX2 R74, R74 ;  /* 0x0000004a004a7308 */ /* 0x000ea20000000800 */
[----:B------:R-:W-:-:S01]  /*138b0*/  FFMA.FTZ R52, R52, UR43, -R80 ;  /* 0x0000002b34347c23 */ /* 0x000fc20008010850 */
[--C-:B------:R-:W-:Y:S01]  /*138c0*/  FFMA.FTZ R41, R41, UR43, -R80.reuse ;  /* 0x0000002b29297c23 */ /* 0x100fe20008010850 */
[----:B------:R-:W-:Y:S01]  /*138d0*/  FMNMX.FTZ R10, R20, R77, !PT ;  /* 0x0000004d140a7209 */ /* 0x000fe20007810000 */
[--C-:B------:R-:W-:Y:S01]  /*138e0*/  FFMA.FTZ R50, R50, UR43, -R80.reuse ;  /* 0x0000002b32327c23 */ /* 0x100fe20008010850 */
[----:B------:R-:W-:-:S01]  /*138f0*/  FFMA.FTZ R49, R49, UR43, -R80 ;  /* 0x0000002b31317c23 */ /* 0x000fc20008010850 */
[--C-:B------:R-:W-:Y:S01]  /*13900*/  FFMA.FTZ R40, R40, UR43, -R80.reuse ;  /* 0x0000002b28287c23 */ /* 0x100fe20008010850 */
[----:B------:R-:W-:Y:S01]  /*13910*/  FMNMX.FTZ R81, R21, R10, !PT ;  /* 0x0000000a15517209 */ /* 0x000fe20007810000 */
[----:B------:R-:W3:Y:S01]  /*13920*/  MUFU.EX2 R73, R73 ;  /* 0x0000004900497308 */ /* 0x000ee20000000800 */
[----:B------:R-:W-:-:S01]  /*13930*/  FFMA.FTZ R37, R37, UR43, -R80 ;  /* 0x0000002b25257c23 */ /* 0x000fc20008010850 */
[--C-:B------:R-:W-:Y:S01]  /*13940*/  FFMA.FTZ R36, R36, UR43, -R80.reuse ;  /* 0x0000002b24247c23 */ /* 0x100fe20008010850 */
[----:B------:R-:W-:Y:S01]  /*13950*/  FMNMX.FTZ R10, R24, R81, !PT ;  /* 0x00000051180a7209 */ /* 0x000fe20007810000 */
[--C-:B------:R-:W-:Y:S01]  /*13960*/  FFMA.FTZ R33, R33, UR43, -R80.reuse ;  /* 0x0000002b21217c23 */ /* 0x100fe20008010850 */
[----:B------:R-:W-:-:S01]  /*13970*/  FFMA.FTZ R32, R32, UR43, -R80 ;  /* 0x0000002b20207c23 */ /* 0x000fc20008010850 */
[--C-:B------:R-:W-:Y:S01]  /*13980*/  FFMA.FTZ R29, R29, UR43, -R80.reuse ;  /* 0x0000002b1d1d7c23 */ /* 0x100fe20008010850 */
[----:B------:R-:W-:Y:S01]  /*13990*/  FMNMX.FTZ R81, R25, R10, !PT ;  /* 0x0000000a19517209 */ /* 0x000fe20007810000 */
[----:B------:R-:W4:Y:S01]  /*139a0*/  MUFU.EX2 R72, R72 ;  /* 0x0000004800487308 */ /* 0x000f220000000800 */
[----:B------:R-:W-:-:S02]  /*139b0*/  FFMA.FTZ R28, R28, UR43, -R80 ;  /* 0x0000002b1c1c7c23 */ /* 0x000fc40008010850 */
[----:B------:R-:W-:-:S04]  /*139c0*/  FMNMX.FTZ R10, R26, R81, !PT ;  /* 0x000000511a0a7209 */ /* 0x000fc80007810000 */
[----:B------:R-:W-:Y:S01]  /*139d0*/  FMNMX.FTZ R81, R27, R10, !PT ;  /* 0x0000000a1b517209 */ /* 0x000fe20007810000 */
[----:B------:R-:W-:Y:S03]  /*139e0*/  MUFU.EX2 R71, R71 ;  /* 0x0000004700477308 */ /* 0x000fe60000000800 */
        /* <DEDUP_REMOVED lines=24> */
[----:B------:R-:W-:Y:S01]  /*13b70*/  FMNMX.FTZ R10, R54, R59, !PT ;  /* 0x0000003b360a7209 */ /* 0x000fe20007810000 */
[--C-:B------:R-:W-:Y:S01]  /*13b80*/  FFMA.FTZ R59, R48, UR43, -R80.reuse ;  /* 0x0000002b303b7c23 */ /* 0x100fe20008010850 */
[----:B------:R-:W-:-:S01]  /*13b90*/  FFMA.FTZ R48, R51, UR43, -R80 ;  /* 0x0000002b33307c23 */ /* 0x000fc20008010850 */
[----:B------:R-:W-:Y:S01]  /*13ba0*/  IMAD.U32 R51, RZ, RZ, UR43 ;  /* 0x0000002bff337e24 */ /* 0x000fe2000f8e00ff */
[----:B------:R-:W-:Y:S01]  /*13bb0*/  FMNMX.FTZ R10, R47, R10, !PT ;  /* 0x0000000a2f0a7209 */ /* 0x000fe20007810000 */
[----:B------:R-:W-:Y:S04]  /*13bc0*/  MUFU.EX2 R56, R56 ;  /* 0x0000003800387308 */ /* 0x000fe80000000800 */
[----:B------:R-:W5:Y:S04]  /*13bd0*/  SHFL.BFLY PT, R81, R10, 0x2, 0x1f ;  /* 0x0c401f000a517f89 */ /* 0x000f6800000e0000 */
[----:B------:R-:W-:Y:S08]  /*13be0*/  MUFU.EX2 R53, R53 ;  /* 0x0000003500357308 */ /* 0x000ff00000000800 */
[----:B------:R-:W-:Y:S08]  /*13bf0*/  MUFU.EX2 R52, R52 ;  /* 0x0000003400347308 */ /* 0x000ff00000000800 */
[----:B------:R-:W-:Y:S01]  /*13c00*/  MUFU.EX2 R59, R59 ;  /* 0x0000003b003b7308 */ /* 0x000fe20000000800 */
[----:B-----5:R-:W-:-:S07]  /*13c10*/  FMNMX.FTZ R81, R10, R81, !PT ;  /* 0x000000510a517209 */ /* 0x020fce0007810000 */
[----:B------:R-:W-:Y:S01]  /*13c20*/  MUFU.EX2 R55, R55 ;  /* 0x0000003700377308 */ /* 0x000fe20000000800 */
[----:B------:R-:W5:Y:S07]  /*13c30*/  SHFL.BFLY PT, R10, R81, 0x1, 0x1f ;  /* 0x0c201f00510a7f89 */ /* 0x000f6e00000e0000 */
[----:B------:R-:W-:Y:S08]  /*13c40*/  MUFU.EX2 R50, R50 ;  /* 0x0000003200327308 */ /* 0x000ff00000000800 */
[----:B------:R-:W-:Y:S08]  /*13c50*/  MUFU.EX2 R49, R49 ;  /* 0x0000003100317308 */ /* 0x000ff00000000800 */
[----:B------:R-:W-:Y:S01]  /*13c60*/  MUFU.EX2 R41, R41 ;  /* 0x0000002900297308 */ /* 0x000fe20000000800 */
[----:B-----5:R-:W-:-:S04]  /*13c70*/  FMNMX.FTZ R10, R81, R10, !PT ;  /* 0x0000000a510a7209 */ /* 0x020fc80007810000 */
[C---:B------:R-:W-:Y:S01]  /*13c80*/  FSETP.NEU.FTZ.AND P4, PT, R10.reuse, -INF , PT ;  /* 0xff8000000a00780b */ /* 0x040fe20003f9d000 */
[----:B0-----:R-:W-:-:S01]  /*13c90*/  FFMA.FTZ R60, R10, R51, -8 ;  /* 0xc10000000a3c7423 */ /* 0x001fc20000010033 */
[----:B------:R-:W-:Y:S01]  /*13ca0*/  FFMA.FTZ R51, R4, UR43, -R80 ;  /* 0x0000002b04337c23 */ /* 0x000fe20008010850 */
[----:B------:R-:W-:Y:S03]  /*13cb0*/  MUFU.EX2 R48, R48 ;  /* 0x0000003000307308 */ /* 0x000fe60000000800 */
[----:B------:R-:W-:-:S05]  /*13cc0*/  FSEL R60, R60, RZ, P4 ;  /* 0x000000ff3c3c7208 */ /* 0x000fca0002000000 */
        /* <DEDUP_REMOVED lines=23> */
[----:B------:R-:W-:-:S01]  /*13e40*/  FFMA.FTZ R64, R64, UR43, -R60 ;  /* 0x0000002b40407c23 */ /* 0x000fc2000801083c */
[--C-:B------:R-:W-:Y:S01]  /*13e50*/  FFMA.FTZ R65, R65, UR43, -R60.reuse ;  /* 0x0000002b41417c23 */ /* 0x100fe2000801083c */
[----:B------:R-:W-:-:S01]  /*13e60*/  FFMA.FTZ R66, R66, UR43, -R60 ;  /* 0x0000002b42427c23 */ /* 0x000fc2000801083c */
[--C-:B------:R-:W-:Y:S01]  /*13e70*/  FFMA.FTZ R67, R67, UR43, -R60.reuse ;  /* 0x0000002b43437c23 */ /* 0x100fe2000801083c */
[----:B------:R-:W-:-:S01]  /*13e80*/  FFMA.FTZ R69, R69, UR43, -R60 ;  /* 0x0000002b45457c23 */ /* 0x000fc2000801083c */
[--C-:B------:R-:W-:Y:S01]  /*13e90*/  FFMA.FTZ R70, R70, UR43, -R60.reuse ;  /* 0x0000002b46467c23 */ /* 0x100fe2000801083c */
[----:B------:R-:W-:-:S01]  /*13ea0*/  FFMA.FTZ R54, R54, UR43, -R60 ;  /* 0x0000002b36367c23 */ /* 0x000fc2000801083c */
[----:B------:R3:W0:Y:S01]  /*13eb0*/  MUFU.EX2 R62, R8 ;  /* 0x00000008003e7308 */ /* 0x0006220000000800 */
[----:B-----5:R-:W-:-:S01]  /*13ec0*/  FFMA.FTZ R9, R21, UR43, -R60 ;  /* 0x0000002b15097c23 */ /* 0x020fc2000801083c */
[----:B-1----:R-:W-:Y:S01]  /*13ed0*/  FADD.FTZ R21, R0, R75 ;  /* 0x0000004b00157221 */ /* 0x002fe20000010000 */
[----:B------:R-:W-:-:S03]  /*13ee0*/  FFMA.FTZ R47, R47, UR43, -R60 ;  /* 0x0000002b2f2f7c23 */ /* 0x000fc6000801083c */
[----:B--2---:R-:W-:Y:S02]  /*13ef0*/  FADD.FTZ R26, R74, R21 ;  /* 0x000000154a1a7221 */ /* 0x004fe40000010000 */
[----:B------:R-:W1:Y:S01]  /*13f00*/  MUFU.EX2 R3, R3 ;  /* 0x0000000300037308 */ /* 0x000e620000000800 */
[----:B---3--:R-:W-:-:S01]  /*13f10*/  FFMA.FTZ R8, R20, UR43, -R60 ;  /* 0x0000002b14087c23 */ /* 0x008fc2000801083c */
[C---:B------:R-:W-:Y:S01]  /*13f20*/  FADD.FTZ R21, R73.reuse, R26 ;  /* 0x0000001a49157221 */ /* 0x040fe20000010000 */
[----:B------:R-:W-:-:S03]  /*13f30*/  F2FP.SATFINITE.E4M3.F32.PACK_AB_MERGE_C R73, R73, R74, RZ ;  /* 0x0000004a4949723e */ /* 0x000fc600048070ff */
[----:B----4-:R-:W-:Y:S01]  /*13f40*/  FADD.FTZ R26, R72, R21 ;  /* 0x00000015481a7221 */ /* 0x010fe20000010000 */
[----:B0-----:R-:W-:-:S01]  /*13f50*/  FADD.FTZ R21, R4, R79 ;  /* 0x0000004f04157221 */ /* 0x001fc20000010000 */
[----:B------:R-:W0:Y:S01]  /*13f60*/  MUFU.EX2 R12, R12 ;  /* 0x0000000c000c7308 */ /* 0x000e220000000800 */
[----:B------:R-:W-:-:S07]  /*13f70*/  F2FP.SATFINITE.E4M3.F32.PACK_AB_MERGE_C R196, R75, R0, R73 ;  /* 0x000000004bc4723e */ /* 0x000fce0004807049 */
[----:B------:R2:W3:Y:S08]  /*13f80*/  MUFU.EX2 R80, R14 ;  /* 0x0000000e00507308 */ /* 0x0004f00000000800 */
[----:B------:R4:W5:Y:S01]  /*13f90*/  MUFU.EX2 R83, R15 ;  /* 0x0000000f00537308 */ /* 0x0009620000000800 */
[----:B--2---:R-:W-:-:S01]  /*13fa0*/  FFMA.FTZ R14, R27, UR43, -R60 ;  /* 0x0000002b1b0e7c23 */ /* 0x004fc2000801083c */
[----:B------:R-:W-:Y:S01]  /*13fb0*/  FADD.FTZ R27, R71, R26 ;  /* 0x0000001a471b7221 */ /* 0x000fe20000010000 */
[----:B------:R-:W-:-:S01]  /*13fc0*/  FADD.FTZ R26, R62, R21 ;  /* 0x000000153e1a7221 */ /* 0x000fc20000010000 */
[----:B------:R-:W-:-:S03]  /*13fd0*/  F2FP.SATFINITE.E4M3.F32.PACK_AB_MERGE_C R62, R81, R62, RZ ;  /* 0x0000003e513e723e */ /* 0x000fc600048070ff */
[----:B------:R-:W-:Y:S01]  /*13fe0*/  FADD.FTZ R26, R81, R26 ;  /* 0x0000001a511a7221 */ /* 0x000fe20000010000 */
[----:B------:R-:W2:Y:S01]  /*13ff0*/  MUFU.EX2 R8, R8 ;  /* 0x0000000800087308 */ /* 0x000ea20000000800 */
[----:B----4-:R-:W-:-:S01]  /*14000*/  FFMA.FTZ R15, R34, UR43, -R60 ;  /* 0x0000002b220f7c23 */ /* 0x010fc2000801083c */
[----:B------:R-:W-:Y:S01]  /*14010*/  FADD.FTZ R34, R76, R27 ;  /* 0x0000001b4c227221 */ /* 0x000fe20000010000 */
[----:B-1----:R-:W-:-:S01]  /*14020*/  FADD.FTZ R21, R3, R26 ;  /* 0x0000001a03157221 */ /* 0x002fc20000010000 */
[----:B------:R-:W-:Y:S02]  /*14030*/  F2FP.SATFINITE.E4M3.F32.PACK_AB_MERGE_C R197, R79, R4, R62 ;  /* 0x000000044fc5723e */ /* 0x000fe4000480703e */
[----:B------:R-:W-:-:S01]  /*14040*/  FADD.FTZ R27, R77, R34 ;  /* 0x000000224d1b7221 */ /* 0x000fc20000010000 */
[----:B0-----:R-:W-:Y:S01]  /*14050*/  FADD.FTZ R21, R12, R21 ;  /* 0x000000150c157221 */ /* 0x001fe20000010000 */
[----:B------:R-:W0:Y:S01]  /*14060*/  MUFU.EX2 R9, R9 ;  /* 0x0000000900097308 */ /* 0x000e220000000800 */
[----:B------:R-:W-:Y:S01]  /*14070*/  F2FP.SATFINITE.E4M3.F32.PACK_AB_MERGE_C R34, R53, R56, RZ ;  /* 0x000000383522723e */ /* 0x000fe200048070ff */
[----:B------:R-:W-:Y:S01]  /*14080*/  FADD.FTZ R26, R68, R27 ;  /* 0x0000001b441a7221 */ /* 0x000fe20000010000 */
[----:B---3--:R-:W-:-:S01]  /*14090*/  FADD.FTZ R0, R80, R21 ;  /* 0x0000001550007221 */ /* 0x008fc20000010000 */
[----:B-----5:R-:W-:Y:S01]  /*140a0*/  F2FP.SATFINITE.E4M3.F32.PACK_AB_MERGE_C R80, R83, R80, RZ ;  /* 0x000000505350723e */ /* 0x020fe200048070ff */
[----:B------:R-:W1:Y:S01]  /*140b0*/  @P2 LDC R4, c[0x0][0x44c] ;  /* 0x00011300ff042b82 */ /* 0x000e620000000800 */
[----:B------:R-:W-:-:S01]  /*140c0*/  FADD.FTZ R26, R63, R26 ;  /* 0x0000001a3f1a7221 */ /* 0x000fc20000010000 */
[----:B------:R-:W-:Y:S01]  /*140d0*/  FADD.FTZ R21, R83, R0 ;  /* 0x0000000053157221 */ /* 0x000fe20000010000 */
[----:B------:R-:W3:Y:S01]  /*140e0*/  MUFU.EX2 R24, R24 ;  /* 0x0000001800187308 */ /* 0x000ee20000000800 */
[----:B------:R-:W-:Y:S01]  /*140f0*/  F2FP.SATFINITE.E4M3.F32.PACK_AB_MERGE_C R199, R12, R3, R80 ;  /* 0x000000030cc7723e */ /* 0x000fe20004807050 */
[----:B------:R-:W-:Y:S01]  /*14100*/  FADD.FTZ R27, R61, R26 ;  /* 0x0000001a3d1b7221 */ /* 0x000fe20000010000 */
[----:B--2---:R-:W-:-:S01]  /*14110*/  FADD.FTZ R0, R8, R21 ;  /* 0x0000001508007221 */ /* 0x004fc20000010000 */
[----:B------:R-:W-:-:S02]  /*14120*/  F2FP.SATFINITE.E4M3.F32.PACK_AB_MERGE_C R76, R77, R76, RZ ;  /* 0x0000004c4d4c723e */ /* 0x000fc400048070ff */
[----:B------:R-:W-:-:S01]  /*14130*/  FADD.FTZ R27, R78, R27 ;  /* 0x0000001b4e1b7221 */ /* 0x000fc20000010000 */
[----:B------:R-:W-:Y:S01]  /*14140*/  F2FP.SATFINITE.E4M3.F32.PACK_AB_MERGE_C R61, R78, R61, RZ ;  /* 0x0000003d4e3d723e */ /* 0x000fe200048070ff */
[----:B------:R-:W2:Y:S01]  /*14150*/  MUFU.EX2 R25, R25 ;  /* 0x0000001900197308 */ /* 0x000ea20000000800 */
[----:B0-----:R-:W-:-:S01]  /*14160*/  FADD.FTZ R21, R9, R0 ;  /* 0x0000000009157221 */ /* 0x001fc20000010000 */
[----:B------:R-:W-:Y:S01]  /*14170*/  FADD.FTZ R26, R58, R27 ;  /* 0x0000001b3a1a7221 */ /* 0x000fe20000010000 */
[----:B------:R-:W-:Y:S02]  /*14180*/  F2FP.SATFINITE.E4M3.F32.PACK_AB_MERGE_C R198, R71, R72, R76 ;  /* 0x0000004847c6723e */ /* 0x000fe4000480704c */
[----:B------:R-:W-:Y:S01]  /*14190*/  F2FP.SATFINITE.E4M3.F32.PACK_AB_MERGE_C R192, R63, R68, R61 ;  /* 0x000000443fc0723e */ /* 0x000fe2000480703d */
[----:B------:R-:W-:-:S01]  /*141a0*/  FADD.FTZ R27, R57, R26 ;  /* 0x0000001a391b7221 */ /* 0x000fc20000010000 */
[----:B------:R-:W-:Y:S01]  /*141b0*/  F2FP.SATFINITE.E4M3.F32.PACK_AB_MERGE_C R26, R59, R52, RZ ;  /* 0x000000343b1a723e */ /* 0x000fe200048070ff */
[----:B------:R-:W0:Y:S01]  /*141c0*/  MUFU.EX2 R13, R13 ;  /* 0x0000000d000d7308 */ /* 0x000e220000000800 */
[----:B---3--:R-:W-:-:S01]  /*141d0*/  FADD.FTZ R0, R24, R21 ;  /* 0x0000001518007221 */ /* 0x008fc20000010000 */
[----:B------:R-:W-:Y:S01]  /*141e0*/  FADD.FTZ R56, R56, R27 ;  /* 0x0000001b38387221 */ /* 0x000fe20000010000 */
[----:B------:R-:W-:-:S02]  /*141f0*/  F2FP.SATFINITE.E4M3.F32.PACK_AB_MERGE_C R188, R46, R55, R26 ;  /* 0x000000372ebc723e */ /* 0x000fc4000480701a */
[----:B------:R-:W-:Y:S01]  /*14200*/  F2FP.SATFINITE.E4M3.F32.PACK_AB_MERGE_C R26, R49, R50, RZ ;  /* 0x00000032311a723e */ /* 0x000fe200048070ff */
[----:B------:R-:W-:-:S01]  /*14210*/  FADD.FTZ R56, R53, R56 ;  /* 0x0000003835387221 */ /* 0x000fc20000010000 */
[----:B-1----:R-:W-:Y:S01]  /*14220*/  @P2 IMAD.HI.U32 R4, R207, R4, RZ ;  /* 0x00000004cf042227 */ /* 0x002fe200078e00ff */
[----:B------:R-:W1:Y:S03]  /*14230*/  MUFU.EX2 R14, R14 ;  /* 0x0000000e000e7308 */ /* 0x000e660000000800 */
[----:B--2---:R-:W-:-:S01]  /*14240*/  FADD.FTZ R0, R25, R0 ;  /* 0x0000000019007221 */ /* 0x004fc20000010000 */
[----:B------:R-:W-:Y:S01]  /*14250*/  FADD.FTZ R55, R55, R56 ;  /* 0x0000003837377221 */ /* 0x000fe20000010000 */
[----:B------:R-:W-:Y:S02]  /*14260*/  F2FP.SATFINITE.E4M3.F32.PACK_AB_MERGE_C R190, R48, R41, R26 ;  /* 0x0000002930be723e */ /* 0x000fe4000480701a */
[----:B------:R-:W-:Y:S01]  /*14270*/  F2FP.SATFINITE.E4M3.F32.PACK_AB_MERGE_C R24, R25, R24, RZ ;  /* 0x000000181918723e */ /* 0x000fe200048070ff */
[----:B------:R-:W-:-:S01]  /*14280*/  FADD.FTZ R55, R46, R55 ;  /* 0x000000372e377221 */ /* 0x000fc20000010000 */
[----:B------:R-:W-:Y:S01]  /*14290*/  F2FP.SATFINITE.E4M3.F32.PACK_AB_MERGE_C R194, R57, R58, R34 ;  /* 0x0000003a39c2723e */ /* 0x000fe20004807022 */
[----:B------:R-:W2:Y:S01]  /*142a0*/  MUFU.EX2 R30, R30 ;  /* 0x0000001e001e7308 */ /* 0x000ea20000000800 */
[----:B0-----:R-:W-:-:S01]  /*142b0*/  FADD.FTZ R21, R13, R0 ;  /* 0x000000000d157221 */ /* 0x001fc20000010000 */
[----:B------:R-:W-:Y:S01]  /*142c0*/  FADD.FTZ R52, R52, R55 ;  /* 0x0000003734347221 */ /* 0x000fe20000010000 */
[----:B------:R-:W-:Y:S01]  /*142d0*/  F2FP.SATFINITE.E4M3.F32.PACK_AB_MERGE_C R193, R9, R8, R24 ;  /* 0x0000000809c1723e */ /* 0x000fe20004807018 */
[----:B------:R-:W-:-:S02]  /*142e0*/  IMAD.MOV.U32 R9, RZ, RZ, R207 ;  /* 0x000000ffff097224 */ /* 0x000fc400078e00cf */
[----:B------:R-:W-:-:S02]  /*142f0*/  FADD.FTZ R52, R59, R52 ;  /* 0x000000343b347221 */ /* 0x000fc40000010000 */
[----:B------:R-:W0:Y:S01]  /*14300*/  MUFU.EX2 R31, R31 ;  /* 0x0000001f001f7308 */ /* 0x000e220000000800 */
[----:B-1----:R-:W-:-:S01]  /*14310*/  FADD.FTZ R21, R14, R21 ;  /* 0x000000150e157221 */ /* 0x002fc20000010000 */
[----:B------:R-:W-:-:S04]  /*14320*/  FADD.FTZ R41, R41, R52 ;  /* 0x0000003429297221 */ /* 0x000fc80000010000 */
[----:B------:R-:W-:Y:S02]  /*14330*/  FADD.FTZ R41, R48, R41 ;  /* 0x0000002930297221 */ /* 0x000fe40000010000 */
[----:B------:R-:W1:Y:S01]  /*14340*/  MUFU.EX2 R15, R15 ;  /* 0x0000000f000f7308 */ /* 0x000e620000000800 */
[----:B--2---:R-:W-:-:S01]  /*14350*/  FADD.FTZ R0, R30, R21 ;  /* 0x000000151e007221 */ /* 0x004fc20000010000 */
[----:B------:R-:W-:-:S04]  /*14360*/  FADD.FTZ R50, R50, R41 ;  /* 0x0000002932327221 */ /* 0x000fc80000010000 */
[----:B------:R-:W-:Y:S02]  /*14370*/  FADD.FTZ R49, R49, R50 ;  /* 0x0000003231317221 */ /* 0x000fe40000010000 */
[----:B------:R-:W2:Y:S01]  /*14380*/  MUFU.EX2 R20, R35 ;  /* 0x0000002300147308 */ /* 0x000ea20000000800 */
[----:B0-----:R-:W-:-:S01]  /*14390*/  FADD.FTZ R0, R31, R0 ;  /* 0x000000001f007221 */ /* 0x001fc20000010000 */
[----:B------:R-:W-:-:S04]  /*143a0*/  F2FP.SATFINITE.E4M3.F32.PACK_AB_MERGE_C R30, R31, R30, RZ ;  /* 0x0000001e1f1e723e */ /* 0x000fc800048070ff */
[----:B------:R-:W-:Y:S02]  /*143b0*/  F2FP.SATFINITE.E4M3.F32.PACK_AB_MERGE_C R195, R14, R13, R30 ;  /* 0x0000000d0ec3723e */ /* 0x000fe4000480701e */
        /* <DEDUP_REMOVED lines=12> */
[----:B------:R-:W-:Y:S01]  /*14480*/  MUFU.EX2 R36, R36 ;  /* 0x0000002400247308 */ /* 0x000fe20000000800 */
[----:B0-----:R-:W-:-:S07]  /*14490*/  FADD.FTZ R21, R43, R0 ;  /* 0x000000002b157221 */ /* 0x001fce0000010000 */
[----:B------:R-:W0:Y:S01]  /*144a0*/  MUFU.EX2 R33, R33 ;  /* 0x0000002100217308 */ /* 0x000e220000000800 */
[----:B-1----:R-:W-:-:S02]  /*144b0*/  FADD.FTZ R0, R44, R21 ;  /* 0x000000152c007221 */ /* 0x002fc40000010000 */
[----:B------:R-:W1:Y:S05]  /*144c0*/  @P2 LDC R21, c[0x0][0x450] ;  /* 0x00011400ff152b82 */ /* 0x000e6a0000000800 */
[----:B------:R-:W2:Y:S08]  /*144d0*/  MUFU.EX2 R45, R45 ;  /* 0x0000002d002d7308 */ /* 0x000eb00000000800 */
[----:B------:R-:W-:Y:S01]  /*144e0*/  MUFU.EX2 R40, R40 ;  /* 0x0000002800287308 */ /* 0x000fe20000000800 */
[----:B0-----:R-:W-:-:S07]  /*144f0*/  F2FP.SATFINITE.E4M3.F32.PACK_AB_MERGE_C R3, R33, R36, RZ ;  /* 0x000000242103723e */ /* 0x001fce00048070ff */
[----:B------:R-:W0:Y:S01]  /*14500*/  MUFU.EX2 R37, R37 ;  /* 0x0000002500257308 */ /* 0x000e220000000800 */
[C---:B--2---:R-:W-:Y:S01]  /*14510*/  F2FP.SATFINITE.E4M3.F32.PACK_AB_MERGE_C R44, R45.reuse, R44, RZ ;  /* 0x0000002c2d2c723e */ /* 0x044fe200048070ff */
[----:B------:R-:W-:Y:S01]  /*14520*/  FADD.FTZ R45, R45, R0 ;  /* 0x000000002d2d7221 */ /* 0x000fe20000010000 */
[----:B-1----:R-:W-:Y:S02]  /*14530*/  @P2 SHF.R.U32.HI R9, RZ, R21, R4 ;  /* 0x00000015ff092219 */ /* 0x002fe40000011604 */
[----:B------:R-:W-:-:S03]  /*14540*/  F2FP.SATFINITE.E4M3.F32.PACK_AB_MERGE_C R191, R43, R42, R44 ;  /* 0x0000002a2bbf723e */ /* 0x000fc6000480702c */
[----:B------:R-:W1:Y:S01]  /*14550*/  MUFU.EX2 R64, R64 ;  /* 0x0000004000407308 */ /* 0x000e620000000800 */
[----:B------:R-:W-:-:S04]  /*14560*/  IMAD.IADD R9, R88, 0x1, R9 ;  /* 0x0000000158097824 */ /* 0x000fc800078e0209 */
[----:B------:R-:W-:-:S03]  /*14570*/  IMAD.IADD R6, R9, 0x1, R6 ;  /* 0x0000000109067824 */ /* 0x000fc600078e0206 */
        /* <DEDUP_REMOVED lines=9> */
[----:B--2---:R-:W-:-:S07]  /*14610*/  FADD.FTZ R3, R65, R0 ;  /* 0x0000000041037221 */ /* 0x004fce0000010000 */
[----:B------:R-:W1:Y:S01]  /*14620*/  MUFU.EX2 R51, R51 ;  /* 0x0000003300337308 */ /* 0x000e620000000800 */
[----:B0-----:R-:W-:-:S07]  /*14630*/  FADD.FTZ R0, R66, R3 ;  /* 0x0000000342007221 */ /* 0x001fce0000010000 */
[----:B------:R-:W0:Y:S08]  /*14640*/  MUFU.EX2 R67, R67 ;  /* 0x0000004300437308 */ /* 0x000e300000000800 */
[----:B------:R-:W-:Y:S01]  /*14650*/  MUFU.EX2 R32, R32 ;  /* 0x0000002000207308 */ /* 0x000fe20000000800 */
[----:B-1----:R-:W-:-:S07]  /*14660*/  F2FP.SATFINITE.E4M3.F32.PACK_AB_MERGE_C R3, R51, R28, RZ ;  /* 0x0000001c3303723e */ /* 0x002fce00048070ff */
[----:B------:R-:W1:Y:S01]  /*14670*/  MUFU.EX2 R29, R29 ;  /* 0x0000001d001d7308 */ /* 0x000e620000000800 */
[----:B0-----:R-:W-:-:S01]  /*14680*/  FADD.FTZ R0, R67, R0 ;  /* 0x0000000043007221 */ /* 0x001fc20000010000 */
[----:B------:R-:W-:-:S04]  /*14690*/  F2FP.SATFINITE.E4M3.F32.PACK_AB_MERGE_C R66, R67, R66, RZ ;  /* 0x000000424342723e */ /* 0x000fc800048070ff */
[----:B------:R-:W-:Y:S02]  /*146a0*/  F2FP.SATFINITE.E4M3.F32.PACK_AB_MERGE_C R185, R65, R64, R66 ;  /* 0x0000004041b9723e */ /* 0x000fe40004807042 */
[----:B------:R-:W0:Y:S08]  /*146b0*/  MUFU.EX2 R69, R69 ;  /* 0x0000004500457308 */ /* 0x000e300000000800 */
[----:B------:R-:W2:Y:S01]  /*146c0*/  MUFU.EX2 R70, R70 ;  /* 0x0000004600467308 */ /* 0x000ea20000000800 */
[----:B-1----:R-:W-:Y:S01]  /*146d0*/  F2FP.SATFINITE.E4M3.F32.PACK_AB_MERGE_C R186, R29, R32, R3 ;  /* 0x000000201dba723e */ /* 0x002fe20004807003 */
[----:B------:R-:W-:-:S04]  /*146e0*/  FADD.FTZ R32, R32, R33 ;  /* 0x0000002120207221 */ /* 0x000fc80000010000 */
[----:B------:R-:W-:Y:S02]  /*146f0*/  FADD.FTZ R29, R29, R32 ;  /* 0x000000201d1d7221 */ /* 0x000fe40000010000 */
[----:B------:R-:W-:Y:S01]  /*14700*/  MUFU.EX2 R54, R54 ;  /* 0x0000003600367308 */ /* 0x000fe20000000800 */
[----:B0-----:R-:W-:-:S01]  /*14710*/  FADD.FTZ R3, R69, R0 ;  /* 0x0000000045037221 */ /* 0x001fc20000010000 */
[----:B------:R-:W-:-:S04]  /*14720*/  FADD.FTZ R4, R28, R29 ;  /* 0x0000001d1c047221 */ /* 0x000fc80000010000 */
[----:B------:R-:W-:Y:S02]  /*14730*/  FADD.FTZ R4, R51, R4 ;  /* 0x0000000433047221 */ /* 0x000fe40000010000 */
[----:B------:R-:W0:Y:S01]  /*14740*/  MUFU.EX2 R47, R47 ;  /* 0x0000002f002f7308 */ /* 0x000e220000000800 */
[----:B--2---:R-:W-:-:S01]  /*14750*/  FADD.FTZ R3, R70, R3 ;  /* 0x0000000346037221 */ /* 0x004fc20000010000 */
[----:B0-----:R-:W-:-:S03]  /*14760*/  F2FP.SATFINITE.E4M3.F32.PACK_AB_MERGE_C R0, R47, R54, RZ ;  /* 0x000000362f00723e */ /* 0x001fc600048070ff */
[----:B------:R-:W-:Y:S01]  /*14770*/  FADD.FTZ R54, R54, R3 ;  /* 0x0000000336367221 */ /* 0x000fe20000010000 */
[----:B------:R-:W-:-:S03]  /*14780*/  F2FP.SATFINITE.E4M3.F32.PACK_AB_MERGE_C R187, R70, R69, R0 ;  /* 0x0000004546bb723e */ /* 0x000fc60004807000 */
[----:B------:R-:W-:Y:S01]  /*14790*/  FADD.FTZ R3, R47, R54 ;  /* 0x000000362f037221 */ /* 0x000fe20000010000 */
[----:B------:R-:W-:Y:S01]  /*147a0*/  VIADD R0, R89, 0xfffffffe ;  /* 0xfffffffe59007836 */ /* 0x000fe20000000000 */
        /* <DEDUP_REMOVED lines=12> */
.L_x_1593:
[----:B------:R-:W-:-:S13]  /*14870*/  ISETP.NE.AND P4, PT, R7, 0x1, PT ;  /* 0x000000010700780c */ /* 0x000fda0003f85270 */
[----:B------:R-:W0:Y:S02]  /*14880*/  @P4 LDC.64 R12, c[0x0][0x9e8] ;  /* 0x00027a00ff0c4b82 */ /* 0x000e240000000a00 */
[----:B0-----:R-:W-:-:S05]  /*14890*/  @P4 IMAD.HI.U32 R12, R8, R12, RZ ;  /* 0x0000000c080c4227 */ /* 0x001fca00078e00ff */
[----:B------:R-:W-:-:S07]  /*148a0*/  @P4 SHF.R.U32.HI R8, RZ, R13, R12 ;  /* 0x0000000dff084219 */ /* 0x000fce000001160c */
.L_x_1594:
[----:B------:R-:W-:Y:S05]  /*148b0*/  BSYNC B0 ;  /* 0x0000000000007941 */ /* 0x000fea0003800000 */
.L_x_1592:
[----:B------:R-:W-:-:S05]  /*148c0*/  IMAD R7, R8, R7, R7 ;  /* 0x0000000708077224 */ /* 0x000fca00078e0207 */
[----:B------:R-:W-:-:S07]  /*148d0*/  VIMNMX R6, R6, R7, PT ;  /* 0x0000000706067248 */ /* 0x000fce0003fe0100 */
.L_x_1591:
[----:B------:R-:W-:Y:S01]  /*148e0*/  SHF.R.S32.HI R7, RZ, 0x1f, R6 ;  /* 0x0000001fff077819 */ /* 0x000fe20000011406 */
[----:B------:R-:W-:Y:S01]  /*148f0*/  ULDC UR32, c[0x0][0x9e4] ;  /* 0x0002790000207ab9 */ /* 0x000fe20000000800 */
[----:B------:R-:W-:Y:S01]  /*14900*/  ULDC UR29, c[0x0][0x9e4] ;  /* 0x00027900001d7ab9 */ /* 0x000fe20000000800 */
[----:B------:R-:W-:Y:S01]  /*14910*/  ULDC UR28, c[0x0][0x988] ;  /* 0x00026200001c7ab9 */ /* 0x000fe20000000800 */
[----:B------:R-:W-:Y:S01]  /*14920*/  LEA.HI R7, R7, R6, RZ, 0x7 ;  /* 0x0000000607077211 */ /* 0x000fe200078f38ff */
[----:B------:R-:W-:Y:S01]  /*14930*/  ULDC UR31, c[0x0][0x988] ;  /* 0x00026200001f7ab9 */ /* 0x000fe20000000800 */
[----:B------:R-:W-:Y:S01]  /*14940*/  ULDC UR30, c[0x0][0x988] ;  /* 0x00026200001e7ab9 */ /* 0x000fe20000000800 */
[----:B------:R-:W-:Y:S01]  /*14950*/  ULDC UR34, c[0x0][0x9e0] ;  /* 0x0002780000227ab9 */ /* 0x000fe20000000800 */
[----:B------:R-:W-:Y:S01]  /*14960*/  SHF.R.S32.HI R12, RZ, 0x7, R7 ;  /* 0x00000007ff0c7819 */ /* 0x000fe20000011407 */
[----:B------:R-:W-:Y:S01]  /*14970*/  ULDC UR33, c[0x0][0x9e0] ;  /* 0x0002780000217ab9 */ /* 0x000fe20000000800 */
[----:B------:R-:W-:-:S02]  /*14980*/  CS2R R118, SRZ ;  /* 0x0000000000767805 */ /* 0x000fc4000001ff00 */
[----:B------:R-:W-:Y:S02]  /*14990*/  CS2R R116, SRZ ;  /* 0x0000000000747805 */ /* 0x000fe4000001ff00 */
[----:B------:R-:W-:Y:S02]  /*149a0*/  VIMNMX R12, R209, R12, !PT ;  /* 0x0000000cd10c7248 */ /* 0x000fe40007fe0100 */
[----:B------:R-:W-:Y:S02]  /*149b0*/  CS2R R114, SRZ ;  /* 0x0000000000727805 */ /* 0x000fe4000001ff00 */
[----:B------:R-:W-:Y:S02]  /*149c0*/  CS2R R112, SRZ ;  /* 0x0000000000707805 */ /* 0x000fe4000001ff00 */
        /* <DEDUP_REMOVED lines=45> */
[----:B------:R-:W-:Y:S06]  /*14ca0*/  @!P4 BRA `(.L_x_1595) ;  /* 0x000000380084c947 */ /* 0x000fec0003800000 */
[----:B------:R-:W-:-:S07]  /*14cb0*/  IMAD.MOV.U32 R119, RZ, RZ, RZ ;  /* 0x000000ffff777224 */ /* 0x000fce00078e00ff */
.L_x_1614:
[----:B------:R-:W-:Y:S01]  /*14cc0*/  VIADD R13, R19, 0x1 ;  /* 0x00000001130d7836 */ /* 0x000fe20000000000 */
[----:B------:R-:W-:Y:S05]  /*14cd0*/  YIELD ;  /* 0x0000000000007946 */ /* 0x000fea0003800000 */
[----:B------:R-:W-:-:S04]  /*14ce0*/  ISETP.NE.AND P4, PT, R13, 0x2, PT ;  /* 0x000000020d00780c */ /* 0x000fc80003f85270 */
[----:B------:R-:W-:Y:S02]  /*14cf0*/  SEL R7, RZ, 0x1, P4 ;  /* 0x00000001ff077807 */ /* 0x000fe40002000000 */
[----:B------:R-:W-:Y:S02]  /*14d00*/  SEL R13, R13, RZ, P4 ;  /* 0x000000ff0d0d7207 */ /* 0x000fe40002000000 */
[----:B------:R-:W-:Y:S02]  /*14d10*/  ISETP.NE.AND P4, PT, R208, RZ, PT ;  /* 0x000000ffd000720c */ /* 0x000fe40003f85270 */
[----:B------:R-:W-:-:S11]  /*14d20*/  LOP3.LUT R14, R18, R7, RZ, 0x3c, !PT ;  /* 0x00000007120e7212 */ /* 0x000fd600078e3cff */
[----:B------:R-:W-:Y:S05]  /*14d30*/  @P4 BRA `(.L_x_1596) ;  /* 0x0000000000304947 */ /* 0x000fea0003800000 */
[----:B------:R-:W-:Y:S05]  /*14d40*/  @!P0 BRA `(.L_x_1597) ;  /* 0x0000000000048947 */ /* 0x000fea0003800000 */
[----:B------:R-:W-:Y:S01]  /*14d50*/  BPT.TRAP 0x1 ;  /* 0x000000040000795c */ /* 0x000fe20000300000 */
.L_x_1597:
[----:B------:R-:W-:Y:S01]  /*14d60*/  IMAD R7, R13, 0x8, R16 ;  /* 0x000000080d077824 */ /* 0x000fe200078e0210 */
[----:B------:R-:W-:-:S04]  /*14d70*/  SHF.L.U32 R6, R14, 0x1f, RZ ;  /* 0x0000001f0e067819 */ /* 0x000fc800000006ff */
[----:B------:R0:W1:Y:S01]  /*14d80*/  SYNCS.PHASECHK.TRANS64.TRYWAIT P5, [R7+URZ+0x2a830], R6 ;  /* 0x02a83006070075a7 */ /* 0x00006200080a017f */
[----:B------:R-:W-:Y:S05]  /*14d90*/  @!P0 BRA `(.L_x_1598) ;  /* 0x0000000000048947 */ /* 0x000fea0003800000 */
[----:B------:R-:W-:Y:S01]  /*14da0*/  BPT.TRAP 0x1 ;  /* 0x000000040000795c */ /* 0x000fe20000300000 */
.L_x_1598:
[----:B------:R-:W-:Y:S04]  /*14db0*/  BSSY B0, `(.L_x_1596) ;  /* 0x0000004000007945 */ /* 0x000fe80003800000 */
[----:B-1----:R-:W-:Y:S05]  /*14dc0*/  @P5 BRA `(.L_x_1599) ;  /* 0x0000000000085947 */ /* 0x002fea0003800000 */
[----:B------:R-:W1:Y:S02]  /*14dd0*/  SYNCS.PHASECHK.TRANS64.TRYWAIT P5, [R7+URZ+0x2a830], R6 ;  /* 0x02a83006070075a7 */ /* 0x000e6400080a017f */
[----:B-1----:R-:W-:Y:S05]  /*14de0*/  @!P5 BRA `(.L_x_1600) ;  /* 0x0000015c00d4d947 */ /* 0x002fea0003800000 */
.L_x_1599:
[----:B------:R-:W-:Y:S05]  /*14df0*/  BSYNC B0 ;  /* 0x0000000000007941 */ /* 0x000fea0003800000 */
.L_x_1596:
[----:B01----:R-:W0:Y:S01]  /*14e00*/  S2R R6, SR_TID.X ;  /* 0x0000000000067919 */ /* 0x003e220000002100 */
[----:B------:R-:W-:Y:S05]  /*14e10*/  WARPSYNC.ALL ;  /* 0x0000000000007948 */ /* 0x000fea0003800000 */
[----:B------:R-:W-:Y:S02]  /*14e20*/  IMAD.MOV.U32 R7, RZ, RZ, -0x7fffffe0 ;  /* 0x80000020ff077424 */ /* 0x000fe400078e00ff */
[----:B------:R-:W-:Y:S02]  /*14e30*/  IMAD.MOV.U32 R121, RZ, RZ, -0x7fffffe0 ;  /* 0x80000020ff797424 */ /* 0x000fe400078e00ff */
[----:B------:R-:W-:Y:S01]  /*14e40*/  IMAD.MOV.U32 R21, RZ, RZ, -0x7fffffe0 ;  /* 0x80000020ff157424 */ /* 0x000fe200078e00ff */
[----:B------:R-:W-:Y:S01]  /*14e50*/  R2UR UR27, R7 ;  /* 0x00000000071b72ca */ /* 0x000fe200000e0000 */
[----:B------:R-:W-:Y:S01]  /*14e60*/  IMAD.MOV.U32 R9, RZ, RZ, -0x7fffffe0 ;  /* 0x80000020ff097424 */ /* 0x000fe200078e00ff */
[----:B------:R-:W-:-:S02]  /*14e70*/  R2UR UR19, R121 ;  /* 0x00000000791372ca */ /* 0x000fc400000e0000 */
[----:B------:R-:W-:Y:S02]  /*14e80*/  R2UR UR7, R21 ;  /* 0x00000000150772ca */ /* 0x000fe400000e0000 */
[----:B------:R-:W-:Y:S02]  /*14e90*/  R2UR UR11, R9 ;  /* 0x00000000090b72ca */ /* 0x000fe400000e0000 */
[----:B------:R-:W-:Y:S02]  /*14ea0*/  R2UR UR15, R21 ;  /* 0x00000000150f72ca */ /* 0x000fe400000e0000 */
[----:B------:R-:W-:Y:S02]  /*14eb0*/  R2UR UR23, R7 ;  /* 0x00000000071772ca */ /* 0x000fe400000e0000 */
[----:B0-----:R-:W-:Y:S01]  /*14ec0*/  SHF.R.U32.HI R8, RZ, 0x7, R6 ;  /* 0x00000007ff087819 */ /* 0x001fe20000011606 */
[----:B------:R-:W-:-:S04]  /*14ed0*/  IMAD R6, R13, 0x600, R5 ;  /* 0x000006000d067824 */ /* 0x000fc800078e0205 */
[----:B------:R-:W-:Y:S01]  /*14ee0*/  VIADD R15, R8, 0x8 ;  /* 0x00000008080f7836 */ /* 0x000fe20000000000 */
[C---:B------:R-:W-:Y:S01]  /*14ef0*/  R2UR UR26, R6.reuse ;  /* 0x00000000061a72ca */ /* 0x040fe200000e0000 */
[C---:B------:R-:W-:Y:S02]  /*14f00*/  VIADD R120, R6.reuse, 0x400 ;  /* 0x0000040006787836 */ /* 0x040fe40000000000 */
[C---:B------:R-:W-:Y:S01]  /*14f10*/  VIADD R20, R6.reuse, 0x2 ;  /* 0x0000000206147836 */ /* 0x040fe20000000000 */
[----:B------:R0:W-:Y:S01]  /*14f20*/  BAR.SYNC.DEFER_BLOCKING R15, 0x100 ;  /* 0x0004000f0000751d */ /* 0x0001e20000010000 */
[----:B------:R-:W-:Y:S01]  /*14f30*/  VIADD R8, R6, 0x200 ;  /* 0x0000020006087836 */ /* 0x000fe20000000000 */
[----:B------:R-:W-:Y:S02]  /*14f40*/  R2UR UR18, R120 ;  /* 0x00000000781272ca */ /* 0x000fe400000e0000 */
[----:B------:R-:W-:Y:S01]  /*14f50*/  R2UR UR6, R20 ;  /* 0x00000000140672ca */ /* 0x000fe200000e0000 */
[----:B------:R-:W-:Y:S01]  /*14f60*/  VIADD R20, R6, 0x202 ;  /* 0x0000020206147836 */ /* 0x000fe20000000000 */
[----:B------:R-:W-:Y:S01]  /*14f70*/  R2UR UR10, R8 ;  /* 0x00000000080a72ca */ /* 0x000fe200000e0000 */
[----:B------:R-:W-:-:S03]  /*14f80*/  VIADD R6, R6, 0x402 ;  /* 0x0000040206067836 */ /* 0x000fc60000000000 */
[----:B------:R-:W-:Y:S02]  /*14f90*/  R2UR UR14, R20 ;  /* 0x00000000140e72ca */ /* 0x000fe400000e0000 */
[----:B------:R-:W-:Y:S01]  /*14fa0*/  R2UR UR22, R6 ;  /* 0x00000000061672ca */ /* 0x000fe200000e0000 */
        /* <DEDUP_REMOVED lines=21> */
.L_x_1602:
[----:B------:R-:W-:Y:S01]  /*15100*/  SHF.L.U32 R6, R18, 0x1f, RZ ;  /* 0x0000001f12067819 */ /* 0x000fe200000006ff */
[----:B------:R-:W-:-:S04]  /*15110*/  IMAD R7, R19, 0x8, R16 ;  /* 0x0000000813077824 */ /* 0x000fc800078e0210 */
[----:B------:R0:W1:Y:S01]  /*15120*/  SYNCS.PHASECHK.TRANS64.TRYWAIT P4, [R7+URZ+0x2a850], R6 ;  /* 0x02a85006070075a7 */ /* 0x000062000808017f */
[----:B------:R-:W-:Y:S05]  /*15130*/  @!P0 BRA `(.L_x_1603) ;  /* 0x0000000000048947 */ /* 0x000fea0003800000 */
[----:B------:R-:W-:Y:S01]  /*15140*/  BPT.TRAP 0x1 ;  /* 0x000000040000795c */ /* 0x000fe20000300000 */
.L_x_1603:
[----:B-1----:R-:W-:Y:S05]  /*15150*/  @P4 BRA `(.L_x_1601) ;  /* 0x0000000000084947 */ /* 0x002fea0003800000 */
[----:B------:R-:W1:Y:S02]  /*15160*/  SYNCS.PHASECHK.TRANS64.TRYWAIT P4, [R7+URZ+0x2a850], R6 ;  /* 0x02a85006070075a7 */ /* 0x000e64000808017f */
[----:B-1----:R-:W-:Y:S05]  /*15170*/  @!P4 BRA `(.L_x_1604) ;  /* 0x0000015c0004c947 */ /* 0x002fea0003800000 */
.L_x_1601:
[----:B01----:R-:W-:Y:S01]  /*15180*/  VIADD R6, R16, 0x400 ;  /* 0x0000040010067836 */ /* 0x003fe20000000000 */
[----:B------:R-:W-:Y:S05]  /*15190*/  WARPSYNC.ALL ;  /* 0x0000000000007948 */ /* 0x000fea0003800000 */
[----:B------:R-:W-:Y:S01]  /*151a0*/  SHF.R.U32.HI R6, RZ, 0x4, R6 ;  /* 0x00000004ff067819 */ /* 0x000fe20000011606 */
[----:B------:R-:W-:Y:S01]  /*151b0*/  IMAD.MOV.U32 R7, RZ, RZ, 0x40000040 ;  /* 0x40000040ff077424 */ /* 0x000fe200078e00ff */
[----:B------:R-:W-:Y:S01]  /*151c0*/  WARPGROUP.ARRIVE ;  /* 0x00000000000079c5 */ /* 0x000fe20000000000 */
[----:B------:R-:W-:Y:S01]  /*151d0*/  IMAD.MOV.U32 R9, RZ, RZ, 0x40000040 ;  /* 0x40000040ff097424 */ /* 0x000fe200078e00ff */
[----:B------:R-:W-:Y:S01]  /*151e0*/  LOP3.LUT R6, R6, 0x3fff, RZ, 0xc0, !PT ;  /* 0x00003fff06067812 */ /* 0x000fe200078ec0ff */
[----:B------:R-:W-:Y:S01]  /*151f0*/  FMUL.FTZ R20, R2, R125 ;  /* 0x0000007d02147220 */ /* 0x000fe20000410000 */
[----:B------:R-:W-:Y:S01]  /*15200*/  R2UR UR7, R7 ;  /* 0x00000000070772ca */ /* 0x000fe200000e0000 */
[----:B------:R-:W-:Y:S01]  /*15210*/  IMAD.MOV.U32 R7, RZ, RZ, 0x40000040 ;  /* 0x40000040ff077424 */ /* 0x000fe200078e00ff */
[----:B------:R-:W-:Y:S01]  /*15220*/  LOP3.LUT R6, R6, 0x10000, RZ, 0xfc, !PT ;  /* 0x0001000006067812 */ /* 0x000fe200078efcff */
[C---:B------:R-:W-:Y:S01]  /*15230*/  FMUL.FTZ R125, R2.reuse, R130 ;  /* 0x00000082027d7220 */ /* 0x040fe20000410000 */
[C---:B------:R-:W-:Y:S01]  /*15240*/  FMUL.FTZ R130, R2.reuse, R133 ;  /* 0x0000008502827220 */ /* 0x040fe20000410000 */
        /* <DEDUP_REMOVED lines=20> */
[----:B------:R-:W-:Y:S01]  /*15390*/  QGMMA.64x192x32.F32.E4M3.E4M3 R24, R196, gdesc[UR4], R24, gsb0 ;  /* 0x02e00004c4187df3 */ /* 0x000fe20008000818 */
[----:B------:R-:W-:Y:S01]  /*153a0*/  R2UR UR6, R8 ;  /* 0x00000000080672ca */ /* 0x000fe200000e0000 */
[----:B------:R-:W-:Y:S01]  /*153b0*/  VIADD R8, R6, 0x4 ;  /* 0x0000000406087836 */ /* 0x000fe20000000000 */
[----:B------:R-:W-:Y:S01]  /*153c0*/  R2UR UR7, R9 ;  /* 0x00000000090772ca */ /* 0x000fe200000e0000 */
[----:B------:R-:W-:-:S02]  /*153d0*/  IMAD.MOV.U32 R9, RZ, RZ, 0x40000040 ;  /* 0x40000040ff097424 */ /* 0x000fc400078e00ff */
[----:B------:R-:W-:Y:S01]  /*153e0*/  FMUL.FTZ R128, R2, R135 ;  /* 0x0000008702807220 */ /* 0x000fe20000410000 */
[----:B------:R-:W-:Y:S02]  /*153f0*/  VIADD R6, R6, 0x6 ;  /* 0x0000000606067836 */ /* 0x000fe40000000000 */
        /* <DEDUP_REMOVED lines=10> */
[----:B------:R-:W-:-:S02]  /*154a0*/  IMAD.SHL.U32 R176, R0, 0x80, RZ ;  /* 0x0000008000b07824 */ /* 0x000fc400078e00ff */
        /* <DEDUP_REMOVED lines=14> */
[----:B------:R-:W-:Y:S01]  /*15590*/  IADD3 R180, -R176, 0x1, RZ ;  /* 0x00000001b0b47810 */ /* 0x000fe20007ffe1ff */
[C---:B------:R-:W-:Y:S01]  /*155a0*/  FMUL.FTZ R168, R2.reuse, R175 ;  /* 0x000000af02a87220 */ /* 0x040fe20000410000 */
[C---:B------:R-:W-:Y:S01]  /*155b0*/  FMUL.FTZ R171, R2.reuse, R178 ;  /* 0x000000b202ab7220 */ /* 0x040fe20000410000 */
[C---:B------:R-:W-:Y:S01]  /*155c0*/  FMUL.FTZ R178, R2.reuse, R181 ;  /* 0x000000b502b27220 */ /* 0x040fe20000410000 */
[----:B------:R-:W-:Y:S01]  /*155d0*/  FMUL.FTZ R175, R2, R182 ;  /* 0x000000b602af7220 */ /* 0x000fe20000410000 */
[----:B------:R-:W-:Y:S01]  /*155e0*/  IMAD R180, R203, -0x2, R180 ;  /* 0xfffffffecbb47824 */ /* 0x000fe200078e02b4 */
[----:B------:R-:W0:Y:S04]  /*155f0*/  MUFU.TANH R15, R15 ;  /* 0x0000000f000f7308 */ /* 0x000e280000002400 */
[----:B------:R-:W-:-:S04]  /*15600*/  IADD3 R181, -R201, R180, R202 ;  /* 0x000000b4c9b57210 */ /* 0x000fc80007ffe1ca */
[----:B------:R-:W1:Y:S01]  /*15610*/  MUFU.TANH R18, R18 ;  /* 0x0000001200127308 */ /* 0x000e620000002400 */
[C---:B------:R-:W-:Y:S02]  /*15620*/  VIADD R180, R181.reuse, UR34 ;  /* 0x00000022b5b47c36 */ /* 0x040fe40008000000 */
[----:B------:R-:W-:-:S05]  /*15630*/  VIADD R181, R181, UR35 ;  /* 0x00000023b5b57c36 */ /* 0x000fca0008000000 */
        /* <DEDUP_REMOVED lines=20> */
[----:B------:R-:W-:-:S06]  /*15780*/  WARPGROUP.ARRIVE ;  /* 0x00000000000079c5 */ /* 0x000fcc0000000000 */
[----:B------:R-:W5:Y:S01]  /*15790*/  S2R R199, SR_TID.X ;  /* 0x0000000000c77919 */ /* 0x000f620000002100 */
[----:B------:R-:W0:Y:S01]  /*157a0*/  MUFU.TANH R146, R146 ;  /* 0x0000009200927308 */ /* 0x000e220000002400 */
[----:B------:R-:W-:Y:S01]  /*157b0*/  QGMMA.64x192x32.F32.E4M3.E4M3 R24, R192, gdesc[UR4], R24, gsb0 ;  /* 0x02e00004c0187df3 */ /* 0x000fe20008000818 */
[----:B------:R-:W-:Y:S02]  /*157c0*/  R2UR UR6, R8 ;  /* 0x00000000080672ca */ /* 0x000fe400000e0000 */
[----:B------:R-:W-:Y:S01]  /*157d0*/  R2UR UR7, R9 ;  /* 0x00000000090772ca */ /* 0x000fe200000e0000 */
[----:B------:R-:W1:Y:S01]  /*157e0*/  @P2 LDC R8, c[0x0][0x450] ;  /* 0x00011400ff082b82 */ /* 0x000e620000000800 */
        /* <DEDUP_REMOVED lines=14> */
[----:B------:R-:W0:Y:S01]  /*158d0*/  MUFU.TANH R122, R122 ;  /* 0x0000007a007a7308 */ /* 0x000e220000002400 */
[----:B-----5:R-:W-:-:S07]  /*158e0*/  SHF.R.U32.HI R199, RZ, 0x7, R199 ;  /* 0x00000007ffc77819 */ /* 0x020fce00000116c7 */
        /* <DEDUP_REMOVED lines=23> */
[----:B------:R-:W-:-:S05]  /*15a60*/  WARPGROUP.ARRIVE ;  /* 0x00000000000079c5 */ /* 0x000fca0000000000 */
[----:B------:R-:W0:Y:S01]  /*15a70*/  MUFU.TANH R165, R165 ;  /* 0x000000a500a57308 */ /* 0x000e220000002400 */
[----:B------:R-:W-:Y:S01]  /*15a80*/  QGMMA.64x192x32.F32.E4M3.E4M3 R24, R188, gdesc[UR4], R24, gsb0 ;  /* 0x02e00004bc187df3 */ /* 0x000fe20008000818 */
[----:B------:R-:W-:Y:S01]  /*15a90*/  R2UR UR6, R6 ;  /* 0x00000000060672ca */ /* 0x000fe200000e0000 */
[----:B------:R-:W-:Y:S01]  /*15aa0*/  IMAD.IADD R6, R220, 0x1, R207 ;  /* 0x00000001dc067824 */ /* 0x000fe200078e02cf */
[----:B------:R-:W-:-:S04]  /*15ab0*/  R2UR UR7, R7 ;  /* 0x00000000070772ca */ /* 0x000fc800000e0000 */
[----:B------:R-:W0:Y:S01]  /*15ac0*/  MUFU.TANH R166, R166 ;  /* 0x000000a600a67308 */ /* 0x000e220000002400 */
[----:B------:R-:W5:Y:S07]  /*15ad0*/  @P2 LDC R7, c[0x0][0x44c] ;  /* 0x00011300ff072b82 */ /* 0x000f6e0000000800 */
[----:B------:R-:W0:Y:S08]  /*15ae0*/  MUFU.TANH R163, R163 ;  /* 0x000000a300a37308 */ /* 0x000e300000002400 */
[----:B------:R-:W0:Y:S08]  /*15af0*/  MUFU.TANH R164, R164 ;  /* 0x000000a400a47308 */ /* 0x000e300000002400 */
[----:B------:R-:W0:Y:S01]  /*15b00*/  MUFU.TANH R169, R169 ;  /* 0x000000a900a97308 */ /* 0x000e220000002400 */
[----:B-----5:R-:W-:-:S05]  /*15b10*/  @P2 IMAD.HI.U32 R7, R6, R7, RZ ;  /* 0x0000000706072227 */ /* 0x020fca00078e00ff */
[----:B-1----:R-:W-:Y:S01]  /*15b20*/  @P2 SHF.R.U32.HI R6, RZ, R8, R7 ;  /* 0x00000008ff062219 */ /* 0x002fe20000011607 */
[C---:B------:R-:W-:Y:S01]  /*15b30*/  FMUL.FTZ R7, R2.reuse, R120 ;  /* 0x0000007802077220 */ /* 0x040fe20000410000 */
[----:B------:R-:W-:Y:S02]  /*15b40*/  @!P1 IMAD R120, R13, 0x8, R16 ;  /* 0x000000080d789824 */ /* 0x000fe400078e0210 */
[----:B------:R-:W-:Y:S01]  /*15b50*/  FMUL.FTZ R8, R2, R121 ;  /* 0x0000007902087220 */ /* 0x000fe20000410000 */
[----:B------:R-:W1:Y:S01]  /*15b60*/  MUFU.TANH R170, R170 ;  /* 0x000000aa00aa7308 */ /* 0x000e620000002400 */
[----:B------:R-:W-:-:S05]  /*15b70*/  @!P1 VIADD R120, R120, 0x2a840 ;  /* 0x0002a84078789836 */ /* 0x000fca0000000000 */
[----:B------:R-:W-:Y:S02]  /*15b80*/  @!P1 PRMT R121, RZ, 0x654, R120 ;  /* 0x00000654ff799816 */ /* 0x000fe40000000078 */
        /* <DEDUP_REMOVED lines=15> */
[----:B------:R-:W-:Y:S03]  /*15c80*/  QGMMA.64x192x32.F32.E4M3.E4M3 R24, R184, gdesc[UR4], R24, gsb0 ;  /* 0x02e00004b8187df3 */ /* 0x000fe60008000818 */
[----:B------:R-:W-:Y:S02]  /*15c90*/  WARPGROUP.DEPBAR.LE gsb0, 0x0 ;  /* 0x00008000000079c5 */ /* 0x000fe40000010000 */
[----:B------:R-:W5:Y:S01]  /*15ca0*/  SHFL.IDX PT, R184, R6, RZ, 0x1c1f ;  /* 0x001c1fff06b87589 */ /* 0x000f6200000e0000 */
[----:B------:R0:W-:Y:S06]  /*15cb0*/  BAR.ARV R120, 0x100 ;  /* 0x000400780000751d */ /* 0x0001ec0000002000 */
[----:B------:R0:W-:Y:S01]  /*15cc0*/  @!P1 SYNCS.ARRIVE.TRANS64.RED.A1T0 RZ, [R121+URZ], RZ ;  /* 0x000000ff79ff99a7 */ /* 0x0001e2000810043f */
[----:B-----5:R-:W-:-:S02]  /*15cd0*/  IMAD.IADD R182, R180, 0x1, R184 ;  /* 0x00000001b4b67824 */ /* 0x020fc400078e02b8 */
[----:B------:R-:W-:Y:S01]  /*15ce0*/  IMAD.IADD R183, R181, 0x1, R184 ;  /* 0x00000001b5b77824 */ /* 0x000fe200078e02b8 */
[----:B01234-:R-:W-:Y:S06]  /*15cf0*/  @!P3 BRA `(.L_x_1605) ;  /* 0x000000000058b947 */ /* 0x01ffec0003800000 */
[----:B------:R-:W-:Y:S01]  /*15d00*/  IADD3 R184, -R201, R202, R184 ;  /* 0x000000cac9b87210 */ /* 0x000fe20007ffe1b8 */
[----:B------:R-:W-:Y:S03]  /*15d10*/  BSSY B0, `(.L_x_1606) ;  /* 0x0000010000007945 */ /* 0x000fe60003800000 */
        /* <DEDUP_REMOVED lines=10> */
.L_x_1607:
[----:B------:R-:W-:-:S05]  /*15dc0*/  IMAD.U32 R185, RZ, RZ, UR32 ;  /* 0x00000020ffb97e24 */ /* 0x000fca000f8e00ff */
[----:B------:R-:W-:-:S13]  /*15dd0*/  ISETP.NE.AND P4, PT, R185, 0x1, PT ;  /* 0x00000001b900780c */ /* 0x000fda0003f85270 */
[----:B------:R-:W0:Y:S02]  /*15de0*/  @P4 LDC.64 R120, c[0x0][0x9e8] ;  /* 0x00027a00ff784b82 */ /* 0x000e240000000a00 */
[----:B0-----:R-:W-:-:S05]  /*15df0*/  @P4 IMAD.HI.U32 R120, R184, R120, RZ ;  /* 0x00000078b8784227 */ /* 0x001fca00078e00ff */
[----:B------:R-:W-:-:S07]  /*15e00*/  @P4 SHF.R.U32.HI R184, RZ, R121, R120 ;  /* 0x00000079ffb84219 */ /* 0x000fce0000011678 */
.L_x_1608:
[----:B------:R-:W-:Y:S05]  /*15e10*/  BSYNC B0 ;  /* 0x0000000000007941 */ /* 0x000fea0003800000 */
.L_x_1606:
[----:B------:R-:W-:-:S04]  /*15e20*/  IMAD R184, R184, R185, -R176 ;  /* 0x000000b9b8b87224 */ /* 0x000fc800078e0ab0 */
[----:B------:R-:W-:-:S05]  /*15e30*/  IMAD R184, R203, -0x2, R184 ;  /* 0xfffffffecbb87824 */ /* 0x000fca00078e02b8 */
[----:B------:R-:W-:Y:S02]  /*15e40*/  VIADDMNMX R182, R184, R185, R182, PT ;  /* 0x000000b9b8b67246 */ /* 0x000fe400038001b6 */
[----:B------:R-:W-:-:S07]  /*15e50*/  VIMNMX R183, R183, R184, !PT ;  /* 0x000000b8b7b77248 */ /* 0x000fce0007fe0100 */
.L_x_1605:
[----:B------:R-:W-:Y:S01]  /*15e60*/  ISETP.GT.AND P4, PT, R0, -0x1, PT ;  /* 0xffffffff0000780c */ /* 0x000fe20003f84270 */
[----:B------:R-:W0:Y:S03]  /*15e70*/  SHFL.IDX PT, R6, R6, 0x1, 0x1c1f ;  /* 0x003c1f0006067f89 */ /* 0x000e2600000e0000 */
[----:B------:R-:W-:-:S04]  /*15e80*/  ISETP.GT.AND P5, PT, R183, RZ, P4 ;  /* 0x000000ffb700720c */ /* 0x000fc800027a4270 */
[----:B------:R-:W-:-:S04]  /*15e90*/  ISETP.LT.OR P5, PT, R182, 0x1, P5 ;  /* 0x00000001b600780c */ /* 0x000fc80002fa1670 */
[----:B------:R-:W-:Y:S02]  /*15ea0*/  FSEL R120, R7, -INF , !P5 ;  /* 0xff80000007787808 */ /* 0x000fe40006800000 */
[----:B------:R-:W-:-:S04]  /*15eb0*/  ISETP.GT.AND P5, PT, R183, 0x1, P4 ;  /* 0x00000001b700780c */ /* 0x000fc800027a4270 */
[----:B------:R-:W-:-:S04]  /*15ec0*/  ISETP.LT.OR P5, PT, R182, 0x2, P5 ;  /* 0x00000002b600780c */ /* 0x000fc80002fa1670 */
[----:B------:R-:W-:Y:S02]  /*15ed0*/  FSEL R8, R8, -INF , !P5 ;  /* 0xff80000008087808 */ /* 0x000fe40006800000 */
[----:B------:R-:W-:Y:S01]  /*15ee0*/  ISETP.GT.AND P5, PT, R183, 0x8, P4 ;  /* 0x00000008b700780c */ /* 0x000fe200027a4270 */
[--C-:B0-----:R-:W-:Y:S02]  /*15ef0*/  IMAD.IADD R180, R180, 0x1, R6.reuse ;  /* 0x00000001b4b47824 */ /* 0x101fe400078e0206 */
[----:B------:R-:W-:Y:S01]  /*15f00*/  IMAD.IADD R181, R181, 0x1, R6 ;  /* 0x00000001b5b57824 */ /* 0x000fe200078e0206 */
[----:B------:R-:W-:-:S04]  /*15f10*/  ISETP.LT.OR P5, PT, R182, 0x9, P5 ;  /* 0x00000009b600780c */ /* 0x000fc80002fa1670 */
[----:B------:R-:W-:Y:S02]  /*15f20*/  FSEL R18, R18, -INF , !P5 ;  /* 0xff80000012127808 */ /* 0x000fe40006800000 */
[----:B------:R-:W-:-:S04]  /*15f30*/  ISETP.GT.AND P5, PT, R183, 0x9, P4 ;  /* 0x00000009b700780c */ /* 0x000fc800027a4270 */
        /* <DEDUP_REMOVED lines=85> */
[----:B------:R-:W-:Y:S01]  /*16490*/  FSEL R178, R178, -INF , !P5 ;  /* 0xff800000b2b27808 */ /* 0x000fe20006800000 */
[----:B------:R-:W-:Y:S08]  /*164a0*/  @!P3 BRA `(.L_x_1609) ;  /* 0x000000000058b947 */ /* 0x000ff00003800000 */
        /* <DEDUP_REMOVED lines=12> */
.L_x_1611:
[----:B------:R-:W-:-:S05]  /*16570*/  IMAD.U32 R183, RZ, RZ, UR32 ;  /* 0x00000020ffb77e24 */ /* 0x000fca000f8e00ff */
[----:B------:R-:W-:-:S13]  /*16580*/  ISETP.NE.AND P5, PT, R183, 0x1, PT ;  /* 0x00000001b700780c */ /* 0x000fda0003fa5270 */
[----:B------:R-:W0:Y:S02]  /*16590*/  @P5 LDC.64 R6, c[0x0][0x9e8] ;  /* 0x00027a00ff065b82 */ /* 0x000e240000000a00 */
[----:B0-----:R-:W-:-:S05]  /*165a0*/  @P5 IMAD.HI.U32 R6, R121, R6, RZ ;  /* 0x0000000679065227 */ /* 0x001fca00078e00ff */
[----:B------:R-:W-:-:S07]  /*165b0*/  @P5 SHF.R.U32.HI R121, RZ, R7, R6 ;  /* 0x00000007ff795219 */ /* 0x000fce0000011606 */
.L_x_1612:
[----:B------:R-:W-:Y:S05]  /*165c0*/  BSYNC B0 ;  /* 0x0000000000007941 */ /* 0x000fea0003800000 */
.L_x_1610:
[----:B------:R-:W-:-:S04]  /*165d0*/  IMAD R176, R121, R183, -R176 ;  /* 0x000000b779b07224 */ /* 0x000fc800078e0ab0 */
[----:B------:R-:W-:-:S05]  /*165e0*/  IMAD R176, R203, -0x2, R176 ;  /* 0xfffffffecbb07824 */ /* 0x000fca00078e02b0 */
[----:B------:R-:W-:Y:S02]  /*165f0*/  VIADDMNMX R180, R176, R183, R180, PT ;  /* 0x000000b7b0b47246 */ /* 0x000fe400038001b4 */
[----:B------:R-:W-:-:S07]  /*16600*/  VIMNMX R181, R181, R176, !PT ;  /* 0x000000b0b5b57248 */ /* 0x000fce0007fe0100 */
.L_x_1609:
[----:B------:R-:W-:Y:S01]  /*16610*/  ISETP.GT.AND P5, PT, R181, 0x1, P4 ;  /* 0x00000001b500780c */ /* 0x000fe200027a4270 */
[----:B------:R-:W-:Y:S01]  /*16620*/  UMOV UR43, UR31 ;  /* 0x0000001f002b7c82 */ /* 0x000fe20008000000 */
[----:B------:R-:W-:Y:S02]  /*16630*/  FMNMX.FTZ R7, R120, R11, !PT ;  /* 0x0000000b78077209 */ /* 0x000fe40007810000 */
[----:B------:R-:W-:Y:S02]  /*16640*/  ISETP.LT.OR P5, PT, R180, 0x2, P5 ;  /* 0x00000002b400780c */ /* 0x000fe40002fa1670 */
[----:B------:R-:W-:Y:S02]  /*16650*/  FMNMX.FTZ R7, R8, R7, !PT ;  /* 0x0000000708077209 */ /* 0x000fe40007810000 */
[----:B------:R-:W-:Y:S02]  /*16660*/  FSEL R15, R15, -INF , !P5 ;  /* 0xff8000000f0f7808 */ /* 0x000fe40006800000 */
[----:B------:R-:W-:-:S02]  /*16670*/  ISETP.GT.AND P5, PT, R181, 0x8, P4 ;  /* 0x00000008b500780c */ /* 0x000fc400027a4270 */
[----:B------:R-:W-:Y:S02]  /*16680*/  FMNMX.FTZ R7, R18, R7, !PT ;  /* 0x0000000712077209 */ /* 0x000fe40007810000 */
[----:B------:R-:W-:Y:S02]  /*16690*/  ISETP.LT.OR P5, PT, R180, 0x9, P5 ;  /* 0x00000009b400780c */ /* 0x000fe40002fa1670 */
[----:B------:R-:W-:Y:S02]  /*166a0*/  FMNMX.FTZ R6, R20, R7, !PT ;  /* 0x0000000714067209 */ /* 0x000fe40007810000 */
[----:B------:R-:W-:Y:S02]  /*166b0*/  FSEL R21, R21, -INF , !P5 ;  /* 0xff80000015157808 */ /* 0x000fe40006800000 */
[----:B------:R-:W-:Y:S02]  /*166c0*/  ISETP.GT.AND P5, PT, R181, 0x9, P4 ;  /* 0x00000009b500780c */ /* 0x000fe400027a4270 */
[----:B------:R-:W-:-:S02]  /*166d0*/  FMNMX.FTZ R7, R123, R6, !PT ;  /* 0x000000067b077209 */ /* 0x000fc40007810000 */
[----:B------:R-:W-:Y:S02]  /*166e0*/  ISETP.LT.OR P5, PT, R180, 0xa, P5 ;  /* 0x0000000ab400780c */ /* 0x000fe40002fa1670 */
[----:B------:R-:W-:Y:S02]  /*166f0*/  FMNMX.FTZ R6, R124, R7, !PT ;  /* 0x000000077c067209 */ /* 0x000fe40007810000 */
[----:B------:R-:W-:Y:S02]  /*16700*/  FSEL R122, R122, -INF , !P5 ;  /* 0xff8000007a7a7808 */ /* 0x000fe40006800000 */
[----:B------:R-:W-:Y:S02]  /*16710*/  ISETP.GT.AND P5, PT, R181, 0x10, P4 ;  /* 0x00000010b500780c */ /* 0x000fe400027a4270 */
[----:B------:R-:W-:Y:S02]  /*16720*/  FMNMX.FTZ R7, R129, R6, !PT ;  /* 0x0000000681077209 */ /* 0x000fe40007810000 */
[----:B------:R-:W-:-:S02]  /*16730*/  ISETP.LT.OR P5, PT, R180, 0x11, P5 ;  /* 0x00000011b400780c */ /* 0x000fc40002fa1670 */
[----:B------:R-:W-:Y:S02]  /*16740*/  FMNMX.FTZ R6, R130, R7, !PT ;  /* 0x0000000782067209 */ /* 0x000fe40007810000 */
[----:B------:R-:W-:Y:S02]  /*16750*/  FSEL R125, R125, -INF , !P5 ;  /* 0xff8000007d7d7808 */ /* 0x000fe40006800000 */
[----:B------:R-:W-:Y:S02]  /*16760*/  ISETP.GT.AND P5, PT, R181, 0x11, P4 ;  /* 0x00000011b500780c */ /* 0x000fe400027a4270 */
[----:B------:R-:W-:Y:S02]  /*16770*/  FMNMX.FTZ R7, R133, R6, !PT ;  /* 0x0000000685077209 */ /* 0x000fe40007810000 */
[----:B------:R-:W-:Y:S02]  /*16780*/  ISETP.LT.OR P5, PT, R180, 0x12, P5 ;  /* 0x00000012b400780c */ /* 0x000fe40002fa1670 */
[----:B------:R-:W-:-:S02]  /*16790*/  FMNMX.FTZ R6, R134, R7, !PT ;  /* 0x0000000786067209 */ /* 0x000fc40007810000 */
[----:B------:R-:W-:Y:S02]  /*167a0*/  FSEL R126, R126, -INF , !P5 ;  /* 0xff8000007e7e7808 */ /* 0x000fe40006800000 */
[----:B------:R-:W-:Y:S02]  /*167b0*/  ISETP.GT.AND P5, PT, R181, 0x18, P4 ;  /* 0x00000018b500780c */ /* 0x000fe400027a4270 */
[----:B------:R-:W-:Y:S02]  /*167c0*/  FMNMX.FTZ R7, R137, R6, !PT ;  /* 0x0000000689077209 */ /* 0x000fe40007810000 */
[----:B------:R-:W-:Y:S02]  /*167d0*/  ISETP.LT.OR P5, PT, R180, 0x19, P5 ;  /* 0x00000019b400780c */ /* 0x000fe40002fa1670 */
[----:B------:R-:W-:Y:S02]  /*167e0*/  FMNMX.FTZ R6, R138, R7, !PT ;  /* 0x000000078a067209 */ /* 0x000fe40007810000 */
[----:B------:R-:W-:-:S02]  /*167f0*/  FSEL R127, R127, -INF , !P5 ;  /* 0xff8000007f7f7808 */ /* 0x000fc40006800000 */
[----:B------:R-:W-:Y:S02]  /*16800*/  ISETP.GT.AND P5, PT, R181, 0x19, P4 ;  /* 0x00000019b500780c */ /* 0x000fe400027a4270 */
        /* <DEDUP_REMOVED lines=58> */
[----:B0-----:R-:W-:Y:S01]  /*16bb0*/  FMNMX.FTZ R121, R7, R6, !PT ;  /* 0x0000000607797209 */ /* 0x001fe20007810000 */
[----:B------:R-:W-:Y:S01]  /*16bc0*/  IMAD.U32 R7, RZ, RZ, UR43 ;  /* 0x0000002bff077e24 */ /* 0x000fe2000f8e00ff */
        /* <DEDUP_REMOVED lines=12> */
[----:B------:R-:W-:Y:S01]  /*16c90*/  ISETP.GT.AND P5, PT, R181, 0x59, P4 ;  /* 0x00000059b500780c */ /* 0x000fe200027a4270 */
[----:B------:R-:W-:-:S03]  /*16ca0*/  FFMA.FTZ R7, R6, R7, -8 ;  /* 0xc100000006077423 */ /* 0x000fc60000010007 */
        /* <DEDUP_REMOVED lines=23> */
[C---:B------:R-:W-:Y:S02]  /*16e20*/  ISETP.GT.AND P5, PT, R181.reuse, RZ, P4 ;  /* 0x000000ffb500720c */ /* 0x040fe400027a4270 */
[----:B------:R-:W-:Y:S02]  /*16e30*/  ISETP.GT.AND P4, PT, R181, 0x79, P4 ;  /* 0x00000079b500780c */ /* 0x000fe40002784270 */
[C---:B------:R-:W-:Y:S02]  /*16e40*/  ISETP.LT.OR P5, PT, R180.reuse, 0x1, P5 ;  /* 0x00000001b400780c */ /* 0x040fe40002fa1670 */
[----:B------:R-:W-:Y:S02]  /*16e50*/  ISETP.LT.OR P4, PT, R180, 0x7a, P4 ;  /* 0x0000007ab400780c */ /* 0x000fe40002781670 */
[----:B------:R-:W-:-:S02]  /*16e60*/  FSEL R9, R9, -INF , !P5 ;  /* 0xff80000009097808 */ /* 0x000fc40006800000 */
[----:B------:R-:W-:Y:S02]  /*16e70*/  FSETP.NEU.FTZ.AND P5, PT, R6, -INF , PT ;  /* 0xff8000000600780b */ /* 0x000fe40003fbd000 */
[----:B------:R-:W-:Y:S02]  /*16e80*/  FSEL R177, R177, -INF , !P4 ;  /* 0xff800000b1b17808 */ /* 0x000fe40006000000 */
[----:B------:R-:W-:-:S05]  /*16e90*/  FSEL R7, R7, RZ, P5 ;  /* 0x000000ff07077208 */ /* 0x000fca0002800000 */
        /* <DEDUP_REMOVED lines=20> */
[----:B0-----:R-:W-:-:S01]  /*16fe0*/  FFMA.FTZ R176, R137, UR43, -R7 ;  /* 0x0000002b89b07c23 */ /* 0x001fc20008010807 */
[----:B------:R-:W-:Y:S01]  /*16ff0*/  FMNMX.FTZ R124, R126, R181, !PT ;  /* 0x000000b57e7c7209 */ /* 0x000fe20007810000 */
[----:B------:R-:W-:-:S01]  /*17000*/  FFMA.FTZ R173, R174, UR43, -R7 ;  /* 0x0000002baead7c23 */ /* 0x000fc20008010807 */
[----:B------:R-:W-:Y:S01]  /*17010*/  FSEL R174, R6, RZ, P5 ;  /* 0x000000ff06ae7208 */ /* 0x000fe20002800000 */
[----:B------:R-:W-:Y:S01]  /*17020*/  MUFU.EX2 R121, R121 ;  /* 0x0000007900797308 */ /* 0x000fe20000000800 */
[----:B------:R-:W-:-:S03]  /*17030*/  FMNMX.FTZ R133, R127, R124, !PT ;  /* 0x0000007c7f857209 */ /* 0x000fc60007810000 */
[----:B------:R-:W-:Y:S01]  /*17040*/  FADD.FTZ R174, -R174, R11 ;  /* 0x0000000baeae7221 */ /* 0x000fe20000010100 */
[----:B------:R-:W-:Y:S01]  /*17050*/  FMNMX.FTZ R130, R128, R133, !PT ;  /* 0x0000008580827209 */ /* 0x000fe20007810000 */
[----:B------:R-:W-:Y:S02]  /*17060*/  FFMA.FTZ R133, R134, UR43, -R7 ;  /* 0x0000002b86857c23 */ /* 0x000fe40008010807 */
[----:B------:R0:W-:Y:S01]  /*17070*/  MUFU.EX2 R124, R180 ;  /* 0x000000b4007c7308 */ /* 0x0001e20000000800 */
[----:B------:R-:W-:Y:S01]  /*17080*/  FMNMX.FTZ R181, R131, R130, !PT ;  /* 0x0000008283b57209 */ /* 0x000fe20007810000 */
[----:B------:R-:W-:-:S03]  /*17090*/  FMUL.FTZ R174, R174, UR43 ;  /* 0x0000002baeae7c20 */ /* 0x000fc60008410000 */
[----:B------:R-:W-:-:S03]  /*170a0*/  FMNMX.FTZ R130, R132, R181, !PT ;  /* 0x000000b584827209 */ /* 0x000fc60007810000 */
[----:B------:R-:W1:Y:S01]  /*170b0*/  MUFU.EX2 R174, R174 ;  /* 0x000000ae00ae7308 */ /* 0x000e620000000800 */
[----:B------:R-:W-:Y:S01]  /*170c0*/  FMNMX.FTZ R137, R135, R130, !PT ;  /* 0x0000008287897209 */ /* 0x000fe20007810000 */
[----:B0-----:R-:W-:-:S03]  /*170d0*/  FFMA.FTZ R180, R141, UR43, -R7 ;  /* 0x0000002b8db47c23 */ /* 0x001fc60008010807 */
[----:B------:R-:W-:Y:S01]  /*170e0*/  FMNMX.FTZ R134, R136, R137, !PT ;  /* 0x0000008988867209 */ /* 0x000fe20007810000 */
[----:B------:R-:W-:-:S02]  /*170f0*/  FFMA.FTZ R137, R138, UR43, -R7 ;  /* 0x0000002b8a897c23 */ /* 0x000fc40008010807 */
[----:B------:R0:W-:Y:S01]  /*17100*/  MUFU.EX2 R130, R176 ;  /* 0x000000b000827308 */ /* 0x0001e20000000800 */
[----:B------:R-:W-:-:S04]  /*17110*/  FMNMX.FTZ R181, R139, R134, !PT ;  /* 0x000000868bb57209 */ /* 0x000fc80007810000 */
[----:B------:R-:W-:-:S03]  /*17120*/  FMNMX.FTZ R134, R140, R181, !PT ;  /* 0x000000b58c867209 */ /* 0x000fc60007810000 */
[----:B------:R-:W-:Y:S01]  /*17130*/  MUFU.EX2 R8, R8 ;  /* 0x0000000800087308 */ /* 0x000fe20000000800 */
        /* <DEDUP_REMOVED lines=24> */
[----:B------:R-:W-:-:S04]  /*172c0*/  FMNMX.FTZ R153, R167, R146, !PT ;  /* 0x00000092a7997209 */ /* 0x000fc80007810000 */
[----:B------:R-:W-:Y:S01]  /*172d0*/  FMNMX.FTZ R150, R168, R153, !PT ;  /* 0x00000099a8967209 */ /* 0x000fe20007810000 */
[----:B------:R-:W-:-:S01]  /*172e0*/  FFMA.FTZ R153, R154, UR43, -R7 ;  /* 0x0000002b9a997c23 */ /* 0x000fc20008010807 */
[--C-:B------:R-:W-:Y:S01]  /*172f0*/  FFMA.FTZ R154, R161, UR43, -R7.reuse ;  /* 0x0000002ba19a7c23 */ /* 0x100fe20008010807 */
[----:B------:R2:W-:Y:S01]  /*17300*/  MUFU.EX2 R146, R176 ;  /* 0x000000b000927308 */ /* 0x0005e20000000800 */
        /* <DEDUP_REMOVED lines=8> */
[----:B0-----:R-:W-:-:S04]  /*17390*/  FMNMX.FTZ R180, R175, R150, !PT ;  /* 0x00000096afb47209 */ /* 0x001fc80007810000 */
[----:B------:R-:W-:-:S03]  /*173a0*/  FMNMX.FTZ R180, R177, R180, !PT ;  /* 0x000000b4b1b47209 */ /* 0x000fc60007810000 */
[----:B------:R-:W-:Y:S02]  /*173b0*/  MUFU.EX2 R129, R129 ;  /* 0x0000008100817308 */ /* 0x000fe40000000800 */
[----:B------:R-:W2:Y:S06]  /*173c0*/  SHFL.BFLY PT, R181, R180, 0x2, 0x1f ;  /* 0x0c401f00b4b57f89 */ /* 0x000eac00000e0000 */
[----:B------:R-:W-:Y:S08]  /*173d0*/  MUFU.EX2 R133, R133 ;  /* 0x0000008500857308 */ /* 0x000ff00000000800 */
[----:B------:R-:W-:Y:S08]  /*173e0*/  MUFU.EX2 R137, R137 ;  /* 0x0000008900897308 */ /* 0x000ff00000000800 */
[----:B------:R-:W-:Y:S01]  /*173f0*/  MUFU.EX2 R141, R141 ;  /* 0x0000008d008d7308 */ /* 0x000fe20000000800 */
[----:B--2---:R-:W-:-:S05]  /*17400*/  FMNMX.FTZ R176, R180, R181, !PT ;  /* 0x000000b5b4b07209 */ /* 0x004fca0007810000 */
        /* <DEDUP_REMOVED lines=10> */
[----:B------:R-:W-:Y:S04]  /*174b0*/  MUFU.EX2 R157, R157 ;  /* 0x0000009d009d7308 */ /* 0x000fe80000000800 */
        /* <DEDUP_REMOVED lines=9> */
[----:B------:R-:W-:Y:S01]  /*17550*/  FSEL R143, R7, RZ, P4 ;  /* 0x000000ff078f7208 */ /* 0x000fe20002000000 */
[----:B------:R-:W-:Y:S01]  /*17560*/  MUFU.EX2 R178, R178 ;  /* 0x000000b200b27308 */ /* 0x000fe20000000800 */
[----:B------:R-:W-:-:S01]  /*17570*/  FFMA.FTZ R122, R122, UR43, -R176 ;  /* 0x0000002b7a7a7c23 */ /* 0x000fc200080108b0 */
[--C-:B------:R-:W-:Y:S01]  /*17580*/  FFMA.FTZ R126, R126, UR43, -R176.reuse ;  /* 0x0000002b7e7e7c23 */ /* 0x100fe200080108b0 */
[----:B------:R-:W-:-:S01]  /*17590*/  FFMA.FTZ R128, R128, UR43, -R176 ;  /* 0x0000002b80807c23 */ /* 0x000fc200080108b0 */
[----:B------:R-:W-:Y:S01]  /*175a0*/  FADD.FTZ R143, -R143, R10 ;  /* 0x0000000a8f8f7221 */ /* 0x000fe20000010100 */
[----:B------:R-:W-:-:S01]  /*175b0*/  FFMA.FTZ R10, R144, UR43, -R176 ;  /* 0x0000002b900a7c23 */ /* 0x000fc200080108b0 */
[--C-:B------:R-:W-:Y:S01]  /*175c0*/  FFMA.FTZ R132, R132, UR43, -R176.reuse ;  /* 0x0000002b84847c23 */ /* 0x100fe200080108b0 */
[----:B------:R-:W-:-:S01]  /*175d0*/  FFMA.FTZ R136, R136, UR43, -R176 ;  /* 0x0000002b88887c23 */ /* 0x000fc200080108b0 */
[----:B------:R-:W-:Y:S01]  /*175e0*/  FMUL.FTZ R143, R143, UR43 ;  /* 0x0000002b8f8f7c20 */ /* 0x000fe20008410000 */
        /* <DEDUP_REMOVED lines=20> */
[----:B-1----:R-:W-:-:S04]  /*17730*/  FFMA.FTZ R177, R174, R4, R121 ;  /* 0x00000004aeb17223 */ /* 0x002fc80000010079 */
[----:B------:R-:W1:Y:S01]  /*17740*/  MUFU.EX2 R122, R122 ;  /* 0x0000007a007a7308 */ /* 0x000e620000000800 */
[----:B0-----:R-:W-:-:S01]  /*17750*/  FFMA.FTZ R4, R143, R3, R178 ;  /* 0x000000038f047223 */ /* 0x001fc200000100b2 */
[----:B------:R-:W-:-:S03]  /*17760*/  FADD.FTZ R177, R8, R177 ;  /* 0x000000b108b17221 */ /* 0x000fc60000010000 */
[----:B------:R-:W-:Y:S01]  /*17770*/  FADD.FTZ R4, R9, R4 ;  /* 0x0000000409047221 */ /* 0x000fe20000010000 */
[----:B------:R-:W-:-:S02]  /*17780*/  FADD.FTZ R180, R18, R177 ;  /* 0x000000b112b47221 */ /* 0x000fc40000010000 */
        /* <DEDUP_REMOVED lines=9> */
[----:B------:R2:W-:Y:S01]  /*17820*/  MUFU.EX2 R147, R148 ;  /* 0x0000009400937308 */ /* 0x0005e20000000800 */
[----:B-1----:R-:W-:-:S07]  /*17830*/  FADD.FTZ R3, R125, R4 ;  /* 0x000000047d037221 */ /* 0x002fce0000010000 */
[----:B------:R-:W1:Y:S01]  /*17840*/  MUFU.EX2 R127, R127 ;  /* 0x0000007f007f7308 */ /* 0x000e620000000800 */
[----:B--2---:R-:W-:-:S01]  /*17850*/  FADD.FTZ R148, R20, R177 ;  /* 0x000000b114947221 */ /* 0x004fc20000010000 */
[----:B0-----:R-:W-:-:S03]  /*17860*/  FADD.FTZ R4, R128, R3 ;  /* 0x0000000380047221 */ /* 0x001fc60000010000 */
[----:B------:R-:W-:-:S03]  /*17870*/  FADD.FTZ R177, R123, R148 ;  /* 0x000000947bb17221 */ /* 0x000fc60000010000 */
[----:B------:R-:W0:Y:S01]  /*17880*/  MUFU.EX2 R132, R132 ;  /* 0x0000008400847308 */ /* 0x000e220000000800 */
[----:B------:R-:W-:-:S04]  /*17890*/  FADD.FTZ R148, R120, R177 ;  /* 0x000000b178947221 */ /* 0x000fc80000010000 */
[----:B------:R-:W-:-:S03]  /*178a0*/  FADD.FTZ R177, R129, R148 ;  /* 0x0000009481b17221 */ /* 0x000fc60000010000 */
[----:B------:R-:W2:Y:S01]  /*178b0*/  MUFU.EX2 R131, R131 ;  /* 0x0000008300837308 */ /* 0x000ea20000000800 */
[----:B------:R-:W-:-:S01]  /*178c0*/  FADD.FTZ R148, R124, R177 ;  /* 0x000000b17c947221 */ /* 0x000fc20000010000 */
[----:B-1----:R-:W-:-:S03]  /*178d0*/  FADD.FTZ R3, R127, R4 ;  /* 0x000000047f037221 */ /* 0x002fc60000010000 */
[----:B------:R-:W-:-:S03]  /*178e0*/  FADD.FTZ R177, R133, R148 ;  /* 0x0000009485b17221 */ /* 0x000fc60000010000 */
        /* <DEDUP_REMOVED lines=9> */
[----:B-1----:R-:W-:-:S01]  /*17980*/  FADD.FTZ R4, R136, R3 ;  /* 0x0000000388047221 */ /* 0x002fc20000010000 */
[----:B------:R-:W-:-:S04]  /*17990*/  FADD.FTZ R148, R138, R177 ;  /* 0x000000b18a947221 */ /* 0x000fc80000010000 */
[----:B------:R-:W-:Y:S02]  /*179a0*/  FADD.FTZ R177, R145, R148 ;  /* 0x0000009491b17221 */ /* 0x000fe40000010000 */
[----:B------:R-:W1:Y:S01]  /*179b0*/  MUFU.EX2 R139, R139 ;  /* 0x0000008b008b7308 */ /* 0x000e620000000800 */
[----:B0-----:R-:W-:-:S07]  /*179c0*/  FADD.FTZ R3, R135, R4 ;  /* 0x0000000487037221 */ /* 0x001fce0000010000 */
[----:B------:R-:W0:Y:S01]  /*179d0*/  MUFU.EX2 R10, R10 ;  /* 0x0000000a000a7308 */ /* 0x000e220000000800 */
[----:B--2---:R-:W-:-:S07]  /*179e0*/  FADD.FTZ R4, R140, R3 ;  /* 0x000000038c047221 */ /* 0x004fce0000010000 */
[----:B------:R-:W2:Y:S01]  /*179f0*/  MUFU.EX2 R144, R144 ;  /* 0x0000009000907308 */ /* 0x000ea20000000800 */
[----:B-1----:R-:W-:-:S01]  /*17a00*/  FADD.FTZ R3, R139, R4 ;  /* 0x000000048b037221 */ /* 0x002fc20000010000 */
[----:B------:R-:W-:-:S06]  /*17a10*/  FADD.FTZ R4, R142, R177 ;  /* 0x000000b18e047221 */ /* 0x000fcc0000010000 */
        /* <DEDUP_REMOVED lines=13> */
[----:B------:R-:W-:-:S06]  /*17af0*/  FADD.FTZ R177, R157, R148 ;  /* 0x000000949db17221 */ /* 0x000fcc0000010000 */
        /* <DEDUP_REMOVED lines=44> */
.L_x_1613:
[----:B------:R-:W-:Y:S01]  /*17dc0*/  F2FP.SATFINITE.E4M3.F32.PACK_AB_MERGE_C R18, R183, R18, RZ ;  /* 0x00000012b712723e */ /* 0x000fe200048070ff */
[-C--:B------:R-:W-:Y:S01]  /*17dd0*/  FMUL.FTZ R24, R24, R174.reuse ;  /* 0x000000ae18187220 */ /* 0x080fe20000410000 */
[----:B------:R-:W-:Y:S01]  /*17de0*/  F2FP.SATFINITE.E4M3.F32.PACK_AB_MERGE_C R15, R122, R15, RZ ;  /* 0x0000000f7a0f723e */ /* 0x000fe200048070ff */
[----:B------:R-:W-:Y:S01]  /*17df0*/  FMUL.FTZ R25, R25, R174 ;  /* 0x000000ae19197220 */ /* 0x000fe20000410000 */
[----:B------:R-:W-:Y:S01]  /*17e00*/  F2FP.SATFINITE.E4M3.F32.PACK_AB_MERGE_C R196, R8, R121, R18 ;  /* 0x0000007908c4723e */ /* 0x000fe20004807012 */
[----:B------:R-:W-:Y:S01]  /*17e10*/  IMAD R8, R19, 0x8, R16 ;  /* 0x0000000813087824 */ /* 0x000fe200078e0210 */
[----:B------:R-:W-:Y:S01]  /*17e20*/  ISETP.GT.AND P4, PT, R0, R12, PT ;  /* 0x0000000c0000720c */ /* 0x000fe20003f84270 */
[----:B------:R-:W-:Y:S01]  /*17e30*/  FMUL.FTZ R28, R28, R174 ;  /* 0x000000ae1c1c7220 */ /* 0x000fe20000410000 */
[----:B------:R-:W-:Y:S01]  /*17e40*/  F2FP.SATFINITE.E4M3.F32.PACK_AB_MERGE_C R197, R9, R178, R15 ;  /* 0x000000b209c5723e */ /* 0x000fe2000480700f */
[----:B------:R-:W-:Y:S01]  /*17e50*/  IMAD.U32 R9, RZ, RZ, UR36 ;  /* 0x00000024ff097e24 */ /* 0x000fe2000f8e00ff */
[----:B------:R-:W-:Y:S01]  /*17e60*/  IADD3 R8, R8, 0x2a860, RZ ;  /* 0x0002a86008087810 */ /* 0x000fe20007ffe0ff */
[-C--:B------:R-:W-:Y:S01]  /*17e70*/  FMUL.FTZ R29, R29, R174.reuse ;  /* 0x000000ae1d1d7220 */ /* 0x080fe20000410000 */
        /* <DEDUP_REMOVED lines=124> */
[----:B------:R-:W-:Y:S02]  /*18640*/  IMAD.MOV.U32 R11, RZ, RZ, R6 ;  /* 0x000000ffff0b7224 */ /* 0x000fe400078e0006 */
[----:B------:R-:W-:Y:S02]  /*18650*/  IMAD.MOV.U32 R18, RZ, RZ, R14 ;  /* 0x000000ffff127224 */ /* 0x000fe400078e000e */
[----:B------:R-:W-:Y:S01]  /*18660*/  IMAD.MOV.U32 R19, RZ, RZ, R13 ;  /* 0x000000ffff137224 */ /* 0x000fe200078e000d */
[----:B0-----:R-:W-:Y:S06]  /*18670*/  @P4 BRA `(.L_x_1614) ;  /* 0xffffffc400904947 */ /* 0x001fec000383ffff */
[----:B------:R-:W-:Y:S02]  /*18680*/  IMAD.MOV.U32 R10, RZ, RZ, R7 ;  /* 0x000000ffff0a7224 */ /* 0x000fe400078e0007 */
[----:B------:R-:W-:Y:S02]  /*18690*/  IMAD.MOV.U32 R11, RZ, RZ, R6 ;  /* 0x000000ffff0b7224 */ /* 0x000fe400078e0006 */
[----:B------:R-:W-:Y:S02]  /*186a0*/  IMAD.MOV.U32 R19, RZ, RZ, R13 ;  /* 0x000000ffff137224 */ /* 0x000fe400078e000d */
[----:B------:R-:W-:-:S07]  /*186b0*/  IMAD.MOV.U32 R18, RZ, RZ, R14 ;  /* 0x000000ffff127224 */ /* 0x000fce00078e000e */
.L_x_1595:
[----:B------:R-:W0:Y:S01]  /*186c0*/  LDC R6, c[0x0][0x448] ;  /* 0x00011200ff067b82 */ /* 0x000e220000000800 */
[----:B------:R-:W-:Y:S01]  /*186d0*/  IADD3 R9, R202, 0x1, -R201 ;  /* 0x00000001ca097810 */ /* 0x000fe20007ffe8c9 */
[----:B------:R-:W-:-:S06]  /*186e0*/  ULDC UR6, c[0x0][0x9dc] ;  /* 0x0002770000067ab9 */ /* 0x000fcc0000000800 */
[----:B------:R-:W1:Y:S01]  /*186f0*/  LDC R12, c[0x0][0x9e4] ;  /* 0x00027900ff0c7b82 */ /* 0x000e620000000800 */
[----:B0-----:R-:W-:Y:S01]  /*18700*/  ISETP.NE.AND P4, PT, R6, 0x1, PT ;  /* 0x000000010600780c */ /* 0x001fe20003f85270 */
[----:B------:R-:W-:Y:S01]  /*18710*/  VIADD R6, R207, 0x7f ;  /* 0x0000007fcf067836 */ /* 0x000fe20000000000 */
[----:B-1----:R-:W-:-:S11]  /*18720*/  ISETP.GE.AND P5, PT, R12, 0x1, PT ;  /* 0x000000010c00780c */ /* 0x002fd60003fa6270 */
[----:B------:R-:W0:Y:S08]  /*18730*/  @P4 LDC R7, c[0x0][0x44c] ;  /* 0x00011300ff074b82 */ /* 0x000e300000000800 */
[----:B------:R-:W1:Y:S01]  /*18740*/  @P4 LDC R8, c[0x0][0x450] ;  /* 0x00011400ff084b82 */ /* 0x000e620000000800 */
[----:B0-----:R-:W-:-:S05]  /*18750*/  @P4 IMAD.HI.U32 R7, R6, R7, RZ ;  /* 0x0000000706074227 */ /* 0x001fca00078e00ff */
[----:B-1----:R-:W-:-:S05]  /*18760*/  @P4 SHF.R.U32.HI R6, RZ, R8, R7 ;  /* 0x00000008ff064219 */ /* 0x002fca0000011607 */
[----:B------:R-:W-:-:S04]  /*18770*/  IMAD.IADD R6, R6, 0x1, R9 ;  /* 0x0000000106067824 */ /* 0x000fc800078e0209 */
[----:B------:R-:W-:Y:S01]  /*18780*/  VIADD R8, R6, -UR6 ;  /* 0x8000000606087c36 */ /* 0x000fe20008000000 */
[----:B------:R-:W-:Y:S06]  /*18790*/  @!P5 BRA `(.L_x_1615) ;  /* 0x000000000048d947 */ /* 0x000fec0003800000 */
[----:B------:R-:W-:Y:S01]  /*187a0*/  IMAD.MOV.U32 R9, RZ, RZ, R6 ;  /* 0x000000ffff097224 */ /* 0x000fe200078e0006 */
[----:B------:R-:W-:Y:S04]  /*187b0*/  BSSY B0, `(.L_x_1616) ;  /* 0x000000e000007945 */ /* 0x000fe80003800000 */
        /* <DEDUP_REMOVED lines=9> */
.L_x_1617:
[----:B------:R-:W-:-:S13]  /*18850*/  ISETP.NE.AND P2, PT, R12, 0x1, PT ;  /* 0x000000010c00780c */ /* 0x000fda0003f45270 */
[----:B------:R-:W0:Y:S02]  /*18860*/  @P2 LDC.64 R6, c[0x0][0x9e8] ;  /* 0x00027a00ff062b82 */ /* 0x000e240000000a00 */
[----:B0-----:R-:W-:-:S05]  /*18870*/  @P2 IMAD.HI.U32 R6, R9, R6, RZ ;  /* 0x0000000609062227 */ /* 0x001fca00078e00ff */
[----:B------:R-:W-:-:S07]  /*18880*/  @P2 SHF.R.U32.HI R9, RZ, R7, R6 ;  /* 0x00000007ff092219 */ /* 0x000fce0000011606 */
.L_x_1618:
[----:B------:R-:W-:Y:S05]  /*18890*/  BSYNC B0 ;  /* 0x0000000000007941 */ /* 0x000fea0003800000 */
.L_x_1616:
[----:B------:R-:W-:-:S05]  /*188a0*/  IMAD R9, R9, R12, RZ ;  /* 0x0000000c09097224 */ /* 0x000fca00078e02ff */
[----:B------:R-:W-:-:S07]  /*188b0*/  VIMNMX R8, R8, R9, !PT ;  /* 0x0000000908087248 */ /* 0x000fce0007fe0100 */
.L_x_1615:
[----:B------:R-:W-:-:S05]  /*188c0*/  VIADD R8, R8, 0x7f ;  /* 0x0000007f08087836 */ /* 0x000fca0000000000 */
[----:B------:R-:W-:-:S04]  /*188d0*/  SHF.R.S32.HI R7, RZ, 0x1f, R8 ;  /* 0x0000001fff077819 */ /* 0x000fc80000011408 */
[----:B------:R-:W-:-:S04]  /*188e0*/  LEA.HI R7, R7, R8, RZ, 0x7 ;  /* 0x0000000807077211 */ /* 0x000fc800078f38ff */
[----:B------:R-:W-:-:S04]  /*188f0*/  SHF.R.S32.HI R14, RZ, 0x7, R7 ;  /* 0x00000007ff0e7819 */ /* 0x000fc80000011407 */
[----:B------:R-:W-:-:S04]  /*18900*/  VIMNMX R14, R209, R14, !PT ;  /* 0x0000000ed10e7248 */ /* 0x000fc80007fe0100 */
[----:B------:R-:W-:-:S13]  /*18910*/  ISETP.GE.AND P2, PT, R0, R14, PT ;  /* 0x0000000e0000720c */ /* 0x000fda0003f46270 */
[----:B------:R-:W-:Y:S05]  /*18920*/  @!P2 BRA `(.L_x_1619) ;  /* 0x000000280078a947 */ /* 0x000fea0003800000 */
[----:B------:R-:W-:Y:S02]  /*18930*/  IMAD.MOV.U32 R13, RZ, RZ, R10 ;  /* 0x000000ffff0d7224 */ /* 0x000fe400078e000a */
[----:B------:R-:W-:Y:S02]  /*18940*/  IMAD.MOV.U32 R12, RZ, RZ, R11 ;  /* 0x000000ffff0c7224 */ /* 0x000fe400078e000b */
[----:B------:R-:W-:-:S07]  /*18950*/  IMAD.MOV.U32 R6, RZ, RZ, R18 ;  /* 0x000000ffff067224 */ /* 0x000fce00078e0012 */
.L_x_1630:
        /* <DEDUP_REMOVED lines=8> */
.L_x_1621:
[----:B------:R-:W-:Y:S01]  /*189e0*/  VIADD R7, R19, 0x1 ;  /* 0x0000000113077836 */ /* 0x000fe20000000000 */
[----:B------:R-:W-:-:S04]  /*189f0*/  SHF.L.U32 R8, R18, 0x1f, RZ ;  /* 0x0000001f12087819 */ /* 0x000fc800000006ff */
[----:B------:R-:W-:-:S04]  /*18a00*/  ISETP.NE.AND P3, PT, R7, 0x2, PT ;  /* 0x000000020700780c */ /* 0x000fc80003f65270 */
[----:B------:R-:W-:-:S05]  /*18a10*/  SEL R7, R7, RZ, P3 ;  /* 0x000000ff07077207 */ /* 0x000fca0001800000 */
[----:B------:R-:W-:-:S04]  /*18a20*/  IMAD R7, R7, 0x8, R16 ;  /* 0x0000000807077824 */ /* 0x000fc800078e0210 */
[----:B------:R0:W1:Y:S01]  /*18a30*/  SYNCS.PHASECHK.TRANS64.TRYWAIT P3, [R7+URZ+0x2a830], R8 ;  /* 0x02a83008070075a7 */ /* 0x000062000806017f */
[----:B------:R-:W-:Y:S05]  /*18a40*/  @!P0 BRA `(.L_x_1622) ;  /* 0x0000000000048947 */ /* 0x000fea0003800000 */
[----:B------:R-:W-:Y:S01]  /*18a50*/  BPT.TRAP 0x1 ;  /* 0x000000040000795c */ /* 0x000fe20000300000 */
.L_x_1622:
[----:B------:R-:W-:Y:S04]  /*18a60*/  BSSY B0, `(.L_x_1620) ;  /* 0x0000004000007945 */ /* 0x000fe80003800000 */
[----:B-1----:R-:W-:Y:S05]  /*18a70*/  @P3 BRA `(.L_x_1623) ;  /* 0x0000000000083947 */ /* 0x002fea0003800000 */
[----:B------:R-:W1:Y:S02]  /*18a80*/  SYNCS.PHASECHK.TRANS64.TRYWAIT P3, [R7+URZ+0x2a830], R8 ;  /* 0x02a83008070075a7 */ /* 0x000e64000806017f */
[----:B-1----:R-:W-:Y:S05]  /*18a90*/  @!P3 BRA `(.L_x_1624) ;  /* 0x0000012000d0b947 */ /* 0x002fea0003800000 */
.L_x_1623:
[----:B------:R-:W-:Y:S05]  /*18aa0*/  BSYNC B0 ;  /* 0x0000000000007941 */ /* 0x000fea0003800000 */
.L_x_1620:
[----:B01----:R-:W0:Y:S01]  /*18ab0*/  S2R R7, SR_TID.X ;  /* 0x0000000000077919 */ /* 0x003e220000002100 */
[----:B------:R-:W-:Y:S01]  /*18ac0*/  VIADD R15, R19, 0x1 ;  /* 0x00000001130f7836 */ /* 0x000fe20000000000 */
[----:B------:R-:W-:Y:S05]  /*18ad0*/  WARPSYNC.ALL ;  /* 0x0000000000007948 */ /* 0x000fea0003800000 */
[C---:B------:R-:W-:Y:S01]  /*18ae0*/  ISETP.NE.AND P3, PT, R15.reuse, 0x2, PT ;  /* 0x000000020f00780c */ /* 0x040fe20003f65270 */
[----:B------:R-:W-:Y:S02]  /*18af0*/  IMAD.MOV.U32 R9, RZ, RZ, -0x7fffffe0 ;  /* 0x80000020ff097424 */ /* 0x000fe400078e00ff */
[----:B------:R-:W-:Y:S01]  /*18b00*/  IMAD.MOV.U32 R121, RZ, RZ, -0x7fffffe0 ;  /* 0x80000020ff797424 */ /* 0x000fe200078e00ff */
[----:B------:R-:W-:Y:S01]  /*18b10*/  SEL R15, R15, RZ, P3 ;  /* 0x000000ff0f0f7207 */ /* 0x000fe20001800000 */
[----:B------:R-:W-:Y:S01]  /*18b20*/  IMAD.MOV.U32 R21, RZ, RZ, -0x7fffffe0 ;  /* 0x80000020ff157424 */ /* 0x000fe200078e00ff */
[----:B------:R-:W-:Y:S01]  /*18b30*/  R2UR UR27, R9 ;  /* 0x00000000091b72ca */ /* 0x000fe200000e0000 */
[----:B------:R-:W-:Y:S01]  /*18b40*/  IMAD.MOV.U32 R11, RZ, RZ, -0x7fffffe0 ;  /* 0x80000020ff0b7424 */ /* 0x000fe200078e00ff */
[----:B------:R-:W-:Y:S01]  /*18b50*/  R2UR UR19, R121 ;  /* 0x00000000791372ca */ /* 0x000fe200000e0000 */
[----:B------:R-:W-:Y:S01]  /*18b60*/  IMAD R8, R15, 0x600, R5 ;  /* 0x000006000f087824 */ /* 0x000fe200078e0205 */
[----:B------:R-:W-:-:S02]  /*18b70*/  R2UR UR7, R21 ;  /* 0x00000000150772ca */ /* 0x000fc400000e0000 */
[----:B------:R-:W-:Y:S01]  /*18b80*/  R2UR UR11, R11 ;  /* 0x000000000b0b72ca */ /* 0x000fe200000e0000 */
[C---:B------:R-:W-:Y:S01]  /*18b90*/  VIADD R120, R8.reuse, 0x400 ;  /* 0x0000040008787836 */ /* 0x040fe20000000000 */
[C---:B------:R-:W-:Y:S01]  /*18ba0*/  R2UR UR26, R8.reuse ;  /* 0x00000000081a72ca */ /* 0x040fe200000e0000 */
[C---:B------:R-:W-:Y:S01]  /*18bb0*/  VIADD R20, R8.reuse, 0x2 ;  /* 0x0000000208147836 */ /* 0x040fe20000000000 */
[----:B------:R-:W-:Y:S01]  /*18bc0*/  R2UR UR15, R21 ;  /* 0x00000000150f72ca */ /* 0x000fe200000e0000 */
[----:B------:R-:W-:Y:S01]  /*18bd0*/  VIADD R10, R8, 0x200 ;  /* 0x00000200080a7836 */ /* 0x000fe20000000000 */
[----:B------:R-:W-:Y:S02]  /*18be0*/  R2UR UR18, R120 ;  /* 0x00000000781272ca */ /* 0x000fe400000e0000 */
[----:B------:R-:W-:Y:S01]  /*18bf0*/  R2UR UR6, R20 ;  /* 0x00000000140672ca */ /* 0x000fe200000e0000 */
[----:B------:R-:W-:Y:S01]  /*18c00*/  VIADD R20, R8, 0x202 ;  /* 0x0000020208147836 */ /* 0x000fe20000000000 */
[----:B------:R-:W-:Y:S01]  /*18c10*/  R2UR UR10, R10 ;  /* 0x000000000a0a72ca */ /* 0x000fe200000e0000 */
[----:B------:R-:W-:Y:S01]  /*18c20*/  VIADD R8, R8, 0x402 ;  /* 0x0000040208087836 */ /* 0x000fe20000000000 */
[----:B------:R-:W-:-:S02]  /*18c30*/  R2UR UR23, R9 ;  /* 0x00000000091772ca */ /* 0x000fc400000e0000 */
[----:B0-----:R-:W-:Y:S02]  /*18c40*/  SHF.R.U32.HI R7, RZ, 0x7, R7 ;  /* 0x00000007ff077819 */ /* 0x001fe40000011607 */
[----:B------:R-:W-:Y:S02]  /*18c50*/  R2UR UR14, R20 ;  /* 0x00000000140e72ca */ /* 0x000fe400000e0000 */
[----:B------:R-:W-:Y:S01]  /*18c60*/  R2UR UR22, R8 ;  /* 0x00000000081672ca */ /* 0x000fe200000e0000 */
[----:B------:R-:W-:-:S05]  /*18c70*/  VIADD R7, R7, 0x8 ;  /* 0x0000000807077836 */ /* 0x000fca0000000000 */
        /* <DEDUP_REMOVED lines=22> */
.L_x_1626:
[----:B------:R-:W-:Y:S01]  /*18de0*/  SHF.L.U32 R6, R6, 0x1f, RZ ;  /* 0x0000001f06067819 */ /* 0x000fe200000006ff */
[----:B------:R-:W-:-:S04]  /*18df0*/  IMAD R7, R19, 0x8, R16 ;  /* 0x0000000813077824 */ /* 0x000fc800078e0210 */
[----:B------:R0:W1:Y:S01]  /*18e00*/  SYNCS.PHASECHK.TRANS64.TRYWAIT P2, [R7+URZ+0x2a850], R6 ;  /* 0x02a85006070075a7 */ /* 0x000062000804017f */
[----:B------:R-:W-:Y:S05]  /*18e10*/  @!P0 BRA `(.L_x_1627) ;  /* 0x0000000000048947 */ /* 0x000fea0003800000 */
[----:B------:R-:W-:Y:S01]  /*18e20*/  BPT.TRAP 0x1 ;  /* 0x000000040000795c */ /* 0x000fe20000300000 */
.L_x_1627:
[----:B-1----:R-:W-:Y:S05]  /*18e30*/  @P2 BRA `(.L_x_1625) ;  /* 0x0000000000082947 */ /* 0x002fea0003800000 */
[----:B------:R-:W1:Y:S02]  /*18e40*/  SYNCS.PHASECHK.TRANS64.TRYWAIT P2, [R7+URZ+0x2a850], R6 ;  /* 0x02a85006070075a7 */ /* 0x000e64000804017f */
[----:B-1----:R-:W-:Y:S05]  /*18e50*/  @!P2 BRA `(.L_x_1628) ;  /* 0x0000011c00f4a947 */ /* 0x002fea0003800000 */
.L_x_1625:
[----:B01----:R-:W-:Y:S01]  /*18e60*/  VIADD R6, R16, 0x400 ;  /* 0x0000040010067836 */ /* 0x003fe20000000000 */
[----:B------:R-:W-:Y:S05]  /*18e70*/  WARPSYNC.ALL ;  /* 0x0000000000007948 */ /* 0x000fea0003800000 */
[----:B------:R-:W-:-:S04]  /*18e80*/  SHF.R.U32.HI R6, RZ, 0x4, R6 ;  /* 0x00000004ff067819 */ /* 0x000fc80000011606 */
[----:B------:R-:W-:-:S04]  /*18e90*/  LOP3.LUT R6, R6, 0x3fff, RZ, 0xc0, !PT ;  /* 0x00003fff06067812 */ /* 0x000fc800078ec0ff */
[----:B------:R-:W-:-:S05]  /*18ea0*/  LOP3.LUT R6, R6, 0x10000, RZ, 0xfc, !PT ;  /* 0x0001000006067812 */ /* 0x000fca00078efcff */
[----:B------:R-:W-:Y:S01]  /*18eb0*/  IMAD R6, R19, 0x600, R6 ;  /* 0x0000060013067824 */ /* 0x000fe200078e0206 */
[----:B------:R-:W-:Y:S01]  /*18ec0*/  WARPGROUP.ARRIVE ;  /* 0x00000000000079c5 */ /* 0x000fe20000000000 */
[----:B------:R-:W-:Y:S02]  /*18ed0*/  IMAD.MOV.U32 R7, RZ, RZ, 0x40000040 ;  /* 0x40000040ff077424 */ /* 0x000fe400078e00ff */
[----:B------:R-:W-:Y:S01]  /*18ee0*/  FMUL.FTZ R20, R2, R123 ;  /* 0x0000007b02147220 */ /* 0x000fe20000410000 */
[C---:B------:R-:W-:Y:S01]  /*18ef0*/  VIADD R8, R6.reuse, 0x2 ;  /* 0x0000000206087836 */ /* 0x040fe20000000000 */
[----:B------:R-:W-:Y:S01]  /*18f00*/  R2UR UR6, R6 ;  /* 0x00000000060672ca */ /* 0x000fe200000e0000 */
[----:B------:R-:W-:Y:S01]  /*18f10*/  IMAD.MOV.U32 R9, RZ, RZ, 0x40000040 ;  /* 0x40000040ff097424 */ /* 0x000fe200078e00ff */
[----:B------:R-:W-:Y:S01]  /*18f20*/  R2UR UR7, R7 ;  /* 0x00000000070772ca */ /* 0x000fe200000e0000 */
        /* <DEDUP_REMOVED lines=12> */
[----:B------:R-:W-:Y:S01]  /*18ff0*/  QGMMA.64x192x32.F32.E4M3.E4M3 R24, R196, gdesc[UR4], R24, gsb0 ;  /* 0x02e00004c4187df3 */ /* 0x000fe20008000818 */
[----:B------:R-:W-:Y:S01]  /*19000*/  R2UR UR6, R8 ;  /* 0x00000000080672ca */ /* 0x000fe200000e0000 */
[----:B------:R-:W-:Y:S01]  /*19010*/  VIADD R8, R6, 0x4 ;  /* 0x0000000406087836 */ /* 0x000fe20000000000 */
[----:B------:R-:W-:Y:S01]  /*19020*/  R2UR UR7, R9 ;  /* 0x00000000090772ca */ /* 0x000fe200000e0000 */
[----:B------:R-:W-:-:S02]  /*19030*/  IMAD.MOV.U32 R9, RZ, RZ, 0x40000040 ;  /* 0x40000040ff097424 */ /* 0x000fc400078e00ff */
        /* <DEDUP_REMOVED lines=11> */
[----:B0-----:R-:W-:Y:S01]  /*190f0*/  FMNMX.FTZ R11, R7, R12, !PT ;  /* 0x0000000c070b7209 */ /* 0x001fe20007810000 */
        /* <DEDUP_REMOVED lines=18> */
[----:B------:R-:W-:Y:S01]  /*19220*/  FMUL.FTZ R183, R2, R183 ;  /* 0x000000b702b77220 */ /* 0x000fe20000410000 */
[----:B------:R-:W-:-:S03]  /*19230*/  UMOV UR43, UR30 ;  /* 0x0000001e002b7c82 */ /* 0x000fc60008000000 */
        /* <DEDUP_REMOVED lines=24> */
[----:B------:R-:W0:Y:S01]  /*193c0*/  S2R R199, SR_TID.X ;  /* 0x0000000000c77919 */ /* 0x000e220000002100 */
[----:B------:R-:W-:Y:S01]  /*193d0*/  QGMMA.64x192x32.F32.E4M3.E4M3 R24, R192, gdesc[UR4], R24, gsb0 ;  /* 0x02e00004c0187df3 */ /* 0x000fe20008000818 */
[----:B------:R-:W-:Y:S01]  /*193e0*/  R2UR UR6, R8 ;  /* 0x00000000080672ca */ /* 0x000fe200000e0000 */
[C---:B------:R-:W-:Y:S01]  /*193f0*/  FMUL.FTZ R8, R2.reuse, R121 ;  /* 0x0000007902087220 */ /* 0x040fe20000410000 */
[----:B------:R-:W-:Y:S01]  /*19400*/  R2UR UR7, R9 ;  /* 0x00000000090772ca */ /* 0x000fe200000e0000 */
        /* <DEDUP_REMOVED lines=19> */
[----:B------:R-:W-:Y:S01]  /*19540*/  FMUL.FTZ R157, R2, R162 ;  /* 0x000000a2029d7220 */ /* 0x000fe20000410000 */
[----:B------:R-:W3:Y:S01]  /*19550*/  MUFU.TANH R121, R121 ;  /* 0x0000007900797308 */ /* 0x000ee20000002400 */
[----:B-1----:R-:W-:Y:S01]  /*19560*/  FMNMX.FTZ R166, R8, R11, !PT ;  /* 0x0000000b08a67209 */ /* 0x002fe20007810000 */
[----:B------:R-:W-:Y:S01]  /*19570*/  FMUL.FTZ R162, R2, R167 ;  /* 0x000000a702a27220 */ /* 0x000fe20000410000 */
[----:B0-----:R-:W-:-:S02]  /*19580*/  SHF.R.U32.HI R199, RZ, 0x7, R199 ;  /* 0x00000007ffc77819 */ /* 0x001fc400000116c7 */
[----:B------:R-:W-:Y:S01]  /*19590*/  FMNMX.FTZ R167, R21, R166, !PT ;  /* 0x000000a615a77209 */ /* 0x000fe20007810000 */
[----:B------:R-:W-:Y:S02]  /*195a0*/  FMUL.FTZ R166, R2, R171 ;  /* 0x000000ab02a67220 */ /* 0x000fe40000410000 */
[----:B------:R-:W0:Y:S01]  /*195b0*/  MUFU.TANH R122, R122 ;  /* 0x0000007a007a7308 */ /* 0x000e220000002400 */
[----:B--2---:R-:W-:Y:S02]  /*195c0*/  FMNMX.FTZ R11, R9, R13, !PT ;  /* 0x0000000d090b7209 */ /* 0x004fe40007810000 */
[----:B------:R-:W-:Y:S02]  /*195d0*/  FMNMX.FTZ R168, R120, R167, !PT ;  /* 0x000000a778a87209 */ /* 0x000fe40007810000 */
[----:B------:R-:W-:Y:S02]  /*195e0*/  FMNMX.FTZ R10, R20, R11, !PT ;  /* 0x0000000b140a7209 */ /* 0x000fe40007810000 */
[----:B------:R-:W-:Y:S01]  /*195f0*/  FMNMX.FTZ R167, R123, R168, !PT ;  /* 0x000000a87ba77209 */ /* 0x000fe20007810000 */
[----:B------:R-:W1:Y:S01]  /*19600*/  MUFU.TANH R126, R126 ;  /* 0x0000007e007e7308 */ /* 0x000e620000002400 */
[----:B---3--:R-:W-:-:S02]  /*19610*/  FMNMX.FTZ R11, R121, R10, !PT ;  /* 0x0000000a790b7209 */ /* 0x008fc40007810000 */
[----:B------:R-:W-:-:S05]  /*19620*/  FMNMX.FTZ R168, R124, R167, !PT ;  /* 0x000000a77ca87209 */ /* 0x000fca0007810000 */
[----:B------:R-:W2:Y:S01]  /*19630*/  MUFU.TANH R127, R127 ;  /* 0x0000007f007f7308 */ /* 0x000ea20000002400 */
[----:B0-----:R-:W-:-:S04]  /*19640*/  FMNMX.FTZ R10, R122, R11, !PT ;  /* 0x0000000b7a0a7209 */ /* 0x001fc80007810000 */
[----:B------:R-:W-:-:S03]  /*19650*/  FMNMX.FTZ R11, R125, R10, !PT ;  /* 0x0000000a7d0b7209 */ /* 0x000fc60007810000 */
[----:B------:R-:W0:Y:S01]  /*19660*/  MUFU.TANH R131, R131 ;  /* 0x0000008300837308 */ /* 0x000e220000002400 */
[----:B-1----:R-:W-:-:S04]  /*19670*/  FMNMX.FTZ R10, R126, R11, !PT ;  /* 0x0000000b7e0a7209 */ /* 0x002fc80007810000 */
[----:B------:R-:W-:-:S03]  /*19680*/  FMNMX.FTZ R11, R129, R10, !PT ;  /* 0x0000000a810b7209 */ /* 0x000fc60007810000 */
[----:B------:R-:W1:Y:S01]  /*19690*/  MUFU.TANH R132, R132 ;  /* 0x0000008400847308 */ /* 0x000e620000002400 */
[----:B--2---:R-:W-:Y:S01]  /*196a0*/  FMNMX.FTZ R169, R127, R168, !PT ;  /* 0x000000a87fa97209 */ /* 0x004fe20007810000 */
[----:B------:R-:W-:Y:S01]  /*196b0*/  FMUL.FTZ R168, R2, R173 ;  /* 0x000000ad02a87220 */ /* 0x000fe20000410000 */
[----:B------:R-:W-:Y:S02]  /*196c0*/  FMNMX.FTZ R10, R130, R11, !PT ;  /* 0x0000000b820a7209 */ /* 0x000fe40007810000 */
[----:B------:R-:W-:Y:S02]  /*196d0*/  FMNMX.FTZ R170, R128, R169, !PT ;  /* 0x000000a980aa7209 */ /* 0x000fe40007810000 */
[----:B------:R-:W-:Y:S01]  /*196e0*/  FMNMX.FTZ R11, R133, R10, !PT ;  /* 0x0000000a850b7209 */ /* 0x000fe20007810000 */
[----:B------:R-:W2:Y:S01]  /*196f0*/  MUFU.TANH R137, R137 ;  /* 0x0000008900897308 */ /* 0x000ea20000002400 */
[----:B0-----:R-:W-:Y:S02]  /*19700*/  FMNMX.FTZ R169, R131, R170, !PT ;  /* 0x000000aa83a97209 */ /* 0x001fe40007810000 */
[----:B------:R-:W-:-:S05]  /*19710*/  FMNMX.FTZ R10, R134, R11, !PT ;  /* 0x0000000b860a7209 */ /* 0x000fca0007810000 */
[----:B------:R-:W-:Y:S01]  /*19720*/  MUFU.TANH R136, R136 ;  /* 0x0000008800887308 */ /* 0x000fe20000002400 */
[----:B-1----:R-:W-:-:S04]  /*19730*/  FMNMX.FTZ R170, R132, R169, !PT ;  /* 0x000000a984aa7209 */ /* 0x002fc80007810000 */
[----:B------:R-:W-:Y:S01]  /*19740*/  FMNMX.FTZ R171, R135, R170, !PT ;  /* 0x000000aa87ab7209 */ /* 0x000fe20007810000 */
[----:B------:R-:W-:Y:S02]  /*19750*/  FMUL.FTZ R170, R2, R175 ;  /* 0x000000af02aa7220 */ /* 0x000fe40000410000 */
[----:B------:R-:W0:Y:S01]  /*19760*/  MUFU.TANH R141, R141 ;  /* 0x0000008d008d7308 */ /* 0x000e220000002400 */
[----:B--2---:R-:W-:-:S04]  /*19770*/  FMNMX.FTZ R11, R137, R10, !PT ;  /* 0x0000000a890b7209 */ /* 0x004fc80007810000 */
[----:B------:R-:W-:-:S03]  /*19780*/  FMNMX.FTZ R10, R138, R11, !PT ;  /* 0x0000000b8a0a7209 */ /* 0x000fc60007810000 */
[----:B------:R-:W1:Y:S08]  /*19790*/  MUFU.TANH R142, R142 ;  /* 0x0000008e008e7308 */ /* 0x000e700000002400 */
[----:B------:R2:W-:Y:S01]  /*197a0*/  MUFU.TANH R167, R172 ;  /* 0x000000ac00a77308 */ /* 0x0005e20000002400 */
[----:B0-----:R-:W-:-:S07]  /*197b0*/  FMNMX.FTZ R11, R141, R10, !PT ;  /* 0x0000000a8d0b7209 */ /* 0x001fce0007810000 */
[----:B------:R-:W0:Y:S01]  /*197c0*/  MUFU.TANH R147, R147 ;  /* 0x0000009300937308 */ /* 0x000e220000002400 */
[----:B--2---:R-:W-:Y:S02]  /*197d0*/  FMNMX.FTZ R172, R136, R171, !PT ;  /* 0x000000ab88ac7209 */ /* 0x004fe40007810000 */
[----:B-1----:R-:W-:Y:S02]  /*197e0*/  FMNMX.FTZ R10, R142, R11, !PT ;  /* 0x0000000b8e0a7209 */ /* 0x002fe40007810000 */
[----:B------:R-:W-:Y:S02]  /*197f0*/  FMNMX.FTZ R171, R139, R172, !PT ;  /* 0x000000ac8bab7209 */ /* 0x000fe40007810000 */
[----:B------:R-:W-:Y:S01]  /*19800*/  FMNMX.FTZ R173, R145, R10, !PT ;  /* 0x0000000a91ad7209 */ /* 0x000fe20007810000 */
[----:B------:R-:W-:Y:S01]  /*19810*/  MUFU.TANH R146, R146 ;  /* 0x0000009200927308 */ /* 0x000fe20000002400 */
[----:B------:R-:W-:-:S04]  /*19820*/  FMNMX.FTZ R172, R140, R171, !PT ;  /* 0x000000ab8cac7209 */ /* 0x000fc80007810000 */
[----:B------:R-:W-:Y:S01]  /*19830*/  FMNMX.FTZ R11, R143, R172, !PT ;  /* 0x000000ac8f0b7209 */ /* 0x000fe20007810000 */
[----:B------:R-:W-:Y:S02]  /*19840*/  FMUL.FTZ R172, R2, R177 ;  /* 0x000000b102ac7220 */ /* 0x000fe40000410000 */
[----:B------:R-:W1:Y:S01]  /*19850*/  MUFU.TANH R151, R151 ;  /* 0x0000009700977308 */ /* 0x000e620000002400 */
[----:B------:R-:W-:-:S04]  /*19860*/  FMNMX.FTZ R10, R144, R11, !PT ;  /* 0x0000000b900a7209 */ /* 0x000fc80007810000 */
[----:B0-----:R-:W-:-:S03]  /*19870*/  FMNMX.FTZ R11, R147, R10, !PT ;  /* 0x0000000a930b7209 */ /* 0x001fc60007810000 */
[----:B------:R-:W0:Y:S01]  /*19880*/  MUFU.TANH R152, R152 ;  /* 0x0000009800987308 */ /* 0x000e220000002400 */
[----:B------:R-:W-:-:S07]  /*19890*/  FMNMX.FTZ R10, R148, R11, !PT ;  /* 0x0000000b940a7209 */ /* 0x000fce0007810000 */
[----:B------:R2:W-:Y:S01]  /*198a0*/  MUFU.TANH R169, R174 ;  /* 0x000000ae00a97308 */ /* 0x0005e20000002400 */
[----:B-1----:R-:W-:-:S07]  /*198b0*/  FMNMX.FTZ R11, R151, R10, !PT ;  /* 0x0000000a970b7209 */ /* 0x002fce0007810000 */
[----:B------:R-:W1:Y:S01]  /*198c0*/  MUFU.TANH R156, R156 ;  /* 0x0000009c009c7308 */ /* 0x000e620000002400 */
[----:B--2---:R-:W-:Y:S01]  /*198d0*/  FMNMX.FTZ R174, R146, R173, !PT ;  /* 0x000000ad92ae7209 */ /* 0x004fe20007810000 */
[----:B------:R-:W-:Y:S01]  /*198e0*/  FMUL.FTZ R173, R2, R178 ;  /* 0x000000b202ad7220 */ /* 0x000fe20000410000 */
[----:B0-----:R-:W-:Y:S02]  /*198f0*/  FMNMX.FTZ R10, R152, R11, !PT ;  /* 0x0000000b980a7209 */ /* 0x001fe40007810000 */
[----:B------:R-:W-:Y:S02]  /*19900*/  FMNMX.FTZ R175, R149, R174, !PT ;  /* 0x000000ae95af7209 */ /* 0x000fe40007810000 */
[----:B------:R-:W-:Y:S01]  /*19910*/  FMNMX.FTZ R11, R155, R10, !PT ;  /* 0x0000000a9b0b7209 */ /* 0x000fe20007810000 */
[----:B------:R-:W-:Y:S01]  /*19920*/  MUFU.TANH R157, R157 ;  /* 0x0000009d009d7308 */ /* 0x000fe20000002400 */
[----:B------:R-:W-:-:S04]  /*19930*/  FMNMX.FTZ R174, R150, R175, !PT ;  /* 0x000000af96ae7209 */ /* 0x000fc80007810000 */
[----:B------:R-:W-:-:S03]  /*19940*/  FMNMX.FTZ R175, R153, R174, !PT ;  /* 0x000000ae99af7209 */ /* 0x000fc60007810000 */
[----:B------:R-:W-:Y:S01]  /*19950*/  MUFU.TANH R161, R161 ;  /* 0x000000a100a17308 */ /* 0x000fe20000002400 */
[----:B-1----:R-:W-:-:S04]  /*19960*/  FMNMX.FTZ R10, R156, R11, !PT ;  /* 0x0000000b9c0a7209 */ /* 0x002fc80007810000 */
[----:B------:R-:W-:-:S03]  /*19970*/  FMNMX.FTZ R11, R159, R10, !PT ;  /* 0x0000000a9f0b7209 */ /* 0x000fc60007810000 */
[----:B------:R-:W0:Y:S01]  /*19980*/  MUFU.TANH R163, R163 ;  /* 0x000000a300a37308 */ /* 0x000e220000002400 */
[----:B------:R-:W-:-:S07]  /*19990*/  FMNMX.FTZ R10, R160, R11, !PT ;  /* 0x0000000ba00a7209 */ /* 0x000fce0007810000 */
[----:B------:R-:W-:Y:S08]  /*199a0*/  MUFU.TANH R162, R162 ;  /* 0x000000a200a27308 */ /* 0x000ff00000002400 */
[----:B------:R1:W-:Y:S01]  /*199b0*/  MUFU.TANH R171, R176 ;  /* 0x000000b000ab7308 */ /* 0x0003e20000002400 */
[----:B0-----:R-:W-:-:S07]  /*199c0*/  FMNMX.FTZ R11, R163, R10, !PT ;  /* 0x0000000aa30b7209 */ /* 0x001fce0007810000 */
[----:B------:R-:W0:Y:S01]  /*199d0*/  MUFU.TANH R164, R164 ;  /* 0x000000a400a47308 */ /* 0x000e220000002400 */
[----:B-1----:R-:W-:Y:S01]  /*199e0*/  FMNMX.FTZ R176, R154, R175, !PT ;  /* 0x000000af9ab07209 */ /* 0x002fe20007810000 */
[----:B------:R-:W-:-:S03]  /*199f0*/  FMUL.FTZ R175, R2, R180 ;  /* 0x000000b402af7220 */ /* 0x000fc60000410000 */
[----:B------:R-:W-:Y:S01]  /*19a00*/  FMNMX.FTZ R177, R157, R176, !PT ;  /* 0x000000b09db17209 */ /* 0x000fe20007810000 */
[----:B------:R-:W-:Y:S02]  /*19a10*/  WARPGROUP.DEPBAR.LE gsb0, 0x0 ;  /* 0x00008000000079c5 */ /* 0x000fe40000010000 */
[----:B------:R-:W-:Y:S01]  /*19a20*/  WARPGROUP.ARRIVE ;  /* 0x00000000000079c5 */ /* 0x000fe20000000000 */
[----:B------:R-:W-:Y:S01]  /*19a30*/  MUFU.TANH R165, R165 ;  /* 0x000000a500a57308 */ /* 0x000fe20000002400 */
[----:B------:R-:W-:-:S04]  /*19a40*/  FMNMX.FTZ R176, R158, R177, !PT ;  /* 0x000000b19eb07209 */ /* 0x000fc80007810000 */
[----:B------:R-:W-:Y:S01]  /*19a50*/  QGMMA.64x192x32.F32.E4M3.E4M3 R24, R188, gdesc[UR4], R24, gsb0 ;  /* 0x02e00004bc187df3 */ /* 0x000fe20008000818 */
[----:B------:R-:W-:Y:S02]  /*19a60*/  FMNMX.FTZ R177, R161, R176, !PT ;  /* 0x000000b0a1b17209 */ /* 0x000fe40007810000 */
[----:B------:R-:W-:Y:S01]  /*19a70*/  MUFU.TANH R166, R166 ;  /* 0x000000a600a67308 */ /* 0x000fe20000002400 */
[----:B0-----:R-:W-:Y:S02]  /*19a80*/  FMNMX.FTZ R10, R164, R11, !PT ;  /* 0x0000000ba40a7209 */ /* 0x001fe40007810000 */
[----:B------:R-:W-:Y:S01]  /*19a90*/  FMNMX.FTZ R178, R162, R177, !PT ;  /* 0x000000b1a2b27209 */ /* 0x000fe20007810000 */
[----:B------:R-:W-:Y:S01]  /*19aa0*/  FMUL.FTZ R177, R2, R182 ;  /* 0x000000b602b17220 */ /* 0x000fe20000410000 */
[----:B------:R-:W-:Y:S01]  /*19ab0*/  FMNMX.FTZ R11, R167, R10, !PT ;  /* 0x0000000aa70b7209 */ /* 0x000fe20007810000 */
[----:B------:R-:W-:Y:S02]  /*19ac0*/  IMAD.U32 R182, RZ, RZ, UR43 ;  /* 0x0000002bffb67e24 */ /* 0x000fe4000f8e00ff */
[----:B------:R-:W0:Y:S08]  /*19ad0*/  MUFU.TANH R168, R168 ;  /* 0x000000a800a87308 */ /* 0x000e300000002400 */
[----:B------:R-:W-:Y:S08]  /*19ae0*/  MUFU.TANH R170, R170 ;  /* 0x000000aa00aa7308 */ /* 0x000ff00000002400 */
[----:B------:R-:W1:Y:S01]  /*19af0*/  MUFU.TANH R172, R172 ;  /* 0x000000ac00ac7308 */ /* 0x000e620000002400 */
[----:B0-----:R-:W-:-:S04]  /*19b00*/  FMNMX.FTZ R10, R168, R11, !PT ;  /* 0x0000000ba80a7209 */ /* 0x001fc80007810000 */
[----:B------:R-:W-:-:S03]  /*19b10*/  FMNMX.FTZ R11, R171, R10, !PT ;  /* 0x0000000aab0b7209 */ /* 0x000fc60007810000 */
[----:B------:R-:W0:Y:S08]  /*19b20*/  MUFU.TANH R173, R173 ;  /* 0x000000ad00ad7308 */ /* 0x000e300000002400 */
[----:B------:R2:W-:Y:S01]  /*19b30*/  MUFU.TANH R174, R179 ;  /* 0x000000b300ae7308 */ /* 0x0005e20000002400 */
[----:B-1----:R-:W-:-:S07]  /*19b40*/  FMNMX.FTZ R10, R172, R11, !PT ;  /* 0x0000000bac0a7209 */ /* 0x002fce0007810000 */
[----:B------:R-:W1:Y:S01]  /*19b50*/  MUFU.TANH R175, R175 ;  /* 0x000000af00af7308 */ /* 0x000e620000002400 */
[----:B--2---:R-:W-:-:S04]  /*19b60*/  FMNMX.FTZ R179, R165, R178, !PT ;  /* 0x000000b2a5b37209 */ /* 0x004fc80007810000 */
[----:B------:R-:W-:-:S03]  /*19b70*/  FMNMX.FTZ R178, R166, R179, !PT ;  /* 0x000000b3a6b27209 */ /* 0x000fc60007810000 */
[----:B------:R-:W2:Y:S01]  /*19b80*/  MUFU.TANH R176, R181 ;  /* 0x000000b500b07308 */ /* 0x000ea20000002400 */
[----:B------:R-:W-:-:S04]  /*19b90*/  FMNMX.FTZ R179, R169, R178, !PT ;  /* 0x000000b2a9b37209 */ /* 0x000fc80007810000 */
[----:B------:R-:W-:-:S03]  /*19ba0*/  FMNMX.FTZ R180, R170, R179, !PT ;  /* 0x000000b3aab47209 */ /* 0x000fc60007810000 */
[----:B------:R-:W3:Y:S01]  /*19bb0*/  MUFU.TANH R177, R177 ;  /* 0x000000b100b17308 */ /* 0x000ee20000002400 */
[----:B0-----:R-:W-:Y:S02]  /*19bc0*/  FMNMX.FTZ R179, R173, R180, !PT ;  /* 0x000000b4adb37209 */ /* 0x001fe40007810000 */
[----:B-1----:R-:W-:Y:S01]  /*19bd0*/  FMNMX.FTZ R11, R175, R10, !PT ;  /* 0x0000000aaf0b7209 */ /* 0x002fe20007810000 */
[----:B------:R-:W-:Y:S01]  /*19be0*/  VIADD R10, R6, 0x6 ;  /* 0x00000006060a7836 */ /* 0x000fe20000000000 */
[----:B------:R-:W-:-:S03]  /*19bf0*/  FMNMX.FTZ R180, R174, R179, !PT ;  /* 0x000000b3aeb47209 */ /* 0x000fc60007810000 */
[----:B------:R-:W0:Y:S01]  /*19c00*/  MUFU.TANH R178, R183 ;  /* 0x000000b700b27308 */ /* 0x000e220000002400 */
[----:B--2---:R-:W-:Y:S02]  /*19c10*/  FMNMX.FTZ R11, R176, R11, !PT ;  /* 0x0000000bb00b7209 */ /* 0x004fe40007810000 */
[----:B------:R-:W-:Y:S02]  /*19c20*/  R2UR UR6, R10 ;  /* 0x000000000a0672ca */ /* 0x000fe400000e0000 */
[----:B---3--:R-:W-:Y:S02]  /*19c30*/  FMNMX.FTZ R179, R177, R180, !PT ;  /* 0x000000b4b1b37209 */ /* 0x008fe40007810000 */
[----:B------:R-:W1:Y:S02]  /*19c40*/  SHFL.BFLY PT, R180, R11, 0x2, 0x1f ;  /* 0x0c401f000bb47f89 */ /* 0x000e6400000e0000 */
[----:B0-----:R-:W-:-:S05]  /*19c50*/  FMNMX.FTZ R179, R178, R179, !PT ;  /* 0x000000b3b2b37209 */ /* 0x001fca0007810000 */
[----:B------:R-:W0:Y:S01]  /*19c60*/  SHFL.BFLY PT, R181, R179, 0x2, 0x1f ;  /* 0x0c401f00b3b57f89 */ /* 0x000e2200000e0000 */
[----:B-1----:R-:W-:Y:S01]  /*19c70*/  FMNMX.FTZ R180, R11, R180, !PT ;  /* 0x000000b40bb47209 */ /* 0x002fe20007810000 */
[----:B------:R-:W-:-:S05]  /*19c80*/  IMAD.MOV.U32 R11, RZ, RZ, 0x40000040 ;  /* 0x40000040ff0b7424 */ /* 0x000fca00078e00ff */
[----:B------:R-:W-:Y:S02]  /*19c90*/  R2UR UR7, R11 ;  /* 0x000000000b0772ca */ /* 0x000fe400000e0000 */
[----:B0-----:R-:W-:Y:S02]  /*19ca0*/  FMNMX.FTZ R6, R179, R181, !PT ;  /* 0x000000b5b3067209 */ /* 0x001fe40007810000 */
[----:B------:R-:W0:Y:S04]  /*19cb0*/  SHFL.BFLY PT, R181, R180, 0x1, 0x1f ;  /* 0x0c201f00b4b57f89 */ /* 0x000e2800000e0000 */
[----:B------:R-:W1:Y:S01]  /*19cc0*/  SHFL.BFLY PT, R183, R6, 0x1, 0x1f ;  /* 0x0c201f0006b77f89 */ /* 0x000e6200000e0000 */
[----:B0-----:R-:W-:Y:S02]  /*19cd0*/  FMNMX.FTZ R11, R180, R181, !PT ;  /* 0x000000b5b40b7209 */ /* 0x001fe40007810000 */
[----:B-1----:R-:W-:-:S03]  /*19ce0*/  FMNMX.FTZ R10, R6, R183, !PT ;  /* 0x000000b7060a7209 */ /* 0x002fc60007810000 */
[----:B------:R-:W-:-:S04]  /*19cf0*/  FADD.FTZ R12, -R11, R12 ;  /* 0x0000000c0b0c7221 */ /* 0x000fc80000010100 */
[----:B------:R-:W-:Y:S01]  /*19d00*/  FMUL.FTZ R179, R12, UR43 ;  /* 0x0000002b0cb37c20 */ /* 0x000fe20008410000 */
[----:B------:R-:W-:-:S03]  /*19d10*/  FADD.FTZ R12, -R10, R13 ;  /* 0x0000000d0a0c7221 */ /* 0x000fc60000010100 */
[----:B------:R0:W-:Y:S01]  /*19d20*/  MUFU.EX2 R13, R179 ;  /* 0x000000b3000d7308 */ /* 0x0001e20000000800 */
[----:B------:R-:W-:Y:S01]  /*19d30*/  FMUL.FTZ R181, R12, UR43 ;  /* 0x0000002b0cb57c20 */ /* 0x000fe20008410000 */
        /* <DEDUP_REMOVED lines=28> */
[----:B0-----:R-:W-:-:S02]  /*19f00*/  IMAD.U32 R179, RZ, RZ, UR43 ;  /* 0x0000002bffb37e24 */ /* 0x001fc4000f8e00ff */
[--C-:B------:R-:W-:Y:S01]  /*19f10*/  FFMA.FTZ R167, R168, UR43, -R12.reuse ;  /* 0x0000002ba8a77c23 */ /* 0x100fe2000801080c */
[----:B------:R-:W-:-:S01]  /*19f20*/  FFMA.FTZ R168, R171, UR43, -R12 ;  /* 0x0000002baba87c23 */ /* 0x000fc2000801080c */
[----:B------:R-:W-:Y:S01]  /*19f30*/  FFMA.FTZ R171, R172, UR43, -R12 ;  /* 0x0000002bacab7c23 */ /* 0x000fe2000801080c */
[----:B------:R-:W-:-:S01]  /*19f40*/  FFMA.FTZ R172, R10, R179, -8 ;  /* 0xc10000000aac7423 */ /* 0x000fc200000100b3 */
[----:B------:R-:W0:Y:S01]  /*19f50*/  MUFU.EX2 R180, R180 ;  /* 0x000000b400b47308 */ /* 0x000e220000000800 */
[----:B------:R-:W-:-:S01]  /*19f60*/  FFMA.FTZ R175, R175, UR43, -R12 ;  /* 0x0000002bafaf7c23 */ /* 0x000fc2000801080c */
[----:B------:R-:W-:Y:S01]  /*19f70*/  FFMA.FTZ R12, R176, UR43, -R12 ;  /* 0x0000002bb00c7c23 */ /* 0x000fe2000801080c */
[----:B------:R-:W-:-:S01]  /*19f80*/  FFMA.FTZ R9, R9, UR43, -R172 ;  /* 0x0000002b09097c23 */ /* 0x000fc200080108ac */
[--C-:B------:R-:W-:Y:S01]  /*19f90*/  FFMA.FTZ R20, R20, UR43, -R172.reuse ;  /* 0x0000002b14147c23 */ /* 0x100fe200080108ac */
[----:B------:R-:W-:-:S01]  /*19fa0*/  FFMA.FTZ R121, R121, UR43, -R172 ;  /* 0x0000002b79797c23 */ /* 0x000fc200080108ac */
[--C-:B------:R-:W-:Y:S01]  /*19fb0*/  FFMA.FTZ R122, R122, UR43, -R172.reuse ;  /* 0x0000002b7a7a7c23 */ /* 0x100fe200080108ac */
[----:B------:R-:W-:-:S01]  /*19fc0*/  FFMA.FTZ R125, R125, UR43, -R172 ;  /* 0x0000002b7d7d7c23 */ /* 0x000fc200080108ac */
[----:B------:R-:W-:-:S02]  /*19fd0*/  WARPGROUP.DEPBAR.LE gsb0, 0x0 ;  /* 0x00008000000079c5 */ /* 0x000fc40000010000 */
[----:B------:R-:W-:Y:S01]  /*19fe0*/  WARPGROUP.ARRIVE ;  /* 0x00000000000079c5 */ /* 0x000fe20000000000 */
[----:B------:R-:W-:Y:S01]  /*19ff0*/  MUFU.EX2 R6, R181 ;  /* 0x000000b500067308 */ /* 0x000fe20000000800 */
[----:B------:R-:W-:Y:S02]  /*1a000*/  @!P1 IMAD R176, R15, 0x8, R16 ;  /* 0x000000080fb09824 */ /* 0x000fe400078e0210 */
[--C-:B------:R-:W-:Y:S01]  /*1a010*/  FFMA.FTZ R126, R126, UR43, -R172.reuse ;  /* 0x0000002b7e7e7c23 */ /* 0x100fe200080108ac */
[----:B------:R-:W-:Y:S01]  /*1a020*/  IADD3 R179, -R199, 0xb, RZ ;  /* 0x0000000bc7b37810 */ /* 0x000fe20007ffe1ff */
[----:B------:R-:W-:Y:S01]  /*1a030*/  FFMA.FTZ R129, R129, UR43, -R172 ;  /* 0x0000002b81817c23 */ /* 0x000fe200080108ac */
[----:B------:R-:W-:Y:S01]  /*1a040*/  QGMMA.64x192x32.F32.E4M3.E4M3 R24, R184, gdesc[UR4], R24, gsb0 ;  /* 0x02e00004b8187df3 */ /* 0x000fe20008000818 */
[----:B------:R-:W-:Y:S02]  /*1a050*/  @!P1 VIADD R176, R176, 0x2a840 ;  /* 0x0002a840b0b09836 */ /* 0x000fe40000000000 */
[----:B0-----:R-:W-:Y:S01]  /*1a060*/  FFMA.FTZ R4, R13, R4, R180 ;  /* 0x000000040d047223 */ /* 0x001fe200000100b4 */
[----:B------:R-:W0:Y:S01]  /*1a070*/  MUFU.EX2 R9, R9 ;  /* 0x0000000900097308 */ /* 0x000e220000000800 */
[----:B------:R-:W-:-:S01]  /*1a080*/  FFMA.FTZ R130, R130, UR43, -R172 ;  /* 0x0000002b82827c23 */ /* 0x000fc200080108ac */
[----:B------:R-:W-:Y:S01]  /*1a090*/  FFMA.FTZ R133, R133, UR43, -R172 ;  /* 0x0000002b85857c23 */ /* 0x000fe200080108ac */
[----:B------:R-:W-:Y:S01]  /*1a0a0*/  @!P1 PRMT R176, RZ, 0x654, R176 ;  /* 0x00000654ffb09816 */ /* 0x000fe200000000b0 */
        /* <DEDUP_REMOVED lines=26> */
[----:B------:R-:W-:-:S02]  /*1a250*/  FFMA.FTZ R172, R178, UR43, -R172 ;  /* 0x0000002bb2ac7c23 */ /* 0x000fc400080108ac */
[----:B------:R-:W0:Y:S08]  /*1a260*/  MUFU.EX2 R121, R121 ;  /* 0x0000007900797308 */ /* 0x000e300000000800 */
[----:B------:R-:W-:Y:S08]  /*1a270*/  MUFU.EX2 R21, R21 ;  /* 0x0000001500157308 */ /* 0x000ff00000000800 */
[----:B------:R-:W3:Y:S08]  /*1a280*/  MUFU.EX2 R122, R122 ;  /* 0x0000007a007a7308 */ /* 0x000ef00000000800 */
[----:B------:R-:W-:Y:S08]  /*1a290*/  MUFU.EX2 R120, R120 ;  /* 0x0000007800787308 */ /* 0x000ff00000000800 */
[----:B------:R-:W4:Y:S08]  /*1a2a0*/  MUFU.EX2 R125, R125 ;  /* 0x0000007d007d7308 */ /* 0x000f300000000800 */
[----:B------:R-:W-:Y:S08]  /*1a2b0*/  MUFU.EX2 R123, R123 ;  /* 0x0000007b007b7308 */ /* 0x000ff00000000800 */
[----:B------:R-:W5:Y:S08]  /*1a2c0*/  MUFU.EX2 R126, R126 ;  /* 0x0000007e007e7308 */ /* 0x000f700000000800 */
        /* <DEDUP_REMOVED lines=14> */
[----:B------:R-:W-:Y:S01]  /*1a3b0*/  MUFU.EX2 R139, R139 ;  /* 0x0000008b008b7308 */ /* 0x000fe20000000800 */
[----:B------:R-:W-:-:S02]  /*1a3c0*/  WARPGROUP.DEPBAR.LE gsb0, 0x0 ;  /* 0x00008000000079c5 */ /* 0x000fc40000010000 */
[----:B------:R1:W-:Y:S06]  /*1a3d0*/  BAR.ARV R179, 0x100 ;  /* 0x000400b30000751d */ /* 0x0003ec0000002000 */
[----:B------:R3:W-:Y:S01]  /*1a3e0*/  @!P1 SYNCS.ARRIVE.TRANS64.RED.A1T0 RZ, [R176+URZ], RZ ;  /* 0x000000ffb0ff99a7 */ /* 0x0007e2000810043f */
[----:B------:R-:W5:Y:S01]  /*1a3f0*/  MUFU.EX2 R142, R142 ;  /* 0x0000008e008e7308 */ /* 0x000f620000000800 */
[----:B-1----:R-:W-:-:S01]  /*1a400*/  FADD.FTZ R179, R7, R4 ;  /* 0x0000000407b37221 */ /* 0x002fc20000010000 */
[----:B--2---:R-:W-:-:S04]  /*1a410*/  FADD.FTZ R4, R20, R3 ;  /* 0x0000000314047221 */ /* 0x004fc80000010000 */
[----:B0-----:R-:W-:Y:S01]  /*1a420*/  FADD.FTZ R3, R121, R4 ;  /* 0x0000000479037221 */ /* 0x001fe20000010000 */
[----:B---3--:R-:W-:-:S01]  /*1a430*/  FADD.FTZ R176, R8, R179 ;  /* 0x000000b308b07221 */ /* 0x008fc20000010000 */
[----:B------:R-:W-:Y:S02]  /*1a440*/  MUFU.EX2 R140, R140 ;  /* 0x0000008c008c7308 */ /* 0x000fe40000000800 */
[----:B------:R-:W-:-:S01]  /*1a450*/  FADD.FTZ R4, R122, R3 ;  /* 0x000000037a047221 */ /* 0x000fc20000010000 */
[----:B------:R-:W-:-:S03]  /*1a460*/  FADD.FTZ R179, R21, R176 ;  /* 0x000000b015b37221 */ /* 0x000fc60000010000 */
[----:B----4-:R-:W-:Y:S01]  /*1a470*/  FADD.FTZ R3, R125, R4 ;  /* 0x000000047d037221 */ /* 0x010fe20000010000 */
[----:B------:R-:W-:-:S01]  /*1a480*/  FADD.FTZ R176, R120, R179 ;  /* 0x000000b378b07221 */ /* 0x000fc20000010000 */
[----:B------:R-:W0:Y:S02]  /*1a490*/  MUFU.EX2 R145, R145 ;  /* 0x0000009100917308 */ /* 0x000e240000000800 */
[----:B-----5:R-:W-:-:S01]  /*1a4a0*/  FADD.FTZ R4, R126, R3 ;  /* 0x000000037e047221 */ /* 0x020fc20000010000 */
[----:B------:R-:W-:-:S03]  /*1a4b0*/  FADD.FTZ R179, R123, R176 ;  /* 0x000000b07bb37221 */ /* 0x000fc60000010000 */
[----:B------:R-:W-:Y:S01]  /*1a4c0*/  FADD.FTZ R3, R129, R4 ;  /* 0x0000000481037221 */ /* 0x000fe20000010000 */
[----:B------:R-:W-:-:S01]  /*1a4d0*/  FADD.FTZ R176, R124, R179 ;  /* 0x000000b37cb07221 */ /* 0x000fc20000010000 */
[----:B------:R-:W-:Y:S02]  /*1a4e0*/  MUFU.EX2 R143, R143 ;  /* 0x0000008f008f7308 */ /* 0x000fe40000000800 */
[----:B------:R-:W-:-:S01]  /*1a4f0*/  FADD.FTZ R4, R130, R3 ;  /* 0x0000000382047221 */ /* 0x000fc20000010000 */
[----:B------:R-:W-:-:S03]  /*1a500*/  FADD.FTZ R179, R127, R176 ;  /* 0x000000b07fb37221 */ /* 0x000fc60000010000 */
[----:B------:R-:W-:Y:S01]  /*1a510*/  FADD.FTZ R3, R133, R4 ;  /* 0x0000000485037221 */ /* 0x000fe20000010000 */
[----:B------:R-:W-:-:S01]  /*1a520*/  FADD.FTZ R176, R128, R179 ;  /* 0x000000b380b07221 */ /* 0x000fc20000010000 */
[----:B------:R-:W1:Y:S02]  /*1a530*/  MUFU.EX2 R146, R146 ;  /* 0x0000009200927308 */ /* 0x000e640000000800 */
[----:B------:R-:W-:-:S01]  /*1a540*/  FADD.FTZ R4, R134, R3 ;  /* 0x0000000386047221 */ /* 0x000fc20000010000 */
[----:B------:R-:W-:-:S03]  /*1a550*/  FADD.FTZ R179, R131, R176 ;  /* 0x000000b083b37221 */ /* 0x000fc60000010000 */
[----:B------:R-:W-:Y:S01]  /*1a560*/  FADD.FTZ R3, R137, R4 ;  /* 0x0000000489037221 */ /* 0x000fe20000010000 */
[----:B------:R-:W-:-:S01]  /*1a570*/  FADD.FTZ R176, R132, R179 ;  /* 0x000000b384b07221 */ /* 0x000fc20000010000 */
[----:B------:R-:W2:Y:S02]  /*1a580*/  MUFU.EX2 R144, R144 ;  /* 0x0000009000907308 */ /* 0x000ea40000000800 */
[----:B------:R-:W-:-:S01]  /*1a590*/  FADD.FTZ R4, R138, R3 ;  /* 0x000000038a047221 */ /* 0x000fc20000010000 */
[----:B------:R-:W-:-:S03]  /*1a5a0*/  FADD.FTZ R179, R135, R176 ;  /* 0x000000b087b37221 */ /* 0x000fc60000010000 */
[----:B------:R-:W-:Y:S01]  /*1a5b0*/  FADD.FTZ R3, R141, R4 ;  /* 0x000000048d037221 */ /* 0x000fe20000010000 */
[----:B------:R-:W-:-:S01]  /*1a5c0*/  FADD.FTZ R176, R136, R179 ;  /* 0x000000b388b07221 */ /* 0x000fc20000010000 */
[----:B------:R-:W3:Y:S02]  /*1a5d0*/  MUFU.EX2 R149, R149 ;  /* 0x0000009500957308 */ /* 0x000ee40000000800 */
[----:B------:R-:W-:-:S01]  /*1a5e0*/  FADD.FTZ R4, R142, R3 ;  /* 0x000000038e047221 */ /* 0x000fc20000010000 */
[----:B------:R-:W-:-:S03]  /*1a5f0*/  FADD.FTZ R179, R139, R176 ;  /* 0x000000b08bb37221 */ /* 0x000fc60000010000 */
[----:B0-----:R-:W-:Y:S01]  /*1a600*/  FADD.FTZ R3, R145, R4 ;  /* 0x0000000491037221 */ /* 0x001fe20000010000 */
[----:B------:R-:W-:-:S01]  /*1a610*/  FADD.FTZ R176, R140, R179 ;  /* 0x000000b38cb07221 */ /* 0x000fc20000010000 */
[----:B------:R-:W0:Y:S02]  /*1a620*/  MUFU.EX2 R147, R147 ;  /* 0x0000009300937308 */ /* 0x000e240000000800 */
[----:B-1----:R-:W-:-:S01]  /*1a630*/  FADD.FTZ R4, R146, R3 ;  /* 0x0000000392047221 */ /* 0x002fc20000010000 */
[----:B------:R-:W-:-:S04]  /*1a640*/  FADD.FTZ R179, R143, R176 ;  /* 0x000000b08fb37221 */ /* 0x000fc80000010000 */
[----:B--2---:R-:W-:Y:S01]  /*1a650*/  FADD.FTZ R176, R144, R179 ;  /* 0x000000b390b07221 */ /* 0x004fe20000010000 */
        /* <DEDUP_REMOVED lines=58> */
[----:B-1----:R-:W-:-:S03]  /*1aa00*/  FADD.FTZ R4, R12, R3 ;  /* 0x000000030c047221 */ /* 0x002fc60000010000 */
[----:B--2---:R-:W-:Y:S01]  /*1aa10*/  FADD.FTZ R3, R172, R179 ;  /* 0x000000b3ac037221 */ /* 0x004fe20000010000 */
[----:B------:R-:W-:Y:S06]  /*1aa20*/  @!P0 BRA `(.L_x_1629) ;  /* 0x0000000000048947 */ /* 0x000fec0003800000 */
[----:B------:R-:W-:Y:S01]  /*1aa30*/  BPT.TRAP 0x1 ;  /* 0x000000040000795c */ /* 0x000fe20000300000 */
.L_x_1629:
[----:B------:R-:W-:Y:S01]  /*1aa40*/  F2FP.SATFINITE.E4M3.F32.PACK_AB_MERGE_C R8, R21, R8, RZ ;  /* 0x000000081508723e */ /* 0x000fe200048070ff */
[-C--:B------:R-:W-:Y:S01]  /*1aa50*/  FMUL.FTZ R24, R24, R13.reuse ;  /* 0x0000000d18187220 */ /* 0x080fe20000410000 */
[----:B------:R-:W-:Y:S01]  /*1aa60*/  ISETP.GT.AND P2, PT, R0, R14, PT ;  /* 0x0000000e0000720c */ /* 0x000fe20003f44270 */
[----:B------:R-:W-:Y:S01]  /*1aa70*/  FMUL.FTZ R25, R25, R13 ;  /* 0x0000000d19197220 */ /* 0x000fe20000410000 */
[----:B------:R-:W-:Y:S01]  /*1aa80*/  F2FP.SATFINITE.E4M3.F32.PACK_AB_MERGE_C R196, R7, R180, R8 ;  /* 0x000000b407c4723e */ /* 0x000fe20004807008 */
[----:B------:R-:W-:Y:S01]  /*1aa90*/  IMAD R7, R19, 0x8, R16 ;  /* 0x0000000813077824 */ /* 0x000fe200078e0210 */
[----:B------:R-:W-:Y:S01]  /*1aaa0*/  F2FP.SATFINITE.E4M3.F32.PACK_AB_MERGE_C R12, R12, R175, RZ ;  /* 0x000000af0c0c723e */ /* 0x000fe200048070ff */
[----:B------:R-:W-:Y:S01]  /*1aab0*/  IMAD.U32 R8, RZ, RZ, UR36 ;  /* 0x00000024ff087e24 */ /* 0x000fe2000f8e00ff */
[----:B------:R-:W-:Y:S01]  /*1aac0*/  F2FP.SATFINITE.E4M3.F32.PACK_AB_MERGE_C R121, R122, R121, RZ ;  /* 0x000000797a79723e */ /* 0x000fe200048070ff */
[----:B------:R-:W-:Y:S01]  /*1aad0*/  VIADD R7, R7, 0x2a860 ;  /* 0x0002a86007077836 */ /* 0x000fe20000000000 */
[----:B------:R-:W-:Y:S01]  /*1aae0*/  F2FP.SATFINITE.E4M3.F32.PACK_AB_MERGE_C R124, R127, R124, RZ ;  /* 0x0000007c7f7c723e */ /* 0x000fe200048070ff */
[----:B------:R-:W-:Y:S01]  /*1aaf0*/  FMUL.FTZ R28, R28, R13 ;  /* 0x0000000d1c1c7220 */ /* 0x000fe20000410000 */
[----:B------:R-:W-:Y:S01]  /*1ab00*/  F2FP.SATFINITE.E4M3.F32.PACK_AB_MERGE_C R129, R130, R129, RZ ;  /* 0x000000818281723e */ /* 0x000fe200048070ff */
[-C--:B------:R-:W-:Y:S01]  /*1ab10*/  FMUL.FTZ R29, R29, R13.reuse ;  /* 0x0000000d1d1d7220 */ /* 0x080fe20000410000 */
[----:B------:R-:W-:Y:S01]  /*1ab20*/  PRMT R7, R8, 0x654, R7 ;  /* 0x0000065408077816 */ /* 0x000fe20000000007 */
[-C--:B------:R-:W-:Y:S01]  /*1ab30*/  FMUL.FTZ R32, R32, R13.reuse ;  /* 0x0000000d20207220 */ /* 0x080fe20000410000 */
        /* <DEDUP_REMOVED lines=123> */
[----:B0-----:R-:W-:Y:S06]  /*1b2f0*/  @P2 BRA `(.L_x_1630) ;  /* 0xffffffd400982947 */ /* 0x001fec000383ffff */
[----:B------:R-:W-:-:S07]  /*1b300*/  IMAD.MOV.U32 R19, RZ, RZ, R15 ;  /* 0x000000ffff137224 */ /* 0x000fce00078e000f */
.L_x_1619:
[----:B------:R-:W-:-:S13]  /*1b310*/  ISETP.GE.AND P2, PT, R0, R209, PT ;  /* 0x000000d10000720c */ /* 0x000fda0003f46270 */
[----:B------:R-:W-:Y:S05]  /*1b320*/  @!P2 BRA `(.L_x_1631) ;  /* 0x000000380090a947 */ /* 0x000fea0003800000 */
[----:B------:R-:W-:Y:S02]  /*1b330*/  IMAD.MOV.U32 R13, RZ, RZ, R10 ;  /* 0x000000ffff0d7224 */ /* 0x000fe400078e000a */
[----:B------:R-:W-:Y:S02]  /*1b340*/  IMAD.MOV.U32 R12, RZ, RZ, R11 ;  /* 0x000000ffff0c7224 */ /* 0x000fe400078e000b */
[----:B------:R-:W-:-:S07]  /*1b350*/  IMAD.MOV.U32 R6, RZ, RZ, R18 ;  /* 0x000000ffff067224 */ /* 0x000fce00078e0012 */
.L_x_1650:
        /* <DEDUP_REMOVED lines=8> */
.L_x_1633:
        /* <DEDUP_REMOVED lines=8> */
.L_x_1634:
[----:B------:R-:W-:Y:S04]  /*1b460*/  BSSY B0, `(.L_x_1632) ;  /* 0x0000004000007945 */ /* 0x000fe80003800000 */
[----:B-1----:R-:W-:Y:S05]  /*1b470*/  @P3 BRA `(.L_x_1635) ;  /* 0x0000000000083947 */ /* 0x002fea0003800000 */
[----:B------:R-:W1:Y:S02]  /*1b480*/  SYNCS.PHASECHK.TRANS64.TRYWAIT P3, [R7+URZ+0x2a830], R8 ;  /* 0x02a83008070075a7 */ /* 0x000e64000806017f */
[----:B-1----:R-:W-:Y:S05]  /*1b490*/  @!P3 BRA `(.L_x_1636) ;  /* 0x000000f80078b947 */ /* 0x002fea0003800000 */
.L_x_1635:
[----:B------:R-:W-:Y:S05]  /*1b4a0*/  BSYNC B0 ;  /* 0x0000000000007941 */ /* 0x000fea0003800000 */
.L_x_1632:
        /* <DEDUP_REMOVED lines=51> */
.L_x_1638:
[----:B------:R-:W-:Y:S01]  /*1b7e0*/  SHF.L.U32 R6, R6, 0x1f, RZ ;  /* 0x0000001f06067819 */ /* 0x000fe200000006ff */
[----:B------:R-:W-:-:S04]  /*1b7f0*/  IMAD R7, R19, 0x8, R16 ;  /* 0x0000000813077824 */ /* 0x000fc800078e0210 */
[----:B------:R0:W1:Y:S01]  /*1b800*/  SYNCS.PHASECHK.TRANS64.TRYWAIT P2, [R7+URZ+0x2a850], R6 ;  /* 0x02a85006070075a7 */ /* 0x000062000804017f */
[----:B------:R-:W-:Y:S05]  /*1b810*/  @!P0 BRA `(.L_x_1639) ;  /* 0x0000000000048947 */ /* 0x000fea0003800000 */
[----:B------:R-:W-:Y:S01]  /*1b820*/  BPT.TRAP 0x1 ;  /* 0x000000040000795c */ /* 0x000fe20000300000 */
.L_x_1639:
[----:B-1----:R-:W-:Y:S05]  /*1b830*/  @P2 BRA `(.L_x_1637) ;  /* 0x0000000000082947 */ /* 0x002fea0003800000 */
[----:B------:R-:W1:Y:S02]  /*1b840*/  SYNCS.PHASECHK.TRANS64.TRYWAIT P2, [R7+URZ+0x2a850], R6 ;  /* 0x02a85006070075a7 */ /* 0x000e64000804017f */
[----:B-1----:R-:W-:Y:S05]  /*1b850*/  @!P2 BRA `(.L_x_1640) ;  /* 0x000000f4009ca947 */ /* 0x002fea0003800000 */
.L_x_1637:
        /* <DEDUP_REMOVED lines=50> */
[----:B------:R-:W-:Y:S01]  /*1bb80*/  @!P1 IMAD R21, R14, 0x8, R16 ;  /* 0x000000080e159824 */ /* 0x000fe200078e0210 */
[----:B------:R-:W0:Y:S03]  /*1bb90*/  MUFU.TANH R10, R10 ;  /* 0x0000000a000a7308 */ /* 0x000e260000002400 */
[----:B------:R-:W-:-:S05]  /*1bba0*/  @!P1 VIADD R21, R21, 0x2a840 ;  /* 0x0002a84015159836 */ /* 0x000fca0000000000 */
        /* <DEDUP_REMOVED lines=58> */
[----:B------:R-:W-:Y:S01]  /*1bf50*/  QGMMA.64x192x32.F32.E4M3.E4M3 R24, R188, gdesc[UR4], R24, gsb0 ;  /* 0x02e00004bc187df3 */ /* 0x000fe20008000818 */
[----:B------:R-:W-:Y:S01]  /*1bf60*/  R2UR UR6, R6 ;  /* 0x00000000060672ca */ /* 0x000fe200000e0000 */
[----:B------:R-:W-:Y:S01]  /*1bf70*/  IMAD.IADD R6, R220, 0x1, R207 ;  /* 0x00000001dc067824 */ /* 0x000fe200078e02cf */
[----:B------:R-:W-:Y:S02]  /*1bf80*/  R2UR UR7, R7 ;  /* 0x00000000070772ca */ /* 0x000fe400000e0000 */
[----:B------:R-:W5:Y:S02]  /*1bf90*/  @P4 LDC R7, c[0x0][0x44c] ;  /* 0x00011300ff074b82 */ /* 0x000f640000000800 */
[----:B-----5:R-:W-:-:S05]  /*1bfa0*/  @P4 IMAD.HI.U32 R7, R6, R7, RZ ;  /* 0x0000000706074227 */ /* 0x020fca00078e00ff */
[----:B-1----:R-:W-:Y:S01]  /*1bfb0*/  @P4 SHF.R.U32.HI R6, RZ, R8, R7 ;  /* 0x00000008ff064219 */ /* 0x002fe20000011607 */
        /* <DEDUP_REMOVED lines=15> */
[----:B------:R-:W-:Y:S01]  /*1c0b0*/  IADD3 R176, -R173, 0x1, RZ ;  /* 0x00000001adb07810 */ /* 0x000fe20007ffe1ff */
[C---:B------:R-:W-:Y:S01]  /*1c0c0*/  FMUL.FTZ R120, R2.reuse, R126 ;  /* 0x0000007e02787220 */ /* 0x040fe20000410000 */
[C---:B------:R-:W-:Y:S01]  /*1c0d0*/  FMUL.FTZ R126, R2.reuse, R134 ;  /* 0x00000086027e7220 */ /* 0x040fe20000410000 */
[C---:B------:R-:W-:Y:S01]  /*1c0e0*/  FMUL.FTZ R134, R2.reuse, R142 ;  /* 0x0000008e02867220 */ /* 0x040fe20000410000 */
[C---:B------:R-:W-:Y:S01]  /*1c0f0*/  FMUL.FTZ R142, R2.reuse, R150 ;  /* 0x00000096028e7220 */ /* 0x040fe20000410000 */
[----:B------:R-:W-:Y:S01]  /*1c100*/  FMUL.FTZ R150, R2, R158 ;  /* 0x0000009e02967220 */ /* 0x000fe20000410000 */
[----:B------:R-:W1:Y:S01]  /*1c110*/  SHFL.IDX PT, R20, R6, RZ, 0x1c1f ;  /* 0x001c1fff06147589 */ /* 0x000e6200000e0000 */
[----:B------:R-:W-:-:S02]  /*1c120*/  IMAD R176, R203, -0x2, R176 ;  /* 0xfffffffecbb07824 */ /* 0x000fc400078e02b0 */
[C---:B------:R-:W-:Y:S01]  /*1c130*/  FMUL.FTZ R158, R2.reuse, R166 ;  /* 0x000000a6029e7220 */ /* 0x040fe20000410000 */
[C---:B------:R-:W-:Y:S01]  /*1c140*/  FMUL.FTZ R166, R2.reuse, R174 ;  /* 0x000000ae02a67220 */ /* 0x040fe20000410000 */
[C---:B------:R-:W-:Y:S01]  /*1c150*/  FMUL.FTZ R174, R2.reuse, R177 ;  /* 0x000000b102ae7220 */ /* 0x040fe20000410000 */
[C---:B------:R-:W-:Y:S01]  /*1c160*/  FMUL.FTZ R177, R2.reuse, R180 ;  /* 0x000000b402b17220 */ /* 0x040fe20000410000 */
[----:B------:R-:W-:Y:S01]  /*1c170*/  IADD3 R180, -R201, R176, R202 ;  /* 0x000000b0c9b47210 */ /* 0x000fe20007ffe1ca */
[----:B------:R-:W-:Y:S01]  /*1c180*/  FMUL.FTZ R176, R2, R183 ;  /* 0x000000b702b07220 */ /* 0x000fe20000410000 */
[----:B------:R-:W0:Y:S03]  /*1c190*/  MUFU.TANH R7, R7 ;  /* 0x0000000700077308 */ /* 0x000e260000002400 */
[C---:B------:R-:W-:Y:S02]  /*1c1a0*/  VIADD R179, R180.reuse, UR33 ;  /* 0x00000021b4b37c36 */ /* 0x040fe40008000000 */
[----:B------:R-:W-:-:S03]  /*1c1b0*/  VIADD R180, R180, UR35 ;  /* 0x00000023b4b47c36 */ /* 0x000fc60008000000 */
[----:B------:R-:W0:Y:S08]  /*1c1c0*/  MUFU.TANH R8, R8 ;  /* 0x0000000800087308 */ /* 0x000e300000002400 */
[----:B------:R-:W0:Y:S01]  /*1c1d0*/  MUFU.TANH R120, R120 ;  /* 0x0000007800787308 */ /* 0x000e220000002400 */
[--C-:B-1----:R-:W-:Y:S02]  /*1c1e0*/  IMAD.IADD R181, R179, 0x1, R20.reuse ;  /* 0x00000001b3b57824 */ /* 0x102fe400078e0214 */
        /* <DEDUP_REMOVED lines=19> */
[----:B------:R-:W-:Y:S07]  /*1c320*/  QGMMA.64x192x32.F32.E4M3.E4M3 R24, R184, gdesc[UR4], R24, gsb0 ;  /* 0x02e00004b8187df3 */ /* 0x000fee0008000818 */
[----:B------:R-:W0:Y:S08]  /*1c330*/  MUFU.TANH R168, R168 ;  /* 0x000000a800a87308 */ /* 0x000e300000002400 */
[----:B------:R-:W0:Y:S08]  /*1c340*/  MUFU.TANH R166, R166 ;  /* 0x000000a600a67308 */ /* 0x000e300000002400 */
[----:B------:R-:W0:Y:S08]  /*1c350*/  MUFU.TANH R172, R172 ;  /* 0x000000ac00ac7308 */ /* 0x000e300000002400 */
[----:B------:R-:W0:Y:S08]  /*1c360*/  MUFU.TANH R174, R174 ;  /* 0x000000ae00ae7308 */ /* 0x000e300000002400 */
[----:B------:R-:W0:Y:S08]  /*1c370*/  MUFU.TANH R177, R177 ;  /* 0x000000b100b17308 */ /* 0x000e300000002400 */
[----:B------:R-:W0:Y:S01]  /*1c380*/  MUFU.TANH R176, R176 ;  /* 0x000000b000b07308 */ /* 0x000e220000002400 */
[----:B------:R-:W-:-:S02]  /*1c390*/  WARPGROUP.DEPBAR.LE gsb0, 0x0 ;  /* 0x00008000000079c5 */ /* 0x000fc40000010000 */
[----:B------:R-:W-:-:S05]  /*1c3a0*/  IADD3 R184, -R199, 0xb, RZ ;  /* 0x0000000bc7b87810 */ /* 0x000fca0007ffe1ff */
[----:B------:R0:W-:Y:S06]  /*1c3b0*/  BAR.ARV R184, 0x100 ;  /* 0x000400b80000751d */ /* 0x0001ec0000002000 */
[----:B------:R0:W-:Y:S01]  /*1c3c0*/  @!P1 SYNCS.ARRIVE.TRANS64.RED.A1T0 RZ, [R21+URZ], RZ ;  /* 0x000000ff15ff99a7 */ /* 0x0001e2000810043f */
[----:B-1234-:R-:W-:Y:S05]  /*1c3d0*/  @!P5 BRA `(.L_x_1641) ;  /* 0x000000000058d947 */ /* 0x01efea0003800000 */
[----:B------:R-:W-:Y:S01]  /*1c3e0*/  IADD3 R183, -R201, R202, R20 ;  /* 0x000000cac9b77210 */ /* 0x000fe20007ffe114 */
[----:B------:R-:W-:Y:S03]  /*1c3f0*/  BSSY B0, `(.L_x_1642) ;  /* 0x0000010000007945 */ /* 0x000fe60003800000 */
[----:B------:R-:W-:-:S13]  /*1c400*/  ISETP.GT.AND P2, PT, R183, -0x1, PT ;  /* 0xffffffffb700780c */ /* 0x000fda0003f44270 */
[----:B------:R-:W-:Y:S05]  /*1c410*/  @P2 BRA `(.L_x_1643) ;  /* 0x0000000000202947 */ /* 0x000fea0003800000 */
[----:B0-----:R-:W-:Y:S01]  /*1c420*/  IMAD.U32 R184, RZ, RZ, UR29 ;  /* 0x0000001dffb87e24 */ /* 0x001fe2000f8e00ff */
[----:B------:R-:W-:-:S04]  /*1c430*/  LOP3.LUT R183, RZ, R183, RZ, 0x33, !PT ;  /* 0x000000b7ffb77212 */ /* 0x000fc800078e33ff */
[----:B------:R-:W-:-:S13]  /*1c440*/  ISETP.NE.AND P2, PT, R184, 0x1, PT ;  /* 0x00000001b800780c */ /* 0x000fda0003f45270 */
[----:B------:R-:W0:Y:S02]  /*1c450*/  @P2 LDC.64 R20, c[0x0][0x9e8] ;  /* 0x00027a00ff142b82 */ /* 0x000e240000000a00 */
[----:B0-----:R-:W-:-:S05]  /*1c460*/  @P2 IMAD.HI.U32 R20, R183, R20, RZ ;  /* 0x00000014b7142227 */ /* 0x001fca00078e00ff */
[----:B------:R-:W-:-:S04]  /*1c470*/  @P2 SHF.R.U32.HI R183, RZ, R21, R20 ;  /* 0x00000015ffb72219 */ /* 0x000fc80000011614 */
[----:B------:R-:W-:Y:S01]  /*1c480*/  LOP3.LUT R183, RZ, R183, RZ, 0x33, !PT ;  /* 0x000000b7ffb77212 */ /* 0x000fe200078e33ff */
[----:B------:R-:W-:Y:S06]  /*1c490*/  BRA `(.L_x_1644) ;  /* 0x0000000000147947 */ /* 0x000fec0003800000 */
.L_x_1643:
[----:B0-----:R-:W-:-:S05]  /*1c4a0*/  IMAD.U32 R184, RZ, RZ, UR29 ;  /* 0x0000001dffb87e24 */ /* 0x001fca000f8e00ff */
[----:B------:R-:W-:-:S13]  /*1c4b0*/  ISETP.NE.AND P2, PT, R184, 0x1, PT ;  /* 0x00000001b800780c */ /* 0x000fda0003f45270 */
[----:B------:R-:W0:Y:S02]  /*1c4c0*/  @P2 LDC.64 R20, c[0x0][0x9e8] ;  /* 0x00027a00ff142b82 */ /* 0x000e240000000a00 */
[----:B0-----:R-:W-:-:S05]  /*1c4d0*/  @P2 IMAD.HI.U32 R20, R183, R20, RZ ;  /* 0x00000014b7142227 */ /* 0x001fca00078e00ff */
[----:B------:R-:W-:-:S07]  /*1c4e0*/  @P2 SHF.R.U32.HI R183, RZ, R21, R20 ;  /* 0x00000015ffb72219 */ /* 0x000fce0000011614 */
.L_x_1644:
[----:B------:R-:W-:Y:S05]  /*1c4f0*/  BSYNC B0 ;  /* 0x0000000000007941 */ /* 0x000fea0003800000 */
.L_x_1642:
[----:B------:R-:W-:-:S04]  /*1c500*/  IMAD R20, R183, R184, -R173 ;  /* 0x000000b8b7147224 */ /* 0x000fc800078e0aad */
[----:B------:R-:W-:-:S05]  /*1c510*/  IMAD R21, R203, -0x2, R20 ;  /* 0xfffffffecb157824 */ /* 0x000fca00078e0214 */
[----:B------:R-:W-:Y:S02]  /*1c520*/  VIADDMNMX R181, R21, R184, R181, PT ;  /* 0x000000b815b57246 */ /* 0x000fe400038001b5 */
[----:B------:R-:W-:-:S07]  /*1c530*/  VIMNMX R182, R182, R21, !PT ;  /* 0x00000015b6b67248 */ /* 0x000fce0007fe0100 */
.L_x_1641:
[----:B------:R-:W-:Y:S01]  /*1c540*/  ISETP.GT.AND P2, PT, R0, -0x1, PT ;  /* 0xffffffff0000780c */ /* 0x000fe20003f44270 */
[----:B------:R-:W1:Y:S03]  /*1c550*/  SHFL.IDX PT, R6, R6, 0x1, 0x1c1f ;  /* 0x003c1f0006067f89 */ /* 0x000e6600000e0000 */
[----:B------:R-:W-:-:S04]  /*1c560*/  ISETP.GT.AND P3, PT, R182, RZ, P2 ;  /* 0x000000ffb600720c */ /* 0x000fc80001764270 */
[----:B------:R-:W-:-:S04]  /*1c570*/  ISETP.LT.OR P3, PT, R181, 0x1, P3 ;  /* 0x00000001b500780c */ /* 0x000fc80001f61670 */
[----:B0-----:R-:W-:Y:S02]  /*1c580*/  FSEL R20, R7, -INF , !P3 ;  /* 0xff80000007147808 */ /* 0x001fe40005800000 */
[----:B------:R-:W-:-:S04]  /*1c590*/  ISETP.GT.AND P3, PT, R182, 0x1, P2 ;  /* 0x00000001b600780c */ /* 0x000fc80001764270 */
[----:B------:R-:W-:-:S04]  /*1c5a0*/  ISETP.LT.OR P3, PT, R181, 0x2, P3 ;  /* 0x00000002b500780c */ /* 0x000fc80001f61670 */
[----:B------:R-:W-:Y:S02]  /*1c5b0*/  FSEL R9, R9, -INF , !P3 ;  /* 0xff80000009097808 */ /* 0x000fe40005800000 */
[----:B------:R-:W-:Y:S01]  /*1c5c0*/  ISETP.GT.AND P3, PT, R182, 0x8, P2 ;  /* 0x00000008b600780c */ /* 0x000fe20001764270 */
[--C-:B-1----:R-:W-:Y:S02]  /*1c5d0*/  IMAD.IADD R179, R179, 0x1, R6.reuse ;  /* 0x00000001b3b37824 */ /* 0x102fe400078e0206 */
        /* <DEDUP_REMOVED lines=103> */
.L_x_1647:
[----:B------:R-:W-:-:S05]  /*1cc50*/  IMAD.U32 R182, RZ, RZ, UR29 ;  /* 0x0000001dffb67e24 */ /* 0x000fca000f8e00ff */
[----:B------:R-:W-:-:S13]  /*1cc60*/  ISETP.NE.AND P3, PT, R182, 0x1, PT ;  /* 0x00000001b600780c */ /* 0x000fda0003f65270 */
[----:B------:R-:W0:Y:S02]  /*1cc70*/  @P3 LDC.64 R6, c[0x0][0x9e8] ;  /* 0x00027a00ff063b82 */ /* 0x000e240000000a00 */
[----:B0-----:R-:W-:-:S05]  /*1cc80*/  @P3 IMAD.HI.U32 R6, R11, R6, RZ ;  /* 0x000000060b063227 */ /* 0x001fca00078e00ff */
[----:B------:R-:W-:-:S07]  /*1cc90*/  @P3 SHF.R.U32.HI R11, RZ, R7, R6 ;  /* 0x00000007ff0b3219 */ /* 0x000fce0000011606 */
.L_x_1648:
[----:B------:R-:W-:Y:S05]  /*1cca0*/  BSYNC B0 ;  /* 0x0000000000007941 */ /* 0x000fea0003800000 */
.L_x_1646:
[----:B------:R-:W-:-:S04]  /*1ccb0*/  IMAD R6, R11, R182, -R173 ;  /* 0x000000b60b067224 */ /* 0x000fc800078e0aad */
[----:B------:R-:W-:-:S05]  /*1ccc0*/  IMAD R7, R203, -0x2, R6 ;  /* 0xfffffffecb077824 */ /* 0x000fca00078e0206 */
[----:B------:R-:W-:Y:S02]  /*1ccd0*/  VIADDMNMX R179, R7, R182, R179, PT ;  /* 0x000000b607b37246 */ /* 0x000fe400038001b3 */
[----:B------:R-:W-:-:S07]  /*1cce0*/  VIMNMX R180, R180, R7, !PT ;  /* 0x00000007b4b47248 */ /* 0x000fce0007fe0100 */
.L_x_1645:
[----:B------:R-:W-:Y:S01]  /*1ccf0*/  ISETP.GT.AND P3, PT, R180, 0x1, P2 ;  /* 0x00000001b400780c */ /* 0x000fe20001764270 */
[----:B------:R-:W-:-:S03]  /*1cd00*/  UMOV UR43, UR28 ;  /* 0x0000001c002b7c82 */ /* 0x000fc60008000000 */
[----:B------:R-:W-:-:S04]  /*1cd10*/  ISETP.LT.OR P3, PT, R179, 0x2, P3 ;  /* 0x00000002b300780c */ /* 0x000fc80001f61670 */
[----:B------:R-:W-:Y:S02]  /*1cd20*/  FSEL R6, R10, -INF , !P3 ;  /* 0xff8000000a067808 */ /* 0x000fe40005800000 */
[----:B------:R-:W-:Y:S02]  /*1cd30*/  ISETP.GT.AND P3, PT, R180, 0x8, P2 ;  /* 0x00000008b400780c */ /* 0x000fe40001764270 */
[----:B------:R-:W-:Y:S02]  /*1cd40*/  FMNMX.FTZ R10, R20, R12, !PT ;  /* 0x0000000c140a7209 */ /* 0x000fe40007810000 */
[----:B------:R-:W-:Y:S02]  /*1cd50*/  ISETP.LT.OR P3, PT, R179, 0x9, P3 ;  /* 0x00000009b300780c */ /* 0x000fe40001f61670 */
[----:B------:R-:W-:Y:S02]  /*1cd60*/  FMNMX.FTZ R10, R9, R10, !PT ;  /* 0x0000000a090a7209 */ /* 0x000fe40007810000 */
[----:B------:R-:W-:-:S02]  /*1cd70*/  FSEL R120, R120, -INF , !P3 ;  /* 0xff80000078787808 */ /* 0x000fc40005800000 */
[C---:B------:R-:W-:Y:S02]  /*1cd80*/  ISETP.GT.AND P3, PT, R180.reuse, 0x9, P2 ;  /* 0x00000009b400780c */ /* 0x040fe40001764270 */
        /* <DEDUP_REMOVED lines=138> */
[----:B------:R-:W-:-:S04]  /*1d630*/  FMNMX.FTZ R128, R120, R21, !PT ;  /* 0x0000001578807209 */ /* 0x000fc80007810000 */
        /* <DEDUP_REMOVED lines=59> */
[----:B0-----:R-:W-:Y:S01]  /*1d9f0*/  FMNMX.FTZ R179, R175, R180, !PT ;  /* 0x000000b4afb37209 */ /* 0x001fe20007810000 */
[--C-:B------:R-:W-:Y:S01]  /*1da00*/  FFMA.FTZ R165, R172, UR43, -R10.reuse ;  /* 0x0000002baca57c23 */ /* 0x100fe2000801080a */
[----:B------:R-:W-:-:S01]  /*1da10*/  FFMA.FTZ R168, R169, UR43, -R10 ;  /* 0x0000002ba9a87c23 */ /* 0x000fc2000801080a */
[--C-:B------:R-:W-:Y:S01]  /*1da20*/  FFMA.FTZ R172, R174, UR43, -R10.reuse ;  /* 0x0000002baeac7c23 */ /* 0x100fe2000801080a */
[----:B------:R-:W-:Y:S01]  /*1da30*/  FMNMX.FTZ R179, R176, R179, !PT ;  /* 0x000000b3b0b37209 */ /* 0x000fe20007810000 */
[--C-:B------:R-:W-:Y:S01]  /*1da40*/  FFMA.FTZ R169, R177, UR43, -R10.reuse ;  /* 0x0000002bb1a97c23 */ /* 0x100fe2000801080a */
[----:B------:R-:W-:-:S01]  /*1da50*/  FFMA.FTZ R174, R178, UR43, -R10 ;  /* 0x0000002bb2ae7c23 */ /* 0x000fc2000801080a */
[----:B------:R-:W-:Y:S01]  /*1da60*/  FSEL R177, R11, RZ, P3 ;  /* 0x000000ff0bb17208 */ /* 0x000fe20001800000 */
[----:B------:R-:W-:Y:S01]  /*1da70*/  MUFU.EX2 R132, R132 ;  /* 0x0000008400847308 */ /* 0x000fe20000000800 */
[----:B------:R-:W1:Y:S03]  /*1da80*/  SHFL.BFLY PT, R180, R179, 0x2, 0x1f ;  /* 0x0c401f00b3b47f89 */ /* 0x000e6600000e0000 */
[----:B------:R-:W-:-:S04]  /*1da90*/  FADD.FTZ R177, -R177, R12 ;  /* 0x0000000cb1b17221 */ /* 0x000fc80000010100 */
[----:B------:R-:W-:Y:S01]  /*1daa0*/  FMUL.FTZ R12, R177, UR43 ;  /* 0x0000002bb10c7c20 */ /* 0x000fe20008410000 */
[----:B------:R-:W-:Y:S08]  /*1dab0*/  MUFU.EX2 R136, R136 ;  /* 0x0000008800887308 */ /* 0x000ff00000000800 */
[----:B------:R-:W0:Y:S01]  /*1dac0*/  MUFU.EX2 R12, R12 ;  /* 0x0000000c000c7308 */ /* 0x000e220000000800 */
[----:B-1----:R-:W-:-:S07]  /*1dad0*/  FMNMX.FTZ R173, R179, R180, !PT ;  /* 0x000000b4b3ad7209 */ /* 0x002fce0007810000 */
[----:B------:R-:W-:Y:S01]  /*1dae0*/  MUFU.EX2 R140, R140 ;  /* 0x0000008c008c7308 */ /* 0x000fe20000000800 */
[----:B------:R-:W1:Y:S01]  /*1daf0*/  SHFL.BFLY PT, R180, R173, 0x1, 0x1f ;  /* 0x0c201f00adb47f89 */ /* 0x000e6200000e0000 */
[----:B0-----:R-:W-:-:S06]  /*1db00*/  FFMA.FTZ R179, R12, R4, R7 ;  /* 0x000000040cb37223 */ /* 0x001fcc0000010007 */
[----:B------:R-:W-:Y:S08]  /*1db10*/  MUFU.EX2 R144, R144 ;  /* 0x0000009000907308 */ /* 0x000ff00000000800 */
[----:B------:R-:W-:Y:S08]  /*1db20*/  MUFU.EX2 R148, R148 ;  /* 0x0000009400947308 */ /* 0x000ff00000000800 */
[----:B------:R-:W-:Y:S01]  /*1db30*/  MUFU.EX2 R152, R152 ;  /* 0x0000009800987308 */ /* 0x000fe20000000800 */
[----:B-1----:R-:W-:Y:S01]  /*1db40*/  FMNMX.FTZ R10, R173, R180, !PT ;  /* 0x000000b4ad0a7209 */ /* 0x002fe20007810000 */
[----:B------:R-:W-:-:S03]  /*1db50*/  IMAD.U32 R173, RZ, RZ, UR43 ;  /* 0x0000002bffad7e24 */ /* 0x000fc6000f8e00ff */
[C---:B------:R-:W-:Y:S01]  /*1db60*/  FSETP.NEU.FTZ.AND P2, PT, R10.reuse, -INF , PT ;  /* 0xff8000000a00780b */ /* 0x040fe20003f5d000 */
[----:B------:R-:W-:-:S02]  /*1db70*/  FFMA.FTZ R173, R10, R173, -8 ;  /* 0xc10000000aad7423 */ /* 0x000fc400000100ad */
[----:B------:R-:W-:Y:S03]  /*1db80*/  MUFU.EX2 R149, R149 ;  /* 0x0000009500957308 */ /* 0x000fe60000000800 */
[----:B------:R-:W-:-:S05]  /*1db90*/  FSEL R173, R173, RZ, P2 ;  /* 0x000000ffadad7208 */ /* 0x000fca0001000000 */
        /* <DEDUP_REMOVED lines=9> */
[----:B------:R-:W-:Y:S01]  /*1dc30*/  FSEL R142, R10, RZ, P2 ;  /* 0x000000ff0a8e7208 */ /* 0x000fe20001000000 */
[--C-:B------:R-:W-:Y:S01]  /*1dc40*/  FFMA.FTZ R8, R8, UR43, -R173.reuse ;  /* 0x0000002b08087c23 */ /* 0x100fe200080108ad */
[----:B------:R-:W-:Y:S01]  /*1dc50*/  MUFU.EX2 R177, R177 ;  /* 0x000000b100b17308 */ /* 0x000fe20000000800 */
[----:B------:R-:W-:-:S01]  /*1dc60*/  FFMA.FTZ R121, R121, UR43, -R173 ;  /* 0x0000002b79797c23 */ /* 0x000fc200080108ad */
[----:B------:R-:W-:Y:S01]  /*1dc70*/  FFMA.FTZ R125, R125, UR43, -R173 ;  /* 0x0000002b7d7d7c23 */ /* 0x000fe200080108ad */
[----:B------:R-:W-:-:S01]  /*1dc80*/  FADD.FTZ R142, -R142, R13 ;  /* 0x0000000d8e8e7221 */ /* 0x000fc20000010100 */
[--C-:B------:R-:W-:Y:S01]  /*1dc90*/  FFMA.FTZ R13, R143, UR43, -R173.reuse ;  /* 0x0000002b8f0d7c23 */ /* 0x100fe200080108ad */
[----:B------:R-:W-:-:S01]  /*1dca0*/  FFMA.FTZ R127, R127, UR43, -R173 ;  /* 0x0000002b7f7f7c23 */ /* 0x000fc200080108ad */
[--C-:B------:R-:W-:Y:S01]  /*1dcb0*/  FFMA.FTZ R131, R131, UR43, -R173.reuse ;  /* 0x0000002b83837c23 */ /* 0x100fe200080108ad */
[----:B------:R-:W-:Y:S01]  /*1dcc0*/  FMUL.FTZ R143, R142, UR43 ;  /* 0x0000002b8e8f7c20 */ /* 0x000fe20008410000 */
[----:B------:R-:W-:Y:S01]  /*1dcd0*/  MUFU.EX2 R8, R8 ;  /* 0x0000000800087308 */ /* 0x000fe20000000800 */
[----:B------:R-:W-:-:S01]  /*1dce0*/  FFMA.FTZ R142, R146, UR43, -R173 ;  /* 0x0000002b928e7c23 */ /* 0x000fc200080108ad */
[----:B------:R-:W-:Y:S01]  /*1dcf0*/  FADD.FTZ R146, R20, R179 ;  /* 0x000000b314927221 */ /* 0x000fe20000010000 */
[----:B------:R-:W-:-:S01]  /*1dd00*/  FFMA.FTZ R135, R135, UR43, -R173 ;  /* 0x0000002b87877c23 */ /* 0x000fc200080108ad */
[--C-:B------:R-:W-:Y:S01]  /*1dd10*/  FFMA.FTZ R139, R139, UR43, -R173.reuse ;  /* 0x0000002b8b8b7c23 */ /* 0x100fe200080108ad */
[----:B------:R-:W-:-:S01]  /*1dd20*/  FFMA.FTZ R147, R147, UR43, -R173 ;  /* 0x0000002b93937c23 */ /* 0x000fc200080108ad */
[----:B------:R-:W-:Y:S01]  /*1dd30*/  FADD.FTZ R179, R9, R146 ;  /* 0x0000009209b37221 */ /* 0x000fe20000010000 */
[----:B------:R-:W-:-:S01]  /*1dd40*/  FFMA.FTZ R150, R150, UR43, -R173 ;  /* 0x0000002b96967c23 */ /* 0x000fc200080108ad */
[----:B------:R-:W0:Y:S01]  /*1dd50*/  MUFU.EX2 R143, R143 ;  /* 0x0000008f008f7308 */ /* 0x000e220000000800 */
[----:B------:R-:W-:-:S01]  /*1dd60*/  FFMA.FTZ R151, R151, UR43, -R173 ;  /* 0x0000002b97977c23 */ /* 0x000fc200080108ad */
[----:B------:R-:W-:Y:S01]  /*1dd70*/  FADD.FTZ R146, R182, R179 ;  /* 0x000000b3b6927221 */ /* 0x000fe20000010000 */
[----:B------:R-:W-:-:S01]  /*1dd80*/  FFMA.FTZ R154, R154, UR43, -R173 ;  /* 0x0000002b9a9a7c23 */ /* 0x000fc200080108ad */
[--C-:B------:R-:W-:Y:S01]  /*1dd90*/  FFMA.FTZ R155, R155, UR43, -R173.reuse ;  /* 0x0000002b9b9b7c23 */ /* 0x100fe200080108ad */
[----:B------:R-:W-:-:S01]  /*1dda0*/  FFMA.FTZ R158, R158, UR43, -R173 ;  /* 0x0000002b9e9e7c23 */ /* 0x000fc200080108ad */
[----:B------:R-:W-:Y:S01]  /*1ddb0*/  FADD.FTZ R179, R15, R146 ;  /* 0x000000920fb37221 */ /* 0x000fe20000010000 */
[----:B------:R-:W-:-:S01]  /*1ddc0*/  FFMA.FTZ R159, R159, UR43, -R173 ;  /* 0x0000002b9f9f7c23 */ /* 0x000fc200080108ad */
[----:B------:R-:W1:Y:S01]  /*1ddd0*/  MUFU.EX2 R6, R6 ;  /* 0x0000000600067308 */ /* 0x000e620000000800 */
[----:B------:R-:W-:-:S01]  /*1dde0*/  FFMA.FTZ R162, R162, UR43, -R173 ;  /* 0x0000002ba2a27c23 */ /* 0x000fc200080108ad */
[----:B------:R-:W-:Y:S01]  /*1ddf0*/  FADD.FTZ R146, R122, R179 ;  /* 0x000000b37a927221 */ /* 0x000fe20000010000 */
[----:B------:R-:W-:-:S01]  /*1de00*/  FFMA.FTZ R163, R163, UR43, -R173 ;  /* 0x0000002ba3a37c23 */ /* 0x000fc200080108ad */
[--C-:B------:R-:W-:Y:S01]  /*1de10*/  FFMA.FTZ R166, R166, UR43, -R173.reuse ;  /* 0x0000002ba6a67c23 */ /* 0x100fe200080108ad */
[----:B------:R-:W-:-:S01]  /*1de20*/  FFMA.FTZ R167, R167, UR43, -R173 ;  /* 0x0000002ba7a77c23 */ /* 0x000fc200080108ad */
[----:B------:R-:W-:Y:S01]  /*1de30*/  FADD.FTZ R179, R21, R146 ;  /* 0x0000009215b37221 */ /* 0x000fe20000010000 */
[----:B------:R-:W-:-:S01]  /*1de40*/  FFMA.FTZ R170, R170, UR43, -R173 ;  /* 0x0000002baaaa7c23 */ /* 0x000fc200080108ad */
[----:B------:R-:W2:Y:S01]  /*1de50*/  MUFU.EX2 R121, R121 ;  /* 0x0000007900797308 */ /* 0x000ea20000000800 */
[----:B0-----:R-:W-:-:S01]  /*1de60*/  FFMA.FTZ R4, R143, R3, R8 ;  /* 0x000000038f047223 */ /* 0x001fc20000010008 */
[----:B------:R-:W-:Y:S01]  /*1de70*/  FADD.FTZ R146, R128, R179 ;  /* 0x000000b380927221 */ /* 0x000fe20000010000 */
[----:B------:R-:W-:-:S01]  /*1de80*/  FFMA.FTZ R171, R171, UR43, -R173 ;  /* 0x0000002babab7c23 */ /* 0x000fc200080108ad */
[----:B------:R-:W-:Y:S01]  /*1de90*/  FFMA.FTZ R175, R175, UR43, -R173 ;  /* 0x0000002bafaf7c23 */ /* 0x000fe200080108ad */
[----:B------:R-:W-:-:S01]  /*1dea0*/  FADD.FTZ R3, R177, R4 ;  /* 0x00000004b1037221 */ /* 0x000fc20000010000 */
[----:B------:R-:W-:Y:S01]  /*1deb0*/  FADD.FTZ R179, R123, R146 ;  /* 0x000000927bb37221 */ /* 0x000fe20000010000 */
[----:B------:R-:W-:-:S01]  /*1dec0*/  FFMA.FTZ R173, R176, UR43, -R173 ;  /* 0x0000002bb0ad7c23 */ /* 0x000fc200080108ad */
        /* <DEDUP_REMOVED lines=89> */
[----:B0-----:R-:W-:-:S03]  /*1e460*/  FADD.FTZ R4, R174, R3 ;  /* 0x00000003ae047221 */ /* 0x001fc60000010000 */
[----:B-1----:R-:W-:Y:S01]  /*1e470*/  FADD.FTZ R3, R146, R179 ;  /* 0x000000b392037221 */ /* 0x002fe20000010000 */
[----:B------:R-:W-:Y:S06]  /*1e480*/  @!P0 BRA `(.L_x_1649) ;  /* 0x0000000000048947 */ /* 0x000fec0003800000 */
[----:B------:R-:W-:Y:S01]  /*1e490*/  BPT.TRAP 0x1 ;  /* 0x000000040000795c */ /* 0x000fe20000300000 */
.L_x_1649:
        /* <DEDUP_REMOVED lines=137> */
[----:B0-----:R-:W-:Y:S02]  /*1ed30*/  IMAD.MOV.U32 R6, RZ, RZ, R18 ;  /* 0x000000ffff067224 */ /* 0x001fe400078e0012 */
[----:B------:R-:W-:Y:S01]  /*1ed40*/  IMAD.MOV.U32 R19, RZ, RZ, R14 ;  /* 0x000000ffff137224 */ /* 0x000fe200078e000e */
[----:B------:R-:W-:Y:S06]  /*1ed50*/  @P2 BRA `(.L_x_1650) ;  /* 0xffffffc400802947 */ /* 0x000fec000383ffff */
[----:B------:R-:W-:-:S07]  /*1ed60*/  IMAD.MOV.U32 R19, RZ, RZ, R14 ;  /* 0x000000ffff137224 */ /* 0x000fce00078e000e */
.L_x_1631:
[----:B------:R-:W-:Y:S05]  /*1ed70*/  WARPSYNC.ALL ;  /* 0x0000000000007948 */ /* 0x000fea0003800000 */
[----:B------:R-:W-:Y:S06]  /*1ed80*/  BAR.ARV 0x8, 0x180 ;  /* 0x0206000000007b1d */ /* 0x000fec0000002000 */
[----:B------:R-:W-:Y:S05]  /*1ed90*/  @!P0 BRA `(.L_x_1651) ;  /* 0x0000000000048947 */ /* 0x000fea0003800000 */
[----:B------:R-:W-:Y:S01]  /*1eda0*/  BPT.TRAP 0x1 ;  /* 0x000000040000795c */ /* 0x000fe20000300000 */
.L_x_1651:
[----:B------:R-:W-:Y:S01]  /*1edb0*/  IMAD R15, R19, 0x8, R16 ;  /* 0x00000008130f7824 */ /* 0x000fe200078e0210 */
[----:B------:R-:W-:-:S04]  /*1edc0*/  SHF.L.U32 R0, R18, 0x1f, RZ ;  /* 0x0000001f12007819 */ /* 0x000fc800000006ff */
[----:B------:R0:W1:Y:S01]  /*1edd0*/  SYNCS.PHASECHK.TRANS64.TRYWAIT P1, [R15+URZ+0x2a850], R0 ;  /* 0x02a850000f0075a7 */ /* 0x000062000802017f */
[----:B------:R-:W-:Y:S05]  /*1ede0*/  @!P0 BRA `(.L_x_1652) ;  /* 0x0000000000048947 */ /* 0x000fea0003800000 */
[----:B------:R-:W-:Y:S01]  /*1edf0*/  BPT.TRAP 0x1 ;  /* 0x000000040000795c */ /* 0x000fe20000300000 */
.L_x_1652:
[----:B------:R-:W-:-:S05]  /*1ee00*/  VIADD R16, R16, 0x400 ;  /* 0x0000040010107836 */ /* 0x000fca0000000000 */
[----:B------:R-:W-:-:S04]  /*1ee10*/  SHF.R.U32.HI R16, RZ, 0x4, R16 ;  /* 0x00000004ff107819 */ /* 0x000fc80000011610 */
[----:B------:R-:W-:-:S04]  /*1ee20*/  LOP3.LUT R16, R16, 0x3fff, RZ, 0xc0, !PT ;  /* 0x00003fff10107812 */ /* 0x000fc800078ec0ff */
[----:B------:R-:W-:Y:S01]  /*1ee30*/  LOP3.LUT R16, R16, 0x10000, RZ, 0xfc, !PT ;  /* 0x0001000010107812 */ /* 0x000fe200078efcff */
[----:B-1----:R-:W-:Y:S06]  /*1ee40*/  @P1 BRA `(.L_x_1653) ;  /* 0x0000000000081947 */ /* 0x002fec0003800000 */
[----:B------:R-:W1:Y:S02]  /*1ee50*/  SYNCS.PHASECHK.TRANS64.TRYWAIT P1, [R15+URZ+0x2a850], R0 ;  /* 0x02a850000f0075a7 */ /* 0x000e64000802017f */
[----:B-1----:R-:W-:Y:S05]  /*1ee60*/  @!P1 BRA `(.L_x_1654) ;  /* 0x000000c0002c9947 */ /* 0x002fea0003800000 */
.L_x_1653:
[----:B------:R-:W-:Y:S01]  /*1ee70*/  IMAD R6, R19, 0x600, R16 ;  /* 0x0000060013067824 */ /* 0x000fe200078e0210 */
[----:B------:R-:W-:Y:S05]  /*1ee80*/  WARPSYNC.ALL ;  /* 0x0000000000007948 */ /* 0x000fea0003800000 */
[----:B------:R-:W-:Y:S01]  /*1ee90*/  IMAD.MOV.U32 R7, RZ, RZ, 0x40000040 ;  /* 0x40000040ff077424 */ /* 0x000fe200078e00ff */
[C---:B------:R-:W-:Y:S01]  /*1eea0*/  R2UR UR6, R6.reuse ;  /* 0x00000000060672ca */ /* 0x040fe200000e0000 */
[----:B------:R-:W-:Y:S01]  /*1eeb0*/  WARPGROUP.ARRIVE ;  /* 0x00000000000079c5 */ /* 0x000fe20000000000 */
[----:B------:R-:W-:Y:S01]  /*1eec0*/  VIADD R8, R6, 0x2 ;  /* 0x0000000206087836 */ /* 0x000fe20000000000 */
[----:B------:R-:W-:Y:S01]  /*1eed0*/  ULDC.64 UR4, c[0x0][0x9a0] ;  /* 0x0002680000047ab9 */ /* 0x000fe20000000a00 */
[----:B------:R-:W-:Y:S01]  /*1eee0*/  R2UR UR7, R7 ;  /* 0x00000000070772ca */ /* 0x000fe200000e0000 */
[----:B------:R-:W-:Y:S01]  /*1eef0*/  IMAD.MOV.U32 R9, RZ, RZ, 0x40000040 ;  /* 0x40000040ff097424 */ /* 0x000fe200078e00ff */
[----:B------:R-:W-:-:S04]  /*1ef00*/  ISETP.NE.U32.AND P1, PT, RZ, UR4, PT ;  /* 0x00000004ff007c0c */ /* 0x000fc8000bf25070 */
[----:B------:R-:W-:-:S07]  /*1ef10*/  ISETP.NE.AND.EX P1, PT, RZ, UR5, PT, P1 ;  /* 0x00000005ff007c0c */ /* 0x000fce000bf25310 */
[----:B------:R-:W-:Y:S01]  /*1ef20*/  QGMMA.64x192x32.F32.E4M3.E4M3 R24, R196, gdesc[UR4], R24, gsb0 ;  /* 0x02e00004c4187df3 */ /* 0x000fe20008000818 */
[----:B------:R-:W-:Y:S02]  /*1ef30*/  R2UR UR6, R8 ;  /* 0x00000000080672ca */ /* 0x000fe400000e0000 */
[----:B------:R-:W-:-:S03]  /*1ef40*/  R2UR UR7, R9 ;  /* 0x00000000090772ca */ /* 0x000fc600000e0000 */
[----:B------:R-:W0:Y:S01]  /*1ef50*/  @P1 LDC.64 R12, c[0x0][0x9c8] ;  /* 0x00027200ff0c1b82 */ /* 0x000e220000000a00 */
[----:B------:R-:W-:Y:S02]  /*1ef60*/  @P1 SHF.R.S32.HI R5, RZ, 0x1f, R211 ;  /* 0x0000001fff051819 */ /* 0x000fe400000114d3 */
[----:B------:R-:W-:-:S05]  /*1ef70*/  @P1 SHF.R.S32.HI R7, RZ, 0x1f, R210 ;  /* 0x0000001fff071819 */ /* 0x000fca00000114d2 */
[----:B------:R-:W2:Y:S01]  /*1ef80*/  @P1 LDC.64 R8, c[0x0][0x9d0] ;  /* 0x00027400ff081b82 */ /* 0x000ea20000000a00 */
[----:B01----:R-:W-:-:S04]  /*1ef90*/  @P1 IMAD R0, R5, R12, RZ ;  /* 0x0000000c05001224 */ /* 0x003fc800078e02ff */
[C---:B------:R-:W-:Y:S02]  /*1efa0*/  @P1 IMAD R5, R211.reuse, R13, R0 ;  /* 0x0000000dd3051224 */ /* 0x040fe400078e0200 */
[----:B------:R-:W-:-:S04]  /*1efb0*/  @P1 IMAD.WIDE.U32 R12, R211, R12, RZ ;  /* 0x0000000cd30c1225 */ /* 0x000fc800078e00ff */
[----:B--2---:R-:W-:Y:S01]  /*1efc0*/  @P1 IMAD R0, R7, R8, RZ ;  /* 0x0000000807001224 */ /* 0x004fe200078e02ff */
[----:B------:R-:W-:-:S03]  /*1efd0*/  @P1 IADD3 R13, R13, R5, RZ ;  /* 0x000000050d0d1210 */ /* 0x000fc60007ffe0ff */
[C---:B------:R-:W-:Y:S02]  /*1efe0*/  @P1 IMAD R5, R210.reuse, R9, R0 ;  /* 0x00000009d2051224 */ /* 0x040fe400078e0200 */
[----:B------:R-:W-:-:S04]  /*1eff0*/  @P1 IMAD.WIDE.U32 R8, R210, R8, R12 ;  /* 0x00000008d2081225 */ /* 0x000fc800078e000c */
[----:B------:R-:W-:Y:S01]  /*1f000*/  @P1 IMAD.IADD R5, R9, 0x1, R5 ;  /* 0x0000000109051824 */ /* 0x000fe200078e0205 */
[----:B------:R-:W-:Y:S01]  /*1f010*/  @P1 LEA R12, P2, R8, UR4, 0x2 ;  /* 0x00000004080c1c11 */ /* 0x000fe2000f8410ff */
[----:B------:R-:W-:-:S03]  /*1f020*/  IMAD.MOV.U32 R0, RZ, RZ, 0x3f800000 ;  /* 0x3f800000ff007424 */ /* 0x000fc600078e00ff */
[----:B------:R-:W-:-:S05]  /*1f030*/  @P1 LEA.HI.X R13, R8, UR5, R5, 0x2, P2 ;  /* 0x00000005080d1c11 */ /* 0x000fca00090f1405 */
[----:B------:R0:W2:Y:S01]  /*1f040*/  @P1 LDG.E R0, desc[UR40][R12.64] ;  /* 0x000000280c001981 */ /* 0x0000a2000c1e1900 */
[----:B------:R-:W-:Y:S02]  /*1f050*/  VIADD R8, R6, 0x4 ;  /* 0x0000000406087836 */ /* 0x000fe40000000000 */
[----:B------:R-:W-:Y:S01]  /*1f060*/  IMAD.MOV.U32 R9, RZ, RZ, 0x40000040 ;  /* 0x40000040ff097424 */ /* 0x000fe200078e00ff */
[----:B------:R-:W-:Y:S02]  /*1f070*/  WARPGROUP.DEPBAR.LE gsb0, 0x0 ;  /* 0x00008000000079c5 */ /* 0x000fe40000010000 */
[----:B------:R-:W-:-:S06]  /*1f080*/  WARPGROUP.ARRIVE ;  /* 0x00000000000079c5 */ /* 0x000fcc0000000000 */
[----:B------:R-:W-:Y:S01]  /*1f090*/  QGMMA.64x192x32.F32.E4M3.E4M3 R24, R192, gdesc[UR4], R24, gsb0 ;  /* 0x02e00004c0187df3 */ /* 0x000fe20008000818 */
[----:B------:R-:W-:Y:S02]  /*1f0a0*/  R2UR UR6, R8 ;  /* 0x00000000080672ca */ /* 0x000fe400000e0000 */
[----:B------:R-:W-:Y:S01]  /*1f0b0*/  R2UR UR7, R9 ;  /* 0x00000000090772ca */ /* 0x000fe200000e0000 */
[----:B------:R-:W-:Y:S02]  /*1f0c0*/  VIADD R6, R6, 0x6 ;  /* 0x0000000606067836 */ /* 0x000fe40000000000 */
[----:B------:R-:W-:Y:S01]  /*1f0d0*/  IMAD.MOV.U32 R7, RZ, RZ, 0x40000040 ;  /* 0x40000040ff077424 */ /* 0x000fe200078e00ff */
[----:B------:R-:W1:Y:S01]  /*1f0e0*/  SHFL.BFLY PT, R5, R4, 0x2, 0x1f ;  /* 0x0c401f0004057f89 */ /* 0x000e6200000e0000 */
[----:B------:R-:W-:Y:S02]  /*1f0f0*/  WARPGROUP.DEPBAR.LE gsb0, 0x0 ;  /* 0x00008000000079c5 */ /* 0x000fe40000010000 */
[----:B------:R-:W-:-:S10]  /*1f100*/  WARPGROUP.ARRIVE ;  /* 0x00000000000079c5 */ /* 0x000fd40000000000 */
[----:B------:R-:W-:Y:S01]  /*1f110*/  QGMMA.64x192x32.F32.E4M3.E4M3 R24, R188, gdesc[UR4], R24, gsb0 ;  /* 0x02e00004bc187df3 */ /* 0x000fe20008000818 */
[----:B------:R-:W-:Y:S02]  /*1f120*/  R2UR UR6, R6 ;  /* 0x00000000060672ca */ /* 0x000fe400000e0000 */
[----:B------:R-:W-:Y:S01]  /*1f130*/  R2UR UR7, R7 ;  /* 0x00000000070772ca */ /* 0x000fe200000e0000 */
[----:B------:R-:W3:Y:S01]  /*1f140*/  SHFL.BFLY PT, R6, R3, 0x2, 0x1f ;  /* 0x0c401f0003067f89 */ /* 0x000ee200000e0000 */
[----:B-1----:R-:W-:-:S05]  /*1f150*/  FADD.FTZ R5, R5, R4 ;  /* 0x0000000405057221 */ /* 0x002fca0000010000 */
[----:B------:R-:W1:Y:S01]  /*1f160*/  SHFL.BFLY PT, R2, R5, 0x1, 0x1f ;  /* 0x0c201f0005027f89 */ /* 0x000e6200000e0000 */
[----:B---3--:R-:W-:-:S05]  /*1f170*/  FADD.FTZ R6, R6, R3 ;  /* 0x0000000306067221 */ /* 0x008fca0000010000 */
[----:B------:R-:W3:Y:S01]  /*1f180*/  SHFL.BFLY PT, R7, R6, 0x1, 0x1f ;  /* 0x0c201f0006077f89 */ /* 0x000ee200000e0000 */
[----:B-1----:R-:W-:-:S05]  /*1f190*/  FADD.FTZ R2, R5, R2 ;  /* 0x0000000205027221 */ /* 0x002fca0000010000 */
[C---:B------:R-:W-:Y:S01]  /*1f1a0*/  FSETP.NE.FTZ.AND P1, PT, R2.reuse, RZ, PT ;  /* 0x000000ff0200720b */ /* 0x040fe20003f35000 */
[----:B------:R-:W-:-:S05]  /*1f1b0*/  FMUL.FTZ R9, R2, 0.00390625 ;  /* 0x3b80000002097820 */ /* 0x000fca0000410000 */
[----:B------:R-:W-:Y:S01]  /*1f1c0*/  FSETP.NE.FTZ.AND P2, PT, R9, RZ, PT ;  /* 0x000000ff0900720b */ /* 0x000fe20003f55000 */
[----:B---3--:R-:W-:-:S01]  /*1f1d0*/  FADD.FTZ R8, R6, R7 ;  /* 0x0000000706087221 */ /* 0x008fc20000010000 */
[----:B------:R-:W-:-:S03]  /*1f1e0*/  IMAD.MOV.U32 R7, RZ, RZ, RZ ;  /* 0x000000ffff077224 */ /* 0x000fc600078e00ff */
[----:B------:R-:W-:-:S05]  /*1f1f0*/  FMUL.FTZ R4, R8, 0.00390625 ;  /* 0x3b80000008047820 */ /* 0x000fca0000410000 */
[----:B------:R-:W-:Y:S01]  /*1f200*/  FSETP.NE.FTZ.AND P3, PT, R4, RZ, PT ;  /* 0x000000ff0400720b */ /* 0x000fe20003f75000 */
[----:B------:R-:W-:Y:S01]  /*1f210*/  @P1 MUFU.RCP R7, R2 ;  /* 0x0000000200071308 */ /* 0x000fe20000001000 */
[----:B------:R-:W-:Y:S01]  /*1f220*/  FSETP.NE.FTZ.AND P1, PT, R8, RZ, PT ;  /* 0x000000ff0800720b */ /* 0x000fe20003f35000 */
[----:B------:R-:W-:-:S06]  /*1f230*/  IMAD.MOV.U32 R5, RZ, RZ, RZ ;  /* 0x000000ffff057224 */ /* 0x000fcc00078e00ff */
[----:B------:R-:W1:Y:S08]  /*1f240*/  @P2 MUFU.LG2 R3, R9 ;  /* 0x0000000900032308 */ /* 0x000e700000000c00 */
[----:B------:R-:W3:Y:S01]  /*1f250*/  @P3 MUFU.LG2 R4, R4 ;  /* 0x0000000400043308 */ /* 0x000ee20000000c00 */
[----:B------:R-:W-:Y:S02]  /*1f260*/  WARPGROUP.DEPBAR.LE gsb0, 0x0 ;  /* 0x00008000000079c5 */ /* 0x000fe40000010000 */
[----:B------:R-:W-:-:S06]  /*1f270*/  WARPGROUP.ARRIVE ;  /* 0x00000000000079c5 */ /* 0x000fcc0000000000 */
[----:B------:R-:W-:Y:S01]  /*1f280*/  QGMMA.64x192x32.F32.E4M3.E4M3 R24, R184, gdesc[UR4], R24, gsb0 ;  /* 0x02e00004b8187df3 */ /* 0x000fe20008000818 */
[----:B------:R-:W4:Y:S01]  /*1f290*/  @P1 MUFU.RCP R5, R8 ;  /* 0x0000000800051308 */ /* 0x000f220000001000 */
[----:B------:R-:W-:Y:S02]  /*1f2a0*/  IMAD.U32 R6, RZ, RZ, UR43 ;  /* 0x0000002bff067e24 */ /* 0x000fe4000f8e00ff */
[----:B0-----:R-:W-:Y:S02]  /*1f2b0*/  IMAD.U32 R12, RZ, RZ, UR43 ;  /* 0x0000002bff0c7e24 */ /* 0x001fe4000f8e00ff */
[----:B-1----:R-:W-:Y:S01]  /*1f2c0*/  @P2 FMUL.FTZ R3, R3, 0.69314718246459960938 ;  /* 0x3f31721803032820 */ /* 0x002fe20000410000 */
[----:B------:R-:W-:Y:S01]  /*1f2d0*/  @P2 FMUL.FTZ R2, R6, 0.69314718246459960938 ;  /* 0x3f31721806022820 */ /* 0x000fe20000410000 */
[----:B---3--:R-:W-:Y:S01]  /*1f2e0*/  @P3 FMUL.FTZ R9, R4, 0.69314718246459960938 ;  /* 0x3f31721804093820 */ /* 0x008fe20000410000 */
[----:B------:R-:W-:Y:S01]  /*1f2f0*/  @P3 FMUL.FTZ R6, R12, 0.69314718246459960938 ;  /* 0x3f3172180c063820 */ /* 0x000fe20000410000 */
[----:B------:R-:W-:-:S02]  /*1f300*/  IMAD.MOV.U32 R120, RZ, RZ, -0x800000 ;  /* 0xff800000ff787424 */ /* 0x000fc400078e00ff */
[----:B------:R-:W-:Y:S01]  /*1f310*/  @P2 FFMA.FTZ R120, R2, R11, R3 ;  /* 0x0000000b02782223 */ /* 0x000fe20000010003 */
[----:B------:R-:W-:Y:S02]  /*1f320*/  IMAD.MOV.U32 R121, RZ, RZ, -0x800000 ;  /* 0xff800000ff797424 */ /* 0x000fe400078e00ff */
[----:B--2---:R-:W-:Y:S01]  /*1f330*/  FMUL.FTZ R3, R7, R0 ;  /* 0x0000000007037220 */ /* 0x004fe20000410000 */
[----:B------:R-:W-:-:S01]  /*1f340*/  @P3 FFMA.FTZ R121, R6, R10, R9 ;  /* 0x0000000a06793223 */ /* 0x000fc20000010009 */
[----:B----4-:R-:W-:Y:S01]  /*1f350*/  FMUL.FTZ R0, R5, R0 ;  /* 0x0000000005007220 */ /* 0x010fe20000410000 */
[----:B------:R-:W-:Y:S02]  /*1f360*/  WARPGROUP.DEPBAR.LE gsb0, 0x0 ;  /* 0x00008000000079c5 */ /* 0x000fe40000010000 */
[----:B------:R-:W-:Y:S05]  /*1f370*/  @!P0 BRA `(.L_x_1655) ;  /* 0x0000000000048947 */ /* 0x000fea0003800000 */
[----:B------:R-:W-:Y:S01]  /*1f380*/  BPT.TRAP 0x1 ;  /* 0x000000040000795c */ /* 0x000fe20000300000 */
.L_x_1655:
        /* <DEDUP_REMOVED lines=107> */
.L_x_1543:
[----:B------:R-:W-:Y:S05]  /*1fa40*/  WARPSYNC.ALL ;  /* 0x0000000000007948 */ /* 0x000fea0003800000 */
[----:B------:R-:W0:Y:S08]  /*1fa50*/  S2UR UR36, SR_CgaCtaId ;  /* 0x00000000002479c3 */ /* 0x000e300000008800 */
[----:B------:R-:W-:Y:S06]  /*1fa60*/  BAR.SYNC.DEFER_BLOCKING 0x5, 0x180 ;  /* 0x0146000000007b1d */ /* 0x000fec0000010000 */
[----:B------:R-:W-:Y:S01]  /*1fa70*/  UMOV UR4, 0x400 ;  /* 0x0000040000047882 */ /* 0x000fe20000000000 */
[----:B------:R-:W-:Y:S01]  /*1fa80*/  BSSY B0, `(.L_x_1656) ;  /* 0x000030f000007945 */ /* 0x000fe20003800000 */
[----:B0-----:R-:W-:-:S06]  /*1fa90*/  ULEA UR4, UR36, UR4, 0x18 ;  /* 0x0000000424047291 */ /* 0x001fcc000f8ec03f */
[----:B------:R-:W-:-:S05]  /*1faa0*/  IMAD.U32 R16, RZ, RZ, UR4 ;  /* 0x00000004ff107e24 */ /* 0x000fca000f8e00ff */
[----:B------:R0:W1:Y:S01]  /*1fab0*/  LDS.128 R208, [R16+0x2a8d0] ;  /* 0x02a8d00010d07984 */ /* 0x0000620000000c00 */
[----:B------:R-:W-:Y:S06]  /*1fac0*/  BAR.ARV 0x4, 0x180 ;  /* 0x0106000000007b1d */ /* 0x000fec0000002000 */
[----:B------:R-:W-:Y:S05]  /*1fad0*/  @P0 BRA `(.L_x_1657) ;  /* 0x0000002000dc0947 */ /* 0x000fea0003800000 */
[----:B------:R-:W2:Y:S01]  /*1fae0*/  LDL R83, [R1+0x20] ;  /* 0x0000200001537983 */ /* 0x000ea20000100800 */
[----:B------:R-:W-:Y:S01]  /*1faf0*/  ULDC.64 UR4, c[0x4][0x38] ;  /* 0x01000e0000047ab9 */ /* 0x000fe20000000a00 */
[----:B-----5:R-:W3:Y:S02]  /*1fb00*/  S2R R24, SR_TID.X ;  /* 0x0000000000187919 */ /* 0x020ee40000002100 */
[----:B---3--:R-:W-:-:S05]  /*1fb10*/  IMAD.SHL.U32 R0, R24, 0x4, RZ ;  /* 0x0000000418007824 */ /* 0x008fca00078e00ff */
[----:B------:R-:W-:-:S04]  /*1fb20*/  LOP3.LUT R0, R0, 0xc, RZ, 0xc0, !PT ;  /* 0x0000000c00007812 */ /* 0x000fc800078ec0ff */
[----:B------:R-:W-:-:S05]  /*1fb30*/  IADD3 R2, P0, R0, UR4, RZ ;  /* 0x0000000400027c10 */ /* 0x000fca000ff1e0ff */
[----:B------:R-:W-:-:S05]  /*1fb40*/  IMAD.X R3, RZ, RZ, UR5, P0 ;  /* 0x00000005ff037e24 */ /* 0x000fca00080e06ff */
[----:B------:R3:W4:Y:S01]  /*1fb50*/  LDG.E.CONSTANT R0, desc[UR40][R2.64] ;  /* 0x0000002802007981 */ /* 0x000722000c1e9900 */
[----:B------:R-:W-:Y:S01]  /*1fb60*/  F2FP.BF16.F32.PACK_AB R55, R55, R60 ;  /* 0x0000003c3737723e */ /* 0x000fe200000010ff */
[----:B------:R-:W-:Y:S01]  /*1fb70*/  UMOV UR4, 0xffffffff ;  /* 0xffffffff00047882 */ /* 0x000fe20000000000 */
[----:B------:R-:W-:Y:S02]  /*1fb80*/  F2FP.BF16.F32.PACK_AB R104, R61, R104 ;  /* 0x000000683d68723e */ /* 0x000fe400000010ff */
[----:B------:R-:W-:Y:S02]  /*1fb90*/  F2FP.BF16.F32.PACK_AB R72, R11, R72 ;  /* 0x000000480b48723e */ /* 0x000fe400000010ff */
[----:B------:R-:W-:Y:S02]  /*1fba0*/  F2FP.BF16.F32.PACK_AB R95, R10, R81 ;  /* 0x000000510a5f723e */ /* 0x000fe400000010ff */
[----:B------:R-:W-:Y:S01]  /*1fbb0*/  F2FP.BF16.F32.PACK_AB R82, R82, R35 ;  /* 0x000000235252723e */ /* 0x000fe200000010ff */
[----:B---3--:R-:W3:Y:S01]  /*1fbc0*/  S2R R3, SR_SWINHI ;  /* 0x0000000000037919 */ /* 0x008ee20000002f00 */
[----:B------:R-:W-:-:S02]  /*1fbd0*/  F2FP.BF16.F32.PACK_AB R89, R111, R34 ;  /* 0x000000226f59723e */ /* 0x000fc400000010ff */
[----:B------:R-:W-:Y:S02]  /*1fbe0*/  F2FP.BF16.F32.PACK_AB R122, R122, R25 ;  /* 0x000000197a7a723e */ /* 0x000fe400000010ff */
[----:B------:R-:W-:Y:S02]  /*1fbf0*/  F2FP.BF16.F32.PACK_AB R38, R28, R33 ;  /* 0x000000211c26723e */ /* 0x000fe400000010ff */
[----:B------:R-:W-:Y:S02]  /*1fc00*/  F2FP.BF16.F32.PACK_AB R48, R29, R48 ;  /* 0x000000301d30723e */ /* 0x000fe400000010ff */
[----:B------:R-:W-:Y:S02]  /*1fc10*/  F2FP.BF16.F32.PACK_AB R56, R21, R56 ;  /* 0x000000381538723e */ /* 0x000fe400000010ff */
[----:B------:R-:W-:Y:S02]  /*1fc20*/  F2FP.BF16.F32.PACK_AB R84, R84, R31 ;  /* 0x0000001f5454723e */ /* 0x000fe400000010ff */
[----:B------:R-:W-:-:S02]  /*1fc30*/  F2FP.BF16.F32.PACK_AB R37, R37, R40 ;  /* 0x000000282525723e */ /* 0x000fc400000010ff */
[----:B------:R-:W-:Y:S02]  /*1fc40*/  LOP3.LUT P0, R2, R24, 0x3, RZ, 0xc0, !PT ;  /* 0x0000000318027812 */ /* 0x000fe4000780c0ff */
[----:B------:R-:W-:Y:S02]  /*1fc50*/  F2FP.BF16.F32.PACK_AB R123, R123, R32 ;  /* 0x000000207b7b723e */ /* 0x000fe400000010ff */
[----:B------:R-:W-:Y:S02]  /*1fc60*/  F2FP.BF16.F32.PACK_AB R40, R20, R41 ;  /* 0x000000291428723e */ /* 0x000fe400000010ff */
[----:B------:R-:W-:Y:S02]  /*1fc70*/  F2FP.BF16.F32.PACK_AB R93, R93, R30 ;  /* 0x0000001e5d5d723e */ /* 0x000fe400000010ff */
[----:B------:R-:W-:Y:S02]  /*1fc80*/  F2FP.BF16.F32.PACK_AB R5, R124, R5 ;  /* 0x000000057c05723e */ /* 0x000fe400000010ff */
[----:B------:R-:W-:-:S02]  /*1fc90*/  F2FP.BF16.F32.PACK_AB R70, R39, R108 ;  /* 0x0000006c2746723e */ /* 0x000fc400000010ff */
[----:B------:R-:W-:Y:S02]  /*1fca0*/  ISETP.EQ.OR P0, PT, R2, 0x3, !P0 ;  /* 0x000000030200780c */ /* 0x000fe40004702670 */
[----:B------:R-:W-:Y:S02]  /*1fcb0*/  F2FP.BF16.F32.PACK_AB R39, R12, R57 ;  /* 0x000000390c27723e */ /* 0x000fe400000010ff */
[----:B------:R-:W-:Y:S02]  /*1fcc0*/  F2FP.BF16.F32.PACK_AB R57, R79, R46 ;  /* 0x0000002e4f39723e */ /* 0x000fe400000010ff */
[----:B------:R-:W-:Y:S02]  /*1fcd0*/  MOV R60, R16 ;  /* 0x00000010003c7202 */ /* 0x000fe40000000f00 */
[----:B---3--:R-:W-:Y:S02]  /*1fce0*/  MOV R61, R3 ;  /* 0x00000003003d7202 */ /* 0x008fe40000000f00 */
[----:B------:R-:W-:-:S02]  /*1fcf0*/  F2FP.BF16.F32.PACK_AB R46, R13, R80 ;  /* 0x000000500d2e723e */ /* 0x000fc400000010ff */
[----:B------:R-:W-:Y:S02]  /*1fd00*/  F2FP.BF16.F32.PACK_AB R12, R15, R4 ;  /* 0x000000040f0c723e */ /* 0x000fe400000010ff */
[----:B------:R-:W-:Y:S02]  /*1fd10*/  F2FP.BF16.F32.PACK_AB R92, R92, R7 ;  /* 0x000000075c5c723e */ /* 0x000fe400000010ff */
[----:B------:R-:W-:Y:S02]  /*1fd20*/  F2FP.BF16.F32.PACK_AB R99, R36, R9 ;  /* 0x000000092463723e */ /* 0x000fe400000010ff */
[----:B------:R-:W-:Y:S02]  /*1fd30*/  SEL R13, R5, R122, P0 ;  /* 0x0000007a050d7207 */ /* 0x000fe40000000000 */
[----:B------:R-:W-:Y:S02]  /*1fd40*/  SEL R2, R122, R5, P0 ;  /* 0x000000057a027207 */ /* 0x000fe40000000000 */
        /* <DEDUP_REMOVED lines=52> */
[----:B------:R-:W-:Y:S01]  /*20090*/  LOP3.LUT R28, R28, R29, RZ, 0x3c, !PT ;  /* 0x0000001d1c1c7212 */ /* 0x000fe200078e3cff */
[--C-:B------:R-:W-:Y:S01]  /*200a0*/  IMAD.X R29, RZ, RZ, R11.reuse, P5 ;  /* 0x000000ffff1d7224 */ /* 0x100fe200028e060b */
[----:B------:R-:W-:Y:S01]  /*200b0*/  LOP3.LUT R20, R20, R21, RZ, 0x3c, !PT ;  /* 0x0000001514147212 */ /* 0x000fe200078e3cff */
[----:B------:R-:W-:Y:S01]  /*200c0*/  IMAD.X R21, RZ, RZ, R11, P3 ;  /* 0x000000ffff157224 */ /* 0x000fe200018e060b */
[----:B------:R-:W-:-:S02]  /*200d0*/  IADD3 R87, P4, R10, 0x40, RZ ;  /* 0x000000400a577810 */ /* 0x000fc40007f9e0ff */
[C---:B------:R-:W-:Y:S02]  /*200e0*/  IADD3 R15, P2, R10.reuse, 0x4020, RZ ;  /* 0x000040200a0f7810 */ /* 0x040fe40007f5e0ff */
[C---:B------:R-:W-:Y:S02]  /*200f0*/  IADD3 R9, P1, R10.reuse, 0x4000, RZ ;  /* 0x000040000a097810 */ /* 0x040fe40007f3e0ff */
[C---:B------:R-:W-:Y:S02]  /*20100*/  IADD3 R7, P5, R10.reuse, 0x60, RZ ;  /* 0x000000600a077810 */ /* 0x040fe40007fbe0ff */
[----:B------:R-:W-:Y:S02]  /*20110*/  IADD3 R5, P3, R10, 0x20, RZ ;  /* 0x000000200a057810 */ /* 0x000fe40007f7e0ff */
[----:B------:R-:W-:Y:S02]  /*20120*/  LOP3.LUT R86, R87, 0x380, RZ, 0xc0, !PT ;  /* 0x0000038057567812 */ /* 0x000fe400078ec0ff */
[----:B------:R-:W-:-:S02]  /*20130*/  LOP3.LUT R14, R15, 0x380, RZ, 0xc0, !PT ;  /* 0x000003800f0e7812 */ /* 0x000fc400078ec0ff */
[----:B------:R-:W-:Y:S02]  /*20140*/  LOP3.LUT R8, R9, 0x380, RZ, 0xc0, !PT ;  /* 0x0000038009087812 */ /* 0x000fe400078ec0ff */
[----:B------:R-:W-:Y:S02]  /*20150*/  LOP3.LUT R6, R7, 0x380, RZ, 0xc0, !PT ;  /* 0x0000038007067812 */ /* 0x000fe400078ec0ff */
[----:B------:R-:W-:Y:S02]  /*20160*/  LOP3.LUT R4, R5, 0x380, RZ, 0xc0, !PT ;  /* 0x0000038005047812 */ /* 0x000fe400078ec0ff */
[----:B------:R-:W-:Y:S02]  /*20170*/  LOP3.LUT R3, R10, 0x380, RZ, 0xc0, !PT ;  /* 0x000003800a037812 */ /* 0x000fe400078ec0ff */
[----:B------:R-:W-:Y:S02]  /*20180*/  SHF.R.U64 R86, R86, 0x3, RZ ;  /* 0x0000000356567819 */ /* 0x000fe400000012ff */
[----:B------:R-:W-:-:S02]  /*20190*/  SHF.R.U64 R14, R14, 0x3, RZ ;  /* 0x000000030e0e7819 */ /* 0x000fc400000012ff */
[----:B------:R-:W-:Y:S02]  /*201a0*/  SHF.R.U64 R8, R8, 0x3, RZ ;  /* 0x0000000308087819 */ /* 0x000fe400000012ff */
[----:B------:R-:W-:Y:S02]  /*201b0*/  SHF.R.U64 R6, R6, 0x3, RZ ;  /* 0x0000000306067819 */ /* 0x000fe400000012ff */
[----:B------:R-:W-:Y:S02]  /*201c0*/  SHF.R.U64 R4, R4, 0x3, RZ ;  /* 0x0000000304047819 */ /* 0x000fe400000012ff */
        /* <DEDUP_REMOVED lines=11> */
[----:B------:R-:W-:-:S02]  /*20280*/  LOP3.LUT R10, R3, R10, RZ, 0x3c, !PT ;  /* 0x0000000a030a7212 */ /* 0x000fc400078e3cff */
[----:B------:R-:W-:Y:S02]  /*20290*/  MOV R86, R86 ;  /* 0x0000005600567202 */ /* 0x000fe40000000f00 */
        /* <DEDUP_REMOVED lines=11> */
[----:B----4-:R-:W-:Y:S01]  /*20350*/  LOP3.LUT R3, R0, 0x2, RZ, 0x3c, !PT ;  /* 0x0000000200037812 */ /* 0x010fe200078e3cff */
[----:B------:R-:W-:Y:S06]  /*20360*/  BRA.DIV UR4, `(.L_x_1658) ;  /* 0x000000ae04007947 */ /* 0x000fec000b800000 */
[----:B------:R-:W-:Y:S01]  /*20370*/  SEL R21, R48, R27, P0 ;  /* 0x0000001b30157207 */ /* 0x000fe20000000000 */
[----:B------:R-:W-:Y:S01]  /*20380*/  SHFL.IDX PT, R6, R13, R0, 0x1c1f ;  /* 0x001c1f000d067589 */ /* 0x000fe200000e0000 */
[----:B------:R-:W-:Y:S02]  /*20390*/  SEL R24, R27, R48, P0 ;  /* 0x000000301b187207 */ /* 0x000fe40000000000 */
[----:B------:R-:W-:Y:S01]  /*203a0*/  SEL R27, R12, R41, P0 ;  /* 0x000000290c1b7207 */ /* 0x000fe20000000000 */
[----:B------:R-:W2:Y:S01]  /*203b0*/  SHFL.IDX PT, R5, R2, R3, 0x1c1f ;  /* 0x001c1f0302057589 */ /* 0x000ea200000e0000 */
        /* <DEDUP_REMOVED lines=38> */
[----:B------:R-:W3:Y:S01]  /*20620*/  SHFL.IDX PT, R7, R8, R3, 0x1c1f ;  /* 0x001c1f0308077589 */ /* 0x000ee200000e0000 */
        /* <DEDUP_REMOVED lines=14> */
[----:B------:R-:W5:Y:S01]  /*20710*/  SHFL.IDX PT, R29, R36, R3, 0x1c1f ;  /* 0x001c1f03241d7589 */ /* 0x000f6200000e0000 */
[----:B------:R-:W-:Y:S02]  /*20720*/  SEL R78, R63, R78, P0 ;  /* 0x0000004e3f4e7207 */ /* 0x000fe40000000000 */
[----:B------:R-:W-:Y:S01]  /*20730*/  SEL R59, R80, R65, P0 ;  /* 0x00000041503b7207 */ /* 0x000fe20000000000 */
[----:B------:R-:W-:Y:S01]  /*20740*/  SHFL.IDX PT, R42, R31, R0, 0x1c1f ;  /* 0x001c1f001f2a7589 */ /* 0x000fe200000e0000 */
[----:B------:R-:W-:-:S02]  /*20750*/  SEL R63, R82, R89, P0 ;  /* 0x00000059523f7207 */ /* 0x000fc40000000000 */
[----:B------:R-:W-:Y:S01]  /*20760*/  SEL R80, R65, R80, P0 ;  /* 0x0000005041507207 */ /* 0x000fe20000000000 */
[----:B------:R-:W0:Y:S01]  /*20770*/  SHFL.IDX PT, R31, R40, R3, 0x1c1f ;  /* 0x001c1f03281f7589 */ /* 0x000e2200000e0000 */
[----:B------:R-:W-:Y:S02]  /*20780*/  SEL R82, R89, R82, P0 ;  /* 0x0000005259527207 */ /* 0x000fe40000000000 */
[----:B------:R-:W-:Y:S01]  /*20790*/  SEL R65, R84, R93, P0 ;  /* 0x0000005d54417207 */ /* 0x000fe20000000000 */
[----:B------:R-:W1:Y:S01]  /*207a0*/  SHFL.IDX PT, R33, R44, R3, 0x1c1f ;  /* 0x001c1f032c217589 */ /* 0x000e6200000e0000 */
[----:B------:R-:W-:Y:S02]  /*207b0*/  SEL R84, R93, R84, P0 ;  /* 0x000000545d547207 */ /* 0x000fe40000000000 */
[----:B--2---:R-:W-:Y:S01]  /*207c0*/  SEL R4, R6, R5, P0 ;  /* 0x0000000506047207 */ /* 0x004fe20000000000 */
[----:B------:R-:W2:Y:S01]  /*207d0*/  SHFL.IDX PT, R37, R52, R3, 0x1c1f ;  /* 0x001c1f0334257589 */ /* 0x000ea200000e0000 */
[----:B---3--:R-:W-:-:S02]  /*207e0*/  SEL R8, R10, R7, P0 ;  /* 0x000000070a087207 */ /* 0x008fc40000000000 */
[----:B------:R-:W-:Y:S01]  /*207f0*/  SEL R6, R5, R6, P0 ;  /* 0x0000000605067207 */ /* 0x000fe20000000000 */
[----:B------:R-:W3:Y:S01]  /*20800*/  SHFL.IDX PT, R39, R56, R3, 0x1c1f ;  /* 0x001c1f0338277589 */ /* 0x000ee200000e0000 */
[----:B------:R-:W-:Y:S02]  /*20810*/  SEL R10, R7, R10, P0 ;  /* 0x0000000a070a7207 */ /* 0x000fe40000000000 */
[----:B------:R-:W-:Y:S01]  /*20820*/  SEL R12, R9, R20, P0 ;  /* 0x00000014090c7207 */ /* 0x000fe20000000000 */
[----:B------:R-:W-:Y:S01]  /*20830*/  SHFL.IDX PT, R26, R21, R0, 0x1c1f ;  /* 0x001c1f00151a7589 */ /* 0x000fe200000e0000 */
[----:B------:R-:W-:Y:S02]  /*20840*/  SEL R14, R20, R9, P0 ;  /* 0x00000009140e7207 */ /* 0x000fe40000000000 */
[----:B----4-:R-:W-:Y:S01]  /*20850*/  SEL R28, R30, R25, P0 ;  /* 0x000000191e1c7207 */ /* 0x010fe20000000000 */
[----:B------:R-:W4:Y:S01]  /*20860*/  SHFL.IDX PT, R64, R64, R3, 0x1c1f ;  /* 0x001c1f0340407589 */ /* 0x000f2200000e0000 */
[----:B------:R-:W-:-:S02]  /*20870*/  SEL R32, R34, R27, P0 ;  /* 0x0000001b22207207 */ /* 0x000fc40000000000 */
[----:B-----5:R-:W-:Y:S01]  /*20880*/  SEL R36, R38, R29, P0 ;  /* 0x0000001d26247207 */ /* 0x020fe20000000000 */
[----:B------:R-:W-:Y:S01]  /*20890*/  SHFL.IDX PT, R45, R45, R0, 0x1c1f ;  /* 0x001c1f002d2d7589 */ /* 0x000fe200000e0000 */
[----:B0-----:R-:W-:Y:S02]  /*208a0*/  SEL R40, R42, R31, P0 ;  /* 0x0000001f2a287207 */ /* 0x001fe40000000000 */
[----:B------:R-:W-:Y:S01]  /*208b0*/  SEL R48, R50, R35, P0 ;  /* 0x0000002332307207 */ /* 0x000fe20000000000 */
[----:B------:R-:W-:Y:S01]  /*208c0*/  SHFL.IDX PT, R47, R47, R0, 0x1c1f ;  /* 0x001c1f002f2f7589 */ /* 0x000fe200000e0000 */
[----:B-1----:R-:W-:Y:S02]  /*208d0*/  SEL R44, R46, R33, P0 ;  /* 0x000000212e2c7207 */ /* 0x002fe40000000000 */
[----:B------:R-:W-:Y:S01]  /*208e0*/  SEL R30, R25, R30, P0 ;  /* 0x0000001e191e7207 */ /* 0x000fe20000000000 */
[----:B------:R-:W-:Y:S01]  /*208f0*/  SHFL.IDX PT, R49, R49, R0, 0x1c1f ;  /* 0x001c1f0031317589 */ /* 0x000fe200000e0000 */
[----:B--2---:R-:W-:-:S02]  /*20900*/  SEL R52, R54, R37, P0 ;  /* 0x0000002536347207 */ /* 0x004fc40000000000 */
[----:B------:R-:W-:Y:S01]  /*20910*/  SEL R34, R27, R34, P0 ;  /* 0x000000221b227207 */ /* 0x000fe20000000000 */
[----:B------:R-:W-:Y:S01]  /*20920*/  SHFL.IDX PT, R51, R51, R0, 0x1c1f ;  /* 0x001c1f0033337589 */ /* 0x000fe200000e0000 */
[----:B---3--:R-:W-:Y:S02]  /*20930*/  SEL R56, R58, R39, P0 ;  /* 0x000000273a387207 */ /* 0x008fe40000000000 */
[----:B------:R-:W-:Y:S01]  /*20940*/  SEL R38, R29, R38, P0 ;  /* 0x000000261d267207 */ /* 0x000fe20000000000 */
[----:B------:R-:W-:Y:S01]  /*20950*/  SHFL.IDX PT, R53, R53, R0, 0x1c1f ;  /* 0x001c1f0035357589 */ /* 0x000fe200000e0000 */
        /* <DEDUP_REMOVED lines=10> */
[----:B----4-:R-:W-:Y:S01]  /*20a00*/  SEL R9, R43, R64, P0 ;  /* 0x000000402b097207 */ /* 0x010fe20000000000 */
[----:B------:R-:W2:Y:S01]  /*20a10*/  SHFL.IDX PT, R68, R68, R3, 0x1c1f ;  /* 0x001c1f0344447589 */ /* 0x000ea200000e0000 */
[----:B------:R-:W-:-:S03]  /*20a20*/  SEL R11, R64, R43, P0 ;  /* 0x0000002b400b7207 */ /* 0x000fc60000000000 */
[----:B------:R-:W3:Y:S04]  /*20a30*/  SHFL.IDX PT, R70, R70, R3, 0x1c1f ;  /* 0x001c1f0346467589 */ /* 0x000ee800000e0000 */
[----:B------:R-:W4:Y:S04]  /*20a40*/  SHFL.IDX PT, R72, R72, R3, 0x1c1f ;  /* 0x001c1f0348487589 */ /* 0x000f2800000e0000 */
[----:B------:R-:W5:Y:S04]  /*20a50*/  SHFL.IDX PT, R74, R74, R3, 0x1c1f ;  /* 0x001c1f034a4a7589 */ /* 0x000f6800000e0000 */
[----:B------:R-:W5:Y:S01]  /*20a60*/  SHFL.IDX PT, R76, R76, R3, 0x1c1f ;  /* 0x001c1f034c4c7589 */ /* 0x000f6200000e0000 */
[----:B0-----:R-:W-:-:S02]  /*20a70*/  SEL R24, R26, R21, P0 ;  /* 0x000000151a187207 */ /* 0x001fc40000000000 */
[----:B------:R-:W-:Y:S01]  /*20a80*/  SEL R26, R21, R26, P0 ;  /* 0x0000001a151a7207 */ /* 0x000fe20000000000 */
[----:B------:R-:W-:Y:S01]  /*20a90*/  SHFL.IDX PT, R57, R57, R0, 0x1c1f ;  /* 0x001c1f0039397589 */ /* 0x000fe200000e0000 */
        /* <DEDUP_REMOVED lines=8> */
[----:B------:R-:W0:Y:S01]  /*20b20*/  SHFL.IDX PT, R78, R78, R3, 0x1c1f ;  /* 0x001c1f034e4e7589 */ /* 0x000e2200000e0000 */
[----:B----4-:R-:W-:Y:S02]  /*20b30*/  SEL R33, R51, R72, P0 ;  /* 0x0000004833217207 */ /* 0x010fe40000000000 */
[----:B------:R-:W-:Y:S01]  /*20b40*/  SEL R35, R72, R51, P0 ;  /* 0x0000003348237207 */ /* 0x000fe20000000000 */
[----:B------:R-:W1:Y:S01]  /*20b50*/  SHFL.IDX PT, R80, R80, R3, 0x1c1f ;  /* 0x001c1f0350507589 */ /* 0x000e6200000e0000 */
[----:B-----5:R-:W-:Y:S02]  /*20b60*/  SEL R37, R53, R74, P0 ;  /* 0x0000004a35257207 */ /* 0x020fe40000000000 */
[----:B------:R-:W-:Y:S01]  /*20b70*/  SEL R39, R74, R53, P0 ;  /* 0x000000354a277207 */ /* 0x000fe20000000000 */
[----:B------:R-:W2:Y:S01]  /*20b80*/  SHFL.IDX PT, R82, R82, R3, 0x1c1f ;  /* 0x001c1f0352527589 */ /* 0x000ea200000e0000 */
[----:B------:R-:W-:-:S02]  /*20b90*/  SEL R41, R55, R76, P0 ;  /* 0x0000004c37297207 */ /* 0x000fc40000000000 */
[----:B------:R-:W-:Y:S01]  /*20ba0*/  SEL R43, R76, R55, P0 ;  /* 0x000000374c2b7207 */ /* 0x000fe20000000000 */
[----:B------:R-:W3:Y:S04]  /*20bb0*/  SHFL.IDX PT, R84, R84, R3, 0x1c1f ;  /* 0x001c1f0354547589 */ /* 0x000ee800000e0000 */
[----:B------:R4:W3:Y:S01]  /*20bc0*/  SHFL.IDX PT, R65, R65, R0, 0x1c1f ;  /* 0x001c1f0041417589 */ /* 0x0008e200000e0000 */
[----:B0-----:R-:W-:Y:S02]  /*20bd0*/  SEL R45, R57, R78, P0 ;  /* 0x0000004e392d7207 */ /* 0x001fe40000000000 */
[----:B------:R-:W-:Y:S01]  /*20be0*/  SEL R47, R78, R57, P0 ;  /* 0x000000394e2f7207 */ /* 0x000fe20000000000 */
[----:B----4-:R-:W-:Y:S01]  /*20bf0*/  IMAD.MOV.U32 R0, RZ, RZ, RZ ;  /* 0x000000ffff007224 */ /* 0x010fe200078e00ff */
[----:B-1----:R-:W-:-:S02]  /*20c00*/  SEL R49, R59, R80, P0 ;  /* 0x000000503b317207 */ /* 0x002fc40000000000 */
[----:B------:R-:W-:Y:S02]  /*20c10*/  SEL R51, R80, R59, P0 ;  /* 0x0000003b50337207 */ /* 0x000fe40000000000 */
[----:B--2---:R-:W-:Y:S02]  /*20c20*/  SEL R53, R63, R82, P0 ;  /* 0x000000523f357207 */ /* 0x004fe40000000000 */
[----:B------:R-:W-:-:S07]  /*20c30*/  SEL R55, R82, R63, P0 ;  /* 0x0000003f52377207 */ /* 0x000fce0000000000 */
.L_x_1906:
[----:B------:R-:W-:Y:S05]  /*20c40*/  WARPSYNC.ALL ;  /* 0x0000000000007948 */ /* 0x000fea0003800000 */
[----:B------:R-:W-:Y:S01]  /*20c50*/  BAR.SYNC.DEFER_BLOCKING 0x1, 0x100 ;  /* 0x0044000000007b1d */ /* 0x000fe20000010000 */
[----:B---3--:R-:W-:Y:S02]  /*20c60*/  SEL R57, R65, R84, P0 ;  /* 0x0000005441397207 */ /* 0x008fe40000000000 */
[----:B------:R-:W-:-:S03]  /*20c70*/  SEL R59, R84, R65, P0 ;  /* 0x00000041543b7207 */ /* 0x000fc60000000000 */
[----:B------:R-:W-:Y:S02]  /*20c80*/  ULDC.64 UR4, c[0x0][0xc00] ;  /* 0x0003000000047ab9 */ /* 0x000fe40000000a00 */
[----:B------:R-:W0:Y:S01]  /*20c90*/  LDC.64 R2, c[0x0][0xc00] ;  /* 0x00030000ff027b82 */ /* 0x000e220000000a00 */
[----:B------:R-:W-:-:S04]  /*20ca0*/  ISETP.NE.U32.AND P2, PT, RZ, UR4, PT ;  /* 0x00000004ff007c0c */ /* 0x000fc8000bf45070 */
[----:B------:R-:W-:Y:S01]  /*20cb0*/  ISETP.NE.AND.EX P2, PT, RZ, UR5, PT, P2 ;  /* 0x00000005ff007c0c */ /* 0x000fe2000bf45320 */
[----:B------:R-:W-:Y:S02]  /*20cc0*/  ULDC.64 UR4, c[0x0][0xc08] ;  /* 0x0003020000047ab9 */ /* 0x000fe40000000a00 */
[----:B------:R-:W-:Y:S01]  /*20cd0*/  ISETP.NE.U32.AND P0, PT, RZ, UR4, PT ;  /* 0x00000004ff007c0c */ /* 0x000fe2000bf05070 */
[----:B------:R-:W1:Y:S03]  /*20ce0*/  LDC R20, c[0x0][0xbe8] ;  /* 0x0002fa00ff147b82 */ /* 0x000e660000000800 */
[----:B------:R-:W-:Y:S01]  /*20cf0*/  ISETP.NE.AND.EX P0, PT, RZ, UR5, PT, P0 ;  /* 0x00000005ff007c0c */ /* 0x000fe2000bf05300 */
[----:B------:R0:W-:Y:S04]  /*20d00*/  STSM.16.M88.4 [R81], R4 ;  /* 0x0000000451007844 */ /* 0x0001e80000000200 */
[----:B------:R2:W-:Y:S04]  /*20d10*/  STSM.16.M88.4 [R87], R8 ;  /* 0x0000000857007844 */ /* 0x0005e80000000200 */
[----:B------:R3:W-:Y:S04]  /*20d20*/  STSM.16.M88.4 [R86], R12 ;  /* 0x0000000c56007844 */ /* 0x0007e80000000200 */
[----:B------:R3:W-:Y:S04]  /*20d30*/  STSM.16.M88.4 [R85], R24 ;  /* 0x0000001855007844 */ /* 0x0007e80000000200 */
[----:B------:R3:W-:Y:S01]  /*20d40*/  STSM.16.M88.4 [R83], R28 ;  /* 0x0000001c53007844 */ /* 0x0007e20000000200 */
[----:B0-----:R-:W-:-:S02]  /*20d50*/  IMAD.WIDE R4, R228, 0x4, R2 ;  /* 0x00000004e4047825 */ /* 0x001fc400078e0202 */
[----:B------:R-:W0:Y:S01]  /*20d60*/  @P0 LDC.64 R2, c[0x0][0xc08] ;  /* 0x00030200ff020b82 */ /* 0x000e220000000a00 */
        /* <DEDUP_REMOVED lines=8> */
[----:B0-----:R-:W-:-:S05]  /*20df0*/  @P0 IMAD.WIDE R2, R228, 0x4, R2 ;  /* 0x00000004e4020825 */ /* 0x001fca00078e0202 */
[----:B------:R-:W-:Y:S02]  /*20e00*/  ULDC UR4, c[0x0][0xa88] ;  /* 0x0002a20000047ab9 */ /* 0x000fe40000000800 */
[----:B------:R-:W-:Y:S01]  /*20e10*/  IMAD.U32 R7, RZ, RZ, UR4 ;  /* 0x00000004ff077e24 */ /* 0x000fe2000f8e00ff */
[----:B------:R3:W5:Y:S01]  /*20e20*/  @P2 LDG.E R0, desc[UR40][R4.64] ;  /* 0x0000002804002981 */ /* 0x000762000c1e1900 */
[----:B-1----:R-:W-:Y:S01]  /*20e30*/  ISETP.NE.AND P1, PT, R20, 0x1, PT ;  /* 0x000000011400780c */ /* 0x002fe20003f25270 */
[----:B------:R-:W-:-:S03]  /*20e40*/  IMAD.IADD R21, R220, 0x1, R207 ;  /* 0x00000001dc157824 */ /* 0x000fc600078e02cf */
[----:B------:R3:W5:Y:S09]  /*20e50*/  @P0 LDG.E R7, desc[UR40][R2.64] ;  /* 0x0000002802070981 */ /* 0x000772000c1e1900 */
[----:B------:R-:W0:Y:S08]  /*20e60*/  @P1 LDC R6, c[0x0][0xbec] ;  /* 0x0002fb00ff061b82 */ /* 0x000e300000000800 */
[----:B--2---:R-:W1:Y:S01]  /*20e70*/  @P1 LDC R11, c[0x0][0xbf0] ;  /* 0x0002fc00ff0b1b82 */ /* 0x004e620000000800 */
[----:B---3--:R-:W-:Y:S05]  /*20e80*/  @P0 BRA `(.L_x_1659) ;  /* 0x0000000000100947 */ /* 0x008fea0003800000 */
[----:B------:R-:W-:Y:S05]  /*20e90*/  @!P2 BRA `(.L_x_1659) ;  /* 0x00000000000ca947 */ /* 0x000fea0003800000 */
[----:B------:R-:W2:Y:S04]  /*20ea0*/  LDG.E R2, desc[UR40][R4.64] ;  /* 0x0000002804027981 */ /* 0x000ea8000c1e1900 */
[----:B-----5:R-:W2:Y:S02]  /*20eb0*/  LDG.E R7, desc[UR40][R4.64+0x4] ;  /* 0x0000042804077981 */ /* 0x020ea4000c1e1900 */
[----:B--2---:R-:W-:-:S07]  /*20ec0*/  IMAD.IADD R7, R7, 0x1, -R2 ;  /* 0x0000000107077824 */ /* 0x004fce00078e0a02 */
.L_x_1659:
[----:B------:R-:W2:Y:S01]  /*20ed0*/  LDL R10, [R1+0x1c] ;  /* 0x00001c00010a7983 */ /* 0x000ea20000100800 */
[----:B0-----:R-:W-:Y:S01]  /*20ee0*/  @P1 IMAD.HI.U32 R2, R21, R6, RZ ;  /* 0x0000000615021227 */ /* 0x001fe200078e00ff */
[----:B------:R-:W-:Y:S01]  /*20ef0*/  SHF.R.S32.HI R64, RZ, 0x1f, R227 ;  /* 0x0000001fff407819 */ /* 0x000fe200000114e3 */
[----:B------:R-:W-:Y:S01]  /*20f00*/  ULDC.64 UR4, c[0x0][0xb90] ;  /* 0x0002e40000047ab9 */ /* 0x000fe20000000a00 */
[----:B-----5:R-:W-:Y:S01]  /*20f10*/  SHF.R.S32.HI R3, RZ, 0x1f, R0 ;  /* 0x0000001fff037819 */ /* 0x020fe20000011400 */
[----:B------:R-:W-:Y:S01]  /*20f20*/  IMAD.MOV.U32 R9, RZ, RZ, R21 ;  /* 0x000000ffff097224 */ /* 0x000fe200078e0015 */
[----:B-1----:R-:W-:Y:S01]  /*20f30*/  @P1 SHF.R.U32.HI R9, RZ, R11, R2 ;  /* 0x0000000bff091219 */ /* 0x002fe20000011602 */
[----:B------:R-:W-:Y:S01]  /*20f40*/  IMAD R6, R64, UR4, RZ ;  /* 0x0000000440067c24 */ /* 0x000fe2000f8e02ff */
[----:B------:R-:W-:Y:S01]  /*20f50*/  SHF.R.S32.HI R62, RZ, 0x1f, R228 ;  /* 0x0000001fff3e7819 */ /* 0x000fe200000114e4 */
[----:B------:R-:W-:Y:S01]  /*20f60*/  IMAD.MOV.U32 R2, RZ, RZ, R0 ;  /* 0x000000ffff027224 */ /* 0x000fe200078e0000 */
[----:B------:R-:W-:Y:S01]  /*20f70*/  SEL R63, R228, RZ, !P2 ;  /* 0x000000ffe43f7207 */ /* 0x000fe20005000000 */
[C---:B------:R-:W-:Y:S01]  /*20f80*/  IMAD R11, R227.reuse, UR5, R6 ;  /* 0x00000005e30b7c24 */ /* 0x040fe2000f8e0206 */
[----:B------:R-:W-:Y:S01]  /*20f90*/  SEL R62, R62, RZ, !P2 ;  /* 0x000000ff3e3e7207 */ /* 0x000fe20005000000 */
[----:B------:R-:W-:Y:S01]  /*20fa0*/  IMAD.WIDE.U32 R4, R227, UR4, R2 ;  /* 0x00000004e3047c25 */ /* 0x000fe2000f8e0002 */
[----:B------:R-:W-:Y:S01]  /*20fb0*/  ULDC.64 UR4, c[0x0][0xb98] ;  /* 0x0002e60000047ab9 */ /* 0x000fe20000000a00 */
[----:B------:R-:W0:Y:S02]  /*20fc0*/  @P1 LDC R67, c[0x0][0xbf0] ;  /* 0x0002fc00ff431b82 */ /* 0x000e240000000800 */
[----:B------:R-:W-:-:S02]  /*20fd0*/  IMAD.MOV R15, RZ, RZ, -R9 ;  /* 0x000000ffff0f7224 */ /* 0x000fc400078e0a09 */
[----:B------:R-:W-:Y:S02]  /*20fe0*/  IMAD.IADD R5, R5, 0x1, R11 ;  /* 0x0000000105057824 */ /* 0x000fe400078e020b */
[----:B------:R-:W-:Y:S02]  /*20ff0*/  IMAD R13, R229, 0x40, R221 ;  /* 0x00000040e50d7824 */ /* 0x000fe400078e02dd */
[----:B------:R-:W-:Y:S02]  /*21000*/  IMAD R11, R20, R15, R21 ;  /* 0x0000000f140b7224 */ /* 0x000fe400078e0215 */
[----:B------:R-:W-:Y:S02]  /*21010*/  IMAD R2, R62, UR4, RZ ;  /* 0x000000043e027c24 */ /* 0x000fe4000f8e02ff */
[----:B------:R-:W-:-:S04]  /*21020*/  IMAD.WIDE.U32 R4, R63, UR4, R4 ;  /* 0x000000043f047c25 */ /* 0x000fc8000f8e0004 */
[----:B------:R-:W-:Y:S01]  /*21030*/  IMAD.WIDE R60, R13, 0x2, R60 ;  /* 0x000000020d3c7825 */ /* 0x000fe200078e023c */
[----:B------:R-:W-:Y:S02]  /*21040*/  SHF.R.S32.HI R13, RZ, 0x1f, R9 ;  /* 0x0000001fff0d7819 */ /* 0x000fe40000011409 */
[----:B------:R-:W-:Y:S01]  /*21050*/  IADD3 R4, P0, R9, R4, RZ ;  /* 0x0000000409047210 */ /* 0x000fe20007f1e0ff */
[----:B------:R-:W-:Y:S01]  /*21060*/  IMAD R6, R63, UR5, R2 ;  /* 0x000000053f067c24 */ /* 0x000fe2000f8e0202 */
[----:B------:R-:W-:Y:S01]  /*21070*/  SHF.R.S32.HI R2, RZ, 0x1f, R11 ;  /* 0x0000001fff027819 */ /* 0x000fe2000001140b */
[----:B------:R-:W-:Y:S01]  /*21080*/  ULDC.64 UR4, c[0x0][0xb88] ;  /* 0x0002e20000047ab9 */ /* 0x000fe20000000a00 */
[----:B------:R-:W-:Y:S01]  /*21090*/  IADD3 R9, P4, R60, 0x1000, RZ ;  /* 0x000010003c097810 */ /* 0x000fe20007f9e0ff */
[----:B------:R-:W-:Y:S01]  /*210a0*/  IMAD R65, R7, R20, RZ ;  /* 0x0000001407417224 */ /* 0x000fe200078e02ff */
[----:B------:R-:W-:Y:S01]  /*210b0*/  IADD3.X R5, R13, R5, R6, P0, !PT ;  /* 0x000000050d057210 */ /* 0x000fe200007fe406 */
[----:B------:R-:W-:Y:S01]  /*210c0*/  IMAD R2, R2, UR4, RZ ;  /* 0x0000000402027c24 */ /* 0x000fe2000f8e02ff */
[----:B------:R-:W-:-:S02]  /*210d0*/  IADD3 R25, P3, R60, 0x3000, RZ ;  /* 0x000030003c197810 */ /* 0x000fc40007f7e0ff */
[----:B------:R-:W-:Y:S01]  /*210e0*/  LOP3.LUT R8, R9, 0x380, RZ, 0xc0, !PT ;  /* 0x0000038009087812 */ /* 0x000fe200078ec0ff */
[----:B------:R-:W-:Y:S01]  /*210f0*/  IMAD R13, R11, UR5, R2 ;  /* 0x000000050b0d7c24 */ /* 0x000fe2000f8e0202 */
[----:B------:R-:W-:Y:S01]  /*21100*/  LOP3.LUT R24, R25, 0x380, RZ, 0xc0, !PT ;  /* 0x0000038019187812 */ /* 0x000fe200078ec0ff */
[----:B------:R-:W-:Y:S01]  /*21110*/  IMAD.WIDE.U32 R4, R11, UR4, R4 ;  /* 0x000000040b047c25 */ /* 0x000fe2000f8e0004 */
[----:B------:R-:W-:Y:S01]  /*21120*/  ULDC.64 UR4, c[0x0][0xb50] ;  /* 0x0002d40000047ab9 */ /* 0x000fe20000000a00 */
[----:B------:R-:W-:Y:S02]  /*21130*/  SHF.R.U64 R8, R8, 0x3, RZ ;  /* 0x0000000308087819 */ /* 0x000fe400000012ff */
[----:B------:R-:W-:Y:S01]  /*21140*/  IMAD.IADD R5, R5, 0x1, R13 ;  /* 0x0000000105057824 */ /* 0x000fe200078e020d */
[----:B------:R-:W-:Y:S02]  /*21150*/  IADD3 R13, P2, R60, 0x2000, RZ ;  /* 0x000020003c0d7810 */ /* 0x000fe40007f5e0ff */
[----:B------:R-:W-:-:S02]  /*21160*/  LEA R6, P0, R4, UR4, 0x2 ;  /* 0x0000000404067c11 */ /* 0x000fc4000f8010ff */
[----:B------:R-:W-:Y:S02]  /*21170*/  LOP3.LUT R12, R13, 0x380, RZ, 0xc0, !PT ;  /* 0x000003800d0c7812 */ /* 0x000fe400078ec0ff */
[----:B------:R-:W-:Y:S01]  /*21180*/  LEA.HI.X R4, R4, UR5, R5, 0x2, P0 ;  /* 0x0000000504047c11 */ /* 0x000fe200080f1405 */
[----:B------:R-:W-:Y:S01]  /*21190*/  SHFL.IDX PT, R50, R6, RZ, 0x1c1f ;  /* 0x001c1fff06327589 */ /* 0x000fe200000e0000 */
[----:B------:R-:W-:Y:S01]  /*211a0*/  SHF.R.U64 R12, R12, 0x3, RZ ;  /* 0x000000030c0c7819 */ /* 0x000fe200000012ff */
[----:B------:R-:W-:Y:S01]  /*211b0*/  ULDC.64 UR4, c[0x0][0xaa0] ;  /* 0x0002a80000047ab9 */ /* 0x000fe20000000a00 */
[----:B------:R-:W-:Y:S01]  /*211c0*/  IADD3 R33, P0, R60, 0x5000, RZ ;  /* 0x000050003c217810 */ /* 0x000fe20007f1e0ff */
[----:B------:R-:W1:Y:S01]  /*211d0*/  SHFL.IDX PT, R51, R4, RZ, 0x1c1f ;  /* 0x001c1fff04337589 */ /* 0x000e6200000e0000 */
[----:B------:R-:W-:Y:S01]  /*211e0*/  LOP3.LUT R12, R12, R13, RZ, 0x3c, !PT ;  /* 0x0000000d0c0c7212 */ /* 0x000fe200078e3cff */
[----:B------:R-:W-:Y:S01]  /*211f0*/  IMAD.X R13, RZ, RZ, R61, P2 ;  /* 0x000000ffff0d7224 */ /* 0x000fe200010e063d */
[----:B------:R-:W-:Y:S01]  /*21200*/  LOP3.LUT R32, R33, 0x380, RZ, 0xc0, !PT ;  /* 0x0000038021207812 */ /* 0x000fe200078ec0ff */
[----:B------:R-:W-:Y:S01]  /*21210*/  SHFL.IDX PT, R54, R6, 0x1, 0x1c1f ;  /* 0x003c1f0006367f89 */ /* 0x000fe200000e0000 */
[----:B------:R-:W-:-:S02]  /*21220*/  IADD3 R41, P2, R60, 0x7000, RZ ;  /* 0x000070003c297810 */ /* 0x000fc40007f5e0ff */
[----:B------:R-:W-:Y:S01]  /*21230*/  SHF.R.U64 R24, R24, 0x3, RZ ;  /* 0x0000000318187819 */ /* 0x000fe200000012ff */
[----:B------:R-:W3:Y:S01]  /*21240*/  SHFL.IDX PT, R55, R4, 0x1, 0x1c1f ;  /* 0x003c1f0004377f89 */ /* 0x000ee200000e0000 */
[----:B------:R-:W-:Y:S02]  /*21250*/  SHF.R.U64 R32, R32, 0x3, RZ ;  /* 0x0000000320207819 */ /* 0x000fe400000012ff */
[----:B------:R-:W-:Y:S02]  /*21260*/  LOP3.LUT R40, R41, 0x380, RZ, 0xc0, !PT ;  /* 0x0000038029287812 */ /* 0x000fe400078ec0ff */
[----:B------:R-:W-:Y:S01]  /*21270*/  LOP3.LUT R8, R8, R9, RZ, 0x3c, !PT ;  /* 0x0000000908087212 */ /* 0x000fe200078e3cff */
[--C-:B------:R-:W-:Y:S01]  /*21280*/  IMAD.X R9, RZ, RZ, R61.reuse, P4 ;  /* 0x000000ffff097224 */ /* 0x100fe200020e063d */
[----:B------:R-:W-:Y:S01]  /*21290*/  LOP3.LUT R24, R24, R25, RZ, 0x3c, !PT ;  /* 0x0000001918187212 */ /* 0x000fe200078e3cff */
[----:B------:R-:W-:Y:S01]  /*212a0*/  IMAD.X R25, RZ, RZ, R61, P3 ;  /* 0x000000ffff197224 */ /* 0x000fe200018e063d */
[----:B------:R-:W-:-:S02]  /*212b0*/  IADD3 R29, P5, R60, 0x4000, RZ ;  /* 0x000040003c1d7810 */ /* 0x000fc40007fbe0ff */
[C---:B------:R-:W-:Y:S02]  /*212c0*/  IADD3 R37, P4, R60.reuse, 0x6000, RZ ;  /* 0x000060003c257810 */ /* 0x040fe40007f9e0ff */
[----:B------:R-:W-:Y:S02]  /*212d0*/  IADD3 R45, P3, R60, 0x8000, RZ ;  /* 0x000080003c2d7810 */ /* 0x000fe40007f7e0ff */
[----:B------:R-:W-:Y:S01]  /*212e0*/  LOP3.LUT R32, R32, R33, RZ, 0x3c, !PT ;  /* 0x0000002120207212 */ /* 0x000fe200078e3cff */
[----:B------:R-:W-:Y:S01]  /*212f0*/  IMAD.X R33, RZ, RZ, R61, P0 ;  /* 0x000000ffff217224 */ /* 0x000fe200000e063d */
[----:B------:R-:W-:Y:S02]  /*21300*/  SHF.R.U64 R40, R40, 0x3, RZ ;  /* 0x0000000328287819 */ /* 0x000fe400000012ff */
[----:B------:R-:W-:Y:S02]  /*21310*/  LOP3.LUT P0, RZ, R233, 0x3, RZ, 0xc0, !PT ;  /* 0x00000003e9ff7812 */ /* 0x000fe4000780c0ff */
[----:B------:R-:W-:-:S02]  /*21320*/  LOP3.LUT R28, R29, 0x380, RZ, 0xc0, !PT ;  /* 0x000003801d1c7812 */ /* 0x000fc400078ec0ff */
[----:B------:R-:W-:Y:S02]  /*21330*/  LOP3.LUT R36, R37, 0x380, RZ, 0xc0, !PT ;  /* 0x0000038025247812 */ /* 0x000fe400078ec0ff */
[----:B------:R-:W-:Y:S02]  /*21340*/  LOP3.LUT R44, R45, 0x380, RZ, 0xc0, !PT ;  /* 0x000003802d2c7812 */ /* 0x000fe400078ec0ff */
[----:B------:R-:W-:Y:S01]  /*21350*/  LOP3.LUT R40, R40, R41, RZ, 0x3c, !PT ;  /* 0x0000002928287212 */ /* 0x000fe200078e3cff */
[----:B------:R-:W-:Y:S01]  /*21360*/  IMAD.X R41, RZ, RZ, R61, P2 ;  /* 0x000000ffff297224 */ /* 0x000fe200010e063d */
[----:B------:R-:W-:Y:S02]  /*21370*/  SHF.R.U64 R28, R28, 0x3, RZ ;  /* 0x000000031c1c7819 */ /* 0x000fe400000012ff */
[----:B------:R-:W-:Y:S02]  /*21380*/  SHF.R.U64 R36, R36, 0x3, RZ ;  /* 0x0000000324247819 */ /* 0x000fe400000012ff */
[----:B------:R-:W-:-:S02]  /*21390*/  SHF.R.U64 R44, R44, 0x3, RZ ;  /* 0x000000032c2c7819 */ /* 0x000fc400000012ff */
[----:B------:R-:W-:Y:S01]  /*213a0*/  LOP3.LUT R28, R28, R29, RZ, 0x3c, !PT ;  /* 0x0000001d1c1c7212 */ /* 0x000fe200078e3cff */
[--C-:B------:R-:W-:Y:S01]  /*213b0*/  IMAD.X R29, RZ, RZ, R61.reuse, P5 ;  /* 0x000000ffff1d7224 */ /* 0x100fe200028e063d */
[----:B------:R-:W-:Y:S01]  /*213c0*/  LOP3.LUT R36, R36, R37, RZ, 0x3c, !PT ;  /* 0x0000002524247212 */ /* 0x000fe200078e3cff */
[--C-:B------:R-:W-:Y:S01]  /*213d0*/  IMAD.X R37, RZ, RZ, R61.reuse, P4 ;  /* 0x000000ffff257224 */ /* 0x100fe200020e063d */
[----:B------:R-:W-:Y:S01]  /*213e0*/  LOP3.LUT R44, R44, R45, RZ, 0x3c, !PT ;  /* 0x0000002d2c2c7212 */ /* 0x000fe200078e3cff */
[----:B------:R-:W-:Y:S01]  /*213f0*/  IMAD.X R45, RZ, RZ, R61, P3 ;  /* 0x000000ffff2d7224 */ /* 0x000fe200018e063d */
[C---:B------:R-:W-:Y:S02]  /*21400*/  IADD3 R49, P5, R60.reuse, 0x9000, RZ ;  /* 0x000090003c317810 */ /* 0x040fe40007fbe0ff */
[C---:B------:R-:W-:Y:S02]  /*21410*/  IADD3 R53, P4, R60.reuse, 0xa000, RZ ;  /* 0x0000a0003c357810 */ /* 0x040fe40007f9e0ff */
[----:B------:R-:W-:-:S02]  /*21420*/  LOP3.LUT R7, R60, 0x380, RZ, 0xc0, !PT ;  /* 0x000003803c077812 */ /* 0x000fc400078ec0ff */
[----:B------:R-:W-:Y:S02]  /*21430*/  IADD3 R5, P3, R60, 0xb000, RZ ;  /* 0x0000b0003c057810 */ /* 0x000fe40007f7e0ff */
[----:B------:R-:W-:Y:S02]  /*21440*/  LOP3.LUT R48, R49, 0x380, RZ, 0xc0, !PT ;  /* 0x0000038031307812 */ /* 0x000fe400078ec0ff */
[----:B------:R-:W-:Y:S01]  /*21450*/  LOP3.LUT R52, R53, 0x380, RZ, 0xc0, !PT ;  /* 0x0000038035347812 */ /* 0x000fe200078ec0ff */
[----:B------:R-:W-:Y:S01]  /*21460*/  IMAD.X R57, RZ, RZ, R61, P3 ;  /* 0x000000ffff397224 */ /* 0x000fe200018e063d */
[----:B------:R-:W-:Y:S02]  /*21470*/  SHF.R.U64 R7, R7, 0x3, RZ ;  /* 0x0000000307077819 */ /* 0x000fe400000012ff */
[----:B------:R-:W-:Y:S02]  /*21480*/  SHF.R.U64 R48, R48, 0x3, RZ ;  /* 0x0000000330307819 */ /* 0x000fe400000012ff */
[----:B------:R-:W-:-:S02]  /*21490*/  SHF.R.U64 R52, R52, 0x3, RZ ;  /* 0x0000000334347819 */ /* 0x000fc400000012ff */
[----:B------:R-:W-:Y:S02]  /*214a0*/  LOP3.LUT R60, R7, R60, RZ, 0x3c, !PT ;  /* 0x0000003c073c7212 */ /* 0x000fe400078e3cff */
[----:B------:R-:W-:Y:S01]  /*214b0*/  LOP3.LUT R48, R48, R49, RZ, 0x3c, !PT ;  /* 0x0000003130307212 */ /* 0x000fe200078e3cff */
[--C-:B------:R-:W-:Y:S01]  /*214c0*/  IMAD.X R49, RZ, RZ, R61.reuse, P5 ;  /* 0x000000ffff317224 */ /* 0x100fe200028e063d */
[----:B------:R-:W-:Y:S01]  /*214d0*/  LOP3.LUT R52, R52, R53, RZ, 0x3c, !PT ;  /* 0x0000003534347212 */ /* 0x000fe200078e3cff */
[----:B------:R-:W-:Y:S02]  /*214e0*/  IMAD.X R53, RZ, RZ, R61, P4 ;  /* 0x000000ffff357224 */ /* 0x000fe400020e063d */
[----:B------:R-:W-:-:S04]  /*214f0*/  IMAD R3, R3, UR4, RZ ;  /* 0x0000000403037c24 */ /* 0x000fc8000f8e02ff */
[----:B------:R-:W-:Y:S01]  /*21500*/  IMAD R21, R0, UR5, R3 ;  /* 0x0000000500157c24 */ /* 0x000fe2000f8e0203 */
[----:B------:R-:W-:Y:S01]  /*21510*/  BSSY B1, `(.L_x_1660) ;  /* 0x000005b000017945 */ /* 0x000fe20003800000 */
[----:B------:R-:W-:Y:S02]  /*21520*/  SHF.R.S32.HI R66, RZ, 0x1f, R225 ;  /* 0x0000001fff427819 */ /* 0x000fe400000114e1 */
[----:B------:R-:W-:Y:S02]  /*21530*/  SHF.R.S32.HI R68, RZ, 0x1f, R224 ;  /* 0x0000001fff447819 */ /* 0x000fe400000114e0 */
[----:B------:R-:W-:Y:S01]  /*21540*/  SHF.R.S32.HI R69, RZ, 0x1f, R221 ;  /* 0x0000001fff457819 */ /* 0x000fe200000114dd */
[----:B--2---:R-:W-:-:S05]  /*21550*/  IMAD.IADD R2, R10, 0x1, R207 ;  /* 0x000000010a027824 */ /* 0x004fca00078e02cf */
[C---:B------:R-:W-:Y:S01]  /*21560*/  ISETP.GE.OR P2, PT, R2.reuse, R65, P0 ;  /* 0x000000410200720c */ /* 0x040fe20000746670 */
[----:B------:R-:W-:-:S05]  /*21570*/  VIADD R2, R2, 0x8 ;  /* 0x0000000802027836 */ /* 0x000fca0000000000 */
[----:B------:R-:W-:Y:S02]  /*21580*/  ISETP.GE.OR P0, PT, R2, R65, P0 ;  /* 0x000000410200720c */ /* 0x000fe40000706670 */
[----:B------:R-:W-:-:S04]  /*21590*/  LOP3.LUT R2, R5, 0x380, RZ, 0xc0, !PT ;  /* 0x0000038005027812 */ /* 0x000fc800078ec0ff */
[----:B------:R-:W-:Y:S01]  /*215a0*/  SHF.R.U64 R2, R2, 0x3, RZ ;  /* 0x0000000302027819 */ /* 0x000fe200000012ff */
[----:B-1----:R1:W-:Y:S03]  /*215b0*/  @!P2 ST.E desc[UR40][R50.64], R120 ;  /* 0x000000783200a985 */ /* 0x0023e6000c101928 */
[----:B------:R-:W-:-:S03]  /*215c0*/  LOP3.LUT R56, R2, R5, RZ, 0x3c, !PT ;  /* 0x0000000502387212 */ /* 0x000fc600078e3cff */
[----:B---3--:R2:W-:Y:S04]  /*215d0*/  @!P0 ST.E desc[UR40][R54.64], R121 ;  /* 0x0000007936008985 */ /* 0x0085e8000c101928 */
[----:B------:R3:W5:Y:S01]  /*215e0*/  LD.E.128 R4, desc[UR40][R60.64] ;  /* 0x000000283c047980 */ /* 0x000762000c101d00 */
[----:B------:R-:W-:Y:S01]  /*215f0*/  IMAD.WIDE.U32 R2, R0, UR4, RZ ;  /* 0x0000000400027c25 */ /* 0x000fe2000f8e00ff */
[----:B------:R-:W-:Y:S02]  /*21600*/  ULDC.64 UR4, c[0x0][0xae8] ;  /* 0x0002ba0000047ab9 */ /* 0x000fe40000000a00 */
[----:B------:R-:W5:Y:S04]  /*21610*/  LD.E.128 R8, desc[UR40][R8.64] ;  /* 0x0000002808087980 */ /* 0x000f68000c101d00 */
[----:B------:R-:W5:Y:S01]  /*21620*/  LD.E.128 R12, desc[UR40][R12.64] ;  /* 0x000000280c0c7980 */ /* 0x000f62000c101d00 */
[----:B---3--:R-:W3:Y:S01]  /*21630*/  @P1 LDC R61, c[0x0][0xbec] ;  /* 0x0002fb00ff3d1b82 */ /* 0x008ee20000000800 */
[----:B------:R-:W-:-:S02]  /*21640*/  IMAD R0, R226, 0x20, R229 ;  /* 0x00000020e2007824 */ /* 0x000fc400078e02e5 */
[----:B------:R-:W5:Y:S01]  /*21650*/  LD.E.128 R24, desc[UR40][R24.64] ;  /* 0x0000002818187980 */ /* 0x000f62000c101d00 */
[----:B------:R-:W-:Y:S02]  /*21660*/  IMAD.IADD R3, R3, 0x1, R21 ;  /* 0x0000000103037824 */ /* 0x000fe400078e0215 */
[----:B------:R-:W-:Y:S01]  /*21670*/  IMAD R60, R64, UR4, RZ ;  /* 0x00000004403c7c24 */ /* 0x000fe2000f8e02ff */
[----:B------:R-:W5:Y:S01]  /*21680*/  LD.E.128 R28, desc[UR40][R28.64] ;  /* 0x000000281c1c7980 */ /* 0x000f62000c101d00 */
[----:B------:R-:W-:Y:S02]  /*21690*/  IMAD.IADD R64, R207, 0x1, R0 ;  /* 0x00000001cf407824 */ /* 0x000fe400078e0200 */
[C---:B------:R-:W-:Y:S01]  /*216a0*/  IMAD R21, R227.reuse, UR5, R60 ;  /* 0x00000005e3157c24 */ /* 0x040fe2000f8e023c */
[----:B------:R-:W5:Y:S01]  /*216b0*/  LD.E.128 R32, desc[UR40][R32.64] ;  /* 0x0000002820207980 */ /* 0x000f62000c101d00 */
[----:B------:R-:W-:Y:S01]  /*216c0*/  IMAD.WIDE.U32 R2, R227, UR4, R2 ;  /* 0x00000004e3027c25 */ /* 0x000fe2000f8e0002 */
[----:B------:R-:W-:-:S02]  /*216d0*/  ULDC.64 UR4, c[0x0][0xaf0] ;  /* 0x0002bc0000047ab9 */ /* 0x000fc40000000a00 */
[----:B------:R-:W5:Y:S01]  /*216e0*/  LD.E.128 R36, desc[UR40][R36.64] ;  /* 0x0000002824247980 */ /* 0x000f62000c101d00 */
[----:B------:R-:W-:Y:S02]  /*216f0*/  IMAD.IADD R3, R3, 0x1, R21 ;  /* 0x0000000103037824 */ /* 0x000fe400078e0215 */
[----:B------:R-:W-:Y:S01]  /*21700*/  IMAD.MOV.U32 R21, RZ, RZ, R64 ;  /* 0x000000ffff157224 */ /* 0x000fe200078e0040 */
[----:B------:R-:W5:Y:S01]  /*21710*/  LD.E.128 R40, desc[UR40][R40.64] ;  /* 0x0000002828287980 */ /* 0x000f62000c101d00 */
[----:B------:R-:W-:-:S03]  /*21720*/  IMAD R60, R62, UR4, RZ ;  /* 0x000000043e3c7c24 */ /* 0x000fc6000f8e02ff */
[----:B------:R-:W5:Y:S01]  /*21730*/  LD.E.128 R44, desc[UR40][R44.64] ;  /* 0x000000282c2c7980 */ /* 0x000f62000c101d00 */
[----:B---3--:R-:W-:-:S03]  /*21740*/  @P1 IMAD.HI.U32 R0, R64, R61, RZ ;  /* 0x0000003d40001227 */ /* 0x008fc600078e00ff */
[----:B-1----:R-:W5:Y:S02]  /*21750*/  LD.E.128 R48, desc[UR40][R48.64] ;  /* 0x0000002830307980 */ /* 0x002f64000c101d00 */
[----:B0-----:R-:W-:Y:S01]  /*21760*/  @P1 SHF.R.U32.HI R21, RZ, R67, R0 ;  /* 0x00000043ff151219 */ /* 0x001fe20000011600 */
[C---:B------:R-:W-:Y:S01]  /*21770*/  IMAD R61, R63.reuse, UR5, R60 ;  /* 0x000000053f3d7c24 */ /* 0x040fe2000f8e023c */
[----:B--2---:R-:W5:Y:S01]  /*21780*/  LD.E.128 R52, desc[UR40][R52.64] ;  /* 0x0000002834347980 */ /* 0x004f62000c101d00 */
[----:B------:R-:W-:Y:S01]  /*21790*/  IMAD.WIDE.U32 R2, R63, UR4, R2 ;  /* 0x000000043f027c25 */ /* 0x000fe2000f8e0002 */
[--C-:B------:R-:W-:Y:S01]  /*217a0*/  SHF.R.S32.HI R0, RZ, 0x1f, R21.reuse ;  /* 0x0000001fff007819 */ /* 0x100fe20000011415 */
[----:B------:R-:W-:Y:S01]  /*217b0*/  ULDC.64 UR4, c[0x0][0xae0] ;  /* 0x0002b80000047ab9 */ /* 0x000fe20000000a00 */
[----:B------:R-:W5:Y:S01]  /*217c0*/  LD.E.128 R56, desc[UR40][R56.64] ;  /* 0x0000002838387980 */ /* 0x000f62000c101d00 */
[----:B------:R-:W-:Y:S02]  /*217d0*/  IMAD.MOV R63, RZ, RZ, -R21 ;  /* 0x000000ffff3f7224 */ /* 0x000fe400078e0a15 */
[----:B------:R-:W-:Y:S01]  /*217e0*/  IMAD.IADD R3, R3, 0x1, R61 ;  /* 0x0000000103037824 */ /* 0x000fe200078e023d */
[----:B------:R-:W-:Y:S01]  /*217f0*/  @!PT LDS RZ, [RZ] ;  /* 0x00000000fffff984 */ /* 0x000fe20000000800 */
[----:B------:R-:W-:Y:S01]  /*21800*/  @!PT LDS RZ, [RZ] ;  /* 0x00000000fffff984 */ /* 0x000fe20000000800 */
[----:B------:R-:W-:Y:S01]  /*21810*/  @!PT LDS RZ, [RZ] ;  /* 0x00000000fffff984 */ /* 0x000fe20000000800 */
[----:B------:R-:W-:Y:S01]  /*21820*/  @!PT LDS RZ, [RZ] ;  /* 0x00000000fffff984 */ /* 0x000fe20000000800 */
[----:B------:R0:W-:Y:S06]  /*21830*/  MEMBAR.ALL.CTA ;  /* 0x0000000000007992 */ /* 0x0001ec0000008000 */
[----:B0-----:R-:W0:Y:S01]  /*21840*/  FENCE.VIEW.ASYNC.S ;  /* 0x00000000000073c6 */ /* 0x001e220000000000 */
[----:B------:R-:W-:-:S02]  /*21850*/  IMAD R0, R0, UR4, RZ ;  /* 0x0000000400007c24 */ /* 0x000fc4000f8e02ff */
[----:B------:R-:W-:Y:S02]  /*21860*/  IMAD R61, R20, R63, R64 ;  /* 0x0000003f143d7224 */ /* 0x000fe400078e0240 */
[C---:B------:R-:W-:Y:S02]  /*21870*/  IMAD R63, R21.reuse, UR5, R0 ;  /* 0x00000005153f7c24 */ /* 0x040fe4000f8e0200 */
[----:B------:R-:W-:Y:S01]  /*21880*/  IMAD.WIDE.U32 R2, R21, UR4, R2 ;  /* 0x0000000415027c25 */ /* 0x000fe2000f8e0002 */
[----:B------:R-:W-:Y:S01]  /*21890*/  SHF.R.S32.HI R0, RZ, 0x1f, R61 ;  /* 0x0000001fff007819 */ /* 0x000fe2000001143d */
[----:B------:R-:W-:Y:S02]  /*218a0*/  ULDC.64 UR4, c[0x0][0xad8] ;  /* 0x0002b60000047ab9 */ /* 0x000fe40000000a00 */
[----:B------:R-:W-:Y:S02]  /*218b0*/  IMAD.IADD R64, R229, 0x1, R207 ;  /* 0x00000001e5407824 */ /* 0x000fe400078e02cf */
[----:B------:R-:W-:-:S02]  /*218c0*/  IMAD.IADD R3, R3, 0x1, R63 ;  /* 0x0000000103037824 */ /* 0x000fc400078e023f */
[----:B------:R-:W-:Y:S01]  /*218d0*/  IMAD R20, R0, UR4, RZ ;  /* 0x0000000400147c24 */ /* 0x000fe2000f8e02ff */
[CC--:B------:R-:W-:Y:S01]  /*218e0*/  ISETP.GE.AND P2, PT, R64.reuse, R65.reuse, PT ;  /* 0x000000414000720c */ /* 0x0c0fe20003f46270 */
[----:B------:R-:W-:Y:S02]  /*218f0*/  VIADD R0, R64, 0x20 ;  /* 0x0000002040007836 */ /* 0x000fe40000000000 */
[C---:B------:R-:W-:Y:S02]  /*21900*/  IMAD R21, R61.reuse, UR5, R20 ;  /* 0x000000053d157c24 */ /* 0x040fe4000f8e0214 */
[----:B------:R-:W-:Y:S01]  /*21910*/  IMAD.WIDE.U32 R2, R61, UR4, R2 ;  /* 0x000000043d027c25 */ /* 0x000fe2000f8e0002 */
[----:B------:R-:W-:Y:S01]  /*21920*/  ISETP.GE.AND P1, PT, R0, R65, PT ;  /* 0x000000410000720c */ /* 0x000fe20003f26270 */
[----:B------:R-:W-:Y:S02]  /*21930*/  ULDC.64 UR4, c[0x0][0xa80] ;  /* 0x0002a00000047ab9 */ /* 0x000fe40000000a00 */
[----:B------:R-:W-:Y:S01]  /*21940*/  VIADD R0, R16, 0x2a820 ;  /* 0x0002a82010007836 */ /* 0x000fe20000000000 */
[----:B------:R-:W-:Y:S01]  /*21950*/  LEA R62, P3, R2, UR4, 0x1 ;  /* 0x00000004023e7c11 */ /* 0x000fe2000f8608ff */
[----:B------:R-:W-:-:S02]  /*21960*/  IMAD.IADD R3, R3, 0x1, R21 ;  /* 0x0000000103037824 */ /* 0x000fc400078e0215 */
[----:B------:R-:W-:Y:S01]  /*21970*/  VIADD R20, R64, 0x40 ;  /* 0x0000004040147836 */ /* 0x000fe20000000000 */
[----:B------:R-:W-:Y:S01]  /*21980*/  PRMT R0, RZ, 0x654, R0 ;  /* 0x00000654ff007816 */ /* 0x000fe20000000000 */
[----:B0-----:R0:W1:Y:S01]  /*21990*/  SHFL.IDX PT, R60, R62, RZ, 0x181f ;  /* 0x00181fff3e3c7589 */ /* 0x00106200000e0000 */
[----:B------:R-:W-:Y:S02]  /*219a0*/  LEA.HI.X R63, R2, UR5, R3, 0x1, P3 ;  /* 0x00000005023f7c11 */ /* 0x000fe400098f0c03 */
[----:B------:R2:W-:Y:S01]  /*219b0*/  SYNCS.ARRIVE.TRANS64.RED.A1T0 RZ, [R0+URZ], RZ ;  /* 0x000000ff00ff79a7 */ /* 0x0005e2000810043f */
[----:B------:R-:W-:Y:S02]  /*219c0*/  ISETP.GE.AND P0, PT, R20, R65, PT ;  /* 0x000000411400720c */ /* 0x000fe40003f06270 */
[----:B--2---:R0:W2:Y:S01]  /*219d0*/  SHFL.IDX PT, R0, R63, RZ, 0x181f ;  /* 0x00181fff3f007589 */ /* 0x0040a200000e0000 */
[----:B------:R-:W-:Y:S10]  /*219e0*/  @P2 BRA `(.L_x_1661) ;  /* 0x0000000000342947 */ /* 0x000ff40003800000 */
[----:B------:R-:W-:Y:S02]  /*219f0*/  ULDC UR4, c[0x0][0xac8] ;  /* 0x0002b20000047ab9 */ /* 0x000fe40000000800 */
[----:B------:R-:W-:Y:S02]  /*21a00*/  ISETP.GE.AND P4, PT, R221, UR4, PT ;  /* 0x00000004dd007c0c */ /* 0x000fe4000bf86270 */
[----:B------:R-:W-:Y:S02]  /*21a10*/  ISETP.GE.AND P3, PT, R224, UR4, PT ;  /* 0x00000004e0007c0c */ /* 0x000fe4000bf66270 */
[----:B------:R-:W-:-:S09]  /*21a20*/  ISETP.GE.AND P2, PT, R225, UR4, PT ;  /* 0x00000004e1007c0c */ /* 0x000fd2000bf46270 */
[----:B-1----:R-:W-:-:S04]  /*21a30*/  @!P4 LEA R2, P5, R221, R60, 0x1 ;  /* 0x0000003cdd02c211 */ /* 0x002fc800078a08ff */
[----:B--2---:R-:W-:Y:S02]  /*21a40*/  @!P4 LEA.HI.X R3, R221, R0, R69, 0x1, P5 ;  /* 0x00000000dd03c211 */ /* 0x004fe400028f0c45 */
[----:B------:R-:W-:-:S03]  /*21a50*/  @!P3 LEA R20, P5, R224, R60, 0x1 ;  /* 0x0000003ce014b211 */ /* 0x000fc600078a08ff */
[----:B-----5:R3:W-:Y:S01]  /*21a60*/  @!P4 ST.E.128 desc[UR40][R2.64], R4 ;  /* 0x000000040200c985 */ /* 0x0207e2000c101d28 */
[----:B------:R-:W-:Y:S02]  /*21a70*/  @!P3 LEA.HI.X R21, R224, R0, R68, 0x1, P5 ;  /* 0x00000000e015b211 */ /* 0x000fe400028f0c44 */
[----:B------:R-:W-:-:S03]  /*21a80*/  @!P2 LEA R60, P5, R225, R60, 0x1 ;  /* 0x0000003ce13ca211 */ /* 0x000fc600078a08ff */
[----:B------:R3:W-:Y:S01]  /*21a90*/  @!P3 ST.E.128 desc[UR40][R20.64], R28 ;  /* 0x0000001c1400b985 */ /* 0x0007e2000c101d28 */
[----:B------:R-:W-:-:S05]  /*21aa0*/  @!P2 LEA.HI.X R61, R225, R0, R66, 0x1, P5 ;  /* 0x00000000e13da211 */ /* 0x000fca00028f0c42 */
[----:B------:R3:W-:Y:S04]  /*21ab0*/  @!P2 ST.E.128 desc[UR40][R60.64], R44 ;  /* 0x0000002c3c00a985 */ /* 0x0007e8000c101d28 */
.L_x_1661:
[----:B------:R-:W-:Y:S05]  /*21ac0*/  BSYNC B1 ;  /* 0x0000000000017941 */ /* 0x000fea0003800000 */
.L_x_1660:
        /* <DEDUP_REMOVED lines=17> */
.L_x_1663:
[----:B------:R-:W-:Y:S05]  /*21be0*/  BSYNC B1 ;  /* 0x0000000000017941 */ /* 0x000fea0003800000 */
.L_x_1662:
        /* <DEDUP_REMOVED lines=17> */
.L_x_1665:
[----:B------:R-:W-:Y:S05]  /*21d00*/  BSYNC B1 ;  /* 0x0000000000017941 */ /* 0x000fea0003800000 */
.L_x_1664:
[----:B0-----:R-:W-:Y:S01]  /*21d10*/  VIADD R0, R64, 0x60 ;  /* 0x0000006040007836 */ /* 0x001fe20000000000 */
[----:B---3--:R3:W0:Y:S04]  /*21d20*/  SHFL.IDX PT, R6, R63, 0x3, 0x181f ;  /* 0x00781f003f067f89 */ /* 0x00862800000e0000 */
[----:B------:R-:W-:Y:S01]  /*21d30*/  ISETP.GE.AND P0, PT, R0, R65, PT ;  /* 0x000000410000720c */ /* 0x000fe20003f06270 */
[----:B--2-4-:R-:W4:-:S12]  /*21d40*/  SHFL.IDX PT, R62, R62, 0x3, 0x181f ;  /* 0x00781f003e3e7f89 */ /* 0x014f1800000e0000 */
[----:B---3--:R-:W-:Y:S05]  /*21d50*/  @P0 BRA `(.L_x_1666) ;  /* 0x0000000c00840947 */ /* 0x008fea0003800000 */
[----:B------:R-:W-:Y:S02]  /*21d60*/  ULDC UR4, c[0x0][0xac8] ;  /* 0x0002b20000047ab9 */ /* 0x000fe40000000800 */
[----:B------:R-:W-:Y:S02]  /*21d70*/  ISETP.GE.AND P2, PT, R221, UR4, PT ;  /* 0x00000004dd007c0c */ /* 0x000fe4000bf46270 */
[----:B------:R-:W-:-:S11]  /*21d80*/  ISETP.GE.AND P3, PT, R224, UR4, PT ;  /* 0x00000004e0007c0c */ /* 0x000fd6000bf66270 */
[CC--:B----4-:R-:W-:Y:S02]  /*21d90*/  @!P2 LEA R2, P0, R221.reuse, R62.reuse, 0x1 ;  /* 0x0000003edd02a211 */ /* 0x0d0fe400078008ff */
[C---:B------:R-:W-:Y:S02]  /*21da0*/  @!P3 LEA R4, P1, R224.reuse, R62, 0x1 ;  /* 0x0000003ee004b211 */ /* 0x040fe400078208ff */
[-C--:B0-----:R-:W-:Y:S02]  /*21db0*/  @!P2 LEA.HI.X R3, R221, R6.reuse, R69, 0x1, P0 ;  /* 0x00000006dd03a211 */ /* 0x081fe400000f0c45 */
[----:B------:R-:W-:Y:S02]  /*21dc0*/  @!P3 LEA.HI.X R5, R224, R6, R68, 0x1, P1 ;  /* 0x00000006e005b211 */ /* 0x000fe400008f0c44 */
[----:B------:R-:W-:Y:S01]  /*21dd0*/  ISETP.GE.AND P0, PT, R225, UR4, PT ;  /* 0x00000004e1007c0c */ /* 0x000fe2000bf06270 */
[----:B------:R3:W-:Y:S04]  /*21de0*/  @!P2 ST.E.128 desc[UR40][R2.64], R24 ;  /* 0x000000180200a985 */ /* 0x0007e8000c101d28 */
[----:B------:R3:W-:Y:S08]  /*21df0*/  @!P3 ST.E.128 desc[UR40][R4.64], R40 ;  /* 0x000000280400b985 */ /* 0x0007f0000c101d28 */
[----:B------:R-:W-:Y:S05]  /*21e00*/  @P0 BRA `(.L_x_1666) ;  /* 0x0000000c00580947 */ /* 0x000fea0003800000 */
[----:B---3--:R-:W-:-:S04]  /*21e10*/  LEA R2, P0, R225, R62, 0x1 ;  /* 0x0000003ee1027211 */ /* 0x008fc800078008ff */
[----:B------:R-:W-:-:S05]  /*21e20*/  LEA.HI.X R3, R225, R6, R66, 0x1, P0 ;  /* 0x00000006e1037211 */ /* 0x000fca00000f0c42 */
[----:B------:R0:W-:Y:S01]  /*21e30*/  ST.E.128 desc[UR40][R2.64], R56 ;  /* 0x0000003802007985 */ /* 0x0001e2000c101d28 */
[----:B------:R-:W-:Y:S05]  /*21e40*/  BRA `(.L_x_1666) ;  /* 0x0000000c00487947 */ /* 0x000fea0003800000 */
.L_x_1657:
[----:B------:R-:W-:Y:S01]  /*21e50*/  ULDC.64 UR4, c[0x0][0xc00] ;  /* 0x0003000000047ab9 */ /* 0x000fe20000000a00 */
[----:B------:R-:W2:Y:S01]  /*21e60*/  LDC.64 R2, c[0x0][0xc00] ;  /* 0x00030000ff027b82 */ /* 0x000ea20000000a00 */
[----:B------:R-:W-:Y:S01]  /*21e70*/  ISETP.NE.U32.AND P0, PT, RZ, UR4, PT ;  /* 0x00000004ff007c0c */ /* 0x000fe2000bf05070 */
[----:B------:R-:W-:-:S03]  /*21e80*/  IMAD.MOV.U32 R0, RZ, RZ, RZ ;  /* 0x000000ffff007224 */ /* 0x000fc600078e00ff */
[----:B------:R-:W-:Y:S01]  /*21e90*/  ISETP.NE.AND.EX P0, PT, RZ, UR5, PT, P0 ;  /* 0x00000005ff007c0c */ /* 0x000fe2000bf05300 */
[----:B------:R-:W-:Y:S02]  /*21ea0*/  ULDC.64 UR4, c[0x0][0xc08] ;  /* 0x0003020000047ab9 */ /* 0x000fe40000000a00 */
[----:B------:R-:W-:Y:S01]  /*21eb0*/  ISETP.NE.U32.AND P1, PT, RZ, UR4, PT ;  /* 0x00000004ff007c0c */ /* 0x000fe2000bf25070 */
[----:B------:R-:W3:Y:S03]  /*21ec0*/  LDC R21, c[0x0][0xbe8] ;  /* 0x0002fa00ff157b82 */ /* 0x000ee60000000800 */
[----:B------:R-:W-:Y:S01]  /*21ed0*/  ISETP.NE.AND.EX P1, PT, RZ, UR5, PT, P1 ;  /* 0x00000005ff007c0c */ /* 0x000fe2000bf25310 */
[----:B--2---:R-:W-:-:S12]  /*21ee0*/  IMAD.WIDE R2, R228, 0x4, R2 ;  /* 0x00000004e4027825 */ /* 0x004fd800078e0202 */
[----:B------:R-:W2:Y:S01]  /*21ef0*/  @P1 LDC.64 R4, c[0x0][0xc08] ;  /* 0x00030200ff041b82 */ /* 0x000ea20000000a00 */
[----:B------:R-:W-:Y:S02]  /*21f00*/  ULDC UR4, c[0x0][0xa88] ;  /* 0x0002a20000047ab9 */ /* 0x000fe40000000800 */
[----:B------:R-:W-:Y:S01]  /*21f10*/  IMAD.U32 R6, RZ, RZ, UR4 ;  /* 0x00000004ff067e24 */ /* 0x000fe2000f8e00ff */
[----:B------:R4:W5:Y:S01]  /*21f20*/  @P0 LDG.E R0, desc[UR40][R2.64] ;  /* 0x0000002802000981 */ /* 0x000962000c1e1900 */
[----:B------:R-:W0:Y:S01]  /*21f30*/  S2R R7, SR_TID.X ;  /* 0x0000000000077919 */ /* 0x000e220000002100 */
[----:B--2---:R-:W-:-:S05]  /*21f40*/  @P1 IMAD.WIDE R4, R228, 0x4, R4 ;  /* 0x00000004e4041825 */ /* 0x004fca00078e0204 */
[----:B------:R4:W5:Y:S01]  /*21f50*/  @P1 LDG.E R6, desc[UR40][R4.64] ;  /* 0x0000002804061981 */ /* 0x000962000c1e1900 */
[----:B---3--:R-:W-:Y:S01]  /*21f60*/  ISETP.NE.AND P2, PT, R21, 0x1, PT ;  /* 0x000000011500780c */ /* 0x008fe20003f45270 */
[----:B0-----:R-:W-:-:S12]  /*21f70*/  VIADD R7, R7, 0xffffff80 ;  /* 0xffffff8007077836 */ /* 0x001fd80000000000 */
[----:B------:R-:W0:Y:S01]  /*21f80*/  @P2 LDC R20, c[0x0][0xbec] ;  /* 0x0002fb00ff142b82 */ /* 0x000e220000000800 */
[----:B------:R-:W-:Y:S02]  /*21f90*/  ISETP.GE.AND P3, PT, R7, 0x80, PT ;  /* 0x000000800700780c */ /* 0x000fe40003f66270 */
[----:B------:R-:W-:-:S05]  /*21fa0*/  SHF.R.S32.HI R7, RZ, 0x1f, R228 ;  /* 0x0000001fff077819 */ /* 0x000fca00000114e4 */
[----:B------:R-:W2:Y:S01]  /*21fb0*/  @P2 LDC R25, c[0x0][0xbf0] ;  /* 0x0002fc00ff192b82 */ /* 0x000ea20000000800 */
[----:B----4-:R-:W-:Y:S05]  /*21fc0*/  @P1 BRA `(.L_x_1667) ;  /* 0x0000000000101947 */ /* 0x010fea0003800000 */
[----:B------:R-:W-:Y:S05]  /*21fd0*/  @!P0 BRA `(.L_x_1667) ;  /* 0x00000000000c8947 */ /* 0x000fea0003800000 */
[----:B------:R-:W3:Y:S04]  /*21fe0*/  LDG.E R5, desc[UR40][R2.64] ;  /* 0x0000002802057981 */ /* 0x000ee8000c1e1900 */
[----:B-----5:R-:W3:Y:S02]  /*21ff0*/  LDG.E R6, desc[UR40][R2.64+0x4] ;  /* 0x0000042802067981 */ /* 0x020ee4000c1e1900 */
[----:B---3--:R-:W-:-:S07]  /*22000*/  IMAD.IADD R6, R6, 0x1, -R5 ;  /* 0x0000000106067824 */ /* 0x008fce00078e0a05 */
.L_x_1667:
[----:B------:R-:W-:Y:S01]  /*22010*/  BSSY B1, `(.L_x_1668) ;  /* 0x000002d000017945 */ /* 0x000fe20003800000 */
[----:B------:R-:W-:Y:S02]  /*22020*/  SHF.R.S32.HI R10, RZ, 0x1f, R227 ;  /* 0x0000001fff0a7819 */ /* 0x000fe400000114e3 */
[----:B------:R-:W-:Y:S02]  /*22030*/  SEL R13, R228, RZ, !P0 ;  /* 0x000000ffe40d7207 */ /* 0x000fe40004000000 */
[----:B------:R-:W-:Y:S02]  /*22040*/  SEL R12, R7, RZ, !P0 ;  /* 0x000000ff070c7207 */ /* 0x000fe40004000000 */
[----:B-----5:R-:W-:Y:S01]  /*22050*/  SHF.R.S32.HI R11, RZ, 0x1f, R0 ;  /* 0x0000001fff0b7819 */ /* 0x020fe20000011400 */
[----:B------:R-:W-:Y:S06]  /*22060*/  @P3 BRA `(.L_x_1669) ;  /* 0x00000000009c3947 */ /* 0x000fec0003800000 */
[----:B------:R-:W3:Y:S01]  /*22070*/  S2R R3, SR_TID.X ;  /* 0x0000000000037919 */ /* 0x000ee20000002100 */
[----:B------:R-:W4:Y:S02]  /*22080*/  LDC R14, c[0x0][0xbe8] ;  /* 0x0002fa00ff0e7b82 */ /* 0x000f240000000800 */
[----:B----4-:R-:W-:Y:S01]  /*22090*/  IMAD R2, R6, R14, RZ ;  /* 0x0000000e06027224 */ /* 0x010fe200078e02ff */
[----:B---3--:R-:W-:-:S04]  /*220a0*/  IADD3 R9, R207, -0x80, R3 ;  /* 0xffffff80cf097810 */ /* 0x008fc80007ffe003 */
[----:B------:R-:W-:-:S13]  /*220b0*/  ISETP.GE.AND P0, PT, R9, R2, PT ;  /* 0x000000020900720c */ /* 0x000fda0003f06270 */
[----:B------:R-:W-:Y:S05]  /*220c0*/  @P0 BRA `(.L_x_1669) ;  /* 0x0000000000840947 */ /* 0x000fea0003800000 */
[----:B------:R-:W-:Y:S01]  /*220d0*/  ISETP.NE.AND P0, PT, R14, 0x1, PT ;  /* 0x000000010e00780c */ /* 0x000fe20003f05270 */
[----:B------:R-:W-:Y:S01]  /*220e0*/  ULDC.64 UR4, c[0x0][0xb90] ;  /* 0x0002e40000047ab9 */ /* 0x000fe20000000a00 */
[----:B------:R-:W-:Y:S02]  /*220f0*/  IMAD.MOV.U32 R2, RZ, RZ, R0 ;  /* 0x000000ffff027224 */ /* 0x000fe400078e0000 */
[----:B------:R-:W-:Y:S02]  /*22100*/  IMAD R8, R10, UR4, RZ ;  /* 0x000000040a087c24 */ /* 0x000fe4000f8e02ff */
[----:B------:R-:W-:Y:S02]  /*22110*/  IMAD.MOV.U32 R3, RZ, RZ, R11 ;  /* 0x000000ffff037224 */ /* 0x000fe400078e000b */
[----:B------:R-:W-:Y:S02]  /*22120*/  IMAD.MOV.U32 R5, RZ, RZ, R9 ;  /* 0x000000ffff057224 */ /* 0x000fe400078e0009 */
[----:B------:R-:W-:-:S03]  /*22130*/  IMAD.WIDE.U32 R2, R227, UR4, R2 ;  /* 0x00000004e3027c25 */ /* 0x000fc6000f8e0002 */
[----:B------:R-:W3:Y:S01]  /*22140*/  @P0 LDC R4, c[0x0][0xbec] ;  /* 0x0002fb00ff040b82 */ /* 0x000ee20000000800 */
[----:B------:R-:W-:Y:S01]  /*22150*/  IMAD R7, R227, UR5, R8 ;  /* 0x00000005e3077c24 */ /* 0x000fe2000f8e0208 */
[----:B------:R-:W-:-:S03]  /*22160*/  ULDC.64 UR4, c[0x0][0xb98] ;  /* 0x0002e60000047ab9 */ /* 0x000fc60000000a00 */
[----:B------:R-:W-:-:S03]  /*22170*/  IMAD.IADD R3, R3, 0x1, R7 ;  /* 0x0000000103037824 */ /* 0x000fc600078e0207 */
[----:B------:R-:W4:Y:S01]  /*22180*/  @P0 LDC R15, c[0x0][0xbf0] ;  /* 0x0002fc00ff0f0b82 */ /* 0x000f220000000800 */
[----:B------:R-:W-:-:S04]  /*22190*/  IMAD.WIDE.U32 R2, R13, UR4, R2 ;  /* 0x000000040d027c25 */ /* 0x000fc8000f8e0002 */
[----:B---3--:R-:W-:-:S05]  /*221a0*/  @P0 IMAD.HI.U32 R4, R9, R4, RZ ;  /* 0x0000000409040227 */ /* 0x008fca00078e00ff */
[----:B----4-:R-:W-:Y:S01]  /*221b0*/  @P0 SHF.R.U32.HI R5, RZ, R15, R4 ;  /* 0x0000000fff050219 */ /* 0x010fe20000011604 */
[----:B------:R-:W-:-:S03]  /*221c0*/  IMAD R4, R12, UR4, RZ ;  /* 0x000000040c047c24 */ /* 0x000fc6000f8e02ff */
[----:B------:R-:W-:Y:S01]  /*221d0*/  IADD3 R2, P0, R5, R2, RZ ;  /* 0x0000000205027210 */ /* 0x000fe20007f1e0ff */
[----:B------:R-:W-:Y:S02]  /*221e0*/  IMAD.MOV R7, RZ, RZ, -R5 ;  /* 0x000000ffff077224 */ /* 0x000fe400078e0a05 */
[----:B------:R-:W-:Y:S01]  /*221f0*/  IMAD R8, R13, UR5, R4 ;  /* 0x000000050d087c24 */ /* 0x000fe2000f8e0204 */
[----:B------:R-:W-:Y:S01]  /*22200*/  ULDC.64 UR4, c[0x0][0xb88] ;  /* 0x0002e20000047ab9 */ /* 0x000fe20000000a00 */
[----:B------:R-:W-:Y:S01]  /*22210*/  IMAD R7, R14, R7, R9 ;  /* 0x000000070e077224 */ /* 0x000fe200078e0209 */
[----:B------:R-:W-:-:S04]  /*22220*/  SHF.R.S32.HI R9, RZ, 0x1f, R5 ;  /* 0x0000001fff097819 */ /* 0x000fc80000011405 */
        /* <DEDUP_REMOVED lines=8> */
[----:B------:R-:W-:Y:S01]  /*222b0*/  LEA.HI.X R5, R2, UR5, R3, 0x2, P0 ;  /* 0x0000000502057c11 */ /* 0x000fe200080f1403 */
[----:B------:R-:W-:-:S05]  /*222c0*/  IMAD.MOV.U32 R3, RZ, RZ, -0x800000 ;  /* 0xff800000ff037424 */ /* 0x000fca00078e00ff */
[----:B------:R3:W-:Y:S02]  /*222d0*/  STG.E desc[UR40][R4.64], R3 ;  /* 0x0000000304007986 */ /* 0x0007e4000c101928 */
.L_x_1669:
[----:B------:R-:W-:Y:S05]  /*222e0*/  BSYNC B1 ;  /* 0x0000000000017941 */ /* 0x000fea0003800000 */
.L_x_1668:
[----:B------:R-:W-:Y:S02]  /*222f0*/  ULDC.64 UR4, c[0x0][0xaa0] ;  /* 0x0002a80000047ab9 */ /* 0x000fe40000000a00 */
[----:B---3--:R-:W-:-:S04]  /*22300*/  IMAD R3, R11, UR4, RZ ;  /* 0x000000040b037c24 */ /* 0x008fc8000f8e02ff */
[C---:B------:R-:W-:Y:S02]  /*22310*/  IMAD R5, R0.reuse, UR5, R3 ;  /* 0x0000000500057c24 */ /* 0x040fe4000f8e0203 */
[----:B------:R-:W-:Y:S01]  /*22320*/  IMAD.WIDE.U32 R2, R0, UR4, RZ ;  /* 0x0000000400027c25 */ /* 0x000fe2000f8e00ff */
[----:B------:R-:W-:-:S03]  /*22330*/  ULDC.64 UR4, c[0x0][0xae8] ;  /* 0x0002ba0000047ab9 */ /* 0x000fc60000000a00 */
[----:B------:R-:W-:Y:S02]  /*22340*/  IMAD R0, R226, 0x20, R229 ;  /* 0x00000020e2007824 */ /* 0x000fe400078e02e5 */
[----:B------:R-:W-:Y:S02]  /*22350*/  IMAD.IADD R3, R3, 0x1, R5 ;  /* 0x0000000103037824 */ /* 0x000fe400078e0205 */
[----:B------:R-:W-:Y:S02]  /*22360*/  IMAD.IADD R9, R207, 0x1, R0 ;  /* 0x00000001cf097824 */ /* 0x000fe400078e0200 */
[----:B------:R-:W-:Y:S02]  /*22370*/  IMAD R4, R10, UR4, RZ ;  /* 0x000000040a047c24 */ /* 0x000fe4000f8e02ff */
[----:B0-----:R-:W-:-:S04]  /*22380*/  @P2 IMAD.HI.U32 R0, R9, R20, RZ ;  /* 0x0000001409002227 */ /* 0x001fc800078e00ff */
[C---:B------:R-:W-:Y:S02]  /*22390*/  IMAD R7, R227.reuse, UR5, R4 ;  /* 0x00000005e3077c24 */ /* 0x040fe4000f8e0204 */
[----:B------:R-:W-:Y:S01]  /*223a0*/  IMAD.WIDE.U32 R2, R227, UR4, R2 ;  /* 0x00000004e3027c25 */ /* 0x000fe2000f8e0002 */
[----:B------:R-:W-:-:S03]  /*223b0*/  ULDC.64 UR4, c[0x0][0xaf0] ;  /* 0x0002bc0000047ab9 */ /* 0x000fc60000000a00 */
[----:B------:R-:W-:Y:S01]  /*223c0*/  IMAD.MOV.U32 R5, RZ, RZ, R9 ;  /* 0x000000ffff057224 */ /* 0x000fe200078e0009 */
[----:B--2---:R-:W-:Y:S01]  /*223d0*/  @P2 SHF.R.U32.HI R5, RZ, R25, R0 ;  /* 0x00000019ff052219 */ /* 0x004fe20000011600 */
[----:B------:R-:W-:Y:S02]  /*223e0*/  IMAD R4, R12, UR4, RZ ;  /* 0x000000040c047c24 */ /* 0x000fe4000f8e02ff */
[----:B------:R-:W-:Y:S01]  /*223f0*/  IMAD.IADD R3, R3, 0x1, R7 ;  /* 0x0000000103037824 */ /* 0x000fe200078e0207 */
[----:B------:R-:W-:Y:S01]  /*22400*/  SHF.R.S32.HI R0, RZ, 0x1f, R5 ;  /* 0x0000001fff007819 */ /* 0x000fe20000011405 */
[C---:B------:R-:W-:Y:S02]  /*22410*/  IMAD R7, R13.reuse, UR5, R4 ;  /* 0x000000050d077c24 */ /* 0x040fe4000f8e0204 */
[----:B------:R-:W-:Y:S01]  /*22420*/  IMAD.WIDE.U32 R2, R13, UR4, R2 ;  /* 0x000000040d027c25 */ /* 0x000fe2000f8e0002 */
[----:B------:R-:W-:-:S03]  /*22430*/  ULDC.64 UR4, c[0x0][0xae0] ;  /* 0x0002b80000047ab9 */ /* 0x000fc60000000a00 */
[----:B------:R-:W-:Y:S02]  /*22440*/  IMAD.MOV R4, RZ, RZ, -R5 ;  /* 0x000000ffff047224 */ /* 0x000fe400078e0a05 */
[----:B------:R-:W-:Y:S02]  /*22450*/  IMAD.IADD R3, R3, 0x1, R7 ;  /* 0x0000000103037824 */ /* 0x000fe400078e0207 */
        /* <DEDUP_REMOVED lines=16> */
[----:B------:R0:W2:Y:S04]  /*22560*/  SHFL.IDX PT, R0, R3, RZ, 0x181f ;  /* 0x00181fff03007589 */ /* 0x0000a800000e0000 */
[----:B------:R0:W3:Y:S02]  /*22570*/  SHFL.IDX PT, R14, R2, RZ, 0x181f ;  /* 0x00181fff020e7589 */ /* 0x0000e400000e0000 */
.L_x_1909:
[----:B------:R-:W-:Y:S01]  /*22580*/  IMAD R21, R6, R21, RZ ;  /* 0x0000001506157224 */ /* 0x000fe200078e02ff */
[----:B------:R-:W-:Y:S01]  /*22590*/  BSSY B1, `(.L_x_1671) ;  /* 0x0000014000017945 */ /* 0x000fe20003800000 */
[----:B------:R-:W-:-:S05]  /*225a0*/  IMAD.IADD R6, R229, 0x1, R207 ;  /* 0x00000001e5067824 */ /* 0x000fca00078e02cf */
[----:B------:R-:W-:-:S13]  /*225b0*/  ISETP.GE.AND P0, PT, R6, R21, PT ;  /* 0x000000150600720c */ /* 0x000fda0003f06270 */
[----:B------:R-:W-:Y:S05]  /*225c0*/  @P0 BRA `(.L_x_1672) ;  /* 0x0000000000400947 */ /* 0x000fea0003800000 */
[----:B------:R-:W-:Y:S01]  /*225d0*/  ULDC UR4, c[0x0][0xac8] ;  /* 0x0002b20000047ab9 */ /* 0x000fe20000000800 */
[----:B------:R-:W-:Y:S02]  /*225e0*/  SHF.R.S32.HI R11, RZ, 0x1f, R221 ;  /* 0x0000001fff0b7819 */ /* 0x000fe400000114dd */
[----:B------:R-:W-:Y:S02]  /*225f0*/  ISETP.GE.AND P3, PT, R221, UR4, PT ;  /* 0x00000004dd007c0c */ /* 0x000fe4000bf66270 */
[----:B------:R-:W-:Y:S02]  /*22600*/  ISETP.GE.AND P4, PT, R224, UR4, PT ;  /* 0x00000004e0007c0c */ /* 0x000fe4000bf86270 */
[----:B------:R-:W-:Y:S02]  /*22610*/  ISETP.GE.AND P5, PT, R225, UR4, PT ;  /* 0x00000004e1007c0c */ /* 0x000fe4000bfa6270 */
[----:B------:R-:W-:Y:S02]  /*22620*/  SHF.R.S32.HI R10, RZ, 0x1f, R224 ;  /* 0x0000001fff0a7819 */ /* 0x000fe400000114e0 */
[----:B------:R-:W-:-:S05]  /*22630*/  SHF.R.S32.HI R7, RZ, 0x1f, R225 ;  /* 0x0000001fff077819 */ /* 0x000fca00000114e1 */
[-C--:B---3--:R-:W-:Y:S02]  /*22640*/  @!P3 LEA R4, P0, R221, R14.reuse, 0x1 ;  /* 0x0000000edd04b211 */ /* 0x088fe400078008ff */
[CC--:B------:R-:W-:Y:S02]  /*22650*/  @!P4 LEA R8, P1, R224.reuse, R14.reuse, 0x1 ;  /* 0x0000000ee008c211 */ /* 0x0c0fe400078208ff */
[----:B------:R-:W-:Y:S02]  /*22660*/  @!P5 LEA R14, P2, R225, R14, 0x1 ;  /* 0x0000000ee10ed211 */ /* 0x000fe400078408ff */
[-C--:B--2---:R-:W-:Y:S02]  /*22670*/  @!P3 LEA.HI.X R5, R221, R0.reuse, R11, 0x1, P0 ;  /* 0x00000000dd05b211 */ /* 0x084fe400000f0c0b */
[-C--:B------:R-:W-:Y:S02]  /*22680*/  @!P4 LEA.HI.X R9, R224, R0.reuse, R10, 0x1, P1 ;  /* 0x00000000e009c211 */ /* 0x080fe400008f0c0a */
[----:B------:R-:W-:Y:S01]  /*22690*/  @!P5 LEA.HI.X R15, R225, R0, R7, 0x1, P2 ;  /* 0x00000000e10fd211 */ /* 0x000fe200010f0c07 */
[----:B------:R4:W-:Y:S04]  /*226a0*/  @!P3 ST.E.128 desc[UR40][R4.64], RZ ;  /* 0x000000ff0400b985 */ /* 0x0009e8000c101d28 */
[----:B------:R4:W-:Y:S04]  /*226b0*/  @!P4 ST.E.128 desc[UR40][R8.64], RZ ;  /* 0x000000ff0800c985 */ /* 0x0009e8000c101d28 */
[----:B------:R4:W-:Y:S02]  /*226c0*/  @!P5 ST.E.128 desc[UR40][R14.64], RZ ;  /* 0x000000ff0e00d985 */ /* 0x0009e4000c101d28 */
.L_x_1672:
[----:B------:R-:W-:Y:S05]  /*226d0*/  BSYNC B1 ;  /* 0x0000000000017941 */ /* 0x000fea0003800000 */
.L_x_1671:
[----:B------:R-:W-:-:S03]  /*226e0*/  UMOV UR4, 0xffffffff ;  /* 0xffffffff00047882 */ /* 0x000fc60000000000 */
[----:B------:R-:W-:Y:S05]  /*226f0*/  BRA.DIV UR4, `(.L_x_1673) ;  /* 0x000000a2044c7947 */ /* 0x000fea000b800000 */
[----:B--2---:R2:W0:Y:S04]  /*22700*/  SHFL.IDX PT, R0, R3, 0x1, 0x181f ;  /* 0x00381f0003007f89 */ /* 0x00442800000e0000 */
[----:B---34-:R2:W3:Y:S02]  /*22710*/  SHFL.IDX PT, R14, R2, 0x1, 0x181f ;  /* 0x00381f00020e7f89 */ /* 0x0184e400000e0000 */
.L_x_1913:
[----:B------:R-:W-:Y:S01]  /*22720*/  VIADD R4, R6, 0x20 ;  /* 0x0000002006047836 */ /* 0x000fe20000000000 */
[----:B------:R-:W-:Y:S04]  /*22730*/  BSSY B1, `(.L_x_1674) ;  /* 0x0000013000017945 */ /* 0x000fe80003800000 */
        /* <DEDUP_REMOVED lines=18> */
.L_x_1675:
[----:B------:R-:W-:Y:S05]  /*22860*/  BSYNC B1 ;  /* 0x0000000000017941 */ /* 0x000fea0003800000 */
.L_x_1674:
[----:B------:R-:W-:-:S03]  /*22870*/  UMOV UR4, 0xffffffff ;  /* 0xffffffff00047882 */ /* 0x000fc60000000000 */
[----:B------:R-:W-:Y:S05]  /*22880*/  BRA.DIV UR4, `(.L_x_1676) ;  /* 0x000000a204307947 */ /* 0x000fea000b800000 */
[----:B0-----:R0:W0:Y:S04]  /*22890*/  SHFL.IDX PT, R0, R3, 0x2, 0x181f ;  /* 0x00581f0003007f89 */ /* 0x00102800000e0000 */
[----:B---34-:R3:W4:Y:S02]  /*228a0*/  SHFL.IDX PT, R14, R2, 0x2, 0x181f ;  /* 0x00581f00020e7f89 */ /* 0x01872400000e0000 */
.L_x_1917:
        /* <DEDUP_REMOVED lines=11> */
[-C--:B----4-:R-:W-:Y:S02]  /*22960*/  @!P3 LEA R4, P0, R221, R14.reuse, 0x1 ;  /* 0x0000000edd04b211 */ /* 0x090fe400078008ff */
        /* <DEDUP_REMOVED lines=8> */
.L_x_1678:
[----:B------:R-:W-:Y:S05]  /*229f0*/  BSYNC B1 ;  /* 0x0000000000017941 */ /* 0x000fea0003800000 */
.L_x_1677:
[----:B------:R-:W-:-:S03]  /*22a00*/  UMOV UR4, 0xffffffff ;  /* 0xffffffff00047882 */ /* 0x000fc60000000000 */
[----:B------:R-:W-:Y:S05]  /*22a10*/  BRA.DIV UR4, `(.L_x_1679) ;  /* 0x000000a204147947 */ /* 0x000fea000b800000 */
[----:B0-----:R0:W0:Y:S04]  /*22a20*/  SHFL.IDX PT, R0, R3, 0x3, 0x181f ;  /* 0x00781f0003007f89 */ /* 0x00102800000e0000 */
[----:B----4-:R4:W0:Y:S02]  /*22a30*/  SHFL.IDX PT, R14, R2, 0x3, 0x181f ;  /* 0x00781f00020e7f89 */ /* 0x01082400000e0000 */
.L_x_1921:
[----:B--234-:R-:W-:-:S05]  /*22a40*/  VIADD R2, R6, 0x60 ;  /* 0x0000006006027836 */ /* 0x01cfca0000000000 */
        /* <DEDUP_REMOVED lines=9> */
[-C--:B0-----:R-:W-:Y:S02]  /*22ae0*/  @!P3 LEA R2, P0, R221, R14.reuse, 0x1 ;  /* 0x0000000edd02b211 */ /* 0x081fe400078008ff */
[CC--:B------:R-:W-:Y:S02]  /*22af0*/  @!P4 LEA R4, P1, R224.reuse, R14.reuse, 0x1 ;  /* 0x0000000ee004c211 */ /* 0x0c0fe400078208ff */
[----:B------:R-:W-:Y:S02]  /*22b00*/  @!P5 LEA R14, P2, R225, R14, 0x1 ;  /* 0x0000000ee10ed211 */ /* 0x000fe400078408ff */
[-C--:B------:R-:W-:Y:S02]  /*22b10*/  @!P3 LEA.HI.X R3, R221, R0.reuse, R9, 0x1, P0 ;  /* 0x00000000dd03b211 */ /* 0x080fe400000f0c09 */
[-C--:B------:R-:W-:Y:S02]  /*22b20*/  @!P4 LEA.HI.X R5, R224, R0.reuse, R8, 0x1, P1 ;  /* 0x00000000e005c211 */ /* 0x080fe400008f0c08 */
[----:B------:R-:W-:Y:S01]  /*22b30*/  @!P5 LEA.HI.X R15, R225, R0, R7, 0x1, P2 ;  /* 0x00000000e10fd211 */ /* 0x000fe200010f0c07 */
[----:B------:R2:W-:Y:S04]  /*22b40*/  @!P3 ST.E.128 desc[UR40][R2.64], RZ ;  /* 0x000000ff0200b985 */ /* 0x0005e8000c101d28 */
[----:B------:R2:W-:Y:S04]  /*22b50*/  @!P4 ST.E.128 desc[UR40][R4.64], RZ ;  /* 0x000000ff0400c985 */ /* 0x0005e8000c101d28 */
[----:B------:R2:W-:Y:S02]  /*22b60*/  @!P5 ST.E.128 desc[UR40][R14.64], RZ ;  /* 0x000000ff0e00d985 */ /* 0x0005e4000c101d28 */
.L_x_1666:
[----:B------:R-:W-:Y:S05]  /*22b70*/  BSYNC B0 ;  /* 0x0000000000007941 */ /* 0x000fea0003800000 */
.L_x_1656:
[----:B------:R-:W-:Y:S02]  /*22b80*/  ULDC UR4, c[0x0][0xc3c] ;  /* 0x00030f0000047ab9 */ /* 0x000fe40000000800 */
[----:B-1----:R-:W-:-:S13]  /*22b90*/  ISETP.GE.AND P0, PT, R211, UR4, PT ;  /* 0x00000004d3007c0c */ /* 0x002fda000bf06270 */
[----:B------:R-:W-:Y:S05]  /*22ba0*/  @!P0 BRA `(.L_x_1680) ;  /* 0xfffffde400c48947 */ /* 0x000fea000383ffff */
[----:B------:R-:W-:Y:S05]  /*22bb0*/  BRA `(.L_x_1461) ;  /* 0x0000007800b07947 */ /* 0x000fea0003800000 */
.L_x_1459:
        /* <DEDUP_REMOVED lines=18> */
.L_x_1681:
[----:B------:R-:W1:Y:S01]  /*22ce0*/  S2R R0, SR_TID.X ;  /* 0x0000000000007919 */ /* 0x000e620000002100 */
[----:B------:R-:W-:Y:S01]  /*22cf0*/  ULDC UR4, c[0x0][0xc3c] ;  /* 0x00030f0000047ab9 */ /* 0x000fe20000000800 */
[----:B------:R-:W2:Y:S01]  /*22d00*/  S2UR UR6, SR_CTAID.X ;  /* 0x00000000000679c3 */ /* 0x000ea20000002500 */
[----:B------:R-:W-:Y:S01]  /*22d10*/  ULDC UR5, c[0x0][0xc38] ;  /* 0x00030e0000057ab9 */ /* 0x000fe20000000800 */
[----:B-1----:R-:W-:-:S04]  /*22d20*/  LOP3.LUT R0, R0, 0x1f, RZ, 0xc0, !PT ;  /* 0x0000001f00007812 */ /* 0x002fc800078ec0ff */
[----:B------:R-:W-:-:S04]  /*22d30*/  ISETP.NE.AND P0, PT, R0, 0x1f, PT ;  /* 0x0000001f0000780c */ /* 0x000fc80003f05270 */
[----:B------:R-:W-:-:S13]  /*22d40*/  ISETP.GE.OR P1, PT, R0, UR4, !P0 ;  /* 0x0000000400007c0c */ /* 0x000fda000c726670 */
[----:B0-----:R-:W0:Y:S02]  /*22d50*/  @!P1 LDC.64 R2, c[0x0][0xc80] ;  /* 0x00032000ff029b82 */ /* 0x001e240000000a00 */
[----:B0-----:R-:W-:-:S05]  /*22d60*/  @!P1 IMAD.WIDE.U32 R2, R0, 0x4, R2 ;  /* 0x0000000400029825 */ /* 0x001fca00078e0002 */
[----:B------:R-:W3:Y:S01]  /*22d70*/  @!P1 LDG.E R4, desc[UR40][R2.64] ;  /* 0x0000002802049981 */ /* 0x000ee2000c1e1900 */
[C---:B------:R-:W-:Y:S01]  /*22d80*/  ISETP.NE.AND P1, PT, R0.reuse, RZ, PT ;  /* 0x000000ff0000720c */ /* 0x040fe20003f25270 */
[----:B------:R-:W-:Y:S01]  /*22d90*/  UMOV UR4, URZ ;  /* 0x0000003f00047c82 */ /* 0x000fe20008000000 */
[C---:B------:R-:W-:Y:S01]  /*22da0*/  ISETP.GE.U32.AND P2, PT, R0.reuse, 0x2, PT ;  /* 0x000000020000780c */ /* 0x040fe20003f46070 */
[----:B------:R-:W-:Y:S01]  /*22db0*/  IMAD.MOV.U32 R16, RZ, RZ, RZ ;  /* 0x000000ffff107224 */ /* 0x000fe200078e00ff */
[C---:B------:R-:W-:Y:S02]  /*22dc0*/  ISETP.GE.U32.AND P3, PT, R0.reuse, 0x4, PT ;  /* 0x000000040000780c */ /* 0x040fe40003f66070 */
[C---:B------:R-:W-:Y:S02]  /*22dd0*/  ISETP.GE.U32.AND P4, PT, R0.reuse, 0x8, PT ;  /* 0x000000080000780c */ /* 0x040fe40003f86070 */
[----:B------:R-:W-:Y:S01]  /*22de0*/  ISETP.GE.U32.AND P5, PT, R0, 0x10, PT ;  /* 0x000000100000780c */ /* 0x000fe20003fa6070 */
        /* <DEDUP_REMOVED lines=16> */
[----:B0-----:R-:W-:-:S04]  /*22ef0*/  IMAD R6, R6, UR5, RZ ;  /* 0x0000000506067c24 */ /* 0x001fc8000f8e02ff */
[----:B------:R-:W-:Y:S01]  /*22f00*/  IMAD.MOV.U32 R3, RZ, RZ, R6 ;  /* 0x000000ffff037224 */ /* 0x000fe200078e0006 */
[----:B--2---:R-:W-:-:S13]  /*22f10*/  ISETP.GT.AND P6, PT, R6, UR6, PT ;  /* 0x0000000606007c0c */ /* 0x004fda000bfc4270 */
[----:B------:R-:W-:Y:S05]  /*22f20*/  @P6 BRA `(.L_x_1683) ;  /* 0x00000000009c6947 */ /* 0x000fea0003800000 */
[----:B------:R-:W0:Y:S01]  /*22f30*/  LDC R5, c[0x0][0xc3c] ;  /* 0x00030f00ff057b82 */ /* 0x000e220000000800 */
[----:B------:R-:W-:Y:S01]  /*22f40*/  IMAD.MOV.U32 R6, RZ, RZ, R3 ;  /* 0x000000ffff067224 */ /* 0x000fe200078e0003 */
[----:B------:R-:W-:Y:S01]  /*22f50*/  UMOV UR4, URZ ;  /* 0x0000003f00047c82 */ /* 0x000fe20008000000 */
[----:B------:R-:W-:Y:S01]  /*22f60*/  ULDC UR7, c[0x0][0xc3c] ;  /* 0x00030f0000077ab9 */ /* 0x000fe20000000800 */
[----:B------:R-:W-:-:S05]  /*22f70*/  ULDC UR5, c[0x0][0xc38] ;  /* 0x00030e0000057ab9 */ /* 0x000fca0000000800 */
.L_x_1687:
[----:B------:R-:W-:Y:S01]  /*22f80*/  UIADD3 UR4, UR4, 0x1f, URZ ;  /* 0x0000001f04047890 */ /* 0x000fe2000fffe03f */
[----:B------:R-:W-:-:S05]  /*22f90*/  IMAD.U32 R19, RZ, RZ, UR7 ;  /* 0x00000007ff137e24 */ /* 0x000fca000f8e00ff */
        /* <DEDUP_REMOVED lines=10> */
.L_x_1686:
[----:B------:R-:W-:Y:S05]  /*23040*/  BSYNC B0 ;  /* 0x0000000000007941 */ /* 0x000fea0003800000 */
.L_x_1685:
        /* <DEDUP_REMOVED lines=17> */
[----:B------:R-:W-:-:S05]  /*23160*/  IMAD.IADD R6, R3, 0x1, R6 ;  /* 0x0000000103067824 */ /* 0x000fca00078e0206 */
[----:B------:R-:W-:-:S13]  /*23170*/  ISETP.GT.AND P6, PT, R6, UR6, PT ;  /* 0x0000000606007c0c */ /* 0x000fda000bfc4270 */
[----:B------:R-:W-:Y:S05]  /*23180*/  @!P6 BRA `(.L_x_1687) ;  /* 0xfffffffc007ce947 */ /* 0x000fea000383ffff */
[----:B------:R-:W-:-:S07]  /*23190*/  IMAD.MOV.U32 R5, RZ, RZ, R9 ;  /* 0x000000ffff057224 */ /* 0x000fce00078e0009 */
.L_x_1683:
[----:B------:R-:W-:-:S04]  /*231a0*/  IMAD.IADD R6, R6, 0x1, -R3 ;  /* 0x0000000106067824 */ /* 0x000fc800078e0a03 */
[----:B------:R-:W-:-:S05]  /*231b0*/  IMAD R2, R5, UR5, R6 ;  /* 0x0000000505027c24 */ /* 0x000fca000f8e0206 */
[----:B------:R-:W-:Y:S02]  /*231c0*/  ISETP.GT.AND P0, PT, R2, UR6, PT ;  /* 0x0000000602007c0c */ /* 0x000fe4000bf04270 */
[----:B------:R-:W0:Y:S11]  /*231d0*/  LDC.64 R2, c[0x0][0xc90] ;  /* 0x00032400ff027b82 */ /* 0x000e360000000a00 */
[----:B------:R-:W-:-:S04]  /*231e0*/  VOTE.ANY R11, PT, !P0 ;  /* 0x00000000000b7806 */ /* 0x000fc800040e0100 */
[----:B------:R-:W1:Y:S02]  /*231f0*/  POPC R7, R11 ;  /* 0x0000000b00077309 */ /* 0x000e640000000000 */
[----:B-1----:R-:W-:-:S04]  /*23200*/  VIADD R19, R7, UR4 ;  /* 0x0000000407137c36 */ /* 0x002fc80008000000 */
[----:B0-----:R-:W-:-:S05]  /*23210*/  IMAD.WIDE R2, R19, 0x4, R2 ;  /* 0x0000000413027825 */ /* 0x001fca00078e0202 */
[----:B------:R-:W2:Y:S01]  /*23220*/  LDG.E R9, desc[UR40][R2.64] ;  /* 0x0000002802097981 */ /* 0x000ea2000c1e1900 */
[----:B------:R-:W-:-:S03]  /*23230*/  ISETP.NE.AND P0, PT, R11, RZ, PT ;  /* 0x000000ff0b00720c */ /* 0x000fc60003f05270 */
[----:B------:R-:W2:Y:S02]  /*23240*/  SHFL.IDX PT, R4, R4, R7, 0x1f ;  /* 0x00001f0704047589 */ /* 0x000ea400000e0000 */
[----:B--2---:R-:W-:-:S05]  /*23250*/  IMAD R8, R4, R9, RZ ;  /* 0x0000000904087224 */ /* 0x004fca00078e02ff */
[----:B------:R-:W-:-:S04]  /*23260*/  IABS R10, R8 ;  /* 0x00000008000a7213 */ /* 0x000fc80000000000 */
[----:B------:R-:W0:Y:S08]  /*23270*/  I2F.RP R12, R10 ;  /* 0x0000000a000c7306 */ /* 0x000e300000209400 */
[----:B0-----:R-:W0:Y:S02]  /*23280*/  MUFU.RCP R12, R12 ;  /* 0x0000000c000c7308 */ /* 0x001e240000001000 */
[----:B0-----:R-:W-:-:S06]  /*23290*/  VIADD R13, R12, 0xffffffe ;  /* 0x0ffffffe0c0d7836 */ /* 0x001fcc0000000000 */
[----:B------:R0:W1:Y:S01]  /*232a0*/  F2I.FTZ.U32.TRUNC.NTZ R3, R13 ;  /* 0x0000000d00037305 */ /* 0x000062000021f000 */
[----:B------:R-:W-:Y:S05]  /*232b0*/  @!P0 BRA `(.L_x_1688) ;  /* 0x0000000000088947 */ /* 0x000fea0003800000 */
[----:B------:R-:W-:-:S06]  /*232c0*/  VIADD R16, R7, 0xffffffff ;  /* 0xffffffff07107836 */ /* 0x000fcc0000000000 */
[----:B------:R2:W3:Y:S02]  /*232d0*/  SHFL.IDX PT, R16, R5, R16, 0x1f ;  /* 0x00001f1005107589 */ /* 0x0004e400000e0000 */
.L_x_1688:
[--C-:B-12---:R-:W-:Y:S02]  /*232e0*/  IMAD.MOV R5, RZ, RZ, -R3.reuse ;  /* 0x000000ffff057224 */ /* 0x106fe400078e0a03 */
[----:B---3--:R-:W-:Y:S01]  /*232f0*/  IMAD R16, R16, UR5, R6 ;  /* 0x0000000510107c24 */ /* 0x008fe2000f8e0206 */
[----:B------:R-:W-:Y:S01]  /*23300*/  IABS R6, R8 ;  /* 0x0000000800067213 */ /* 0x000fe20000000000 */
[----:B------:R-:W-:Y:S02]  /*23310*/  IMAD R5, R5, R10, RZ ;  /* 0x0000000a05057224 */ /* 0x000fe400078e02ff */
[----:B------:R-:W-:Y:S02]  /*23320*/  IMAD.MOV.U32 R2, RZ, RZ, RZ ;  /* 0x000000ffff027224 */ /* 0x000fe400078e00ff */
[----:B------:R-:W-:Y:S02]  /*23330*/  IMAD.MOV R6, RZ, RZ, -R6 ;  /* 0x000000ffff067224 */ /* 0x000fe400078e0a06 */
        /* <DEDUP_REMOVED lines=19> */
[----:B------:R-:W-:-:S04]  /*23470*/  VIADDMNMX R9, R10, UR5, R9, PT ;  /* 0x000000050a097c46 */ /* 0x000fc8000b800109 */
[-C--:B------:R-:W-:Y:S02]  /*23480*/  IABS R7, R9.reuse ;  /* 0x0000000900077213 */ /* 0x080fe40000000000 */
[----:B------:R-:W-:Y:S02]  /*23490*/  IABS R8, R9 ;  /* 0x0000000900087213 */ /* 0x000fe40000000000 */
[----:B------:R-:W1:Y:S03]  /*234a0*/  I2F.RP R10, R7 ;  /* 0x00000007000a7306 */ /* 0x000e660000209400 */
[----:B------:R-:W-:-:S05]  /*234b0*/  IMAD.MOV R8, RZ, RZ, -R8 ;  /* 0x000000ffff087224 */ /* 0x000fca00078e0a08 */
[----:B-1----:R-:W1:Y:S02]  /*234c0*/  MUFU.RCP R10, R10 ;  /* 0x0000000a000a7308 */ /* 0x002e640000001000 */
[----:B-1----:R-:W-:-:S06]  /*234d0*/  VIADD R3, R10, 0xffffffe ;  /* 0x0ffffffe0a037836 */ /* 0x002fcc0000000000 */
[----:B------:R-:W1:Y:S02]  /*234e0*/  F2I.FTZ.U32.TRUNC.NTZ R3, R3 ;  /* 0x0000000300037305 */ /* 0x000e64000021f000 */
[----:B-1----:R-:W-:-:S04]  /*234f0*/  IMAD.MOV R2, RZ, RZ, -R3 ;  /* 0x000000ffff027224 */ /* 0x002fc800078e0a03 */
[----:B------:R-:W-:Y:S02]  /*23500*/  IMAD R11, R2, R7, RZ ;  /* 0x00000007020b7224 */ /* 0x000fe400078e02ff */
[----:B------:R-:W-:-:S04]  /*23510*/  IMAD.MOV.U32 R2, RZ, RZ, RZ ;  /* 0x000000ffff027224 */ /* 0x000fc800078e00ff */
[----:B------:R-:W-:Y:S01]  /*23520*/  IMAD.HI.U32 R2, R3, R11, R2 ;  /* 0x0000000b03027227 */ /* 0x000fe200078e0002 */
[----:B------:R-:W-:Y:S02]  /*23530*/  IABS R11, R5 ;  /* 0x00000005000b7213 */ /* 0x000fe40000000000 */
[C---:B------:R-:W-:Y:S01]  /*23540*/  LOP3.LUT R3, R5.reuse, R9, RZ, 0x3c, !PT ;  /* 0x0000000905037212 */ /* 0x040fe200078e3cff */
[----:B------:R-:W-:Y:S02]  /*23550*/  IMAD.IADD R5, R5, 0x1, R6 ;  /* 0x0000000105057824 */ /* 0x000fe400078e0206 */
[----:B------:R-:W-:Y:S01]  /*23560*/  IMAD.HI.U32 R2, R2, R11, RZ ;  /* 0x0000000b02027227 */ /* 0x000fe200078e00ff */
[----:B------:R-:W-:-:S03]  /*23570*/  ISETP.GE.AND P2, PT, R3, RZ, PT ;  /* 0x000000ff0300720c */ /* 0x000fc60003f46270 */
[----:B------:R-:W-:-:S05]  /*23580*/  IMAD R8, R2, R8, R11 ;  /* 0x0000000802087224 */ /* 0x000fca00078e020b */
[----:B------:R-:W-:-:S13]  /*23590*/  ISETP.GT.U32.AND P1, PT, R7, R8, PT ;  /* 0x000000080700720c */ /* 0x000fda0003f24070 */
[----:B------:R-:W-:Y:S02]  /*235a0*/  @!P1 IMAD.IADD R8, R8, 0x1, -R7 ;  /* 0x0000000108089824 */ /* 0x000fe400078e0a07 */
[----:B------:R-:W-:Y:S01]  /*235b0*/  @!P1 VIADD R2, R2, 0x1 ;  /* 0x0000000102029836 */ /* 0x000fe20000000000 */
[----:B------:R-:W-:Y:S02]  /*235c0*/  ISETP.NE.AND P1, PT, R9, RZ, PT ;  /* 0x000000ff0900720c */ /* 0x000fe40003f25270 */
[----:B------:R-:W-:-:S13]  /*235d0*/  ISETP.GE.U32.AND P0, PT, R8, R7, PT ;  /* 0x000000070800720c */ /* 0x000fda0003f06070 */
[----:B------:R-:W-:-:S04]  /*235e0*/  @P0 VIADD R2, R2, 0x1 ;  /* 0x0000000102020836 */ /* 0x000fc80000000000 */
[----:B------:R-:W-:Y:S01]  /*235f0*/  @!P2 IMAD.MOV R2, RZ, RZ, -R2 ;  /* 0x000000ffff02a224 */ /* 0x000fe200078e0a02 */
[----:B------:R-:W-:Y:S01]  /*23600*/  @!P1 LOP3.LUT R2, RZ, R9, RZ, 0x33, !PT ;  /* 0x00000009ff029212 */ /* 0x000fe200078e33ff */
[----:B------:R-:W-:-:S03]  /*23610*/  IMAD.MOV R9, RZ, RZ, -R9 ;  /* 0x000000ffff097224 */ /* 0x000fc600078e0a09 */
[----:B------:R-:W-:Y:S01]  /*23620*/  LOP3.LUT R17, RZ, R2, RZ, 0x33, !PT ;  /* 0x00000002ff117212 */ /* 0x000fe200078e33ff */
[----:B------:R-:W-:-:S04]  /*23630*/  IMAD R18, R2, R9, R5 ;  /* 0x0000000902127224 */ /* 0x000fc800078e0205 */
[----:B------:R-:W-:Y:S01]  /*23640*/  IMAD.IADD R17, R4, 0x1, R17 ;  /* 0x0000000104117824 */ /* 0x000fe200078e0211 */
[----:B------:R-:W-:Y:S06]  /*23650*/  BRA `(.L_x_1689) ;  /* 0x00000000000c7947 */ /* 0x000fec0003800000 */
.L_x_1684:
[----:B------:R-:W-:Y:S02]  /*23660*/  IMAD.MOV.U32 R17, RZ, RZ, RZ ;  /* 0x000000ffff117224 */ /* 0x000fe400078e00ff */
[----:B------:R-:W-:Y:S02]  /*23670*/  IMAD.U32 R16, RZ, RZ, UR6 ;  /* 0x00000006ff107e24 */ /* 0x000fe4000f8e00ff */
[----:B------:R-:W-:-:S07]  /*23680*/  IMAD.MOV.U32 R18, RZ, RZ, RZ ;  /* 0x000000ffff127224 */ /* 0x000fce00078e00ff */
.L_x_1689:
[----:B------:R-:W-:-:S13]  /*23690*/  ISETP.NE.AND P0, PT, R0, RZ, PT ;  /* 0x000000ff0000720c */ /* 0x000fda0003f05270 */
[----:B------:R-:W1:Y:S01]  /*236a0*/  @!P0 S2R R3, SR_CgaCtaId ;  /* 0x0000000000038919 */ /* 0x000e620000008800 */
[----:B------:R-:W-:-:S04]  /*236b0*/  @!P0 MOV R0, 0x400 ;  /* 0x0000040000008802 */ /* 0x000fc80000000f00 */
[----:B-1----:R-:W-:-:S05]  /*236c0*/  @!P0 LEA R0, R3, R0, 0x18 ;  /* 0x0000000003008211 */ /* 0x002fca00078ec0ff */
[----:B------:R2:W-:Y:S01]  /*236d0*/  @!P0 STS.128 [R0+0x2a8d0], R16 ;  /* 0x02a8d01000008388 */ /* 0x0005e20000000c00 */
[----:B------:R-:W-:Y:S06]  /*236e0*/  BAR.ARV 0x5, 0x180 ;  /* 0x0146000000007b1d */ /* 0x000fec0000002000 */
.L_x_1682:
        /* <DEDUP_REMOVED lines=16> */
[----:B-1----:R-:W-:Y:S01]  /*237f0*/  IMAD.SHL.U32 R0, R9, 0x40, RZ ;  /* 0x0000004009007824 */ /* 0x002fe200078e00ff */
[----:B------:R-:W-:-:S02]  /*23800*/  SHF.R.U32.HI R3, RZ, 0x1, R9 ;  /* 0x00000001ff037819 */ /* 0x000fc40000011609 */
[C---:B------:R-:W-:Y:S02]  /*23810*/  LOP3.LUT R8, R9.reuse, 0x7f, RZ, 0xc0, !PT ;  /* 0x0000007f09087812 */ /* 0x040fe400078ec0ff */
[----:B0-----:R-:W-:Y:S02]  /*23820*/  LOP3.LUT R2, R0, 0x180, RZ, 0xc0, !PT ;  /* 0x0000018000027812 */ /* 0x001fe400078ec0ff */
[----:B------:R-:W-:Y:S02]  /*23830*/  SHF.R.U32.HI R7, RZ, 0x5, R8 ;  /* 0x00000005ff077819 */ /* 0x000fe40000011608 */
[----:B------:R-:W-:Y:S01]  /*23840*/  LOP3.LUT R2, R2, 0x30, R3, 0xf8, !PT ;  /* 0x0000003002027812 */ /* 0x000fe200078ef803 */
[C---:B------:R-:W-:Y:S01]  /*23850*/  IMAD.SHL.U32 R3, R9.reuse, 0x8, RZ ;  /* 0x0000000809037824 */ /* 0x040fe200078e00ff */
[----:B------:R-:W-:-:S04]  /*23860*/  R2P PR, R9, 0x6 ;  /* 0x0000000609007804 */ /* 0x000fc80000000000 */
        /* <DEDUP_REMOVED lines=16> */
[----:B0-----:R-:W-:-:S05]  /*23970*/  IMAD.U32 R4, RZ, RZ, UR4 ;  /* 0x00000004ff047e24 */ /* 0x001fca000f8e00ff */
[----:B------:R0:W-:Y:S01]  /*23980*/  STL [R1], R4 ;  /* 0x0000000401007387 */ /* 0x0001e20000100800 */
[----:B-1----:R-:W-:-:S05]  /*23990*/  IMAD.SHL.U32 R3, R9, 0x2, RZ ;  /* 0x0000000209037824 */ /* 0x002fca00078e00ff */
[----:B------:R-:W-:Y:S01]  /*239a0*/  LOP3.LUT R0, R0, 0x30, R3, 0x78, !PT ;  /* 0x0000003000007812 */ /* 0x000fe200078e7803 */
[----:B------:R-:W-:-:S03]  /*239b0*/  IMAD.MOV.U32 R3, RZ, RZ, 0x40 ;  /* 0x00000040ff037424 */ /* 0x000fc600078e00ff */
[----:B------:R-:W-:Y:S02]  /*239c0*/  IADD3 R0, R4, R7, R0 ;  /* 0x0000000704007210 */ /* 0x000fe40007ffe000 */
[----:B0-----:R-:W-:Y:S01]  /*239d0*/  LOP3.LUT R4, R2, 0x30, RZ, 0xc0, !PT ;  /* 0x0000003002047812 */ /* 0x001fe200078ec0ff */
[----:B------:R-:W-:Y:S01]  /*239e0*/  IMAD.MOV.U32 R2, RZ, RZ, 0x20 ;  /* 0x00000020ff027424 */ /* 0x000fe200078e00ff */
[----:B------:R-:W-:Y:S01]  /*239f0*/  SEL R3, R3, 0xffffffc0, !P2 ;  /* 0xffffffc003037807 */ /* 0x000fe20005000000 */
[----:B------:R0:W-:Y:S03]  /*23a00*/  STL [R1+0x3c], R0 ;  /* 0x00003c0001007387 */ /* 0x0001e60000100800 */
[----:B------:R-:W-:-:S05]  /*23a10*/  SEL R6, R2, 0xffffffe0, !P1 ;  /* 0xffffffe002067807 */ /* 0x000fca0004800000 */
[----:B------:R-:W-:Y:S01]  /*23a20*/  STL [R1+0x18], R6 ;  /* 0x0000180601007387 */ /* 0x000fe20000100800 */
[----:B0-----:R-:W-:-:S03]  /*23a30*/  IMAD.SHL.U32 R0, R9, 0x20, RZ ;  /* 0x0000002009007824 */ /* 0x001fc600078e00ff */
[----:B------:R0:W-:Y:S02]  /*23a40*/  STL [R1+0x30], R3 ;  /* 0x0000300301007387 */ /* 0x0001e40000100800 */
[----:B------:R-:W-:Y:S01]  /*23a50*/  LOP3.LUT R2, R5, 0x60, R0, 0xf8, !PT ;  /* 0x0000006005027812 */ /* 0x000fe200078ef800 */
[----:B------:R-:W-:Y:S01]  /*23a60*/  IMAD.MOV.U32 R0, RZ, RZ, 0x1 ;  /* 0x00000001ff007424 */ /* 0x000fe200078e00ff */
[----:B------:R-:W-:Y:S01]  /*23a70*/  STL [R1+0x58], RZ ;  /* 0x000058ff01007387 */ /* 0x000fe20000100800 */
[----:B------:R-:W-:-:S03]  /*23a80*/  LOP3.LUT R2, R4, 0x40, RZ, 0xfc, !PT ;  /* 0x0000004004027812 */ /* 0x000fc600078efcff */
[----:B------:R1:W-:Y:S01]  /*23a90*/  STL [R1+0x10], R0 ;  /* 0x0000100001007387 */ /* 0x0003e20000100800 */
[----:B0-----:R-:W-:-:S03]  /*23aa0*/  IMAD.MOV.U32 R3, RZ, RZ, 0x1 ;  /* 0x00000001ff037424 */ /* 0x001fc600078e00ff */
[----:B------:R0:W-:Y:S04]  /*23ab0*/  STL [R1+0x8], RZ ;  /* 0x000008ff01007387 */ /* 0x0001e80000100800 */
[----:B------:R0:W-:Y:S01]  /*23ac0*/  STL [R1+0x4], RZ ;  /* 0x000004ff01007387 */ /* 0x0001e20000100800 */
[----:B-1----:R-:W-:-:S03]  /*23ad0*/  LOP3.LUT R0, R4, 0x80, RZ, 0xfc, !PT ;  /* 0x0000008004007812 */ /* 0x002fc600078efcff */
[----:B------:R0:W-:Y:S04]  /*23ae0*/  STL [R1+0xc], R3 ;  /* 0x00000c0301007387 */ /* 0x0001e80000100800 */
.L_x_1822:
[----:B------:R-:W-:Y:S05]  /*23af0*/  YIELD ;  /* 0x0000000000007946 */ /* 0x000fea0003800000 */
[----:B------:R-:W-:Y:S01]  /*23b00*/  ULDC.64 UR4, c[0x0][0xa28] ;  /* 0x00028a0000047ab9 */ /* 0x000fe20000000a00 */
[----:B------:R-:W-:Y:S02]  /*23b10*/  CS2R R6, SRZ ;  /* 0x0000000000067805 */ /* 0x000fe4000001ff00 */
[----:B------:R-:W-:Y:S01]  /*23b20*/  ISETP.NE.U32.AND P0, PT, RZ, UR4, PT ;  /* 0x00000004ff007c0c */ /* 0x000fe2000bf05070 */
[----:B-1--4-:R-:W1:Y:S01]  /*23b30*/  LDC.64 R12, c[0x0][0xa00] ;  /* 0x00028000ff0c7b82 */ /* 0x012e620000000a00 */
[----:B------:R-:W-:Y:S01]  /*23b40*/  ULDC.64 UR6, c[0x0][0xa08] ;  /* 0x0002820000067ab9 */ /* 0x000fe20000000a00 */
[----:B------:R-:W-:Y:S01]  /*23b50*/  ULDC.64 UR8, c[0x0][0xa10] ;  /* 0x0002840000087ab9 */ /* 0x000fe20000000a00 */
[----:B------:R-:W-:Y:S01]  /*23b60*/  ISETP.NE.AND.EX P0, PT, RZ, UR5, PT, P0 ;  /* 0x00000005ff007c0c */ /* 0x000fe2000bf05300 */
[----:B------:R-:W-:-:S04]  /*23b70*/  ULDC.64 UR4, c[0x0][0xa18] ;  /* 0x0002860000047ab9 */ /* 0x000fc80000000a00 */
[----:B------:R-:W2:Y:S08]  /*23b80*/  LDC.64 R4, c[0x0][0xa08] ;  /* 0x00028200ff047b82 */ /* 0x000eb00000000a00 */
[----:B0-----:R-:W0:Y:S02]  /*23b90*/  @P0 LDC.64 R2, c[0x0][0xa28] ;  /* 0x00028a00ff020b82 */ /* 0x001e240000000a00 */
[----:B0-----:R-:W-:-:S05]  /*23ba0*/  @P0 IMAD.WIDE R2, R19, 0x4, R2 ;  /* 0x0000000413020825 */ /* 0x001fca00078e0202 */
[----:B------:R0:W5:Y:S01]  /*23bb0*/  @P0 LDG.E R6, desc[UR40][R2.64] ;  /* 0x0000002802060981 */ /* 0x000162000c1e1900 */
[----:B------:R-:W-:Y:S01]  /*23bc0*/  ISETP.NE.U32.AND P0, PT, RZ, UR4, PT ;  /* 0x00000004ff007c0c */ /* 0x000fe2000bf05070 */
[----:B-1----:R-:W-:Y:S01]  /*23bd0*/  IMAD.WIDE R12, R19, 0x4, R12 ;  /* 0x00000004130c7825 */ /* 0x002fe200078e020c */
[----:B------:R-:W-:Y:S02]  /*23be0*/  ISETP.NE.U32.AND P2, PT, RZ, UR6, PT ;  /* 0x00000006ff007c0c */ /* 0x000fe4000bf45070 */
[----:B------:R-:W-:Y:S01]  /*23bf0*/  ISETP.NE.AND.EX P0, PT, RZ, UR5, PT, P0 ;  /* 0x00000005ff007c0c */ /* 0x000fe2000bf05300 */
[----:B------:R-:W-:Y:S01]  /*23c00*/  ULDC.64 UR4, c[0x0][0xa00] ;  /* 0x0002800000047ab9 */ /* 0x000fe20000000a00 */
[----:B------:R-:W-:Y:S01]  /*23c10*/  ISETP.NE.U32.AND P4, PT, RZ, UR8, PT ;  /* 0x00000008ff007c0c */ /* 0x000fe2000bf85070 */
[----:B------:R-:W-:Y:S01]  /*23c20*/  IMAD.MOV.U32 R8, RZ, RZ, RZ ;  /* 0x000000ffff087224 */ /* 0x000fe200078e00ff */
[----:B------:R-:W-:Y:S01]  /*23c30*/  ISETP.NE.U32.AND P1, PT, RZ, UR4, PT ;  /* 0x00000004ff007c0c */ /* 0x000fe2000bf25070 */
[----:B0-----:R-:W0:Y:S01]  /*23c40*/  LDC.64 R2, c[0x0][0xa10] ;  /* 0x00028400ff027b82 */ /* 0x001e220000000a00 */
[----:B---3--:R-:W-:-:S02]  /*23c50*/  IMAD.MOV.U32 R0, RZ, RZ, RZ ;  /* 0x000000ffff007224 */ /* 0x008fc400078e00ff */
[----:B------:R-:W-:Y:S01]  /*23c60*/  ISETP.NE.AND.EX P3, PT, RZ, UR5, PT, P1 ;  /* 0x00000005ff007c0c */ /* 0x000fe2000bf65310 */
[----:B--2---:R-:W-:-:S04]  /*23c70*/  IMAD.WIDE R4, R19, 0x4, R4 ;  /* 0x0000000413047825 */ /* 0x004fc800078e0204 */
[----:B------:R-:W1:Y:S01]  /*23c80*/  @P0 LDC.64 R10, c[0x0][0xa18] ;  /* 0x00028600ff0a0b82 */ /* 0x000e620000000a00 */
[----:B------:R-:W-:Y:S01]  /*23c90*/  ULDC UR4, c[0x0][0x288] ;  /* 0x0000a20000047ab9 */ /* 0x000fe20000000800 */
[----:B------:R-:W-:Y:S02]  /*23ca0*/  ISETP.NE.AND.EX P1, PT, RZ, UR7, PT, P2 ;  /* 0x00000007ff007c0c */ /* 0x000fe4000bf25320 */
[----:B------:R-:W-:-:S04]  /*23cb0*/  ISETP.NE.AND.EX P2, PT, RZ, UR9, PT, P4 ;  /* 0x00000009ff007c0c */ /* 0x000fc8000bf45340 */
[----:B------:R-:W2:Y:S07]  /*23cc0*/  @P3 LDG.E R7, desc[UR40][R12.64] ;  /* 0x000000280c073981 */ /* 0x000eae000c1e1900 */
[----:B------:R-:W5:Y:S01]  /*23cd0*/  @P1 LDG.E R8, desc[UR40][R4.64] ;  /* 0x0000002804081981 */ /* 0x000f62000c1e1900 */
[----:B0-----:R-:W-:-:S05]  /*23ce0*/  IMAD.WIDE R2, R19, 0x4, R2 ;  /* 0x0000000413027825 */ /* 0x001fca00078e0202 */
[----:B------:R-:W5:Y:S01]  /*23cf0*/  @P2 LDG.E R0, desc[UR40][R2.64] ;  /* 0x0000002802002981 */ /* 0x000f62000c1e1900 */
[----:B-1----:R-:W-:-:S03]  /*23d00*/  @P0 IMAD.WIDE R10, R19, 0x4, R10 ;  /* 0x00000004130a0825 */ /* 0x002fc600078e020a */
        /* <DEDUP_REMOVED lines=12> */
[----:B--2---:R0:W-:Y:S01]  /*23dd0*/  STL [R1+0x40], R7 ;  /* 0x0000400701007387 */ /* 0x0041e20000100800 */
[----:B------:R-:W-:Y:S02]  /*23de0*/  IMAD.MOV.U32 R11, RZ, RZ, R7 ;  /* 0x000000ffff0b7224 */ /* 0x000fe400078e0007 */
[----:B0-----:R-:W-:Y:S01]  /*23df0*/  IMAD.U32 R7, RZ, RZ, UR4 ;  /* 0x00000004ff077e24 */ /* 0x001fe2000f8e00ff */
[----:B------:R-:W-:Y:S06]  /*23e00*/  @P0 BRA `(.L_x_1691) ;  /* 0x0000000000140947 */ /* 0x000fec0003800000 */
[----:B------:R-:W-:Y:S05]  /*23e10*/  @!P3 BRA `(.L_x_1691) ;  /* 0x000000000010b947 */ /* 0x000fea0003800000 */
[----:B------:R-:W2:Y:S04]  /*23e20*/  LDG.E R9, desc[UR40][R12.64] ;  /* 0x000000280c097981 */ /* 0x000ea8000c1e1900 */
[----:B------:R-:W2:Y:S02]  /*23e30*/  LDG.E R12, desc[UR40][R12.64+0x4] ;  /* 0x000004280c0c7981 */ /* 0x000ea4000c1e1900 */
[----:B--2---:R-:W-:-:S05]  /*23e40*/  IMAD.IADD R11, R12, 0x1, -R9 ;  /* 0x000000010c0b7824 */ /* 0x004fca00078e0a09 */
[----:B------:R0:W-:Y:S02]  /*23e50*/  STL [R1+0x40], R11 ;  /* 0x0000400b01007387 */ /* 0x0001e40000100800 */
.L_x_1691:
[----:B-----5:R-:W-:Y:S01]  /*23e60*/  IMAD.IADD R8, R8, 0x1, R6 ;  /* 0x0000000108087824 */ /* 0x020fe200078e0206 */
[----:B------:R-:W-:Y:S02]  /*23e70*/  ULDC.64 UR4, c[0x0][0xa20] ;  /* 0x0002880000047ab9 */ /* 0x000fe40000000a00 */
[----:B------:R-:W-:Y:S02]  /*23e80*/  ISETP.NE.U32.AND P0, PT, RZ, UR4, PT ;  /* 0x00000004ff007c0c */ /* 0x000fe4000bf05070 */
[----:B------:R1:W-:Y:S02]  /*23e90*/  STL [R1+0x28], R8 ;  /* 0x0000280801007387 */ /* 0x0003e40000100800 */
[----:B------:R-:W-:-:S13]  /*23ea0*/  ISETP.NE.AND.EX P0, PT, RZ, UR5, PT, P0 ;  /* 0x00000005ff007c0c */ /* 0x000fda000bf05300 */
[----:B-1----:R-:W-:Y:S05]  /*23eb0*/  @!P0 BRA `(.L_x_1692) ;  /* 0x0000000000108947 */ /* 0x002fea0003800000 */
[----:B------:R-:W1:Y:S02]  /*23ec0*/  LDC.64 R4, c[0x0][0xa20] ;  /* 0x00028800ff047b82 */ /* 0x000e640000000a00 */
[----:B-1----:R-:W-:-:S05]  /*23ed0*/  IMAD.WIDE R4, R19, 0x4, R4 ;  /* 0x0000000413047825 */ /* 0x002fca00078e0204 */
[----:B------:R1:W5:Y:S01]  /*23ee0*/  LDG.E R7, desc[UR40][R4.64] ;  /* 0x0000002804077981 */ /* 0x000362000c1e1900 */
[----:B------:R-:W-:Y:S05]  /*23ef0*/  BRA `(.L_x_1693) ;  /* 0x0000000000107947 */ /* 0x000fea0003800000 */
.L_x_1692:
[----:B------:R-:W-:Y:S05]  /*23f00*/  @!P1 BRA `(.L_x_1693) ;  /* 0x00000000000c9947 */ /* 0x000fea0003800000 */
[----:B------:R-:W2:Y:S04]  /*23f10*/  LDG.E R7, desc[UR40][R4.64] ;  /* 0x0000002804077981 */ /* 0x000ea8000c1e1900 */
[----:B------:R-:W2:Y:S02]  /*23f20*/  LDG.E R4, desc[UR40][R4.64+0x4] ;  /* 0x0000042804047981 */ /* 0x000ea4000c1e1900 */
[----:B--2---:R-:W-:-:S07]  /*23f30*/  IMAD.IADD R7, R4, 0x1, -R7 ;  /* 0x0000000104077824 */ /* 0x004fce00078e0a07 */
.L_x_1693:
[----:B-1----:R-:W2:Y:S04]  /*23f40*/  @P2 LDG.E R4, desc[UR40][R2.64] ;  /* 0x0000002802042981 */ /* 0x002ea8000c1e1900 */
[----:B------:R1:W2:Y:S01]  /*23f50*/  @P2 LDG.E R2, desc[UR40][R2.64+0x4] ;  /* 0x0000042802022981 */ /* 0x0002a2000c1e1900 */
[----:B------:R-:W-:Y:S02]  /*23f60*/  IMAD.SHL.U32 R12, R17, 0x80, RZ ;  /* 0x00000080110c7824 */ /* 0x000fe400078e00ff */
[----:B-----5:R-:W-:-:S03]  /*23f70*/  IMAD.IADD R9, R7, 0x1, -R6 ;  /* 0x0000000107097824 */ /* 0x020fc600078e0a06 */
[----:B------:R3:W-:Y:S01]  /*23f80*/  STL [R1+0x34], R12 ;  /* 0x0000340c01007387 */ /* 0x0007e20000100800 */
[----:B-1----:R-:W1:Y:S02]  /*23f90*/  LDC R3, c[0x0][0x448] ;  /* 0x00011200ff037b82 */ /* 0x002e640000000800 */
[----:B-1----:R-:W-:-:S13]  /*23fa0*/  ISETP.NE.AND P1, PT, R3, 0x1, PT ;  /* 0x000000010300780c */ /* 0x002fda0003f25270 */
[----:B------:R-:W1:Y:S08]  /*23fb0*/  @P1 LDC R3, c[0x0][0x44c] ;  /* 0x00011300ff031b82 */ /* 0x000e700000000800 */
[----:B------:R-:W4:Y:S01]  /*23fc0*/  @P1 LDC R5, c[0x0][0x450] ;  /* 0x00011400ff051b82 */ /* 0x000f220000000800 */
[----:B--2---:R-:W-:Y:S02]  /*23fd0*/  @P2 IMAD.IADD R10, R2, 0x1, -R4 ;  /* 0x00000001020a2824 */ /* 0x004fe400078e0a04 */
[----:B------:R-:W-:-:S02]  /*23fe0*/  VIADD R2, R12, 0x7f ;  /* 0x0000007f0c027836 */ /* 0x000fc40000000000 */
[----:B------:R-:W-:Y:S02]  /*23ff0*/  IMAD.IADD R7, R9, 0x1, R10 ;  /* 0x0000000109077824 */ /* 0x000fe400078e020a */
[----:B-1----:R-:W-:-:S03]  /*24000*/  @P1 IMAD.HI.U32 R3, R2, R3, RZ ;  /* 0x0000000302031227 */ /* 0x002fc600078e00ff */
[C---:B------:R-:W-:Y:S01]  /*24010*/  IADD3 R17, R7.reuse, 0x1, -R11 ;  /* 0x0000000107117810 */ /* 0x040fe20007ffe80b */
[----:B------:R-:W-:Y:S01]  /*24020*/  IMAD.MOV.U32 R6, RZ, RZ, R2 ;  /* 0x000000ffff067224 */ /* 0x000fe200078e0002 */
[----:B----4-:R-:W-:Y:S01]  /*24030*/  @P1 SHF.R.U32.HI R6, RZ, R5, R3 ;  /* 0x00000005ff061219 */ /* 0x010fe20000011603 */
[----:B------:R-:W-:-:S04]  /*24040*/  VIADD R2, R7, 0x7f ;  /* 0x0000007f07027836 */ /* 0x000fc80000000000 */
[----:B------:R-:W-:Y:S01]  /*24050*/  IMAD.IADD R6, R17, 0x1, R6 ;  /* 0x0000000111067824 */ /* 0x000fe200078e0206 */
[----:B------:R-:W-:-:S04]  /*24060*/  SHF.R.S32.HI R3, RZ, 0x1f, R2 ;  /* 0x0000001fff037819 */ /* 0x000fc80000011402 */
[----:B------:R-:W-:Y:S02]  /*24070*/  LEA.HI R21, R3, R2, RZ, 0x7 ;  /* 0x0000000203157211 */ /* 0x000fe400078f38ff */
[----:B------:R-:W1:Y:S02]  /*24080*/  LDC.64 R2, c[0x0][0x9e0] ;  /* 0x00027800ff027b82 */ /* 0x000e640000000a00 */
[----:B------:R-:W-:Y:S02]  /*24090*/  SHF.R.S32.HI R21, RZ, 0x7, R21 ;  /* 0x00000007ff157819 */ /* 0x000fe40000011415 */
[----:B-1----:R-:W-:Y:S01]  /*240a0*/  ISETP.GE.AND P3, PT, R3, 0x1, PT ;  /* 0x000000010300780c */ /* 0x002fe20003f66270 */
[----:B------:R-:W-:-:S12]  /*240b0*/  IMAD.IADD R8, R6, 0x1, R2 ;  /* 0x0000000106087824 */ /* 0x000fd800078e0202 */
[----:B---3--:R-:W-:Y:S05]  /*240c0*/  @!P3 BRA `(.L_x_1694) ;  /* 0x000000000048b947 */ /* 0x008fea0003800000 */
        /* <DEDUP_REMOVED lines=11> */
.L_x_1696:
[----:B------:R-:W-:-:S13]  /*24180*/  ISETP.NE.AND P0, PT, R3, 0x1, PT ;  /* 0x000000010300780c */ /* 0x000fda0003f05270 */
[----:B------:R-:W1:Y:S02]  /*24190*/  @P0 LDC.64 R4, c[0x0][0x9e8] ;  /* 0x00027a00ff040b82 */ /* 0x000e640000000a00 */
[----:B-1----:R-:W-:-:S05]  /*241a0*/  @P0 IMAD.HI.U32 R4, R2, R4, RZ ;  /* 0x0000000402040227 */ /* 0x002fca00078e00ff */
[----:B------:R-:W-:-:S07]  /*241b0*/  @P0 SHF.R.U32.HI R2, RZ, R5, R4 ;  /* 0x00000005ff020219 */ /* 0x000fce0000011604 */
.L_x_1697:
[----:B------:R-:W-:Y:S05]  /*241c0*/  BSYNC B0 ;  /* 0x0000000000007941 */ /* 0x000fea0003800000 */
.L_x_1695:
[----:B------:R-:W-:-:S05]  /*241d0*/  IMAD R2, R2, R3, R3 ;  /* 0x0000000302027224 */ /* 0x000fca00078e0203 */
[----:B------:R-:W-:-:S07]  /*241e0*/  VIMNMX R8, R8, R2, PT ;  /* 0x0000000208087248 */ /* 0x000fce0003fe0100 */
.L_x_1694:
[----:B------:R-:W1:Y:S01]  /*241f0*/  @P1 LDC R4, c[0x0][0x44c] ;  /* 0x00011300ff041b82 */ /* 0x000e620000000800 */
[----:B------:R-:W-:Y:S01]  /*24200*/  IMAD.MOV.U32 R2, RZ, RZ, R12 ;  /* 0x000000ffff027224 */ /* 0x000fe200078e000c */
[----:B------:R-:W-:Y:S01]  /*24210*/  ULDC UR4, c[0x0][0x9dc] ;  /* 0x0002770000047ab9 */ /* 0x000fe20000000800 */
[----:B------:R-:W-:-:S05]  /*24220*/  IMAD.IADD R20, R7, 0x1, -R11 ;  /* 0x0000000107147824 */ /* 0x000fca00078e0a0b */
[----:B------:R-:W2:Y:S01]  /*24230*/  @P1 LDC R5, c[0x0][0x450] ;  /* 0x00011400ff051b82 */ /* 0x000ea20000000800 */
        /* <DEDUP_REMOVED lines=15> */
.L_x_1700:
[----:B------:R-:W-:-:S13]  /*24330*/  ISETP.NE.AND P0, PT, R3, 0x1, PT ;  /* 0x000000010300780c */ /* 0x000fda0003f05270 */
[----:B------:R-:W1:Y:S02]  /*24340*/  @P0 LDC.64 R4, c[0x0][0x9e8] ;  /* 0x00027a00ff040b82 */ /* 0x000e640000000a00 */
[----:B-1----:R-:W-:-:S05]  /*24350*/  @P0 IMAD.HI.U32 R4, R2, R4, RZ ;  /* 0x0000000402040227 */ /* 0x002fca00078e00ff */
[----:B------:R-:W-:-:S07]  /*24360*/  @P0 SHF.R.U32.HI R2, RZ, R5, R4 ;  /* 0x00000005ff020219 */ /* 0x000fce0000011604 */
.L_x_1701:
[----:B------:R-:W-:Y:S05]  /*24370*/  BSYNC B0 ;  /* 0x0000000000007941 */ /* 0x000fea0003800000 */
.L_x_1699:
[----:B------:R-:W-:-:S05]  /*24380*/  IMAD R2, R2, R3, RZ ;  /* 0x0000000302027224 */ /* 0x000fca00078e02ff */
[----:B------:R-:W-:-:S07]  /*24390*/  VIMNMX R6, R6, R2, !PT ;  /* 0x0000000206067248 */ /* 0x000fce0007fe0100 */
.L_x_1698:
[----:B------:R-:W-:Y:S01]  /*243a0*/  VIADD R8, R8, 0x7f ;  /* 0x0000007f08087836 */ /* 0x000fe20000000000 */
[----:B------:R-:W-:Y:S04]  /*243b0*/  BSSY B0, `(.L_x_1702) ;  /* 0x000016b000007945 */ /* 0x000fe80003800000 */
[----:B------:R-:W-:-:S04]  /*243c0*/  SHF.R.S32.HI R2, RZ, 0x1f, R8 ;  /* 0x0000001fff027819 */ /* 0x000fc80000011408 */
[----:B------:R-:W-:Y:S02]  /*243d0*/  LEA.HI R4, R2, R8, RZ, 0x7 ;  /* 0x0000000802047211 */ /* 0x000fe400078f38ff */
[----:B------:R-:W-:Y:S02]  /*243e0*/  SHF.R.S32.HI R2, RZ, 0x1f, R6 ;  /* 0x0000001fff027819 */ /* 0x000fe40000011406 */
[----:B------:R-:W-:Y:S02]  /*243f0*/  SHF.R.S32.HI R4, RZ, 0x7, R4 ;  /* 0x00000007ff047819 */ /* 0x000fe40000011404 */
[----:B------:R-:W-:-:S04]  /*24400*/  LEA.HI R2, R2, R6, RZ, 0x7 ;  /* 0x0000000602027211 */ /* 0x000fc800078f38ff */
[----:B------:R-:W-:-:S04]  /*24410*/  SHF.R.S32.HI R2, RZ, 0x7, R2 ;  /* 0x00000007ff027819 */ /* 0x000fc80000011402 */
[----:B------:R-:W-:Y:S02]  /*24420*/  VIMNMX R3, RZ, R2, !PT ;  /* 0x00000002ff037248 */ /* 0x000fe40007fe0100 */
[----:B------:R-:W-:-:S03]  /*24430*/  VIMNMX R2, R21, R4, PT ;  /* 0x0000000415027248 */ /* 0x000fc60003fe0100 */
[--C-:B------:R-:W-:Y:S02]  /*24440*/  IMAD R3, R3, 0x80, -R9.reuse ;  /* 0x0000008003037824 */ /* 0x100fe400078e0a09 */
[----:B------:R-:W-:-:S03]  /*24450*/  IMAD R2, R2, 0x80, -R9 ;  /* 0x0000008002027824 */ /* 0x000fc600078e0a09 */
[----:B------:R-:W-:Y:S02]  /*24460*/  VIMNMX R3, RZ, R3, !PT ;  /* 0x00000003ff037248 */ /* 0x000fe40007fe0100 */
[----:B------:R-:W-:-:S04]  /*24470*/  VIMNMX R2, R2, R10, PT ;  /* 0x0000000a02027248 */ /* 0x000fc80003fe0100 */
[----:B------:R-:W-:Y:S02]  /*24480*/  ISETP.GT.AND P0, PT, R2, R3, PT ;  /* 0x000000030200720c */ /* 0x000fe40003f04270 */
[----:B------:R-:W-:-:S05]  /*24490*/  SHF.R.U32.HI R3, RZ, 0x7, R3 ;  /* 0x00000007ff037819 */ /* 0x000fca0000011603 */
[----:B------:R-:W-:-:S06]  /*244a0*/  IMAD.MOV.U32 R9, RZ, RZ, R3 ;  /* 0x000000ffff097224 */ /* 0x000fcc00078e0003 */
[----:B------:R-:W-:-:S05]  /*244b0*/  @P0 VIADD R2, R2, 0x7f ;  /* 0x0000007f02020836 */ /* 0x000fca0000000000 */
[----:B------:R-:W-:-:S04]  /*244c0*/  @P0 SHF.R.S32.HI R4, RZ, 0x1f, R2 ;  /* 0x0000001fff040819 */ /* 0x000fc80000011402 */
[----:B------:R-:W-:-:S04]  /*244d0*/  @P0 LEA.HI R2, R4, R2, RZ, 0x7 ;  /* 0x0000000204020211 */ /* 0x000fc800078f38ff */
[----:B------:R-:W-:Y:S02]  /*244e0*/  @P0 SHF.R.S32.HI R9, RZ, 0x7, R2 ;  /* 0x00000007ff090819 */ /* 0x000fe40000011402 */
[----:B------:R-:W-:Y:S02]  /*244f0*/  PLOP3.LUT P0, PT, PT, PT, PT, 0x80, 0x0 ;  /* 0x000000000000781c */ /* 0x000fe40003f0f070 */
[----:B------:R-:W-:-:S13]  /*24500*/  ISETP.GT.AND P1, PT, R9, R3, PT ;  /* 0x000000030900720c */ /* 0x000fda0003f24270 */
[----:B------:R-:W-:Y:S05]  /*24510*/  @!P1 BRA `(.L_x_1703) ;  /* 0x0000001400509947 */ /* 0x000fea0003800000 */
[----:B------:R-:W-:Y:S01]  /*24520*/  UMOV UR4, 0xffffffff ;  /* 0xffffffff00047882 */ /* 0x000fe20000000000 */
[----:B------:R-:W-:Y:S02]  /*24530*/  SEL R2, R19, RZ, !P2 ;  /* 0x000000ff13027207 */ /* 0x000fe40005000000 */
[----:B------:R-:W-:Y:S05]  /*24540*/  BRA.DIV UR4, `(.L_x_1704) ;  /* 0x0000008604907947 */ /* 0x000fea000b800000 */
[----:B------:R-:W1:Y:S02]  /*24550*/  S2R R4, SR_TID.X ;  /* 0x0000000000047919 */ /* 0x000e640000002100 */
[----:B-1----:R-:W-:-:S04]  /*24560*/  SHF.R.U32.HI R4, RZ, 0x5, R4 ;  /* 0x00000005ff047819 */ /* 0x002fc80000011604 */
[----:B------:R-:W-:-:S05]  /*24570*/  LOP3.LUT R4, R4, 0x3, RZ, 0xc0, !PT ;  /* 0x0000000304047812 */ /* 0x000fca00078ec0ff */
[----:B------:R1:W2:Y:S02]  /*24580*/  SHFL.IDX PT, R14, R4, RZ, 0x1f ;  /* 0x00001fff040e7589 */ /* 0x0002a400000e0000 */
.L_x_1924:
[----:B--2---:R-:W-:Y:S02]  /*24590*/  ISETP.NE.AND P0, PT, R14, RZ, PT ;  /* 0x000000ff0e00720c */ /* 0x004fe40003f05270 */
[----:B------:R-:W-:-:S11]  /*245a0*/  PLOP3.LUT P6, PT, PT, PT, PT, 0x8, 0x0 ;  /* 0x000000000000781c */ /* 0x000fd60003fce170 */
[----:B------:R-:W-:Y:S05]  /*245b0*/  @P0 BRA `(.L_x_1705) ;  /* 0x00000000000c0947 */ /* 0x000fea0003800000 */
[----:B------:R-:W-:-:S03]  /*245c0*/  UMOV UR4, 0xffffffff ;  /* 0xffffffff00047882 */ /* 0x000fc60000000000 */
[----:B------:R-:W-:Y:S05]  /*245d0*/  BRA.DIV UR4, `(.L_x_1706) ;  /* 0x0000008604a07947 */ /* 0x000fea000b800000 */
[----:B------:R-:W-:-:S13]  /*245e0*/  ELECT P6, URZ, PT ;  /* 0x00000000003f782f */ /* 0x000fda00038c0000 */
.L_x_1705:
[----:B-1----:R-:W2:Y:S04]  /*245f0*/  LDL R4, [R1+0x58] ;  /* 0x0000580001047983 */ /* 0x002ea80000100800 */
[----:B------:R-:W3:Y:S01]  /*24600*/  LDL R6, [R1] ;  /* 0x0000000001067983 */ /* 0x000ee20000100800 */
[----:B------:R-:W-:Y:S01]  /*24610*/  BSSY B1, `(.L_x_1707) ;  /* 0x0000008000017945 */ /* 0x000fe20003800000 */
[----:B--2---:R-:W-:-:S05]  /*24620*/  VIADD R4, R4, 0x1 ;  /* 0x0000000104047836 */ /* 0x004fca0000000000 */
[----:B------:R-:W-:-:S04]  /*24630*/  LEA.HI R5, R4, R4, RZ, 0x1 ;  /* 0x0000000404057211 */ /* 0x000fc800078f08ff */
[----:B------:R-:W-:-:S05]  /*24640*/  LOP3.LUT R5, R5, 0xfffffffe, RZ, 0xc0, !PT ;  /* 0xfffffffe05057812 */ /* 0x000fca00078ec0ff */
[----:B------:R-:W-:-:S05]  /*24650*/  IMAD.IADD R4, R4, 0x1, -R5 ;  /* 0x0000000104047824 */ /* 0x000fca00078e0a05 */
[----:B------:R-:W-:-:S04]  /*24660*/  SHF.L.U32 R4, R4, 0x1f, RZ ;  /* 0x0000001f04047819 */ /* 0x000fc800000006ff */
[----:B---3--:R-:W1:Y:S02]  /*24670*/  SYNCS.PHASECHK.TRANS64.TRYWAIT P0, [R6+URZ+0x2a820], R4 ;  /* 0x02a82004060075a7 */ /* 0x008e64000800017f */
[----:B-1----:R-:W-:Y:S05]  /*24680*/  @!P0 BRA `(.L_x_1708) ;  /* 0x0000008400948947 */ /* 0x002fea0003800000 */
.L_x_1927:
[----:B------:R-:W-:Y:S05]  /*24690*/  BSYNC B1 ;  /* 0x0000000000017941 */ /* 0x000fea0003800000 */
.L_x_1707:
[----:B------:R-:W-:Y:S04]  /*246a0*/  BSSY B1, `(.L_x_1709) ;  /* 0x0000091000017945 */ /* 0x000fe80003800000 */
[----:B------:R-:W-:Y:S05]  /*246b0*/  @!P6 BRA `(.L_x_1710) ;  /* 0x00000008003ce947 */ /* 0x000fea0003800000 */
[----:B------:R-:W2:Y:S04]  /*246c0*/  LDL R6, [R1] ;  /* 0x0000000001067983 */ /* 0x000ea80000100800 */
[----:B------:R-:W3:Y:S01]  /*246d0*/  LDL R7, [R1+0x8] ;  /* 0x0000080001077983 */ /* 0x000ee20000100800 */
[----:B-1----:R-:W1:Y:S01]  /*246e0*/  S2R R5, SR_TID.X ;  /* 0x0000000000057919 */ /* 0x002e620000002100 */
[----:B--2---:R-:W-:Y:S02]  /*246f0*/  IMAD.MOV.U32 R8, RZ, RZ, R6 ;  /* 0x000000ffff087224 */ /* 0x004fe400078e0006 */
[----:B------:R-:W2:Y:S02]  /*24700*/  LDL R6, [R1+0x10] ;  /* 0x0000100001067983 */ /* 0x000ea40000100800 */
[----:B---3--:R-:W-:Y:S01]  /*24710*/  IMAD R7, R7, 0x8, R8 ;  /* 0x0000000807077824 */ /* 0x008fe200078e0208 */
[----:B-1----:R-:W-:Y:S01]  /*24720*/  LOP3.LUT R5, R5, 0x7f, RZ, 0xc0, !PT ;  /* 0x0000007f05057812 */ /* 0x002fe200078ec0ff */
[----:B------:R-:W-:Y:S03]  /*24730*/  BSSY B2, `(.L_x_1711) ;  /* 0x0000005000027945 */ /* 0x000fe60003800000 */
[----:B------:R-:W-:-:S02]  /*24740*/  ISETP.NE.AND P1, PT, R5, RZ, PT ;  /* 0x000000ff0500720c */ /* 0x000fc40003f25270 */
[----:B--2---:R-:W-:-:S04]  /*24750*/  SHF.L.U32 R10, R6, 0x1f, RZ ;  /* 0x0000001f060a7819 */ /* 0x004fc800000006ff */
[----:B------:R-:W1:Y:S02]  /*24760*/  SYNCS.PHASECHK.TRANS64.TRYWAIT P0, [R7+URZ+0x2a8a0], R10 ;  /* 0x02a8a00a070075a7 */ /* 0x000e64000800017f */
[----:B-1----:R-:W-:Y:S05]  /*24770*/  @!P0 BRA `(.L_x_1712) ;  /* 0x0000008400708947 */ /* 0x002fea0003800000 */
.L_x_1928:
[----:B------:R-:W-:Y:S05]  /*24780*/  BSYNC B2 ;  /* 0x0000000000027941 */ /* 0x000fea0003800000 */
.L_x_1711:
        /* <DEDUP_REMOVED lines=9> */
.L_x_1714:
[----:B------:R-:W-:Y:S05]  /*24820*/  BSYNC B2 ;  /* 0x0000000000027941 */ /* 0x000fea0003800000 */
.L_x_1713:
[----:B------:R-:W2:Y:S04]  /*24830*/  LDL R6, [R1] ;  /* 0x0000000001067983 */ /* 0x000ea80000100800 */
        /* <DEDUP_REMOVED lines=11> */
[----:B------:R-:W-:Y:S02]  /*248f0*/  VIADD R4, R7, 0x2a890 ;  /* 0x0002a89007047836 */ /* 0x000fe40000000000 */
[----:B------:R-:W-:-:S07]  /*24900*/  VIADD R6, R8, 0x1e400 ;  /* 0x0001e40008067836 */ /* 0x000fce0000000000 */
.L_x_1715:
        /* <DEDUP_REMOVED lines=16> */
.L_x_1716:
        /* <DEDUP_REMOVED lines=16> */
.L_x_1717:
        /* <DEDUP_REMOVED lines=10> */
[----:B------:R-:W2:Y:S01]  /*24bb0*/  SYNCS.PHASECHK.TRANS64.TRYWAIT P0, [R7+URZ+0x2a8c0], R10 ;  /* 0x02a8c00a070075a7 */ /* 0x000ea2000800017f */
[----:B------:R-:W-:Y:S04]  /*24bc0*/  BSSY B2, `(.L_x_1718) ;  /* 0x0000002000027945 */ /* 0x000fe80003800000 */
[----:B--2---:R-:W-:Y:S05]  /*24bd0*/  @!P0 BRA `(.L_x_1719) ;  /* 0x00000080006c8947 */ /* 0x004fea0003800000 */
.L_x_1929:
[----:B------:R-:W-:Y:S05]  /*24be0*/  BSYNC B2 ;  /* 0x0000000000027941 */ /* 0x000fea0003800000 */
.L_x_1718:
[----:B------:R-:W-:Y:S01]  /*24bf0*/  BSSY B2, `(.L_x_1720) ;  /* 0x000000b000027945 */ /* 0x000fe20003800000 */
[----:B-12---:R-:W-:Y:S02]  /*24c00*/  IMAD.MOV.U32 R10, RZ, RZ, 0x0 ;  /* 0x00000000ff0a7424 */ /* 0x006fe400078e00ff */
[----:B0-----:R-:W-:Y:S01]  /*24c10*/  IMAD.MOV.U32 R11, RZ, RZ, 0x12f00000 ;  /* 0x12f00000ff0b7424 */ /* 0x001fe200078e00ff */
        /* <DEDUP_REMOVED lines=8> */
.L_x_1721:
[----:B------:R-:W-:Y:S05]  /*24ca0*/  BSYNC B2 ;  /* 0x0000000000027941 */ /* 0x000fea0003800000 */
.L_x_1720:
        /* <DEDUP_REMOVED lines=8> */
.L_x_1722:
        /* <DEDUP_REMOVED lines=15> */
.L_x_1723:
        /* <DEDUP_REMOVED lines=15> */
.L_x_1724:
        /* <DEDUP_REMOVED lines=10> */
.L_x_1710:
[----:B------:R-:W-:Y:S05]  /*24fb0*/  BSYNC B1 ;  /* 0x0000000000017941 */ /* 0x000fea0003800000 */
.L_x_1709:
[----:B-1----:R-:W2:Y:S04]  /*24fc0*/  LDL.LU R4, [R1+0x8] ;  /* 0x0000080001047983 */ /* 0x002ea80000300800 */
[----:B------:R-:W3:Y:S01]  /*24fd0*/  LDL.LU R6, [R1+0x10] ;  /* 0x0000100001067983 */ /* 0x000ee20000300800 */
[----:B------:R-:W-:Y:S01]  /*24fe0*/  VIADD R9, R9, 0xfffffffe ;  /* 0xfffffffe09097836 */ /* 0x000fe20000000000 */
[----:B------:R-:W-:-:S04]  /*24ff0*/  PLOP3.LUT P0, PT, PT, PT, PT, 0x8, 0x0 ;  /* 0x000000000000781c */ /* 0x000fc80003f0e170 */
[----:B------:R-:W-:Y:S01]  /*25000*/  ISETP.GE.AND P2, PT, R9, R3, PT ;  /* 0x000000030900720c */ /* 0x000fe20003f46270 */
[----:B--2---:R-:W-:-:S05]  /*25010*/  VIADD R4, R4, 0x1 ;  /* 0x0000000104047836 */ /* 0x004fca0000000000 */
[----:B------:R-:W-:-:S04]  /*25020*/  ISETP.NE.AND P1, PT, R4, 0x2, PT ;  /* 0x000000020400780c */ /* 0x000fc80003f25270 */
[----:B------:R-:W-:Y:S02]  /*25030*/  SEL R5, RZ, 0x1, P1 ;  /* 0x00000001ff057807 */ /* 0x000fe40000800000 */
[----:B------:R-:W-:Y:S02]  /*25040*/  SEL R4, R4, RZ, P1 ;  /* 0x000000ff04047207 */ /* 0x000fe40000800000 */
[----:B---3--:R-:W-:-:S03]  /*25050*/  LOP3.LUT R6, R6, R5, RZ, 0x3c, !PT ;  /* 0x0000000506067212 */ /* 0x008fc600078e3cff */
[----:B------:R1:W-:Y:S04]  /*25060*/  STL [R1+0x8], R4 ;  /* 0x0000080401007387 */ /* 0x0003e80000100800 */
[----:B------:R1:W-:Y:S01]  /*25070*/  STL [R1+0x10], R6 ;  /* 0x0000100601007387 */ /* 0x0003e20000100800 */
[----:B------:R-:W-:Y:S05]  /*25080*/  @!P2 BRA `(.L_x_1703) ;  /* 0x000000080074a947 */ /* 0x000fea0003800000 */
.L_x_1741:
[----:B------:R-:W-:Y:S05]  /*25090*/  YIELD ;  /* 0x0000000000007946 */ /* 0x000fea0003800000 */
[----:B------:R-:W-:Y:S04]  /*250a0*/  BSSY B1, `(.L_x_1725) ;  /* 0x000008f000017945 */ /* 0x000fe80003800000 */
[----:B--2---:R-:W-:Y:S05]  /*250b0*/  @!P6 BRA `(.L_x_1726) ;  /* 0x000000080034e947 */ /* 0x004fea0003800000 */
[----:B------:R-:W2:Y:S04]  /*250c0*/  LDL R7, [R1] ;  /* 0x0000000001077983 */ /* 0x000ea80000100800 */
[----:B-1----:R-:W2:Y:S04]  /*250d0*/  LDL R6, [R1+0x8] ;  /* 0x0000080001067983 */ /* 0x002ea80000100800 */
[----:B------:R-:W3:Y:S01]  /*250e0*/  LDL R5, [R1+0x10] ;  /* 0x0000100001057983 */ /* 0x000ee20000100800 */
[----:B------:R-:W1:Y:S01]  /*250f0*/  S2R R4, SR_TID.X ;  /* 0x0000000000047919 */ /* 0x000e620000002100 */
[----:B------:R-:W-:Y:S01]  /*25100*/  BSSY B2, `(.L_x_1727) ;  /* 0x0000007000027945 */ /* 0x000fe20003800000 */
[----:B-1----:R-:W-:-:S04]  /*25110*/  LOP3.LUT R4, R4, 0x7f, RZ, 0xc0, !PT ;  /* 0x0000007f04047812 */ /* 0x002fc800078ec0ff */
[----:B------:R-:W-:Y:S01]  /*25120*/  ISETP.NE.AND P2, PT, R4, RZ, PT ;  /* 0x000000ff0400720c */ /* 0x000fe20003f45270 */
[----:B--2---:R-:W-:Y:S01]  /*25130*/  IMAD R8, R6, 0x8, R7 ;  /* 0x0000000806087824 */ /* 0x004fe200078e0207 */
[----:B---3--:R-:W-:-:S04]  /*25140*/  SHF.L.U32 R7, R5, 0x1f, RZ ;  /* 0x0000001f05077819 */ /* 0x008fc800000006ff */
[----:B------:R-:W1:Y:S02]  /*25150*/  SYNCS.PHASECHK.TRANS64.TRYWAIT P1, [R8+URZ+0x2a8a0], R7 ;  /* 0x02a8a007080075a7 */ /* 0x000e64000802017f */
[----:B-1----:R-:W-:Y:S05]  /*25160*/  @!P1 BRA `(.L_x_1728) ;  /* 0x0000007c001c9947 */ /* 0x002fea0003800000 */
.L_x_1930:
[----:B------:R-:W-:Y:S05]  /*25170*/  BSYNC B2 ;  /* 0x0000000000027941 */ /* 0x000fea0003800000 */
.L_x_1727:
        /* <DEDUP_REMOVED lines=9> */
.L_x_1730:
[----:B------:R-:W-:Y:S05]  /*25210*/  BSYNC B2 ;  /* 0x0000000000027941 */ /* 0x000fea0003800000 */
.L_x_1729:
[----:B------:R-:W2:Y:S04]  /*25220*/  LDL R5, [R1] ;  /* 0x0000000001057983 */ /* 0x000ea80000100800 */
[----:B------:R-:W2:Y:S01]  /*25230*/  LDL R4, [R1+0x8] ;  /* 0x0000080001047983 */ /* 0x000ea20000100800 */
[----:B------:R-:W-:Y:S01]  /*25240*/  IMAD.MOV.U32 R12, RZ, RZ, RZ ;  /* 0x000000ffff0c7224 */ /* 0x000fe200078e00ff */
[----:B------:R-:W-:Y:S01]  /*25250*/  UIADD3 UR4, UP0, UR42, 0x570, URZ ;  /* 0x000005702a047890 */ /* 0x000fe2000ff1e03f */
[----:B------:R-:W-:Y:S01]  /*25260*/  PLOP3.LUT P1, PT, PT, PT, PT, 0x80, 0x0 ;  /* 0x000000000000781c */ /* 0x000fe20003f2f070 */
[----:B------:R-:W-:Y:S01]  /*25270*/  UMOV UR6, 0x0 ;  /* 0x0000000000067882 */ /* 0x000fe20000000000 */
[----:B------:R-:W-:Y:S01]  /*25280*/  UMOV UR7, 0x12f00000 ;  /* 0x12f0000000077882 */ /* 0x000fe20000000000 */
[----:B------:R-:W-:Y:S01]  /*25290*/  R2UR UR10, R12 ;  /* 0x000000000c0a72ca */ /* 0x000fe200000e0000 */
[----:B------:R-:W-:Y:S01]  /*252a0*/  UIADD3.X UR5, URZ, UR43, URZ, UP0, !UPT ;  /* 0x0000002b3f057290 */ /* 0x000fe200087fe43f */
[----:B--2---:R-:W-:-:S02]  /*252b0*/  IMAD R6, R4, 0x6000, R5 ;  /* 0x0000600004067824 */ /* 0x004fc400078e0205 */
[----:B------:R-:W-:Y:S02]  /*252c0*/  IMAD R5, R9, 0x80, R0 ;  /* 0x0000008009057824 */ /* 0x000fe400078e0200 */
[----:B------:R-:W-:Y:S02]  /*252d0*/  VIADD R4, R8, 0x2a890 ;  /* 0x0002a89008047836 */ /* 0x000fe40000000000 */
[----:B------:R-:W-:-:S07]  /*252e0*/  VIADD R10, R6, 0x1e400 ;  /* 0x0001e400060a7836 */ /* 0x000fce0000000000 */
.L_x_1731:
        /* <DEDUP_REMOVED lines=16> */
.L_x_1732:
        /* <DEDUP_REMOVED lines=16> */
.L_x_1733:
        /* <DEDUP_REMOVED lines=13> */
.L_x_1931:
[----:B------:R-:W-:Y:S05]  /*255c0*/  BSYNC B2 ;  /* 0x0000000000027941 */ /* 0x000fea0003800000 */
.L_x_1734:
[----:B------:R-:W-:Y:S01]  /*255d0*/  BSSY B2, `(.L_x_1736) ;  /* 0x000000b000027945 */ /* 0x000fe20003800000 */
[----:B------:R-:W-:Y:S01]  /*255e0*/  MOV R10, 0x0 ;  /* 0x00000000000a7802 */ /* 0x000fe20000000f00 */
[----:B0-----:R-:W-:Y:S02]  /*255f0*/  IMAD.MOV.U32 R11, RZ, RZ, 0x12f00000 ;  /* 0x12f00000ff0b7424 */ /* 0x001fe400078e00ff */
[----:B------:R-:W-:Y:S05]  /*25600*/  @P2 BRA `(.L_x_1737) ;  /* 0x00000000001c2947 */ /* 0x000fea0003800000 */
[----:B------:R-:W0:Y:S02]  /*25610*/  S2R R4, SR_TID.X ;  /* 0x0000000000047919 */ /* 0x000e240000002100 */
[----:B0-----:R-:W-:Y:S01]  /*25620*/  LOP3.LUT R15, R4, 0x1f, RZ, 0xc0, !PT ;  /* 0x0000001f040f7812 */ /* 0x001fe200078ec0ff */
[----:B------:R-:W-:-:S03]  /*25630*/  IMAD.MOV.U32 R4, RZ, RZ, 0x6000 ;  /* 0x00006000ff047424 */ /* 0x000fc600078e00ff */
[----:B------:R-:W-:Y:S01]  /*25640*/  ISETP.NE.AND P1, PT, R15, RZ, PT ;  /* 0x000000ff0f00720c */ /* 0x000fe20003f25270 */
[----:B------:R0:W-:-:S12]  /*25650*/  SYNCS.ARRIVE.TRANS64 RZ, [R8+URZ+0x2a8b0], R4 ;  /* 0x02a8b00408ff79a7 */ /* 0x0001d8000800003f */
[----:B0-----:R-:W-:Y:S05]  /*25660*/  @!P1 BRA `(.L_x_1737) ;  /* 0x0000000000049947 */ /* 0x001fea0003800000 */
[----:B------:R-:W-:Y:S01]  /*25670*/  BPT.TRAP 0x1 ;  /* 0x000000040000795c */ /* 0x000fe20000300000 */
.L_x_1737:
[----:B------:R-:W-:Y:S05]  /*25680*/  BSYNC B2 ;  /* 0x0000000000027941 */ /* 0x000fea0003800000 */
.L_x_1736:
[----:B------:R-:W-:Y:S01]  /*25690*/  R2UR UR10, R12 ;  /* 0x000000000c0a72ca */ /* 0x000fe200000e0000 */
[----:B------:R-:W-:Y:S01]  /*256a0*/  UIADD3 UR4, UP0, UR42, 0x670, URZ ;  /* 0x000006702a047890 */ /* 0x000fe2000ff1e03f */
[----:B------:R-:W-:Y:S01]  /*256b0*/  R2UR UR6, R10 ;  /* 0x000000000a0672ca */ /* 0x000fe200000e0000 */
[----:B-12---:R-:W-:Y:S01]  /*256c0*/  VIADD R8, R8, 0x2a8b0 ;  /* 0x0002a8b008087836 */ /* 0x006fe20000000000 */
[----:B------:R-:W-:Y:S01]  /*256d0*/  R2UR UR7, R11 ;  /* 0x000000000b0772ca */ /* 0x000fe200000e0000 */
[----:B------:R-:W-:Y:S01]  /*256e0*/  VIADD R4, R6, 0xc400 ;  /* 0x0000c40006047836 */ /* 0x000fe20000000000 */
[----:B------:R-:W-:Y:S01]  /*256f0*/  PLOP3.LUT P1, PT, PT, PT, PT, 0x80, 0x0 ;  /* 0x000000000000781c */ /* 0x000fe20003f2f070 */
[----:B------:R-:W-:-:S12]  /*25700*/  UIADD3.X UR5, URZ, UR43, URZ, UP0, !UPT ;  /* 0x0000002b3f057290 */ /* 0x000fd800087fe43f */
.L_x_1738:
        /* <DEDUP_REMOVED lines=15> */
.L_x_1739:
        /* <DEDUP_REMOVED lines=15> */
.L_x_1740:
        /* <DEDUP_REMOVED lines=10> */
.L_x_1726:
[----:B------:R-:W-:Y:S05]  /*25990*/  BSYNC B1 ;  /* 0x0000000000017941 */ /* 0x000fea0003800000 */
.L_x_1725:
[----:B-1----:R-:W2:Y:S04]  /*259a0*/  LDL.LU R4, [R1+0x8] ;  /* 0x0000080001047983 */ /* 0x002ea80000300800 */
        /* <DEDUP_REMOVED lines=11> */
.L_x_1703:
[----:B------:R-:W-:Y:S05]  /*25a60*/  BSYNC B0 ;  /* 0x0000000000007941 */ /* 0x000fea0003800000 */
.L_x_1702:
[----:B------:R-:W3:Y:S01]  /*25a70*/  LDL R8, [R1+0x34] ;  /* 0x0000340001087983 */ /* 0x000ee20000100800 */
[----:B------:R-:W4:Y:S01]  /*25a80*/  LDC R0, c[0x0][0x448] ;  /* 0x00011200ff007b82 */ /* 0x000f220000000800 */
[----:B------:R-:W-:Y:S07]  /*25a90*/  @!P0 WARPSYNC.ALL ;  /* 0x0000000000008948 */ /* 0x000fee0003800000 */
[----:B------:R-:W-:Y:S01]  /*25aa0*/  @!P0 BAR.SYNC.DEFER_BLOCKING 0xc, 0x180 ;  /* 0x0306000000008b1d */ /* 0x000fe20000010000 */
[----:B----4-:R-:W-:-:S13]  /*25ab0*/  ISETP.NE.AND P1, PT, R0, 0x1, PT ;  /* 0x000000010000780c */ /* 0x010fda0003f25270 */
[----:B------:R-:W4:Y:S08]  /*25ac0*/  @P1 LDC R2, c[0x0][0x44c] ;  /* 0x00011300ff021b82 */ /* 0x000f300000000800 */
[----:B------:R-:W5:Y:S01]  /*25ad0*/  @P1 LDC R3, c[0x0][0x450] ;  /* 0x00011400ff031b82 */ /* 0x000f620000000800 */
[----:B---3--:R-:W-:-:S04]  /*25ae0*/  VIADD R0, R8, 0x7f ;  /* 0x0000007f08007836 */ /* 0x008fc80000000000 */
[----:B----4-:R-:W-:-:S05]  /*25af0*/  @P1 IMAD.HI.U32 R2, R0, R2, RZ ;  /* 0x0000000200021227 */ /* 0x010fca00078e00ff */
[----:B-----5:R-:W-:Y:S02]  /*25b00*/  @P1 SHF.R.U32.HI R0, RZ, R3, R2 ;  /* 0x00000003ff001219 */ /* 0x020fe40000011602 */
[----:B------:R-:W3:Y:S03]  /*25b10*/  LDC.64 R2, c[0x0][0x9e0] ;  /* 0x00027800ff027b82 */ /* 0x000ee60000000a00 */
[----:B------:R-:W-:Y:S01]  /*25b20*/  IMAD.IADD R0, R17, 0x1, R0 ;  /* 0x0000000111007824 */ /* 0x000fe200078e0200 */
[----:B---3--:R-:W-:-:S03]  /*25b30*/  ISETP.GE.AND P2, PT, R3, 0x1, PT ;  /* 0x000000010300780c */ /* 0x008fc60003f46270 */
[----:B-1----:R-:W-:-:S10]  /*25b40*/  IMAD.IADD R6, R0, 0x1, R2 ;  /* 0x0000000100067824 */ /* 0x002fd400078e0202 */
[----:B------:R-:W-:Y:S05]  /*25b50*/  @!P2 BRA `(.L_x_1742) ;  /* 0x000000000048a947 */ /* 0x000fea0003800000 */
[C---:B------:R-:W-:Y:S01]  /*25b60*/  ISETP.GT.AND P0, PT, R0.reuse, RZ, PT ;  /* 0x000000ff0000720c */ /* 0x040fe20003f04270 */
[----:B------:R-:W-:Y:S01]  /*25b70*/  BSSY B0, `(.L_x_1743) ;  /* 0x000000e000007945 */ /* 0x000fe20003800000 */
[----:B------:R-:W-:-:S11]  /*25b80*/  VIADD R2, R0, 0xffffffff ;  /* 0xffffffff00027836 */ /* 0x000fd60000000000 */
[----:B------:R-:W-:Y:S05]  /*25b90*/  @P0 BRA `(.L_x_1744) ;  /* 0x00000000001c0947 */ /* 0x000fea0003800000 */
[----:B------:R-:W-:Y:S01]  /*25ba0*/  ISETP.NE.AND P0, PT, R3, 0x1, PT ;  /* 0x000000010300780c */ /* 0x000fe20003f05270 */
[----:B------:R-:W-:-:S12]  /*25bb0*/  IMAD.MOV R0, RZ, RZ, -R0 ;  /* 0x000000ffff007224 */ /* 0x000fd800078e0a00 */
[----:B--2---:R-:W1:Y:S02]  /*25bc0*/  @P0 LDC.64 R4, c[0x0][0x9e8] ;  /* 0x00027a00ff040b82 */ /* 0x004e640000000a00 */
[----:B-1----:R-:W-:-:S05]  /*25bd0*/  @P0 IMAD.HI.U32 R4, R0, R4, RZ ;  /* 0x0000000400040227 */ /* 0x002fca00078e00ff */
[----:B------:R-:W-:-:S04]  /*25be0*/  @P0 SHF.R.U32.HI R0, RZ, R5, R4 ;  /* 0x00000005ff000219 */ /* 0x000fc80000011604 */
[----:B------:R-:W-:Y:S01]  /*25bf0*/  LOP3.LUT R2, RZ, R0, RZ, 0x33, !PT ;  /* 0x00000000ff027212 */ /* 0x000fe200078e33ff */
[----:B------:R-:W-:Y:S06]  /*25c00*/  BRA `(.L_x_1745) ;  /* 0x0000000000107947 */ /* 0x000fec0003800000 */
.L_x_1744:
[----:B------:R-:W-:-:S13]  /*25c10*/  ISETP.NE.AND P0, PT, R3, 0x1, PT ;  /* 0x000000010300780c */ /* 0x000fda0003f05270 */
[----:B--2---:R-:W1:Y:S02]  /*25c20*/  @P0 LDC.64 R4, c[0x0][0x9e8] ;  /* 0x00027a00ff040b82 */ /* 0x004e640000000a00 */
[----:B-1----:R-:W-:-:S05]  /*25c30*/  @P0 IMAD.HI.U32 R4, R2, R4, RZ ;  /* 0x0000000402040227 */ /* 0x002fca00078e00ff */
[----:B------:R-:W-:-:S07]  /*25c40*/  @P0 SHF.R.U32.HI R2, RZ, R5, R4 ;  /* 0x00000005ff020219 */ /* 0x000fce0000011604 */
.L_x_1745:
[----:B------:R-:W-:Y:S05]  /*25c50*/  BSYNC B0 ;  /* 0x0000000000007941 */ /* 0x000fea0003800000 */
.L_x_1743:
[----:B------:R-:W-:-:S05]  /*25c60*/  IMAD R2, R2, R3, R3 ;  /* 0x0000000302027224 */ /* 0x000fca00078e0203 */
[----:B------:R-:W-:-:S07]  /*25c70*/  VIMNMX R6, R6, R2, PT ;  /* 0x0000000206067248 */ /* 0x000fce0003fe0100 */
.L_x_1742:
[----:B------:R-:W-:Y:S01]  /*25c80*/  VIADD R6, R6, 0x7f ;  /* 0x0000007f06067836 */ /* 0x000fe20000000000 */
[----:B------:R-:W1:Y:S01]  /*25c90*/  @P1 LDC R2, c[0x0][0x44c] ;  /* 0x00011300ff021b82 */ /* 0x000e620000000800 */
[----:B------:R-:W-:-:S03]  /*25ca0*/  ULDC UR4, c[0x0][0x9dc] ;  /* 0x0002770000047ab9 */ /* 0x000fc60000000800 */
[----:B------:R-:W-:-:S04]  /*25cb0*/  SHF.R.S32.HI R0, RZ, 0x1f, R6 ;  /* 0x0000001fff007819 */ /* 0x000fc80000011406 */
[----:B--2---:R-:W2:Y:S01]  /*25cc0*/  @P1 LDC R4, c[0x0][0x450] ;  /* 0x00011400ff041b82 */ /* 0x004ea20000000800 */
[----:B------:R-:W-:-:S04]  /*25cd0*/  LEA.HI R0, R0, R6, RZ, 0x7 ;  /* 0x0000000600007211 */ /* 0x000fc800078f38ff */
[----:B------:R-:W-:-:S04]  /*25ce0*/  SHF.R.S32.HI R0, RZ, 0x7, R0 ;  /* 0x00000007ff007819 */ /* 0x000fc80000011400 */
[----:B------:R-:W-:Y:S01]  /*25cf0*/  VIMNMX R7, R21, R0, PT ;  /* 0x0000000015077248 */ /* 0x000fe20003fe0100 */
[----:B------:R-:W-:-:S04]  /*25d00*/  IMAD.MOV.U32 R0, RZ, RZ, R8 ;  /* 0x000000ffff007224 */ /* 0x000fc800078e0008 */
[----:B------:R3:W-:Y:S01]  /*25d10*/  STL [R1+0x48], R7 ;  /* 0x0000480701007387 */ /* 0x0007e20000100800 */
[----:B-1----:R-:W-:-:S05]  /*25d20*/  @P1 IMAD.HI.U32 R2, R8, R2, RZ ;  /* 0x0000000208021227 */ /* 0x002fca00078e00ff */
[----:B--2---:R-:W-:-:S05]  /*25d30*/  @P1 SHF.R.U32.HI R0, RZ, R4, R2 ;  /* 0x00000004ff001219 */ /* 0x004fca0000011602 */
[----:B------:R-:W-:-:S04]  /*25d40*/  IMAD.IADD R0, R20, 0x1, R0 ;  /* 0x0000000114007824 */ /* 0x000fc800078e0200 */
[----:B------:R-:W-:Y:S01]  /*25d50*/  VIADD R2, R0, -UR4 ;  /* 0x8000000400027c36 */ /* 0x000fe20008000000 */
[----:B---3--:R-:W-:Y:S06]  /*25d60*/  @!P2 BRA `(.L_x_1746) ;  /* 0x000000000044a947 */ /* 0x008fec0003800000 */
        /* <DEDUP_REMOVED lines=10> */
.L_x_1748:
[----:B------:R-:W-:-:S13]  /*25e10*/  ISETP.NE.AND P0, PT, R3, 0x1, PT ;  /* 0x000000010300780c */ /* 0x000fda0003f05270 */
[----:B------:R-:W1:Y:S02]  /*25e20*/  @P0 LDC.64 R4, c[0x0][0x9e8] ;  /* 0x00027a00ff040b82 */ /* 0x000e640000000a00 */
[----:B-1----:R-:W-:-:S05]  /*25e30*/  @P0 IMAD.HI.U32 R4, R0, R4, RZ ;  /* 0x0000000400040227 */ /* 0x002fca00078e00ff */
[----:B------:R-:W-:-:S07]  /*25e40*/  @P0 SHF.R.U32.HI R0, RZ, R5, R4 ;  /* 0x00000005ff000219 */ /* 0x000fce0000011604 */
.L_x_1749:
[----:B------:R-:W-:Y:S05]  /*25e50*/  BSYNC B0 ;  /* 0x0000000000007941 */ /* 0x000fea0003800000 */
.L_x_1747:
[----:B------:R-:W-:-:S05]  /*25e60*/  IMAD R0, R0, R3, RZ ;  /* 0x0000000300007224 */ /* 0x000fca00078e02ff */
[----:B------:R-:W-:-:S07]  /*25e70*/  VIMNMX R2, R2, R0, !PT ;  /* 0x0000000002027248 */ /* 0x000fce0007fe0100 */
.L_x_1746:
[----:B------:R-:W-:-:S04]  /*25e80*/  SHF.R.S32.HI R0, RZ, 0x1f, R2 ;  /* 0x0000001fff007819 */ /* 0x000fc80000011402 */
[----:B------:R-:W-:-:S04]  /*25e90*/  LEA.HI R0, R0, R2, RZ, 0x7 ;  /* 0x0000000200007211 */ /* 0x000fc800078f38ff */
[----:B------:R-:W-:-:S04]  /*25ea0*/  SHF.R.S32.HI R0, RZ, 0x7, R0 ;  /* 0x00000007ff007819 */ /* 0x000fc80000011400 */
[----:B------:R-:W-:-:S04]  /*25eb0*/  VIMNMX R3, RZ, R0, !PT ;  /* 0x00000000ff037248 */ /* 0x000fc80007fe0100 */
[----:B------:R-:W-:Y:S01]  /*25ec0*/  ISETP.GT.AND P0, PT, R7, R3, PT ;  /* 0x000000030700720c */ /* 0x000fe20003f04270 */
[----:B------:R1:W-:-:S12]  /*25ed0*/  STL [R1+0x24], R3 ;  /* 0x0000240301007387 */ /* 0x0003d80000100800 */
[----:B-1----:R-:W-:Y:S05]  /*25ee0*/  @P0 BRA `(.L_x_1750) ;  /* 0x0000000000440947 */ /* 0x002fea0003800000 */
[----:B------:R-:W1:Y:S02]  /*25ef0*/  S2R R3, SR_TID.X ;  /* 0x0000000000037919 */ /* 0x000e640000002100 */
[----:B-1----:R-:W-:-:S04]  /*25f00*/  LOP3.LUT R3, R3, 0x7f, RZ, 0xc0, !PT ;  /* 0x0000007f03037812 */ /* 0x002fc800078ec0ff */
[----:B------:R-:W-:-:S13]  /*25f10*/  ISETP.NE.AND P0, PT, R3, RZ, PT ;  /* 0x000000ff0300720c */ /* 0x000fda0003f05270 */
[----:B------:R-:W-:Y:S05]  /*25f20*/  @P0 BRA `(.L_x_1751) ;  /* 0x0000003400ac0947 */ /* 0x000fea0003800000 */
[----:B------:R-:W1:Y:S01]  /*25f30*/  S2R R2, SR_LANEID ;  /* 0x0000000000027919 */ /* 0x000e620000000000 */
[----:B------:R-:W-:Y:S01]  /*25f40*/  VOTEU.ANY UR4, UPT, PT ;  /* 0x0000000000047886 */ /* 0x000fe200038e0100 */
[----:B------:R-:W2:Y:S01]  /*25f50*/  LDC.64 R4, c[0x0][0xc60] ;  /* 0x00031800ff047b82 */ /* 0x000ea20000000a00 */
[----:B------:R-:W1:Y:S02]  /*25f60*/  FLO.U32 R0, UR4 ;  /* 0x0000000400007d00 */ /* 0x000e6400080e0000 */
[----:B-1----:R-:W-:-:S06]  /*25f70*/  ISETP.EQ.U32.AND P0, PT, R0, R2, PT ;  /* 0x000000020000720c */ /* 0x002fcc0003f02070 */
[----:B------:R-:W2:Y:S07]  /*25f80*/  POPC R2, UR4 ;  /* 0x0000000400027d09 */ /* 0x000eae0008000000 */
[----:B--2---:R-:W2:Y:S04]  /*25f90*/  @P0 ATOMG.E.ADD.STRONG.GPU PT, R2, desc[UR40][R4.64], R2 ;  /* 0x00000002040209a8 */ /* 0x004ea800081ee1e8 */
[----:B--2---:R1:W2:Y:S02]  /*25fa0*/  SHFL.IDX PT, R2, R2, R0, 0x1f ;  /* 0x00001f0002027589 */ /* 0x0042a400000e0000 */
[----:B-1----:R-:W1:Y:S02]  /*25fb0*/  S2R R0, SR_LTMASK ;  /* 0x0000000000007919 */ /* 0x002e640000003900 */
[----:B-1----:R-:W-:-:S06]  /*25fc0*/  LOP3.LUT R0, R0, UR4, RZ, 0xc0, !PT ;  /* 0x0000000400007c12 */ /* 0x002fcc000f8ec0ff */
[----:B------:R-:W2:Y:S02]  /*25fd0*/  POPC R0, R0 ;  /* 0x0000000000007309 */ /* 0x000ea40000000000 */
[----:B--2---:R-:W-:Y:S01]  /*25fe0*/  IADD3 R16, R2, UR38, R0 ;  /* 0x0000002602107c10 */ /* 0x004fe2000fffe000 */
[----:B------:R-:W-:Y:S06]  /*25ff0*/  BRA `(.L_x_1751) ;  /* 0x0000003400787947 */ /* 0x000fec0003800000 */
.L_x_1750:
[----:B------:R-:W2:Y:S01]  /*26000*/  LDL R17, [R1] ;  /* 0x0000000001117983 */ /* 0x000ea20000100800 */
[----:B------:R-:W-:Y:S01]  /*26010*/  BSSY B6, `(.L_x_1752) ;  /* 0x0000014000067945 */ /* 0x000fe20003800000 */
[----:B--2---:R-:W-:-:S05]  /*26020*/  VIADD R0, R17, 0x1e400 ;  /* 0x0001e40011007836 */ /* 0x004fca0000000000 */
        /* <DEDUP_REMOVED lines=12> */
[----:B0-----:R-:W-:Y:S02]  /*260f0*/  IMAD.U32 R11, RZ, RZ, UR5 ;  /* 0x00000005ff0b7e24 */ /* 0x001fe4000f8e00ff */
[----:B------:R-:W-:Y:S02]  /*26100*/  IMAD.MOV.U32 R8, RZ, RZ, 0x70 ;  /* 0x00000070ff087424 */ /* 0x000fe400078e00ff */
[----:B------:R-:W-:Y:S02]  /*26110*/  IMAD.MOV.U32 R12, RZ, RZ, 0x1 ;  /* 0x00000001ff0c7424 */ /* 0x000fe400078e00ff */
[----:B------:R-:W-:-:S07]  /*26120*/  IMAD.MOV.U32 R13, RZ, RZ, RZ ;  /* 0x000000ffff0d7224 */ /* 0x000fce00078e00ff */
[----:B------:R-:W-:-:S07]  /*26130*/  LEPC R20, `(.L_x_1753) ;  /* 0x000000001014794e */ /* 0x000fce0000000000 */
[----:B-1----:R-:W-:Y:S05]  /*26140*/  CALL.ABS.NOINC R2 ;  /* 0x0000000002007343 */ /* 0x002fea0003c00000 */
.L_x_1753:
[----:B------:R-:W-:Y:S05]  /*26150*/  BSYNC B6 ;  /* 0x0000000000067941 */ /* 0x000fea0003800000 */
.L_x_1752:
[----:B------:R-:W-:Y:S02]  /*26160*/  IMAD.MOV.U32 R2, RZ, RZ, R17 ;  /* 0x000000ffff027224 */ /* 0x000fe400078e0011 */
[----:B------:R-:W2:Y:S01]  /*26170*/  LDL.LU R17, [R1+0x1c] ;  /* 0x00001c0001117983 */ /* 0x000ea20000300800 */
[----:B------:R-:W-:Y:S01]  /*26180*/  BSSY B6, `(.L_x_1754) ;  /* 0x0000017000067945 */ /* 0x000fe20003800000 */
[----:B------:R-:W-:-:S05]  /*26190*/  VIADD R0, R2, 0xc400 ;  /* 0x0000c40002007836 */ /* 0x000fca0000000000 */
        /* <DEDUP_REMOVED lines=20> */
[----:B-12---:R-:W-:Y:S05]  /*262e0*/  CALL.ABS.NOINC R2 ;  /* 0x0000000002007343 */ /* 0x006fea0003c00000 */
.L_x_1755:
[----:B------:R-:W-:Y:S05]  /*262f0*/  BSYNC B6 ;  /* 0x0000000000067941 */ /* 0x000fea0003800000 */
.L_x_1754:
        /* <DEDUP_REMOVED lines=21> */
.L_x_1757:
[----:B------:R-:W-:Y:S05]  /*26450*/  BSYNC B6 ;  /* 0x0000000000067941 */ /* 0x000fea0003800000 */
.L_x_1756:
        /* <DEDUP_REMOVED lines=19> */
.L_x_1759:
[----:B------:R-:W-:Y:S05]  /*26590*/  BSYNC B6 ;  /* 0x0000000000067941 */ /* 0x000fea0003800000 */
.L_x_1758:
[----:B------:R-:W-:Y:S01]  /*265a0*/  ULDC.64 UR4, c[0x0][0x9f8] ;  /* 0x00027e0000047ab9 */ /* 0x000fe20000000a00 */
[----:B------:R-:W-:Y:S01]  /*265b0*/  IMAD.MOV.U32 R8, RZ, RZ, R19 ;  /* 0x000000ffff087224 */ /* 0x000fe200078e0013 */
[----:B------:R-:W-:-:S04]  /*265c0*/  ISETP.NE.U32.AND P0, PT, RZ, UR4, PT ;  /* 0x00000004ff007c0c */ /* 0x000fc8000bf05070 */
[----:B------:R-:W-:Y:S01]  /*265d0*/  ISETP.NE.AND.EX P0, PT, RZ, UR5, PT, P0 ;  /* 0x00000005ff007c0c */ /* 0x000fe2000bf05300 */
[----:B------:R-:W-:-:S12]  /*265e0*/  ULDC.64 UR4, c[0x0][0xa08] ;  /* 0x0002820000047ab9 */ /* 0x000fd80000000a00 */
[----:B------:R-:W2:Y:S02]  /*265f0*/  @P0 LDC.64 R2, c[0x0][0x9f8] ;  /* 0x00027e00ff020b82 */ /* 0x000ea40000000a00 */
[----:B--2---:R-:W-:-:S05]  /*26600*/  @P0 IMAD.WIDE R2, R19, 0x4, R2 ;  /* 0x0000000413020825 */ /* 0x004fca00078e0202 */
[----:B------:R2:W3:Y:S02]  /*26610*/  @P0 LDG.E R8, desc[UR40][R2.64] ;  /* 0x0000002802080981 */ /* 0x0004e4000c1e1900 */
[----:B--2---:R-:W2:Y:S02]  /*26620*/  LDC.64 R2, c[0x0][0x418] ;  /* 0x00010600ff027b82 */ /* 0x004ea40000000a00 */
[----:B--2---:R-:W-:Y:S01]  /*26630*/  LOP3.LUT P0, RZ, R2, UR4, RZ, 0xfc, !PT ;  /* 0x0000000402ff7c12 */ /* 0x004fe2000f80fcff */
[----:B------:R-:W-:-:S03]  /*26640*/  UMOV UR4, 0xffffffff ;  /* 0xffffffff00047882 */ /* 0x000fc60000000000 */
[----:B------:R-:W-:Y:S02]  /*26650*/  LOP3.LUT P0, RZ, R3, UR5, RZ, 0xfc, P0 ;  /* 0x0000000503ff7c12 */ /* 0x000fe4000800fcff */
[----:B---3--:R-:W-:Y:S01]  /*26660*/  SHF.R.S32.HI R9, RZ, 0x1f, R8 ;  /* 0x0000001fff097819 */ /* 0x008fe20000011408 */
[----:B------:R2:W-:Y:S01]  /*26670*/  STL [R1+0x14], R8 ;  /* 0x0000140801007387 */ /* 0x0005e20000100800 */
[----:B-1----:R-:W-:-:S03]  /*26680*/  SEL R17, R8, RZ, !P0 ;  /* 0x000000ff08117207 */ /* 0x002fc60004000000 */
[----:B------:R2:W-:Y:S01]  /*26690*/  STL [R1+0x20], R9 ;  /* 0x0000200901007387 */ /* 0x0005e20000100800 */
[----:B------:R-:W-:Y:S05]  /*266a0*/  BRA.DIV UR4, `(.L_x_1760) ;  /* 0x0000006604f47947 */ /* 0x000fea000b800000 */
[----:B------:R-:W1:Y:S02]  /*266b0*/  S2R R0, SR_TID.X ;  /* 0x0000000000007919 */ /* 0x000e640000002100 */
[----:B-1----:R-:W-:-:S04]  /*266c0*/  SHF.R.U32.HI R0, RZ, 0x5, R0 ;  /* 0x00000005ff007819 */ /* 0x002fc80000011600 */
[----:B------:R-:W-:-:S05]  /*266d0*/  LOP3.LUT R0, R0, 0x3, RZ, 0xc0, !PT ;  /* 0x0000000300007812 */ /* 0x000fca00078ec0ff */
[----:B------:R1:W3:Y:S02]  /*266e0*/  SHFL.IDX PT, R14, R0, RZ, 0x1f ;  /* 0x00001fff000e7589 */ /* 0x0002e400000e0000 */
.L_x_1934:
[----:B-1----:R-:W4:Y:S01]  /*266f0*/  LDL.LU R0, [R1+0x1c] ;  /* 0x00001c0001007983 */ /* 0x002f220000300800 */
[----:B------:R-:W-:Y:S02]  /*26700*/  PLOP3.LUT P1, PT, PT, PT, PT, 0x8, 0x0 ;  /* 0x000000000000781c */ /* 0x000fe40003f2e170 */
[----:B---3--:R-:W-:Y:S02]  /*26710*/  ISETP.NE.AND P0, PT, R14, RZ, PT ;  /* 0x000000ff0e00720c */ /* 0x008fe40003f05270 */
[----:B----4-:R-:W-:-:S09]  /*26720*/  LOP3.LUT R0, R0, 0xfffffffe, RZ, 0xc0, !PT ;  /* 0xfffffffe00007812 */ /* 0x010fd200078ec0ff */
[----:B------:R-:W-:-:S05]  /*26730*/  @P1 LOP3.LUT R0, R0, 0x1, RZ, 0xfc, !PT ;  /* 0x0000000100001812 */ /* 0x000fca00078efcff */
[----:B------:R1:W-:Y:S01]  /*26740*/  STL [R1+0x1c], R0 ;  /* 0x00001c0001007387 */ /* 0x0003e20000100800 */
[----:B------:R-:W-:Y:S05]  /*26750*/  @P0 BRA `(.L_x_1761) ;  /* 0x0000000400bc0947 */ /* 0x000fea0003800000 */
[----:B------:R-:W-:-:S03]  /*26760*/  UMOV UR4, 0xffffffff ;  /* 0xffffffff00047882 */ /* 0x000fc60000000000 */
[----:B------:R-:W-:Y:S05]  /*26770*/  BRA.DIV UR4, `(.L_x_1762) ;  /* 0x0000006604f47947 */ /* 0x000fea000b800000 */
[----:B------:R-:W-:-:S13]  /*26780*/  ELECT P6, URZ, PT ;  /* 0x00000000003f782f */ /* 0x000fda00038c0000 */
.L_x_1937:
[----:B------:R-:W-:Y:S05]  /*26790*/  @!P6 BRA `(.L_x_1761) ;  /* 0x0000000400ace947 */ /* 0x000fea0003800000 */
[----:B-1----:R-:W3:Y:S01]  /*267a0*/  LDL R0, [R1+0x48] ;  /* 0x0000480001007983 */ /* 0x002ee20000100800 */
[----:B------:R-:W-:-:S04]  /*267b0*/  ISETP.NE.U32.AND P0, PT, R2, RZ, PT ;  /* 0x000000ff0200720c */ /* 0x000fc80003f05070 */
[----:B------:R-:W-:Y:S01]  /*267c0*/  ISETP.NE.AND.EX P0, PT, R3, RZ, PT, P0 ;  /* 0x000000ff0300720c */ /* 0x000fe20003f05300 */
[----:B---3--:R-:W-:-:S12]  /*267d0*/  VIADD R0, R0, 0xffffffff ;  /* 0xffffffff00007836 */ /* 0x008fd80000000000 */
[----:B------:R-:W-:Y:S05]  /*267e0*/  @!P0 BRA `(.L_x_1763) ;  /* 0x0000000000448947 */ /* 0x000fea0003800000 */
[----:B------:R-:W1:Y:S01]  /*267f0*/  LDC R7, c[0x0][0x43c] ;  /* 0x00010f00ff077b82 */ /* 0x000e620000000800 */
[----:B------:R-:W-:Y:S01]  /*26800*/  ULDC.64 UR4, c[0x0][0x428] ;  /* 0x00010a0000047ab9 */ /* 0x000fe20000000a00 */
[----:B-1----:R-:W-:-:S13]  /*26810*/  ISETP.NE.AND P0, PT, R7, 0x1, PT ;  /* 0x000000010700780c */ /* 0x002fda0003f05270 */
[----:B------:R-:W1:Y:S02]  /*26820*/  @P0 LDC.64 R4, c[0x0][0x440] ;  /* 0x00011000ff040b82 */ /* 0x000e640000000a00 */
        /* <DEDUP_REMOVED lines=13> */
.L_x_1763:
[----:B--2---:R-:W2:Y:S04]  /*26900*/  LDL R9, [R1] ;  /* 0x0000000001097983 */ /* 0x004ea80000100800 */
[----:B-1----:R-:W2:Y:S04]  /*26910*/  LDL R2, [R1+0x4] ;  /* 0x0000040001027983 */ /* 0x002ea80000100800 */
[----:B------:R-:W3:Y:S01]  /*26920*/  LDL R3, [R1+0xc] ;  /* 0x00000c0001037983 */ /* 0x000ee20000100800 */
[----:B------:R-:W1:Y:S02]  /*26930*/  S2R R8, SR_TID.X ;  /* 0x0000000000087919 */ /* 0x000e640000002100 */
[----:B-1----:R-:W-:-:S04]  /*26940*/  LOP3.LUT R8, R8, 0x7f, RZ, 0xc0, !PT ;  /* 0x0000007f08087812 */ /* 0x002fc800078ec0ff */
[----:B------:R-:W-:Y:S01]  /*26950*/  ISETP.NE.AND P1, PT, R8, RZ, PT ;  /* 0x000000ff0800720c */ /* 0x000fe20003f25270 */
[----:B--2---:R-:W-:Y:S01]  /*26960*/  IMAD R2, R2, 0x8, R9 ;  /* 0x0000000802027824 */ /* 0x004fe200078e0209 */
[----:B---3--:R-:W-:-:S04]  /*26970*/  SHF.L.U32 R4, R3, 0x1f, RZ ;  /* 0x0000001f03047819 */ /* 0x008fc800000006ff */
[----:B------:R-:W1:Y:S02]  /*26980*/  SYNCS.PHASECHK.TRANS64.TRYWAIT P0, [R2+URZ+0x2a880], R4 ;  /* 0x02a88004020075a7 */ /* 0x000e64000800017f */
[----:B-1----:R-:W-:Y:S05]  /*26990*/  @!P0 BRA `(.L_x_1764) ;  /* 0x00000064008c8947 */ /* 0x002fea0003800000 */
.L_x_1938:
        /* <DEDUP_REMOVED lines=8> */
.L_x_1765:
[----:B------:R-:W2:Y:S04]  /*26a20*/  LDL R6, [R1] ;  /* 0x0000000001067983 */ /* 0x000ea80000100800 */
[----:B------:R-:W2:Y:S04]  /*26a30*/  LDL R3, [R1+0x4] ;  /* 0x0000040001037983 */ /* 0x000ea80000100800 */
[----:B------:R-:W3:Y:S01]  /*26a40*/  LDL R5, [R1+0x28] ;  /* 0x0000280001057983 */ /* 0x000ee20000100800 */
[----:B------:R-:W-:Y:S01]  /*26a50*/  R2UR UR9, R2 ;  /* 0x00000000020972ca */ /* 0x000fe200000e0000 */
[----:B------:R-:W-:Y:S01]  /*26a60*/  UIADD3 UR4, UP0, UR42, 0x470, URZ ;  /* 0x000004702a047890 */ /* 0x000fe2000ff1e03f */
[----:B------:R-:W-:Y:S01]  /*26a70*/  R2UR UR12, R18 ;  /* 0x00000000120c72ca */ /* 0x000fe200000e0000 */
[----:B------:R-:W-:Y:S01]  /*26a80*/  UMOV UR10, URZ ;  /* 0x0000003f000a7c82 */ /* 0x000fe20008000000 */
[----:B-----5:R-:W-:Y:S01]  /*26a90*/  R2UR UR13, R17 ;  /* 0x00000000110d72ca */ /* 0x020fe200000e0000 */
[----:B------:R-:W-:Y:S01]  /*26aa0*/  UIADD3.X UR5, URZ, UR43, URZ, UP0, !UPT ;  /* 0x0000002b3f057290 */ /* 0x000fe200087fe43f */
[----:B------:R-:W-:Y:S01]  /*26ab0*/  UMOV UR6, 0x0 ;  /* 0x0000000000067882 */ /* 0x000fe20000000000 */
[----:B------:R-:W-:Y:S01]  /*26ac0*/  UMOV UR7, 0x14f00000 ;  /* 0x14f0000000077882 */ /* 0x000fe20000000000 */
[----:B------:R-:W-:-:S05]  /*26ad0*/  UMOV UR16, 0x40 ;  /* 0x0000004000107882 */ /* 0x000fca0000000000 */
[----:B------:R-:W-:Y:S01]  /*26ae0*/  UIADD3 UR9, UR9, 0x2a870, URZ ;  /* 0x0002a87009097890 */ /* 0x000fe2000fffe03f */
[----:B--2---:R-:W-:Y:S02]  /*26af0*/  IMAD R3, R3, 0x6000, R6 ;  /* 0x0000600003037824 */ /* 0x004fe400078e0206 */
[----:B---3--:R-:W-:-:S03]  /*26b00*/  IMAD R0, R0, 0x80, R5 ;  /* 0x0000008000007824 */ /* 0x008fc600078e0205 */
[----:B------:R-:W-:Y:S02]  /*26b10*/  R2UR UR15, R3 ;  /* 0x00000000030f72ca */ /* 0x000fe400000e0000 */
[----:B------:R-:W-:-:S11]  /*26b20*/  R2UR UR11, R0 ;  /* 0x00000000000b72ca */ /* 0x000fd600000e0000 */
[----:B------:R-:W-:Y:S02]  /*26b30*/  UIADD3 UR8, UR15, 0xc400, URZ ;  /* 0x0000c4000f087890 */ /* 0x000fe4000fffe03f */
[----:B------:R-:W-:Y:S02]  /*26b40*/  UIADD3 UR14, UR15, 0xe400, URZ ;  /* 0x0000e4000f0e7890 */ /* 0x000fe4000fffe03f */
[----:B------:R-:W-:-:S05]  /*26b50*/  UIADD3 UR15, UR15, 0x10400, URZ ;  /* 0x000104000f0f7890 */ /* 0x000fca000fffe03f */
[----:B------:R2:W-:Y:S02]  /*26b60*/  UTMALDG.4D [UR8], [UR4], desc[UR6] ;  /* 0x00000608040075b4 */ /* 0x0005e40008019000 */
[----:B--2---:R-:W-:Y:S01]  /*26b70*/  UMOV UR8, UR14 ;  /* 0x0000000e00087c82 */ /* 0x004fe20008000000 */
[----:B------:R-:W-:Y:S01]  /*26b80*/  UMOV UR10, UR16 ;  /* 0x00000010000a7c82 */ /* 0x000fe20008000000 */
[----:B------:R-:W-:Y:S01]  /*26b90*/  UMOV UR14, 0x80 ;  /* 0x00000080000e7882 */ /* 0x000fe20000000000 */
[----:B------:R2:W-:Y:S02]  /*26ba0*/  UTMALDG.4D [UR8], [UR4], desc[UR6] ;  /* 0x00000608040075b4 */ /* 0x0005e40008019000 */
[----:B--2---:R-:W-:Y:S01]  /*26bb0*/  UMOV UR8, UR15 ;  /* 0x0000000f00087c82 */ /* 0x004fe20008000000 */
[----:B------:R-:W-:Y:S02]  /*26bc0*/  UMOV UR10, UR14 ;  /* 0x0000000e000a7c82 */ /* 0x000fe40008000000 */
[----:B------:R2:W-:Y:S01]  /*26bd0*/  UTMALDG.4D [UR8], [UR4], desc[UR6] ;  /* 0x00000608040075b4 */ /* 0x0005e20008019000 */
[----:B------:R-:W3:Y:S02]  /*26be0*/  SYNCS.PHASECHK.TRANS64.TRYWAIT P0, [R2+URZ+0x2a840], R4 ;  /* 0x02a84004020075a7 */ /* 0x000ee4000800017f */
[----:B--23--:R-:W-:Y:S05]  /*26bf0*/  @!P0 BRA `(.L_x_1766) ;  /* 0x0000006400088947 */ /* 0x00cfea0003800000 */
.L_x_1939:
        /* <DEDUP_REMOVED lines=8> */
.L_x_1767:
[----:B-12---:R-:W2:Y:S01]  /*26c80*/  LDL.LU R4, [R1+0x1c] ;  /* 0x00001c0001047983 */ /* 0x006ea20000300800 */
        /* <DEDUP_REMOVED lines=8> */
[----:B------:R-:W-:Y:S01]  /*26d10*/  R2UR UR13, R17 ;  /* 0x00000000110d72ca */ /* 0x000fe200000e0000 */
[----:B------:R-:W-:Y:S01]  /*26d20*/  UMOV UR7, 0x14f00000 ;  /* 0x14f0000000077882 */ /* 0x000fe20000000000 */
[----:B------:R-:W-:Y:S01]  /*26d30*/  PLOP3.LUT P0, PT, PT, PT, PT, 0x80, 0x0 ;  /* 0x000000000000781c */ /* 0x000fe20003f0f070 */
[----:B------:R-:W-:-:S02]  /*26d40*/  UMOV UR16, 0x40 ;  /* 0x0000004000107882 */ /* 0x000fc40000000000 */
[----:B------:R-:W-:Y:S02]  /*26d50*/  UIADD3 UR8, UR15, 0x1e400, URZ ;  /* 0x0001e4000f087890 */ /* 0x000fe4000fffe03f */
        /* <DEDUP_REMOVED lines=11> */
[----:B--2---:R-:W-:-:S04]  /*26e10*/  LOP3.LUT R4, R4, 0xfffffffe, RZ, 0xc0, !PT ;  /* 0xfffffffe04047812 */ /* 0x004fc800078ec0ff */
[----:B------:R-:W-:-:S05]  /*26e20*/  @P0 LOP3.LUT R4, R4, 0x1, RZ, 0xfc, !PT ;  /* 0x0000000104040812 */ /* 0x000fca00078efcff */
[----:B------:R3:W-:Y:S01]  /*26e30*/  STL [R1+0x1c], R4 ;  /* 0x00001c0401007387 */ /* 0x0007e20000100800 */
[----:B------:R-:W-:Y:S01]  /*26e40*/  NOP ;  /* 0x0000000000007918 */ /* 0x000fe20000000000 */
.L_x_1761:
[----:B---3--:R-:W3:Y:S04]  /*26e50*/  LDL R4, [R1] ;  /* 0x0000000001047983 */ /* 0x008ee80000100800 */
[----:B------:R-:W1:Y:S01]  /*26e60*/  LDL.LU R3, [R1+0x44] ;  /* 0x0000440001037983 */ /* 0x000e620000300800 */
[----:B------:R-:W-:Y:S05]  /*26e70*/  WARPSYNC.ALL ;  /* 0x0000000000007948 */ /* 0x000fea0003800000 */
[----:B------:R-:W-:Y:S01]  /*26e80*/  ULDC.64 UR4, c[0x0][0x298] ;  /* 0x0000a60000047ab9 */ /* 0x000fe20000000a00 */
[----:B------:R-:W-:Y:S01]  /*26e90*/  BSSY B6, `(.L_x_1768) ;  /* 0x000001c000067945 */ /* 0x000fe20003800000 */
[----:B------:R-:W-:Y:S01]  /*26ea0*/  BAR.SYNC.DEFER_BLOCKING 0x8, 0x180 ;  /* 0x0206000000007b1d */ /* 0x000fe20000010000 */
[----:B-1----:R-:W-:-:S05]  /*26eb0*/  SHF.R.S32.HI R0, RZ, 0x1f, R3 ;  /* 0x0000001fff007819 */ /* 0x002fca0000011403 */
[----:B------:R-:W-:Y:S02]  /*26ec0*/  IMAD R2, R0, UR4, RZ ;  /* 0x0000000400027c24 */ /* 0x000fe4000f8e02ff */
[----:B---3--:R-:W-:Y:S02]  /*26ed0*/  VIADD R0, R4, 0x18400 ;  /* 0x0001840004007836 */ /* 0x008fe40000000000 */
[C---:B------:R-:W-:Y:S02]  /*26ee0*/  IMAD R2, R3.reuse, UR5, R2 ;  /* 0x0000000503027c24 */ /* 0x040fe4000f8e0202 */
[----:B------:R-:W-:Y:S01]  /*26ef0*/  IMAD.WIDE.U32 R4, R3, UR4, RZ ;  /* 0x0000000403047c25 */ /* 0x000fe2000f8e00ff */
[----:B------:R-:W-:-:S03]  /*26f00*/  LOP3.LUT P0, RZ, R0, 0x1bf, RZ, 0xc0, !PT ;  /* 0x000001bf00ff7812 */ /* 0x000fc6000780c0ff */
[----:B------:R-:W-:Y:S01]  /*26f10*/  IMAD.IADD R0, R5, 0x1, R2 ;  /* 0x0000000105007824 */ /* 0x000fe200078e0202 */
[----:B------:R1:W-:Y:S04]  /*26f20*/  STL.64 [R1+0x50], R4 ;  /* 0x0000500401007387 */ /* 0x0003e80000100a00 */
[----:B------:R1:W-:Y:S05]  /*26f30*/  STL [R1+0x44], R0 ;  /* 0x0000440001007387 */ /* 0x0003ea0000100800 */
        /* <DEDUP_REMOVED lines=11> */
[----:B0-----:R-:W-:Y:S02]  /*26ff0*/  IMAD.U32 R11, RZ, RZ, UR9 ;  /* 0x00000009ff0b7e24 */ /* 0x001fe4000f8e00ff */
[----:B--2---:R-:W-:Y:S02]  /*27000*/  IMAD.MOV.U32 R8, RZ, RZ, 0x70 ;  /* 0x00000070ff087424 */ /* 0x004fe400078e00ff */
[----:B------:R-:W-:Y:S02]  /*27010*/  IMAD.MOV.U32 R12, RZ, RZ, 0x1 ;  /* 0x00000001ff0c7424 */ /* 0x000fe400078e00ff */
[----:B------:R-:W-:-:S07]  /*27020*/  IMAD.MOV.U32 R13, RZ, RZ, RZ ;  /* 0x000000ffff0d7224 */ /* 0x000fce00078e00ff */
[----:B------:R-:W-:-:S07]  /*27030*/  LEPC R20, `(.L_x_1769) ;  /* 0x000000001014794e */ /* 0x000fce0000000000 */
[----:B-1----:R-:W-:Y:S05]  /*27040*/  CALL.ABS.NOINC R2 ;  /* 0x0000000002007343 */ /* 0x002fea0003c00000 */
.L_x_1769:
[----:B------:R-:W-:Y:S05]  /*27050*/  BSYNC B6 ;  /* 0x0000000000067941 */ /* 0x000fea0003800000 */
.L_x_1768:
[----:B-1----:R-:W3:Y:S01]  /*27060*/  LDL.LU R0, [R1+0x44] ;  /* 0x0000440001007983 */ /* 0x002ee20000300800 */
[----:B------:R-:W1:Y:S01]  /*27070*/  LDC R7, c[0x0][0x448] ;  /* 0x00011200ff077b82 */ /* 0x000e620000000800 */
[----:B------:R-:W-:Y:S01]  /*27080*/  ULDC.64 UR4, c[0x0][0x2d8] ;  /* 0x0000b60000047ab9 */ /* 0x000fe20000000a00 */
[----:B------:R-:W-:Y:S01]  /*27090*/  ULDC.64 UR6, c[0x0][0x280] ;  /* 0x0000a00000067ab9 */ /* 0x000fe20000000a00 */
[----:B------:R-:W3:Y:S04]  /*270a0*/  LDL.LU.64 R2, [R1+0x50] ;  /* 0x0000500001027983 */ /* 0x000ee80000300a00 */
[----:B------:R-:W4:Y:S01]  /*270b0*/  LDL R12, [R1+0x34] ;  /* 0x00003400010c7983 */ /* 0x000f220000100800 */
[----:B------:R-:W0:Y:S01]  /*270c0*/  S2R R5, SR_TID.X ;  /* 0x0000000000057919 */ /* 0x000e220000002100 */
[----:B------:R-:W2:Y:S01]  /*270d0*/  S2R R6, SR_TID.X ;  /* 0x0000000000067919 */ /* 0x000ea20000002100 */
[----:B0-----:R-:W-:-:S04]  /*270e0*/  LOP3.LUT R5, R5, 0x7f, RZ, 0xc0, !PT ;  /* 0x0000007f05057812 */ /* 0x001fc800078ec0ff */
[----:B------:R-:W-:Y:S01]  /*270f0*/  SHF.R.U32.HI R5, RZ, 0x2, R5 ;  /* 0x00000002ff057819 */ /* 0x000fe20000011605 */
[----:B--2---:R-:W-:-:S05]  /*27100*/  IMAD.SHL.U32 R8, R6, 0x20, RZ ;  /* 0x0000002006087824 */ /* 0x004fca00078e00ff */
[----:B------:R-:W-:Y:S01]  /*27110*/  LOP3.LUT R8, R5, 0x60, R8, 0xf8, !PT ;  /* 0x0000006005087812 */ /* 0x000fe200078ef808 */
[----:B------:R-:W0:Y:S02]  /*27120*/  S2R R10, SR_TID.X ;  /* 0x00000000000a7919 */ /* 0x000e240000002100 */
[----:B0-----:R-:W-:-:S05]  /*27130*/  IMAD.SHL.U32 R10, R10, 0x10, RZ ;  /* 0x000000100a0a7824 */ /* 0x001fca00078e00ff */
[----:B------:R-:W-:-:S04]  /*27140*/  LOP3.LUT R10, R10, 0x30, RZ, 0xc0, !PT ;  /* 0x000000300a0a7812 */ /* 0x000fc800078ec0ff */
[C---:B------:R-:W-:Y:S02]  /*27150*/  LOP3.LUT R11, R10.reuse, 0x40, RZ, 0xfc, !PT ;  /* 0x000000400a0b7812 */ /* 0x040fe400078efcff */
[----:B------:R-:W-:Y:S01]  /*27160*/  LOP3.LUT R10, R10, 0x80, RZ, 0xfc, !PT ;  /* 0x000000800a0a7812 */ /* 0x000fe200078efcff */
[----:B---3--:R-:W-:Y:S01]  /*27170*/  IMAD.MOV.U32 R3, RZ, RZ, R0 ;  /* 0x000000ffff037224 */ /* 0x008fe200078e0000 */
[----:B------:R-:W-:-:S05]  /*27180*/  SHF.R.S32.HI R0, RZ, 0x1f, R18 ;  /* 0x0000001fff007819 */ /* 0x000fca0000011412 */
[----:B------:R-:W-:Y:S02]  /*27190*/  IMAD R0, R0, UR4, RZ ;  /* 0x0000000400007c24 */ /* 0x000fe4000f8e02ff */
[----:B------:R-:W-:-:S04]  /*271a0*/  IMAD.WIDE.U32 R2, R18, UR4, R2 ;  /* 0x0000000412027c25 */ /* 0x000fc8000f8e0002 */
[----:B------:R-:W-:Y:S01]  /*271b0*/  IMAD R0, R18, UR5, R0 ;  /* 0x0000000512007c24 */ /* 0x000fe2000f8e0200 */
[----:B------:R-:W-:Y:S02]  /*271c0*/  ULDC.64 UR4, c[0x0][0xa00] ;  /* 0x0002800000047ab9 */ /* 0x000fe40000000a00 */
[----:B------:R-:W-:Y:S01]  /*271d0*/  ISETP.NE.U32.AND P0, PT, RZ, UR4, PT ;  /* 0x00000004ff007c0c */ /* 0x000fe2000bf05070 */
[----:B------:R-:W-:Y:S01]  /*271e0*/  IMAD.IADD R3, R3, 0x1, R0 ;  /* 0x0000000103037824 */ /* 0x000fe200078e0200 */
[----:B------:R-:W-:Y:S02]  /*271f0*/  SHF.R.S32.HI R0, RZ, 0x1f, R19 ;  /* 0x0000001fff007819 */ /* 0x000fe40000011413 */
[----:B------:R-:W-:Y:S01]  /*27200*/  ISETP.NE.AND.EX P0, PT, RZ, UR5, PT, P0 ;  /* 0x00000005ff007c0c */ /* 0x000fe2000bf05300 */
[----:B------:R-:W-:-:S03]  /*27210*/  ULDC.64 UR4, c[0x0][0x2e0] ;  /* 0x0000b80000047ab9 */ /* 0x000fc60000000a00 */
[----:B------:R-:W-:Y:S02]  /*27220*/  SEL R4, R0, RZ, !P0 ;  /* 0x000000ff00047207 */ /* 0x000fe40004000000 */
[----:B------:R-:W-:Y:S02]  /*27230*/  SEL R0, R19, RZ, !P0 ;  /* 0x000000ff13007207 */ /* 0x000fe40004000000 */
[----:B-1----:R-:W-:-:S13]  /*27240*/  ISETP.NE.AND P0, PT, R7, 0x1, PT ;  /* 0x000000010700780c */ /* 0x002fda0003f05270 */
[----:B------:R-:W0:Y:S08]  /*27250*/  @P0 LDC R5, c[0x0][0x44c] ;  /* 0x00011300ff050b82 */ /* 0x000e300000000800 */
[----:B------:R-:W1:Y:S01]  /*27260*/  @P0 LDC R6, c[0x0][0x450] ;  /* 0x00011400ff060b82 */ /* 0x000e620000000800 */
[----:B------:R-:W-:Y:S02]  /*27270*/  IMAD R4, R4, UR4, RZ ;  /* 0x0000000404047c24 */ /* 0x000fe4000f8e02ff */
[----:B------:R-:W-:-:S04]  /*27280*/  IMAD.WIDE.U32 R2, R0, UR4, R2 ;  /* 0x0000000400027c25 */ /* 0x000fc8000f8e0002 */
[----:B------:R-:W-:Y:S01]  /*27290*/  IMAD R0, R0, UR5, R4 ;  /* 0x0000000500007c24 */ /* 0x000fe2000f8e0204 */
[----:B------:R-:W-:Y:S01]  /*272a0*/  ULDC.64 UR4, c[0x0][0x2d0] ;  /* 0x0000b40000047ab9 */ /* 0x000fe20000000a00 */
[----:B----4-:R-:W-:Y:S02]  /*272b0*/  IMAD.IADD R4, R8, 0x1, R12 ;  /* 0x0000000108047824 */ /* 0x010fe400078e020c */
[----:B------:R-:W-:Y:S02]  /*272c0*/  IMAD.IADD R3, R3, 0x1, R0 ;  /* 0x0000000103037824 */ /* 0x000fe400078e0200 */
[----:B0-----:R-:W-:Y:S01]  /*272d0*/  @P0 IMAD.HI.U32 R5, R4, R5, RZ ;  /* 0x0000000504050227 */ /* 0x001fe200078e00ff */
[----:B------:R-:W0:Y:S03]  /*272e0*/  S2R R8, SR_TID.X ;  /* 0x0000000000087919 */ /* 0x000e260000002100 */
[----:B------:R-:W-:Y:S01]  /*272f0*/  IMAD.MOV.U32 R0, RZ, RZ, R4 ;  /* 0x000000ffff007224 */ /* 0x000fe200078e0004 */
[----:B-1----:R-:W-:-:S05]  /*27300*/  @P0 SHF.R.U32.HI R0, RZ, R6, R5 ;  /* 0x00000006ff000219 */ /* 0x002fca0000011605 */
[----:B------:R-:W-:-:S04]  /*27310*/  IMAD.MOV R5, RZ, RZ, -R0 ;  /* 0x000000ffff057224 */ /* 0x000fc800078e0a00 */
[----:B------:R-:W-:Y:S01]  /*27320*/  IMAD R4, R7, R5, R4 ;  /* 0x0000000507047224 */ /* 0x000fe200078e0204 */
[----:B------:R-:W-:Y:S01]  /*27330*/  SHF.R.S32.HI R5, RZ, 0x1f, R0 ;  /* 0x0000001fff057819 */ /* 0x000fe20000011400 */
        /* <DEDUP_REMOVED lines=8> */
[----:B------:R-:W-:Y:S01]  /*273c0*/  ULDC UR4, c[0x0][0x2b8] ;  /* 0x0000ae0000047ab9 */ /* 0x000fe20000000800 */
[----:B0-----:R-:W-:Y:S01]  /*273d0*/  IMAD.SHL.U32 R9, R8, 0x10, RZ ;  /* 0x0000001008097824 */ /* 0x001fe200078e00ff */
[----:B------:R-:W-:Y:S02]  /*273e0*/  ISETP.GE.AND P2, PT, R10, UR4, PT ;  /* 0x000000040a007c0c */ /* 0x000fe4000bf46270 */
[----:B------:R-:W-:Y:S02]  /*273f0*/  LOP3.LUT R10, R8, 0x7f, RZ, 0xc0, !PT ;  /* 0x0000007f080a7812 */ /* 0x000fe400078ec0ff */
[----:B------:R0:W5:Y:S01]  /*27400*/  LDL R8, [R1+0x3c] ;  /* 0x00003c0001087983 */ /* 0x0001620000100800 */
[----:B------:R-:W-:Y:S01]  /*27410*/  LOP3.LUT R9, R9, 0x30, RZ, 0xc0, !PT ;  /* 0x0000003009097812 */ /* 0x000fe200078ec0ff */
[----:B------:R-:W-:Y:S01]  /*27420*/  IMAD R0, R4, UR5, R0 ;  /* 0x0000000504007c24 */ /* 0x000fe2000f8e0200 */
[----:B------:R-:W-:-:S02]  /*27430*/  IADD3 R4, P3, R2, UR6, RZ ;  /* 0x0000000602047c10 */ /* 0x000fc4000ff7e0ff */
[----:B------:R-:W-:Y:S02]  /*27440*/  ISETP.GE.AND P0, PT, R9, UR4, PT ;  /* 0x0000000409007c0c */ /* 0x000fe4000bf06270 */
[----:B------:R-:W-:Y:S01]  /*27450*/  ISETP.GE.AND P1, PT, R11, UR4, PT ;  /* 0x000000040b007c0c */ /* 0x000fe2000bf26270 */
[----:B------:R-:W-:Y:S01]  /*27460*/  UMOV UR4, 0xffffffff ;  /* 0xffffffff00047882 */ /* 0x000fe20000000000 */
[----:B------:R-:W-:Y:S02]  /*27470*/  IADD3.X R3, R3, UR7, R0, P3, !PT ;  /* 0x0000000703037c10 */ /* 0x000fe40009ffe400 */
[----:B------:R-:W-:Y:S01]  /*27480*/  SHF.R.U32.HI R10, RZ, 0x2, R10 ;  /* 0x00000002ff0a7819 */ /* 0x000fe2000001160a */
[----:B0-----:R-:W-:Y:S08]  /*27490*/  BRA.DIV UR4, `(.L_x_1770) ;  /* 0x0000005a04f47947 */ /* 0x001ff0000b800000 */
[----:B------:R-:W2:Y:S04]  /*274a0*/  LDL.LU R6, [R1+0x40] ;  /* 0x0000400001067983 */ /* 0x000ea80000300800 */
[----:B------:R-:W3:Y:S01]  /*274b0*/  LDL.LU R11, [R1+0x34] ;  /* 0x00003400010b7983 */ /* 0x000ee20000300800 */
[----:B--2---:R-:W-:-:S03]  /*274c0*/  IMAD R2, R6, R7, RZ ;  /* 0x0000000706027224 */ /* 0x004fc600078e02ff */
[----:B------:R-:W0:Y:S01]  /*274d0*/  SHFL.IDX PT, R7, R4, RZ, 0x1c1f ;  /* 0x001c1fff04077589 */ /* 0x000e2200000e0000 */
[----:B---3--:R-:W-:-:S03]  /*274e0*/  IMAD.IADD R0, R10, 0x1, R11 ;  /* 0x000000010a007824 */ /* 0x008fc600078e020b */
[----:B------:R-:W1:Y:S01]  /*274f0*/  SHFL.IDX PT, R6, R3, RZ, 0x1c1f ;  /* 0x001c1fff03067589 */ /* 0x000e6200000e0000 */
[C---:B------:R-:W-:Y:S01]  /*27500*/  VIADD R5, R0.reuse, 0x20 ;  /* 0x0000002000057836 */ /* 0x040fe20000000000 */
[----:B------:R-:W-:-:S13]  /*27510*/  ISETP.GE.AND P4, PT, R0, R2, PT ;  /* 0x000000020000720c */ /* 0x000fda0003f86270 */
[----:B0-----:R-:W-:-:S05]  /*27520*/  @!P4 IADD3 R7, P3, R9, R7, RZ ;  /* 0x000000070907c210 */ /* 0x001fca0007f7e0ff */
[----:B-1----:R-:W-:Y:S01]  /*27530*/  @!P4 IMAD.X R6, RZ, RZ, R6, P3 ;  /* 0x000000ffff06c224 */ /* 0x002fe200018e0606 */
[----:B------:R-:W-:Y:S02]  /*27540*/  ISETP.GE.AND P3, PT, R5, R2, PT ;  /* 0x000000020500720c */ /* 0x000fe40003f66270 */
[----:B------:R-:W0:Y:S02]  /*27550*/  SHFL.IDX PT, R5, R4, 0x1, 0x1c1f ;  /* 0x003c1f0004057f89 */ /* 0x000e2400000e0000 */
[----:B------:R-:W-:-:S04]  /*27560*/  @!P4 LOP3.LUT R7, R7, R6, RZ, 0x3c, !PT ;  /* 0x000000060707c212 */ /* 0x000fc800078e3cff */
        /* <DEDUP_REMOVED lines=8> */
[----:B------:R-:W-:Y:S02]  /*275f0*/  @!P3 IMAD.MOV.U32 R7, RZ, RZ, R6 ;  /* 0x000000ffff07b224 */ /* 0x000fe400078e0006 */
[----:B------:R-:W-:Y:S02]  /*27600*/  @!P3 IMAD.MOV.U32 R6, RZ, RZ, R5 ;  /* 0x000000ffff06b224 */ /* 0x000fe400078e0005 */
[----:B------:R-:W-:-:S03]  /*27610*/  VIADD R5, R0, 0x40 ;  /* 0x0000004000057836 */ /* 0x000fc60000000000 */
        /* <DEDUP_REMOVED lines=8> */
[----:B------:R-:W-:Y:S02]  /*276a0*/  @!P3 IMAD.MOV.U32 R7, RZ, RZ, R6 ;  /* 0x000000ffff07b224 */ /* 0x000fe400078e0006 */
[----:B------:R-:W-:Y:S02]  /*276b0*/  @!P3 IMAD.MOV.U32 R6, RZ, RZ, R5 ;  /* 0x000000ffff06b224 */ /* 0x000fe400078e0005 */
[----:B------:R1:W2:Y:S04]  /*276c0*/  SHFL.IDX PT, R5, R3, 0x3, 0x1c1f ;  /* 0x007c1f0003057f89 */ /* 0x0002a800000e0000 */
[----:B------:R1:W-:Y:S04]  /*276d0*/  @!P3 LDGSTS.E.BYPASS.LTC128B.128 [R8+0x19400], desc[UR40][R6.64], !P0 ;  /* 0x194000000608bfae */ /* 0x0003e8000c101d68 */
[----:B------:R1:W-:Y:S04]  /*276e0*/  @!P3 LDGSTS.E.BYPASS.LTC128B.128 [R8+0x1b400], desc[UR40][R6.64+0x40], !P1 ;  /* 0x1b4000400608bfae */ /* 0x0003e8000c901d68 */
[----:B------:R1:W-:Y:S04]  /*276f0*/  @!P3 LDGSTS.E.BYPASS.LTC128B.128 [R8+0x1d400], desc[UR40][R6.64+0x80], !P2 ;  /* 0x1d4000800608bfae */ /* 0x0003e8000d101d68 */
[----:B------:R1:W3:Y:S02]  /*27700*/  SHFL.IDX PT, R3, R4, 0x3, 0x1c1f ;  /* 0x007c1f0004037f89 */ /* 0x0002e400000e0000 */
.L_x_1948:
        /* <DEDUP_REMOVED lines=12> */
.L_x_1772:
[----:B------:R-:W-:Y:S05]  /*277d0*/  BSYNC B0 ;  /* 0x0000000000007941 */ /* 0x000fea0003800000 */
.L_x_1771:
[----:B01--4-:R0:W5:Y:S01]  /*277e0*/  LDL R8, [R1] ;  /* 0x0000000001087983 */ /* 0x0131620000100800 */
[----:B------:R-:W-:Y:S01]  /*277f0*/  PLOP3.LUT P0, PT, PT, PT, PT, 0x80, 0x0 ;  /* 0x000000000000781c */ /* 0x000fe20003f0f070 */
[----:B------:R-:W-:-:S12]  /*27800*/  NOP ;  /* 0x0000000000007918 */ /* 0x000fd80000000000 */
.L_x_1773:
[----:B------:R-:W4:Y:S01]  /*27810*/  LDL R2, [R1] ;  /* 0x0000000001027983 */ /* 0x000f220000100800 */
        /* <DEDUP_REMOVED lines=16> */
[----:B------:R-:W3:Y:S03]  /*27920*/  SYNCS.PHASECHK.TRANS64.TRYWAIT P0, [R2+URZ+0x2a820], R0 ;  /* 0x02a82000020075a7 */ /* 0x000ee6000800017f */
[----:B-1-3--:R-:W-:Y:S05]  /*27930*/  @!P0 BRA `(.L_x_1775) ;  /* 0x0000005c00348947 */ /* 0x00afea0003800000 */
.L_x_1949:
[----:B------:R-:W-:Y:S05]  /*27940*/  BSYNC B0 ;  /* 0x0000000000007941 */ /* 0x000fea0003800000 */
.L_x_1774:
[----:B-1----:R-:W3:Y:S04]  /*27950*/  LDL.LU R2, [R1+0x48] ;  /* 0x0000480001027983 */ /* 0x002ee80000300800 */
[----:B------:R-:W4:Y:S01]  /*27960*/  LDL R3, [R1+0x24] ;  /* 0x0000240001037983 */ /* 0x000f220000100800 */
[----:B---3--:R-:W-:-:S05]  /*27970*/  VIADD R2, R2, 0xfffffffe ;  /* 0xfffffffe02027836 */ /* 0x008fca0000000000 */
[----:B----4-:R-:W-:-:S13]  /*27980*/  ISETP.GE.AND P0, PT, R2, R3, PT ;  /* 0x000000030200720c */ /* 0x010fda0003f06270 */
[----:B------:R-:W-:Y:S05]  /*27990*/  @!P0 BRA `(.L_x_1776) ;  /* 0x0000001000c48947 */ /* 0x000fea0003800000 */
[----:B------:R1:W5:Y:S04]  /*279a0*/  LDL.LU R0, [R1+0x4] ;  /* 0x0000040001007983 */ /* 0x0003680000300800 */
[----:B------:R1:W5:Y:S02]  /*279b0*/  LDL.LU R3, [R1+0xc] ;  /* 0x00000c0001037983 */ /* 0x0003640000300800 */
.L_x_1800:
[----:B------:R-:W3:Y:S01]  /*279c0*/  LDL R4, [R1+0x1c] ;  /* 0x00001c0001047983 */ /* 0x000ee20000100800 */
[----:B--2--5:R-:W-:Y:S01]  /*279d0*/  VIADD R5, R0, 0x1 ;  /* 0x0000000100057836 */ /* 0x024fe20000000000 */
[----:B------:R-:W-:Y:S05]  /*279e0*/  YIELD ;  /* 0x0000000000007946 */ /* 0x000fea0003800000 */
[C---:B------:R-:W-:Y:S01]  /*279f0*/  ISETP.NE.AND P0, PT, R5.reuse, 0x2, PT ;  /* 0x000000020500780c */ /* 0x040fe20003f05270 */
[----:B------:R-:W-:Y:S03]  /*27a00*/  BSSY B0, `(.L_x_1777) ;  /* 0x00000ac000007945 */ /* 0x000fe60003800000 */
[----:B------:R-:W-:-:S02]  /*27a10*/  SEL R10, R5, RZ, P0 ;  /* 0x000000ff050a7207 */ /* 0x000fc40000000000 */
[----:B---3--:R-:W-:Y:S02]  /*27a20*/  LOP3.LUT P1, RZ, R4, 0x1, RZ, 0xc0, !PT ;  /* 0x0000000104ff7812 */ /* 0x008fe4000782c0ff */
[----:B------:R-:W-:-:S04]  /*27a30*/  SEL R4, RZ, 0x1, P0 ;  /* 0x00000001ff047807 */ /* 0x000fc80000000000 */
[----:B------:R-:W-:-:S05]  /*27a40*/  LOP3.LUT R9, R3, R4, RZ, 0x3c, !PT ;  /* 0x0000000403097212 */ /* 0x000fca00078e3cff */
        /* <DEDUP_REMOVED lines=11> */
[----:B------:R-:W2:Y:S01]  /*27b00*/  LDL R11, [R1+0x14] ;  /* 0x00001400010b7983 */ /* 0x000ea20000100800 */
[----:B----4-:R-:W-:-:S13]  /*27b10*/  ISETP.NE.AND P0, PT, R7, 0x1, PT ;  /* 0x000000010700780c */ /* 0x010fda0003f05270 */
[----:B------:R-:W4:Y:S02]  /*27b20*/  @P0 LDC.64 R4, c[0x0][0x440] ;  /* 0x00011000ff040b82 */ /* 0x000f240000000a00 */
[----:B----4-:R-:W-:-:S04]  /*27b30*/  @P0 IMAD.HI.U32 R6, R2, R4, RZ ;  /* 0x0000000402060227 */ /* 0x010fc800078e00ff */
[----:B------:R-:W-:Y:S01]  /*27b40*/  IMAD.MOV.U32 R4, RZ, RZ, R2 ;  /* 0x000000ffff047224 */ /* 0x000fe200078e0002 */
[----:B------:R-:W-:-:S04]  /*27b50*/  @P0 SHF.R.U32.HI R4, RZ, R5, R6 ;  /* 0x00000005ff040219 */ /* 0x000fc80000011606 */
[--C-:B------:R-:W-:Y:S01]  /*27b60*/  SHF.R.S32.HI R5, RZ, 0x1f, R4.reuse ;  /* 0x0000001fff057819 */ /* 0x100fe20000011404 */
[----:B------:R-:W-:-:S04]  /*27b70*/  IMAD.MOV R8, RZ, RZ, -R4 ;  /* 0x000000ffff087224 */ /* 0x000fc800078e0a04 */
[----:B------:R-:W-:Y:S02]  /*27b80*/  IMAD R8, R7, R8, R2 ;  /* 0x0000000807087224 */ /* 0x000fe400078e0202 */
[----:B---3--:R-:W-:-:S04]  /*27b90*/  IMAD R6, R12, UR6, RZ ;  /* 0x000000060c067c24 */ /* 0x008fc8000f8e02ff */
[C---:B--2---:R-:W-:Y:S02]  /*27ba0*/  IMAD R6, R11.reuse, UR7, R6 ;  /* 0x000000070b067c24 */ /* 0x044fe4000f8e0206 */
[----:B------:R-:W-:-:S05]  /*27bb0*/  IMAD.WIDE.U32 R4, R11, UR6, R4 ;  /* 0x000000060b047c25 */ /* 0x000fca000f8e0004 */
[----:B------:R-:W-:Y:S02]  /*27bc0*/  IADD3 R5, R6, R5, RZ ;  /* 0x0000000506057210 */ /* 0x000fe40007ffe0ff */
[----:B------:R-:W-:-:S04]  /*27bd0*/  LEA R6, P0, R4, UR4, 0x2 ;  /* 0x0000000404067c11 */ /* 0x000fc8000f8010ff */
[----:B------:R-:W-:-:S05]  /*27be0*/  LEA.HI.X R7, R4, UR5, R5, 0x2, P0 ;  /* 0x0000000504077c11 */ /* 0x000fca00080f1405 */
[----:B------:R3:W5:Y:S04]  /*27bf0*/  LDG.E R17, desc[UR40][R6.64] ;  /* 0x0000002806117981 */ /* 0x000768000c1e1900 */
.L_x_1779:
[----:B------:R-:W3:Y:S01]  /*27c00*/  LDL R5, [R1] ;  /* 0x0000000001057983 */ /* 0x000ee20000100800 */
[----:B------:R-:W4:Y:S01]  /*27c10*/  S2R R4, SR_TID.X ;  /* 0x0000000000047919 */ /* 0x000f220000002100 */
[----:B------:R-:W-:Y:S01]  /*27c20*/  BSSY B1, `(.L_x_1780) ;  /* 0x0000007000017945 */ /* 0x000fe20003800000 */
[----:B----4-:R-:W-:-:S04]  /*27c30*/  LOP3.LUT R4, R4, 0x7f, RZ, 0xc0, !PT ;  /* 0x0000007f04047812 */ /* 0x010fc800078ec0ff */
[----:B------:R-:W-:Y:S01]  /*27c40*/  ISETP.NE.AND P1, PT, R4, RZ, PT ;  /* 0x000000ff0400720c */ /* 0x000fe20003f25270 */
[----:B---3--:R-:W-:Y:S01]  /*27c50*/  IMAD R6, R10, 0x8, R5 ;  /* 0x000000080a067824 */ /* 0x008fe200078e0205 */
[----:B------:R-:W-:-:S04]  /*27c60*/  SHF.L.U32 R5, R9, 0x1f, RZ ;  /* 0x0000001f09057819 */ /* 0x000fc800000006ff */
[----:B------:R-:W3:Y:S02]  /*27c70*/  SYNCS.PHASECHK.TRANS64.TRYWAIT P0, [R6+URZ+0x2a880], R5 ;  /* 0x02a88005060075a7 */ /* 0x000ee4000800017f */
[----:B---3--:R-:W-:Y:S05]  /*27c80*/  @!P0 BRA `(.L_x_1781) ;  /* 0x0000005800788947 */ /* 0x008fea0003800000 */
.L_x_1950:
[----:B------:R-:W-:Y:S05]  /*27c90*/  BSYNC B1 ;  /* 0x0000000000017941 */ /* 0x000fea0003800000 */
.L_x_1780:
[----:B------:R-:W-:Y:S04]  /*27ca0*/  BSSY B1, `(.L_x_1782) ;  /* 0x0000009000017945 */ /* 0x000fe80003800000 */
[----:B------:R-:W-:Y:S05]  /*27cb0*/  @P1 BRA `(.L_x_1783) ;  /* 0x00000000001c1947 */ /* 0x000fea0003800000 */
[----:B------:R-:W4:Y:S02]  /*27cc0*/  S2R R4, SR_TID.X ;  /* 0x0000000000047919 */ /* 0x000f240000002100 */
[----:B----4-:R-:W-:Y:S01]  /*27cd0*/  LOP3.LUT R7, R4, 0x1f, RZ, 0xc0, !PT ;  /* 0x0000001f04077812 */ /* 0x010fe200078ec0ff */
[----:B------:R-:W-:-:S03]  /*27ce0*/  IMAD.MOV.U32 R4, RZ, RZ, 0x6000 ;  /* 0x00006000ff047424 */ /* 0x000fc600078e00ff */
[----:B------:R-:W-:Y:S01]  /*27cf0*/  ISETP.NE.AND P0, PT, R7, RZ, PT ;  /* 0x000000ff0700720c */ /* 0x000fe20003f05270 */
[----:B------:R4:W-:-:S12]  /*27d00*/  SYNCS.ARRIVE.TRANS64 RZ, [R6+URZ+0x2a870], R4 ;  /* 0x02a8700406ff79a7 */ /* 0x0009d8000800003f */
[----:B----4-:R-:W-:Y:S05]  /*27d10*/  @!P0 BRA `(.L_x_1783) ;  /* 0x0000000000048947 */ /* 0x010fea0003800000 */
[----:B------:R-:W-:Y:S01]  /*27d20*/  BPT.TRAP 0x1 ;  /* 0x000000040000795c */ /* 0x000fe20000300000 */
.L_x_1783:
[----:B------:R-:W-:Y:S05]  /*27d30*/  BSYNC B1 ;  /* 0x0000000000017941 */ /* 0x000fea0003800000 */
.L_x_1782:
[----:B--2---:R-:W2:Y:S04]  /*27d40*/  LDL R9, [R1] ;  /* 0x0000000001097983 */ /* 0x004ea80000100800 */
[----:B------:R-:W2:Y:S04]  /*27d50*/  LDL R4, [R1+0x4] ;  /* 0x0000040001047983 */ /* 0x000ea80000100800 */
        /* <DEDUP_REMOVED lines=9> */
[----:B----4-:R-:W-:Y:S02]  /*27df0*/  IMAD R8, R8, 0x80, R7 ;  /* 0x0000008008087824 */ /* 0x010fe400078e0207 */
[----:B------:R-:W-:Y:S02]  /*27e00*/  VIADD R7, R6, 0x2a870 ;  /* 0x0002a87006077836 */ /* 0x000fe40000000000 */
[----:B------:R-:W-:-:S07]  /*27e10*/  VIADD R9, R4, 0xc400 ;  /* 0x0000c40004097836 */ /* 0x000fce0000000000 */
.L_x_1784:
[----:B------:R-:W-:-:S13]  /*27e20*/  @P0 ELECT P2, URZ, PT ;  /* 0x00000000003f082f */ /* 0x000fda0003840000 */
[----:B-----5:R-:W-:Y:S02]  /*27e30*/  @P2 R2UR UR13, R17 ;  /* 0x00000000110d22ca */ /* 0x020fe400000e0000 */
        /* <DEDUP_REMOVED lines=14> */
.L_x_1785:
        /* <DEDUP_REMOVED lines=16> */
.L_x_1786:
        /* <DEDUP_REMOVED lines=13> */
.L_x_1951:
[----:B------:R-:W-:Y:S05]  /*280f0*/  BSYNC B1 ;  /* 0x0000000000017941 */ /* 0x000fea0003800000 */
.L_x_1787:
[----:B------:R-:W-:Y:S01]  /*28100*/  BSSY B1, `(.L_x_1789) ;  /* 0x000000b000017945 */ /* 0x000fe20003800000 */
[----:B------:R-:W-:Y:S02]  /*28110*/  IMAD.MOV.U32 R10, RZ, RZ, 0x0 ;  /* 0x00000000ff0a7424 */ /* 0x000fe400078e00ff */
[----:B------:R-:W-:Y:S01]  /*28120*/  IMAD.MOV.U32 R11, RZ, RZ, 0x14f00000 ;  /* 0x14f00000ff0b7424 */ /* 0x000fe200078e00ff */
[----:B------:R-:W-:Y:S06]  /*28130*/  @P1 BRA `(.L_x_1790) ;  /* 0x00000000001c1947 */ /* 0x000fec0003800000 */
[----:B------:R-:W4:Y:S01]  /*28140*/  S2R R7, SR_TID.X ;  /* 0x0000000000077919 */ /* 0x000f220000002100 */
[----:B--23--:R-:W-:-:S04]  /*28150*/  IMAD.MOV.U32 R5, RZ, RZ, 0x6000 ;  /* 0x00006000ff057424 */ /* 0x00cfc800078e00ff */
[----:B------:R2:W-:Y:S01]  /*28160*/  SYNCS.ARRIVE.TRANS64 RZ, [R6+URZ+0x2a830], R5 ;  /* 0x02a8300506ff79a7 */ /* 0x0005e2000800003f */
[----:B----4-:R-:W-:-:S04]  /*28170*/  LOP3.LUT R7, R7, 0x1f, RZ, 0xc0, !PT ;  /* 0x0000001f07077812 */ /* 0x010fc800078ec0ff */
[----:B------:R-:W-:-:S13]  /*28180*/  ISETP.NE.AND P0, PT, R7, RZ, PT ;  /* 0x000000ff0700720c */ /* 0x000fda0003f05270 */
[----:B--2---:R-:W-:Y:S05]  /*28190*/  @!P0 BRA `(.L_x_1790) ;  /* 0x0000000000048947 */ /* 0x004fea0003800000 */
[----:B------:R-:W-:Y:S01]  /*281a0*/  BPT.TRAP 0x1 ;  /* 0x000000040000795c */ /* 0x000fe20000300000 */
.L_x_1790:
[----:B------:R-:W-:Y:S05]  /*281b0*/  BSYNC B1 ;  /* 0x0000000000017941 */ /* 0x000fea0003800000 */
.L_x_1789:
[----:B------:R-:W-:Y:S01]  /*281c0*/  R2UR UR10, R14 ;  /* 0x000000000e0a72ca */ /* 0x000fe200000e0000 */
[----:B------:R-:W-:Y:S01]  /*281d0*/  UIADD3 UR4, UP0, UR42, 0x370, URZ ;  /* 0x000003702a047890 */ /* 0x000fe2000ff1e03f */
[----:B------:R-:W-:Y:S01]  /*281e0*/  R2UR UR6, R10 ;  /* 0x000000000a0672ca */ /* 0x000fe200000e0000 */
[----:B--23--:R-:W-:Y:S01]  /*281f0*/  VIADD R6, R6, 0x2a830 ;  /* 0x0002a83006067836 */ /* 0x00cfe20000000000 */
[----:B------:R-:W-:Y:S01]  /*28200*/  R2UR UR7, R11 ;  /* 0x000000000b0772ca */ /* 0x000fe200000e0000 */
[----:B------:R-:W-:Y:S01]  /*28210*/  VIADD R5, R4, 0x1e400 ;  /* 0x0001e40004057836 */ /* 0x000fe20000000000 */
[----:B------:R-:W-:Y:S01]  /*28220*/  PLOP3.LUT P0, PT, PT, PT, PT, 0x80, 0x0 ;  /* 0x000000000000781c */ /* 0x000fe20003f0f070 */
[----:B------:R-:W-:-:S12]  /*28230*/  UIADD3.X UR5, URZ, UR43, URZ, UP0, !UPT ;  /* 0x0000002b3f057290 */ /* 0x000fd800087fe43f */
.L_x_1791:
        /* <DEDUP_REMOVED lines=10> */
[----:B------:R-:W-:Y:S01]  /*282e0*/  R2UR UR10, R13 ;  /* 0x000000000d0a72ca */ /* 0x000fe200000e0000 */
[----:B------:R-:W-:Y:S01]  /*282f0*/  VIADD R5, R4, 0x20400 ;  /* 0x0002040004057836 */ /* 0x000fe20000000000 */
[----:B------:R-:W-:Y:S02]  /*28300*/  R2UR UR6, R10 ;  /* 0x000000000a0672ca */ /* 0x000fe400000e0000 */
[----:B------:R-:W-:Y:S02]  /*28310*/  R2UR UR7, R11 ;  /* 0x000000000b0772ca */ /* 0x000fe400000e0000 */
[----:B------:R-:W-:-:S13]  /*28320*/  PLOP3.LUT P0, PT, PT, PT, PT, 0x80, 0x0 ;  /* 0x000000000000781c */ /* 0x000fda0003f0f070 */
.L_x_1792:
        /* <DEDUP_REMOVED lines=15> */
.L_x_1793:
        /* <DEDUP_REMOVED lines=9> */
[----:B---3--:R-:W-:Y:S05]  /*284b0*/  @P0 BRA.U.ANY `(.L_x_1793) ;  /* 0xfffffffd00d80947 */ /* 0x008fea000393ffff */
.L_x_1778:
[----:B------:R-:W-:Y:S05]  /*284c0*/  BSYNC B0 ;  /* 0x0000000000007941 */ /* 0x000fea0003800000 */
.L_x_1777:
[----:B------:R-:W-:-:S06]  /*284d0*/  UISETP.NE.AND UP0, UPT, UR36, 0x3, UPT ;  /* 0x000000032400788c */ /* 0x000fcc000bf05270 */
[----:B------:R-:W-:-:S13]  /*284e0*/  PLOP3.LUT P0, PT, PT, PT, UP0, 0x80, 0x0 ;  /* 0x000000000000781c */ /* 0x000fda0003f0f008 */
[----:B------:R-:W-:Y:S05]  /*284f0*/  @!P0 BRA `(.L_x_1794) ;  /* 0x0000000000048947 */ /* 0x000fea0003800000 */
[----:B------:R-:W-:Y:S01]  /*28500*/  BPT.TRAP 0x1 ;  /* 0x000000040000795c */ /* 0x000fe20000300000 */
.L_x_1794:
[----:B------:R-:W3:Y:S01]  /*28510*/  LDL R5, [R1] ;  /* 0x0000000001057983 */ /* 0x000ee20000100800 */
[----:B------:R-:W-:Y:S01]  /*28520*/  IMAD.U32 R4, RZ, RZ, UR39 ;  /* 0x00000027ff047e24 */ /* 0x000fe2000f8e00ff */
[----:B------:R-:W-:Y:S04]  /*28530*/  BSSY B0, `(.L_x_1795) ;  /* 0x0000007000007945 */ /* 0x000fe80003800000 */
[----:B------:R-:W-:Y:S02]  /*28540*/  ISETP.NE.AND P1, PT, R4, 0x3, PT ;  /* 0x000000030400780c */ /* 0x000fe40003f25270 */
[----:B------:R-:W-:-:S04]  /*28550*/  LOP3.LUT R4, R3, 0x1, RZ, 0x3c, !PT ;  /* 0x0000000103047812 */ /* 0x000fc800078e3cff */
[----:B------:R-:W-:Y:S01]  /*28560*/  SHF.L.U32 R4, R4, 0x1f, RZ ;  /* 0x0000001f04047819 */ /* 0x000fe200000006ff */
[----:B---3--:R-:W-:-:S04]  /*28570*/  IMAD R13, R0, 0x8, R5 ;  /* 0x00000008000d7824 */ /* 0x008fc800078e0205 */
[----:B------:R-:W3:Y:S02]  /*28580*/  SYNCS.PHASECHK.TRANS64.TRYWAIT P0, [R13+URZ+0x2a870], R4 ;  /* 0x02a870040d0075a7 */ /* 0x000ee4000800017f */
[----:B---3--:R-:W-:Y:S05]  /*28590*/  @!P0 BRA `(.L_x_1796) ;  /* 0x00000050005c8947 */ /* 0x008fea0003800000 */
.L_x_1952:
[----:B------:R-:W-:Y:S05]  /*285a0*/  BSYNC B0 ;  /* 0x0000000000007941 */ /* 0x000fea0003800000 */
.L_x_1795:
[----:B------:R-:W-:Y:S05]  /*285b0*/  @!P1 BRA `(.L_x_1797) ;  /* 0x0000000000049947 */ /* 0x000fea0003800000 */
[----:B------:R-:W-:Y:S01]  /*285c0*/  BPT.TRAP 0x1 ;  /* 0x000000040000795c */ /* 0x000fe20000300000 */
.L_x_1797:
[----:B---3--:R-:W-:Y:S01]  /*285d0*/  SHF.L.U32 R4, R3, 0x1f, RZ ;  /* 0x0000001f03047819 */ /* 0x008fe200000006ff */
[----:B------:R-:W-:-:S03]  /*285e0*/  IMAD R3, R0, 0x6000, RZ ;  /* 0x0000600000037824 */ /* 0x000fc600078e02ff */
[----:B------:R-:W3:Y:S02]  /*285f0*/  SYNCS.PHASECHK.TRANS64.TRYWAIT P0, [R13+URZ+0x2a860], R4 ;  /* 0x02a860040d0075a7 */ /* 0x000ee4000800017f */
[----:B---3--:R-:W-:Y:S05]  /*28600*/  @!P0 BRA `(.L_x_1798) ;  /* 0x0000005000548947 */ /* 0x008fea0003800000 */
.L_x_1953:
[----:B------:R-:W4:Y:S04]  /*28610*/  LDL R0, [R1+0x38] ;  /* 0x0000380001007983 */ /* 0x000f280000100800 */
[----:B------:R-:W5:Y:S04]  /*28620*/  LDL R14, [R1+0x2c] ;  /* 0x00002c00010e7983 */ /* 0x000f680000100800 */
[----:B------:R-:W5:Y:S01]  /*28630*/  LDL R12, [R1] ;  /* 0x00000000010c7983 */ /* 0x000f620000100800 */
[----:B------:R-:W-:Y:S05]  /*28640*/  WARPSYNC.ALL ;  /* 0x0000000000007948 */ /* 0x000fea0003800000 */
[----:B------:R-:W2:Y:S01]  /*28650*/  LDL R15, [R1+0x30] ;  /* 0x00003000010f7983 */ /* 0x000ea20000100800 */
[----:B----4-:R-:W-:-:S02]  /*28660*/  LOP3.LUT R0, R3, R0, RZ, 0xfc, !PT ;  /* 0x0000000003007212 */ /* 0x010fc400078efcff */
[----:B-----5:R-:W-:-:S03]  /*28670*/  IADD3 R3, R12, R3, R14 ;  /* 0x000000030c037210 */ /* 0x020fc60007ffe00e */
[----:B------:R-:W-:Y:S01]  /*28680*/  IMAD.IADD R0, R12, 0x1, R0 ;  /* 0x000000010c007824 */ /* 0x000fe200078e0200 */
[----:B------:R-:W4:Y:S04]  /*28690*/  LDL R14, [R1+0x18] ;  /* 0x00001800010e7983 */ /* 0x000f280000100800 */
[----:B---3--:R-:W3:Y:S02]  /*286a0*/  LDSM.16.MT88.4 R4, [R0+0xc400] ;  /* 0x00c400000004783b */ /* 0x008ee40000004200 */
[C-C-:B---3--:R-:W-:Y:S02]  /*286b0*/  PRMT R8, R4.reuse, 0x6420, R5.reuse ;  /* 0x0000642004087816 */ /* 0x148fe40000000005 */
[----:B--2---:R-:W-:Y:S02]  /*286c0*/  PRMT R9, R4, 0x7531, R5 ;  /* 0x0000753104097816 */ /* 0x004fe40000000005 */
[----:B------:R-:W-:-:S02]  /*286d0*/  PRMT R10, R6, 0x6420, R7 ;  /* 0x00006420060a7816 */ /* 0x000fc40000000007 */
[----:B------:R-:W-:-:S05]  /*286e0*/  PRMT R11, R6, 0x7531, R7 ;  /* 0x00007531060b7816 */ /* 0x000fca0000000007 */
[----:B------:R-:W-:Y:S04]  /*286f0*/  STSM.16.M88.4 [R3+0x400], R8 ;  /* 0x0004000803007844 */ /* 0x000fe80000000200 */
[----:B------:R-:W2:Y:S02]  /*28700*/  LDSM.16.MT88.4 R4, [R0+0xe400] ;  /* 0x00e400000004783b */ /* 0x000ea40000004200 */
[C-C-:B--2---:R-:W-:Y:S02]  /*28710*/  PRMT R8, R4.reuse, 0x6420, R5.reuse ;  /* 0x0000642004087816 */ /* 0x144fe40000000005 */
[----:B------:R-:W-:Y:S02]  /*28720*/  PRMT R9, R4, 0x7531, R5 ;  /* 0x0000753104097816 */ /* 0x000fe40000000005 */
        /* <DEDUP_REMOVED lines=13> */
[----:B------:R-:W-:Y:S02]  /*28800*/  PRMT R11, R6, 0x7531, R7 ;  /* 0x00007531060b7816 */ /* 0x000fe40000000007 */
[----:B----4-:R-:W-:-:S05]  /*28810*/  IADD3 R12, R14, 0x400, R3 ;  /* 0x000004000e0c7810 */ /* 0x010fca0007ffe003 */
[----:B------:R-:W-:Y:S04]  /*28820*/  STSM.16.M88.4 [R12], R8 ;  /* 0x000000080c007844 */ /* 0x000fe80000000200 */
        /* <DEDUP_REMOVED lines=12> */
[----:B------:R-:W2:Y:S01]  /*288f0*/  LDSM.16.MT88.4 R4, [R0+0xd400] ;  /* 0x00d400000004783b */ /* 0x000ea20000004200 */
[----:B------:R-:W-:Y:S02]  /*28900*/  IADD3 R3, R15, 0x400, R3 ;  /* 0x000004000f037810 */ /* 0x000fe40007ffe003 */
[C-C-:B--2---:R-:W-:Y:S02]  /*28910*/  PRMT R8, R4.reuse, 0x6420, R5.reuse ;  /* 0x0000642004087816 */ /* 0x144fe40000000005 */
[----:B------:R-:W-:Y:S02]  /*28920*/  PRMT R9, R4, 0x7531, R5 ;  /* 0x0000753104097816 */ /* 0x000fe40000000005 */
[----:B------:R-:W-:-:S02]  /*28930*/  PRMT R10, R6, 0x6420, R7 ;  /* 0x00006420060a7816 */ /* 0x000fc40000000007 */
[----:B------:R-:W-:-:S05]  /*28940*/  PRMT R11, R6, 0x7531, R7 ;  /* 0x00007531060b7816 */ /* 0x000fca0000000007 */
        /* <DEDUP_REMOVED lines=12> */
[----:B------:R2:W-:Y:S04]  /*28a10*/  STSM.16.M88.4 [R3+0x4000], R8 ;  /* 0x0040000803007844 */ /* 0x0005e80000000200 */
[----:B------:R-:W3:Y:S01]  /*28a20*/  LDSM.16.MT88.4 R4, [R0+0xdc00] ;  /* 0x00dc00000004783b */ /* 0x000ee20000004200 */
[----:B--2---:R-:W-:Y:S01]  /*28a30*/  IMAD.IADD R3, R14, 0x1, R3 ;  /* 0x000000010e037824 */ /* 0x004fe200078e0203 */
[C-C-:B---3--:R-:W-:Y:S02]  /*28a40*/  PRMT R8, R4.reuse, 0x6420, R5.reuse ;  /* 0x0000642004087816 */ /* 0x148fe40000000005 */
        /* <DEDUP_REMOVED lines=21> */
[----:B---3--:R-:W3:Y:S01]  /*28ba0*/  FENCE.VIEW.ASYNC.S ;  /* 0x00000000000073c6 */ /* 0x008ee20000000000 */
[----:B------:R-:W-:Y:S05]  /*28bb0*/  @!P1 BRA `(.L_x_1799) ;  /* 0x0000000000049947 */ /* 0x000fea0003800000 */
[----:B------:R-:W-:Y:S01]  /*28bc0*/  BPT.TRAP 0x1 ;  /* 0x000000040000795c */ /* 0x000fe20000300000 */
.L_x_1799:
[----:B------:R-:W2:Y:S01]  /*28bd0*/  S2R R0, SR_TID.X ;  /* 0x0000000000007919 */ /* 0x000ea20000002100 */
[----:B---3--:R3:W-:Y:S01]  /*28be0*/  SYNCS.ARRIVE.TRANS64.A1T0 RZ, [R13+URZ+0x2a850], RZ ;  /* 0x02a850ff0dff79a7 */ /* 0x0087e2000810003f */
[----:B--2---:R-:W-:Y:S02]  /*28bf0*/  LOP3.LUT R3, R0, 0x7f, RZ, 0xc0, !PT ;  /* 0x0000007f00037812 */ /* 0x004fe400078ec0ff */
[----:B------:R-:W2:Y:S01]  /*28c00*/  LDL R0, [R1+0x24] ;  /* 0x0000240001007983 */ /* 0x000ea20000100800 */
[----:B------:R-:W-:Y:S01]  /*28c10*/  BAR.SYNC.DEFER_BLOCKING 0x2, 0x80 ;  /* 0x0082000000007b1d */ /* 0x000fe20000010000 */
[----:B------:R-:W-:-:S05]  /*28c20*/  ISETP.NE.AND P0, PT, R3, RZ, PT ;  /* 0x000000ff0300720c */ /* 0x000fca0003f05270 */
[----:B------:R4:W5:Y:S08]  /*28c30*/  LDL R3, [R1+0xc] ;  /* 0x00000c0001037983 */ /* 0x0009700000100800 */
[----:B---3--:R-:W-:-:S05]  /*28c40*/  @!P0 VIADD R13, R13, 0x2a880 ;  /* 0x0002a8800d0d8836 */ /* 0x008fca0000000000 */
[----:B------:R-:W-:-:S04]  /*28c50*/  @!P0 PRMT R13, RZ, 0x654, R13 ;  /* 0x00000654ff0d8816 */ /* 0x000fc8000000000d */
[----:B------:R4:W-:Y:S01]  /*28c60*/  @!P0 SYNCS.ARRIVE.TRANS64.RED.A1T0 RZ, [R13+URZ], RZ ;  /* 0x000000ff0dff89a7 */ /* 0x0009e2000810043f */
[C---:B--2---:R-:W-:Y:S01]  /*28c70*/  ISETP.GT.AND P0, PT, R2.reuse, R0, PT ;  /* 0x000000000200720c */ /* 0x044fe20003f04270 */
[----:B------:R-:W-:Y:S01]  /*28c80*/  VIADD R2, R2, 0xffffffff ;  /* 0xffffffff02027836 */ /* 0x000fe20000000000 */
[----:B------:R4:W5:Y:S11]  /*28c90*/  LDL R0, [R1+0x4] ;  /* 0x0000040001007983 */ /* 0x0009760000100800 */
[----:B----4-:R-:W-:Y:S05]  /*28ca0*/  @P0 BRA `(.L_x_1800) ;  /* 0xffffffec00440947 */ /* 0x010fea000383ffff */
.L_x_1776:
[----:B------:R-:W3:Y:S01]  /*28cb0*/  S2R R4, SR_TID.X ;  /* 0x0000000000047919 */ /* 0x000ee20000002100 */
[----:B------:R-:W-:Y:S01]  /*28cc0*/  BSSY B0, `(.L_x_1801) ;  /* 0x0000010000007945 */ /* 0x000fe20003800000 */
[----:B---3--:R-:W-:-:S04]  /*28cd0*/  LOP3.LUT R4, R4, 0x7f, RZ, 0xc0, !PT ;  /* 0x0000007f04047812 */ /* 0x008fc800078ec0ff */
[----:B------:R-:W-:-:S13]  /*28ce0*/  ISETP.NE.AND P0, PT, R4, RZ, PT ;  /* 0x000000ff0400720c */ /* 0x000fda0003f05270 */
[----:B------:R-:W-:Y:S05]  /*28cf0*/  @P0 BRA `(.L_x_1802) ;  /* 0x0000000000300947 */ /* 0x000fea0003800000 */
[----:B------:R-:W3:Y:S01]  /*28d00*/  S2R R2, SR_LANEID ;  /* 0x0000000000027919 */ /* 0x000ee20000000000 */
[----:B------:R-:W-:Y:S01]  /*28d10*/  VOTEU.ANY UR4, UPT, PT ;  /* 0x0000000000047886 */ /* 0x000fe200038e0100 */
[----:B--2---:R-:W2:Y:S01]  /*28d20*/  LDC.64 R4, c[0x0][0xc60] ;  /* 0x00031800ff047b82 */ /* 0x004ea20000000a00 */
[----:B-----5:R-:W3:Y:S02]  /*28d30*/  FLO.U32 R0, UR4 ;  /* 0x0000000400007d00 */ /* 0x020ee400080e0000 */
[----:B---3--:R-:W-:-:S06]  /*28d40*/  ISETP.EQ.U32.AND P1, PT, R0, R2, PT ;  /* 0x000000020000720c */ /* 0x008fcc0003f22070 */
[----:B------:R-:W2:Y:S07]  /*28d50*/  POPC R2, UR4 ;  /* 0x0000000400027d09 */ /* 0x000eae0008000000 */
[----:B--2---:R-:W2:Y:S04]  /*28d60*/  @P1 ATOMG.E.ADD.STRONG.GPU PT, R2, desc[UR40][R4.64], R2 ;  /* 0x00000002040219a8 */ /* 0x004ea800081ee1e8 */
[----:B--2---:R2:W3:Y:S02]  /*28d70*/  SHFL.IDX PT, R2, R2, R0, 0x1f ;  /* 0x00001f0002027589 */ /* 0x0044e400000e0000 */
[----:B--2---:R-:W2:Y:S02]  /*28d80*/  S2R R0, SR_LTMASK ;  /* 0x0000000000007919 */ /* 0x004ea40000003900 */
[----:B--2---:R-:W-:-:S06]  /*28d90*/  LOP3.LUT R0, R0, UR4, RZ, 0xc0, !PT ;  /* 0x0000000400007c12 */ /* 0x004fcc000f8ec0ff */
[----:B------:R-:W3:Y:S02]  /*28da0*/  POPC R0, R0 ;  /* 0x0000000000007309 */ /* 0x000ee40000000000 */
[----:B---3--:R-:W-:-:S07]  /*28db0*/  IADD3 R16, R2, UR38, R0 ;  /* 0x0000002602107c10 */ /* 0x008fce000fffe000 */
.L_x_1802:
[----:B------:R-:W-:Y:S05]  /*28dc0*/  BSYNC B0 ;  /* 0x0000000000007941 */ /* 0x000fea0003800000 */
.L_x_1801:
[----:B------:R-:W-:-:S06]  /*28dd0*/  UISETP.NE.AND UP0, UPT, UR36, 0x3, UPT ;  /* 0x000000032400788c */ /* 0x000fcc000bf05270 */
[----:B------:R-:W-:-:S13]  /*28de0*/  PLOP3.LUT P1, PT, PT, PT, UP0, 0x80, 0x0 ;  /* 0x000000000000781c */ /* 0x000fda0003f2f008 */
[----:B------:R-:W-:Y:S05]  /*28df0*/  @!P1 BRA `(.L_x_1803) ;  /* 0x0000000000049947 */ /* 0x000fea0003800000 */
[----:B------:R-:W-:Y:S01]  /*28e00*/  BPT.TRAP 0x1 ;  /* 0x000000040000795c */ /* 0x000fe20000300000 */
.L_x_1803:
[----:B------:R-:W3:Y:S04]  /*28e10*/  LDL R4, [R1+0xc] ;  /* 0x00000c0001047983 */ /* 0x000ee80000100800 */
[----:B-----5:R-:W4:Y:S04]  /*28e20*/  LDL R3, [R1] ;  /* 0x0000000001037983 */ /* 0x020f280000100800 */
[----:B------:R-:W4:Y:S01]  /*28e30*/  LDL R2, [R1+0x4] ;  /* 0x0000040001027983 */ /* 0x000f220000100800 */
[----:B------:R-:W-:Y:S01]  /*28e40*/  IMAD.U32 R0, RZ, RZ, UR39 ;  /* 0x00000027ff007e24 */ /* 0x000fe2000f8e00ff */
[----:B------:R-:W-:Y:S04]  /*28e50*/  BSSY B0, `(.L_x_1804) ;  /* 0x0000007000007945 */ /* 0x000fe80003800000 */
[----:B------:R-:W-:-:S02]  /*28e60*/  ISETP.NE.AND P2, PT, R0, 0x3, PT ;  /* 0x000000030000780c */ /* 0x000fc40003f45270 */
[----:B---3--:R-:W-:-:S04]  /*28e70*/  LOP3.LUT R0, R4, 0x1, RZ, 0x3c, !PT ;  /* 0x0000000104007812 */ /* 0x008fc800078e3cff */
[----:B------:R-:W-:Y:S01]  /*28e80*/  SHF.L.U32 R0, R0, 0x1f, RZ ;  /* 0x0000001f00007819 */ /* 0x000fe200000006ff */
[----:B----4-:R-:W-:-:S04]  /*28e90*/  IMAD R12, R2, 0x8, R3 ;  /* 0x00000008020c7824 */ /* 0x010fc800078e0203 */
[----:B------:R-:W3:Y:S02]  /*28ea0*/  SYNCS.PHASECHK.TRANS64.TRYWAIT P1, [R12+URZ+0x2a870], R0 ;  /* 0x02a870000c0075a7 */ /* 0x000ee4000802017f */
[----:B---3--:R-:W-:Y:S05]  /*28eb0*/  @!P1 BRA `(.L_x_1805) ;  /* 0x00000048003c9947 */ /* 0x008fea0003800000 */
.L_x_1954:
[----:B------:R-:W-:Y:S05]  /*28ec0*/  BSYNC B0 ;  /* 0x0000000000007941 */ /* 0x000fea0003800000 */
.L_x_1804:
[----:B------:R-:W-:Y:S05]  /*28ed0*/  @!P2 BRA `(.L_x_1806) ;  /* 0x000000000004a947 */ /* 0x000fea0003800000 */
[----:B------:R-:W-:Y:S01]  /*28ee0*/  BPT.TRAP 0x1 ;  /* 0x000000040000795c */ /* 0x000fe20000300000 */
.L_x_1806:
[----:B---3--:R-:W3:Y:S02]  /*28ef0*/  LDL R0, [R1+0xc] ;  /* 0x00000c0001007983 */ /* 0x008ee40000100800 */
[----:B---3--:R-:W-:-:S04]  /*28f00*/  SHF.L.U32 R0, R0, 0x1f, RZ ;  /* 0x0000001f00007819 */ /* 0x008fc800000006ff */
[----:B------:R-:W3:Y:S02]  /*28f10*/  SYNCS.PHASECHK.TRANS64.TRYWAIT P1, [R12+URZ+0x2a860], R0 ;  /* 0x02a860000c0075a7 */ /* 0x000ee4000802017f */
[----:B---3--:R-:W-:Y:S05]  /*28f20*/  @!P1 BRA `(.L_x_1807) ;  /* 0x0000004800349947 */ /* 0x008fea0003800000 */
.L_x_1955:
[----:B------:R-:W4:Y:S04]  /*28f30*/  LDL R13, [R1+0x4] ;  /* 0x00000400010d7983 */ /* 0x000f280000100800 */
[----:B------:R-:W3:Y:S04]  /*28f40*/  LDL R4, [R1+0x38] ;  /* 0x0000380001047983 */ /* 0x000ee80000100800 */
[----:B------:R-:W5:Y:S04]  /*28f50*/  LDL R14, [R1+0x2c] ;  /* 0x00002c00010e7983 */ /* 0x000f680000100800 */
[----:B------:R-:W5:Y:S01]  /*28f60*/  LDL R3, [R1] ;  /* 0x0000000001037983 */ /* 0x000f620000100800 */
[----:B------:R-:W-:Y:S05]  /*28f70*/  WARPSYNC.ALL ;  /* 0x0000000000007948 */ /* 0x000fea0003800000 */
[----:B------:R-:W2:Y:S01]  /*28f80*/  LDL R15, [R1+0x30] ;  /* 0x00003000010f7983 */ /* 0x000ea20000100800 */
[----:B----4-:R-:W-:-:S05]  /*28f90*/  IMAD R2, R13, 0x6000, RZ ;  /* 0x000060000d027824 */ /* 0x010fca00078e02ff */
[----:B---3--:R-:W-:Y:S02]  /*28fa0*/  LOP3.LUT R0, R2, R4, RZ, 0xfc, !PT ;  /* 0x0000000402007212 */ /* 0x008fe400078efcff */
[C---:B-----5:R-:W-:Y:S02]  /*28fb0*/  IADD3 R2, R3.reuse, R2, R14 ;  /* 0x0000000203027210 */ /* 0x060fe40007ffe00e */
[----:B------:R-:W3:Y:S01]  /*28fc0*/  LDL R14, [R1+0x18] ;  /* 0x00001800010e7983 */ /* 0x000ee20000100800 */
[----:B------:R-:W-:-:S05]  /*28fd0*/  IMAD.IADD R0, R3, 0x1, R0 ;  /* 0x0000000103007824 */ /* 0x000fca00078e0200 */
[----:B--2---:R-:W2:Y:S02]  /*28fe0*/  LDSM.16.MT88.4 R4, [R0+0xc400] ;  /* 0x00c400000004783b */ /* 0x004ea40000004200 */
[C-C-:B--2---:R-:W-:Y:S02]  /*28ff0*/  PRMT R8, R4.reuse, 0x6420, R5.reuse ;  /* 0x0000642004087816 */ /* 0x144fe40000000005 */
[----:B------:R-:W-:Y:S02]  /*29000*/  PRMT R9, R4, 0x7531, R5 ;  /* 0x0000753104097816 */ /* 0x000fe40000000005 */
[C-C-:B------:R-:W-:Y:S02]  /*29010*/  PRMT R10, R6.reuse, 0x6420, R7.reuse ;  /* 0x00006420060a7816 */ /* 0x140fe40000000007 */
        /* <DEDUP_REMOVED lines=19> */
[----:B---3--:R-:W-:-:S05]  /*29150*/  IADD3 R3, R14, 0x400, R2 ;  /* 0x000004000e037810 */ /* 0x008fca0007ffe002 */
        /* <DEDUP_REMOVED lines=59> */
.L_x_1808:
[----:B------:R-:W4:Y:S01]  /*29510*/  LDL.LU R3, [R1+0xc] ;  /* 0x00000c0001037983 */ /* 0x000f220000300800 */
[----:B---3--:R3:W-:Y:S01]  /*29520*/  SYNCS.ARRIVE.TRANS64.A1T0 RZ, [R12+URZ+0x2a850], RZ ;  /* 0x02a850ff0cff79a7 */ /* 0x0087e2000810003f */
[----:B------:R-:W-:Y:S02]  /*29530*/  VIADD R0, R13, 0x1 ;  /* 0x000000010d007836 */ /* 0x000fe40000000000 */
[----:B---3--:R-:W-:-:S05]  /*29540*/  @!P0 VIADD R12, R12, 0x2a880 ;  /* 0x0002a8800c0c8836 */ /* 0x008fca0000000000 */
[----:B------:R-:W-:Y:S01]  /*29550*/  @!P0 PRMT R12, RZ, 0x654, R12 ;  /* 0x00000654ff0c8816 */ /* 0x000fe2000000000c */
[----:B------:R-:W-:Y:S06]  /*29560*/  BAR.SYNC.DEFER_BLOCKING 0x2, 0x80 ;  /* 0x0082000000007b1d */ /* 0x000fec0000010000 */
[----:B------:R3:W-:Y:S01]  /*29570*/  @!P0 SYNCS.ARRIVE.TRANS64.RED.A1T0 RZ, [R12+URZ], RZ ;  /* 0x000000ff0cff89a7 */ /* 0x0007e2000810043f */
[----:B------:R-:W-:-:S04]  /*29580*/  ISETP.NE.AND P0, PT, R0, 0x2, PT ;  /* 0x000000020000780c */ /* 0x000fc80003f05270 */
[----:B--2---:R-:W-:Y:S02]  /*29590*/  SEL R2, RZ, 0x1, P0 ;  /* 0x00000001ff027807 */ /* 0x004fe40000000000 */
[----:B------:R-:W-:-:S05]  /*295a0*/  SEL R0, R0, RZ, P0 ;  /* 0x000000ff00007207 */ /* 0x000fca0000000000 */
[----:B------:R3:W-:Y:S01]  /*295b0*/  STL [R1+0x4], R0 ;  /* 0x0000040001007387 */ /* 0x0007e20000100800 */
[----:B----4-:R-:W-:-:S05]  /*295c0*/  LOP3.LUT R3, R3, R2, RZ, 0x3c, !PT ;  /* 0x0000000203037212 */ /* 0x010fca00078e3cff */
[----:B------:R3:W-:Y:S02]  /*295d0*/  STL [R1+0xc], R3 ;  /* 0x00000c0301007387 */ /* 0x0007e40000100800 */
.L_x_1751:
[----:B---3--:R-:W2:Y:S02]  /*295e0*/  LDL R0, [R1+0x1c] ;  /* 0x00001c0001007983 */ /* 0x008ea40000100800 */
[----:B--2---:R-:W-:-:S13]  /*295f0*/  LOP3.LUT P0, RZ, R0, 0x2, RZ, 0xc0, !PT ;  /* 0x0000000200ff7812 */ /* 0x004fda000780c0ff */
[----:B------:R-:W-:Y:S05]  /*29600*/  @!P0 BRA `(.L_x_1809) ;  /* 0x0000000000288947 */ /* 0x000fea0003800000 */
[----:B------:R-:W-:Y:S05]  /*29610*/  WARPSYNC.ALL ;  /* 0x0000000000007948 */ /* 0x000fea0003800000 */
[----:B------:R-:W2:Y:S08]  /*29620*/  S2UR UR5, SR_CgaCtaId ;  /* 0x00000000000579c3 */ /* 0x000eb00000008800 */
[----:B------:R-:W-:Y:S06]  /*29630*/  BAR.SYNC.DEFER_BLOCKING 0x5, 0x180 ;  /* 0x0146000000007b1d */ /* 0x000fec0000010000 */
[----:B------:R-:W-:-:S02]  /*29640*/  UMOV UR4, 0x400 ;  /* 0x0000040000047882 */ /* 0x000fc40000000000 */
[----:B--2---:R-:W-:-:S06]  /*29650*/  ULEA UR4, UR5, UR4, 0x18 ;  /* 0x0000000405047291 */ /* 0x004fcc000f8ec03f */
[----:B------:R-:W-:-:S05]  /*29660*/  IMAD.U32 R0, RZ, RZ, UR4 ;  /* 0x00000004ff007e24 */ /* 0x000fca000f8e00ff */
[----:B------:R3:W2:Y:S04]  /*29670*/  LDS.128 R16, [R0+0x2a8d0] ;  /* 0x02a8d00000107984 */ /* 0x0006a80000000c00 */
[----:B------:R3:W-:Y:S01]  /*29680*/  STL [R1], R0 ;  /* 0x0000000001007387 */ /* 0x0007e20000100800 */
[----:B------:R-:W-:Y:S06]  /*29690*/  BAR.ARV 0x4, 0x180 ;  /* 0x0106000000007b1d */ /* 0x000fec0000002000 */
[----:B------:R-:W-:Y:S05]  /*296a0*/  BRA `(.L_x_1810) ;  /* 0x0000000800e07947 */ /* 0x000fea0003800000 */
.L_x_1809:
[----:B------:R-:W2:Y:S01]  /*296b0*/  S2R R0, SR_TID.X ;  /* 0x0000000000007919 */ /* 0x000ea20000002100 */
[----:B------:R-:W-:Y:S01]  /*296c0*/  UMOV UR4, 0xffffffff ;  /* 0xffffffff00047882 */ /* 0x000fe20000000000 */
[----:B--2---:R-:W-:-:S04]  /*296d0*/  LOP3.LUT R6, R0, 0x1f, RZ, 0xc0, !PT ;  /* 0x0000001f00067812 */ /* 0x004fc800078ec0ff */
[----:B------:R-:W-:Y:S01]  /*296e0*/  ISETP.NE.AND P0, PT, R6, 0x1f, PT ;  /* 0x0000001f0600780c */ /* 0x000fe20003f05270 */
[----:B------:R-:W-:-:S12]  /*296f0*/  BRA.DIV UR4, `(.L_x_1811) ;  /* 0x0000004204547947 */ /* 0x000fd8000b800000 */
[----:B------:R-:W-:Y:S01]  /*29700*/  IMAD.IADD R0, R19, 0x1, R6 ;  /* 0x0000000113007824 */ /* 0x000fe200078e0206 */
[----:B------:R-:W-:-:S04]  /*29710*/  ULDC UR4, c[0x0][0xc3c] ;  /* 0x00030f0000047ab9 */ /* 0x000fc80000000800 */
[----:B------:R-:W-:-:S13]  /*29720*/  ISETP.GE.OR P1, PT, R0, UR4, !P0 ;  /* 0x0000000400007c0c */ /* 0x000fda000c726670 */
[----:B------:R-:W2:Y:S02]  /*29730*/  @!P1 LDC.64 R2, c[0x0][0xc80] ;  /* 0x00032000ff029b82 */ /* 0x000ea40000000a00 */
[----:B--2---:R-:W-:-:S06]  /*29740*/  @!P1 IMAD.WIDE R2, R0, 0x4, R2 ;  /* 0x0000000400029825 */ /* 0x004fcc00078e0202 */
[----:B------:R2:W3:Y:S01]  /*29750*/  @!P1 LDG.E R3, desc[UR40][R2.64] ;  /* 0x0000002802039981 */ /* 0x0004e2000c1e1900 */
[C---:B------:R-:W-:Y:S02]  /*29760*/  ISETP.GE.U32.AND P2, PT, R6.reuse, 0x2, PT ;  /* 0x000000020600780c */ /* 0x040fe40003f46070 */
[C---:B------:R-:W-:Y:S01]  /*29770*/  ISETP.GE.U32.AND P3, PT, R6.reuse, 0x4, PT ;  /* 0x000000040600780c */ /* 0x040fe20003f66070 */
[----:B------:R-:W-:Y:S01]  /*29780*/  SHFL.IDX PT, R0, R16, RZ, 0x1f ;  /* 0x00001fff10007589 */ /* 0x000fe200000e0000 */
[C---:B------:R-:W-:Y:S02]  /*29790*/  ISETP.GE.U32.AND P4, PT, R6.reuse, 0x8, PT ;  /* 0x000000080600780c */ /* 0x040fe40003f86070 */
[C---:B------:R-:W-:Y:S01]  /*297a0*/  ISETP.GE.U32.AND P5, PT, R6.reuse, 0x10, PT ;  /* 0x000000100600780c */ /* 0x040fe20003fa6070 */
[----:B------:R-:W-:Y:S01]  /*297b0*/  SHFL.IDX PT, R5, R16, 0x1, 0x1f ;  /* 0x00201f0010057f89 */ /* 0x000fe200000e0000 */
[----:B--2---:R-:W-:Y:S02]  /*297c0*/  IMAD.MOV.U32 R2, RZ, RZ, RZ ;  /* 0x000000ffff027224 */ /* 0x004fe400078e00ff */
[----:B---3--:R-:W-:Y:S01]  /*297d0*/  @!P1 IMAD.MOV.U32 R2, RZ, RZ, R3 ;  /* 0x000000ffff029224 */ /* 0x008fe200078e0003 */
[----:B------:R-:W-:-:S04]  /*297e0*/  ISETP.NE.AND P1, PT, R6, RZ, PT ;  /* 0x000000ff0600720c */ /* 0x000fc80003f25270 */
[----:B------:R-:W2:Y:S02]  /*297f0*/  SHFL.UP PT, R3, R2, 0x1, RZ ;  /* 0x0420000002037989 */ /* 0x000ea400000e00ff */
[----:B--2---:R-:W-:-:S05]  /*29800*/  SEL R3, R3, RZ, P1 ;  /* 0x000000ff03037207 */ /* 0x004fca0000800000 */
[----:B------:R-:W-:-:S05]  /*29810*/  IMAD.IADD R3, R2, 0x1, R3 ;  /* 0x0000000102037824 */ /* 0x000fca00078e0203 */
        /* <DEDUP_REMOVED lines=12> */
[----:B------:R2:W3:Y:S02]  /*298e0*/  SHFL.IDX PT, R7, R3, 0x1f, 0x1f ;  /* 0x03e01f0003077f89 */ /* 0x0004e400000e0000 */
.L_x_1965:
[----:B------:R-:W-:Y:S01]  /*298f0*/  ULDC UR4, c[0x0][0xc38] ;  /* 0x00030e0000047ab9 */ /* 0x000fe20000000800 */
[----:B------:R-:W-:Y:S02]  /*29900*/  IMAD.MOV.U32 R6, RZ, RZ, R3 ;  /* 0x000000ffff067224 */ /* 0x000fe400078e0003 */
[----:B------:R-:W-:-:S04]  /*29910*/  IMAD.U32 R4, RZ, RZ, UR4 ;  /* 0x00000004ff047e24 */ /* 0x000fc8000f8e00ff */
[----:B---3--:R-:W-:-:S04]  /*29920*/  IMAD R7, R7, R4, RZ ;  /* 0x0000000407077224 */ /* 0x008fc800078e02ff */
[----:B------:R-:W-:-:S05]  /*29930*/  IMAD.IADD R5, R5, 0x1, R7 ;  /* 0x0000000105057824 */ /* 0x000fca00078e0207 */
[----:B------:R-:W-:-:S13]  /*29940*/  ISETP.GT.AND P6, PT, R5, R0, PT ;  /* 0x000000000500720c */ /* 0x000fda0003fc4270 */
[----:B------:R-:W-:Y:S05]  /*29950*/  @P6 BRA `(.L_x_1812) ;  /* 0x00000000009c6947 */ /* 0x000fea0003800000 */
.L_x_1817:
[----:B------:R-:W3:Y:S01]  /*29960*/  LDC R2, c[0x0][0xc3c] ;  /* 0x00030f00ff027b82 */ /* 0x000ee20000000800 */
[----:B------:R-:W-:-:S05]  /*29970*/  VIADD R19, R19, 0x1f ;  /* 0x0000001f13137836 */ /* 0x000fca0000000000 */
[----:B---3--:R-:W-:-:S13]  /*29980*/  ISETP.GE.AND P6, PT, R19, R2, PT ;  /* 0x000000021300720c */ /* 0x008fda0003fc6270 */
[----:B--2---:R-:W-:Y:S05]  /*29990*/  @P6 BRA `(.L_x_1813) ;  /* 0x0000000400d86947 */ /* 0x004fea0003800000 */
[----:B--2---:R-:W2:Y:S01]  /*299a0*/  S2R R3, SR_TID.X ;  /* 0x0000000000037919 */ /* 0x004ea20000002100 */
[----:B------:R-:W-:Y:S01]  /*299b0*/  BSSY B0, `(.L_x_1814) ;  /* 0x0000009000007945 */ /* 0x000fe20003800000 */
[----:B--2---:R-:W-:-:S05]  /*299c0*/  LOP3.LUT R3, R3, 0x1f, RZ, 0xc0, !PT ;  /* 0x0000001f03037812 */ /* 0x004fca00078ec0ff */
[----:B------:R-:W-:-:S05]  /*299d0*/  IMAD.IADD R4, R19, 0x1, R3 ;  /* 0x0000000113047824 */ /* 0x000fca00078e0203 */
[----:B------:R-:W-:Y:S01]  /*299e0*/  ISETP.GE.OR P6, PT, R4, R2, !P0 ;  /* 0x000000020400720c */ /* 0x000fe200047c6670 */
[----:B------:R-:W-:-:S12]  /*299f0*/  IMAD.MOV.U32 R2, RZ, RZ, RZ ;  /* 0x000000ffff027224 */ /* 0x000fd800078e00ff */
[----:B------:R-:W-:Y:S05]  /*29a00*/  @P6 BRA `(.L_x_1815) ;  /* 0x00000000000c6947 */ /* 0x000fea0003800000 */
[----:B------:R-:W2:Y:S02]  /*29a10*/  LDC.64 R2, c[0x0][0xc80] ;  /* 0x00032000ff027b82 */ /* 0x000ea40000000a00 */
[----:B--2---:R-:W-:-:S06]  /*29a20*/  IMAD.WIDE R2, R4, 0x4, R2 ;  /* 0x0000000404027825 */ /* 0x004fcc00078e0202 */
[----:B------:R2:W5:Y:S02]  /*29a30*/  LDG.E R2, desc[UR40][R2.64] ;  /* 0x0000002802027981 */ /* 0x000564000c1e1900 */
.L_x_1815:
[----:B------:R-:W-:Y:S05]  /*29a40*/  BSYNC B0 ;  /* 0x0000000000007941 */ /* 0x000fea0003800000 */
.L_x_1814:
[----:B------:R-:W-:-:S03]  /*29a50*/  UMOV UR4, 0xffffffff ;  /* 0xffffffff00047882 */ /* 0x000fc60000000000 */
[----:B------:R-:W-:Y:S05]  /*29a60*/  BRA.DIV UR4, `(.L_x_1816) ;  /* 0x0000004204b47947 */ /* 0x000fea000b800000 */
[----:B--2--5:R-:W2:Y:S02]  /*29a70*/  SHFL.UP PT, R3, R2, 0x1, RZ ;  /* 0x0420000002037989 */ /* 0x024ea400000e00ff */
        /* <DEDUP_REMOVED lines=15> */
.L_x_1973:
[----:B------:R-:W-:Y:S02]  /*29b70*/  ULDC UR4, c[0x0][0xc38] ;  /* 0x00030e0000047ab9 */ /* 0x000fe40000000800 */
[----:B------:R-:W-:-:S04]  /*29b80*/  IMAD.U32 R4, RZ, RZ, UR4 ;  /* 0x00000004ff047e24 */ /* 0x000fc8000f8e00ff */
[----:B---3--:R-:W-:-:S04]  /*29b90*/  IMAD R7, R7, R4, RZ ;  /* 0x0000000407077224 */ /* 0x008fc800078e02ff */
[----:B------:R-:W-:-:S05]  /*29ba0*/  IMAD.IADD R5, R7, 0x1, R5 ;  /* 0x0000000107057824 */ /* 0x000fca00078e0205 */
[----:B------:R-:W-:-:S13]  /*29bb0*/  ISETP.GT.AND P6, PT, R5, R0, PT ;  /* 0x000000000500720c */ /* 0x000fda0003fc4270 */
[----:B------:R-:W-:Y:S05]  /*29bc0*/  @!P6 BRA `(.L_x_1817) ;  /* 0xfffffffc0064e947 */ /* 0x000fea000383ffff */
.L_x_1812:
[----:B------:R-:W-:Y:S01]  /*29bd0*/  IMAD.IADD R7, R5, 0x1, -R7 ;  /* 0x0000000105077824 */ /* 0x000fe200078e0a07 */
[----:B------:R-:W-:-:S03]  /*29be0*/  UMOV UR4, 0xffffffff ;  /* 0xffffffff00047882 */ /* 0x000fc60000000000 */
[----:B--2---:R-:W-:-:S05]  /*29bf0*/  IMAD R3, R6, R4, R7 ;  /* 0x0000000406037224 */ /* 0x004fca00078e0207 */
[----:B------:R-:W-:Y:S01]  /*29c00*/  ISETP.GT.AND P6, PT, R3, R0, PT ;  /* 0x000000000300720c */ /* 0x000fe20003fc4270 */
[----:B------:R-:W-:-:S12]  /*29c10*/  BRA.DIV UR4, `(.L_x_1818) ;  /* 0x0000004604207947 */ /* 0x000fd8000b800000 */
[----:B------:R-:W-:-:S04]  /*29c20*/  VOTE.ANY R3, PT, !P6 ;  /* 0x0000000000037806 */ /* 0x000fc800070e0100 */
[----:B------:R-:W2:Y:S02]  /*29c30*/  POPC R5, R3 ;  /* 0x0000000300057309 */ /* 0x000ea40000000000 */
[----:B--2---:R2:W3:Y:S02]  /*29c40*/  SHFL.IDX PT, R17, R2, R5, 0x1f ;  /* 0x00001f0502117589 */ /* 0x0044e400000e0000 */
.L_x_1977:
[----:B------:R-:W-:Y:S01]  /*29c50*/  ISETP.NE.AND P0, PT, R3, RZ, PT ;  /* 0x000000ff0300720c */ /* 0x000fe20003f05270 */
[----:B------:R-:W-:-:S12]  /*29c60*/  IMAD.MOV.U32 R16, RZ, RZ, RZ ;  /* 0x000000ffff107224 */ /* 0x000fd800078e00ff */
[----:B------:R-:W-:Y:S05]  /*29c70*/  @!P0 BRA `(.L_x_1819) ;  /* 0x0000000000148947 */ /* 0x000fea0003800000 */
[----:B------:R-:W-:Y:S01]  /*29c80*/  UMOV UR4, 0xffffffff ;  /* 0xffffffff00047882 */ /* 0x000fe20000000000 */
[----:B------:R-:W-:Y:S02]  /*29c90*/  VIADD R12, R5, 0xffffffff ;  /* 0xffffffff050c7836 */ /* 0x000fe40000000000 */
[----:B------:R-:W-:Y:S05]  /*29ca0*/  BRA.DIV UR4, `(.L_x_1820) ;  /* 0x0000004604447947 */ /* 0x000fea000b800000 */
[----:B------:R4:W0:Y:S02]  /*29cb0*/  SHFL.IDX PT, R6, R6, R12, 0x1f ;  /* 0x00001f0c06067589 */ /* 0x00082400000e0000 */
.L_x_1980:
[----:B0-----:R-:W-:-:S07]  /*29cc0*/  IMAD.MOV.U32 R16, RZ, RZ, R6 ;  /* 0x000000ffff107224 */ /* 0x001fce00078e0006 */
.L_x_1819:
[----:B--2---:R-:W2:Y:S01]  /*29cd0*/  LDC.64 R2, c[0x0][0xc90] ;  /* 0x00032400ff027b82 */ /* 0x004ea20000000a00 */
[----:B------:R-:W-:-:S04]  /*29ce0*/  IMAD.IADD R19, R5, 0x1, R19 ;  /* 0x0000000105137824 */ /* 0x000fc800078e0213 */
[----:B--2---:R-:W-:-:S05]  /*29cf0*/  IMAD.WIDE R2, R19, 0x4, R2 ;  /* 0x0000000413027825 */ /* 0x004fca00078e0202 */
[----:B------:R-:W3:Y:S01]  /*29d00*/  LDG.E R5, desc[UR40][R2.64] ;  /* 0x0000002802057981 */ /* 0x000ee2000c1e1900 */
[----:B------:R-:W-:-:S04]  /*29d10*/  IMAD R16, R16, R4, R7 ;  /* 0x0000000410107224 */ /* 0x000fc800078e0207 */
[----:B------:R-:W-:Y:S02]  /*29d20*/  IMAD.IADD R0, R0, 0x1, -R16 ;  /* 0x0000000100007824 */ /* 0x000fe400078e0a10 */
[----:B---3--:R-:W-:-:S05]  /*29d30*/  IMAD R8, R17, R5, RZ ;  /* 0x0000000511087224 */ /* 0x008fca00078e02ff */
[----:B------:R-:W-:-:S04]  /*29d40*/  IABS R6, R8 ;  /* 0x0000000800067213 */ /* 0x000fc80000000000 */
[----:B------:R-:W2:Y:S08]  /*29d50*/  I2F.RP R2, R6 ;  /* 0x0000000600027306 */ /* 0x000eb00000209400 */
[----:B--2---:R-:W2:Y:S02]  /*29d60*/  MUFU.RCP R2, R2 ;  /* 0x0000000200027308 */ /* 0x004ea40000001000 */
[----:B--2---:R-:W-:-:S06]  /*29d70*/  VIADD R2, R2, 0xffffffe ;  /* 0x0ffffffe02027836 */ /* 0x004fcc0000000000 */
[----:B------:R-:W2:Y:S02]  /*29d80*/  F2I.FTZ.U32.TRUNC.NTZ R3, R2 ;  /* 0x0000000200037305 */ /* 0x000ea4000021f000 */
[----:B--2---:R-:W-:-:S04]  /*29d90*/  IMAD.MOV R2, RZ, RZ, -R3 ;  /* 0x000000ffff027224 */ /* 0x004fc800078e0a03 */
        /* <DEDUP_REMOVED lines=15> */
[----:B------:R-:W-:-:S04]  /*29e90*/  @P0 VIADD R7, R7, 0x1 ;  /* 0x0000000107070836 */ /* 0x000fc80000000000 */
[----:B------:R-:W-:-:S04]  /*29ea0*/  IMAD.MOV.U32 R2, RZ, RZ, R7 ;  /* 0x000000ffff027224 */ /* 0x000fc800078e0007 */
        /* <DEDUP_REMOVED lines=34> */
[----:B------:R-:W-:-:S05]  /*2a0d0*/  LOP3.LUT R2, RZ, R2, RZ, 0x33, !PT ;  /* 0x00000002ff027212 */ /* 0x000fca00078e33ff */
[----:B------:R-:W-:Y:S01]  /*2a0e0*/  IMAD.IADD R17, R17, 0x1, R2 ;  /* 0x0000000111117824 */ /* 0x000fe200078e0202 */
[----:B------:R-:W-:Y:S06]  /*2a0f0*/  BRA `(.L_x_1821) ;  /* 0x00000000001c7947 */ /* 0x000fec0003800000 */
.L_x_1813:
[----:B------:R-:W-:Y:S01]  /*2a100*/  UMOV UR4, URZ ;  /* 0x0000003f00047c82 */ /* 0x000fe20008000000 */
[----:B------:R-:W-:Y:S01]  /*2a110*/  UMOV UR5, URZ ;  /* 0x0000003f00057c82 */ /* 0x000fe20008000000 */
[----:B------:R-:W-:Y:S01]  /*2a120*/  ULDC UR6, c[0x0][0xc3c] ;  /* 0x00030f0000067ab9 */ /* 0x000fe20000000800 */
[----:B------:R-:W-:Y:S02]  /*2a130*/  IMAD.MOV.U32 R16, RZ, RZ, R0 ;  /* 0x000000ffff107224 */ /* 0x000fe400078e0000 */
[----:B------:R-:W-:Y:S02]  /*2a140*/  IMAD.U32 R17, RZ, RZ, UR4 ;  /* 0x00000004ff117e24 */ /* 0x000fe4000f8e00ff */
[----:B------:R-:W-:Y:S02]  /*2a150*/  IMAD.U32 R18, RZ, RZ, UR5 ;  /* 0x00000005ff127e24 */ /* 0x000fe4000f8e00ff */
[----:B------:R-:W-:-:S07]  /*2a160*/  IMAD.U32 R19, RZ, RZ, UR6 ;  /* 0x00000006ff137e24 */ /* 0x000fce000f8e00ff */
.L_x_1821:
[----:B--2---:R2:W3:Y:S01]  /*2a170*/  LDL R3, [R1] ;  /* 0x0000000001037983 */ /* 0x0044e20000100800 */
[----:B------:R-:W5:Y:S01]  /*2a180*/  S2R R0, SR_TID.X ;  /* 0x0000000000007919 */ /* 0x000f620000002100 */
[----:B------:R-:W-:Y:S05]  /*2a190*/  WARPSYNC.ALL ;  /* 0x0000000000007948 */ /* 0x000fea0003800000 */
[----:B-----5:R-:W-:Y:S01]  /*2a1a0*/  LOP3.LUT R0, R0, 0x1f, RZ, 0xc0, !PT ;  /* 0x0000001f00007812 */ /* 0x020fe200078ec0ff */
[----:B------:R-:W-:Y:S03]  /*2a1b0*/  BAR.SYNC.DEFER_BLOCKING 0x4, 0x180 ;  /* 0x0106000000007b1d */ /* 0x000fe60000010000 */
[----:B------:R-:W-:-:S13]  /*2a1c0*/  ISETP.NE.AND P0, PT, R0, RZ, PT ;  /* 0x000000ff0000720c */ /* 0x000fda0003f05270 */
[----:B------:R-:W3:Y:S01]  /*2a1d0*/  @!P0 S2R R0, SR_CgaCtaId ;  /* 0x0000000000008919 */ /* 0x000ee20000008800 */
[----:B------:R-:W-:-:S04]  /*2a1e0*/  @!P0 MOV R2, 0x400 ;  /* 0x0000040000028802 */ /* 0x000fc80000000f00 */
[----:B---3--:R-:W-:-:S05]  /*2a1f0*/  @!P0 LEA R3, R0, R2, 0x18 ;  /* 0x0000000200038211 */ /* 0x008fca00078ec0ff */
[----:B------:R2:W-:Y:S04]  /*2a200*/  @!P0 STS.128 [R3+0x2a8d0], R16 ;  /* 0x02a8d01003008388 */ /* 0x0005e80000000c00 */
[----:B------:R2:W-:Y:S01]  /*2a210*/  @!P0 STL [R1], R3 ;  /* 0x0000000301008387 */ /* 0x0005e20000100800 */
[----:B------:R-:W-:Y:S06]  /*2a220*/  BAR.ARV 0x5, 0x180 ;  /* 0x0146000000007b1d */ /* 0x000fec0000002000 */
.L_x_1810:
[----:B------:R-:W-:Y:S02]  /*2a230*/  ULDC UR4, c[0x0][0xc3c] ;  /* 0x00030f0000047ab9 */ /* 0x000fe40000000800 */
[----:B--2---:R-:W-:-:S13]  /*2a240*/  ISETP.GE.AND P0, PT, R19, UR4, PT ;  /* 0x0000000413007c0c */ /* 0x004fda000bf06270 */
[----:B------:R-:W-:Y:S05]  /*2a250*/  @!P0 BRA `(.L_x_1822) ;  /* 0xffffff9800248947 */ /* 0x000fea000383ffff */
[----:B------:R-:W-:Y:S05]  /*2a260*/  BSYNC B7 ;  /* 0x0000000000077941 */ /* 0x000fea0003800000 */
.L_x_1690:
[----:B---3--:R-:W2:Y:S01]  /*2a270*/  LDL.LU R0, [R1+0x58] ;  /* 0x0000580001007983 */ /* 0x008ea20000300800 */
[----:B------:R-:W-:Y:S01]  /*2a280*/  BSSY B0, `(.L_x_1823) ;  /* 0x000000b000007945 */ /* 0x000fe20003800000 */
[----:B------:R-:W3:Y:S01]  /*2a290*/  S2R R5, SR_CgaCtaId ;  /* 0x0000000000057919 */ /* 0x000ee20000008800 */
[----:B--2---:R-:W-:-:S05]  /*2a2a0*/  VIADD R0, R0, 0x1 ;  /* 0x0000000100007836 */ /* 0x004fca0000000000 */
[----:B0-----:R-:W-:-:S04]  /*2a2b0*/  LEA.HI R2, R0, R0, RZ, 0x1 ;  /* 0x0000000000027211 */ /* 0x001fc800078f08ff */
[----:B------:R-:W-:-:S05]  /*2a2c0*/  LOP3.LUT R3, R2, 0xfffffffe, RZ, 0xc0, !PT ;  /* 0xfffffffe02037812 */ /* 0x000fca00078ec0ff */
[----:B------:R-:W-:Y:S01]  /*2a2d0*/  IMAD.IADD R3, R0, 0x1, -R3 ;  /* 0x0000000100037824 */ /* 0x000fe200078e0a03 */
[----:B------:R-:W-:-:S04]  /*2a2e0*/  MOV R0, 0x400 ;  /* 0x0000040000007802 */ /* 0x000fc80000000f00 */
[----:B---3--:R-:W-:Y:S02]  /*2a2f0*/  LEA R0, R5, R0, 0x18 ;  /* 0x0000000005007211 */ /* 0x008fe400078ec0ff */
[----:B------:R-:W-:-:S04]  /*2a300*/  SHF.L.U32 R3, R3, 0x1f, RZ ;  /* 0x0000001f03037819 */ /* 0x000fc800000006ff */
[----:B------:R-:W0:Y:S02]  /*2a310*/  SYNCS.PHASECHK.TRANS64.TRYWAIT P0, [R0+URZ+0x2a820], R3 ;  /* 0x02a82003000075a7 */ /* 0x000e24000800017f */
[----:B0-----:R-:W-:Y:S05]  /*2a320*/  @!P0 BRA `(.L_x_1824) ;  /* 0x0000003c00cc8947 */ /* 0x001fea0003800000 */
.L_x_1981:
[----:B------:R-:W-:Y:S05]  /*2a330*/  BSYNC B0 ;  /* 0x0000000000007941 */ /* 0x000fea0003800000 */
.L_x_1823:
[----:B------:R-:W-:-:S03]  /*2a340*/  UMOV UR4, 0xffffffff ;  /* 0xffffffff00047882 */ /* 0x000fc60000000000 */
[----:B------:R-:W-:Y:S05]  /*2a350*/  BRA.DIV UR4, `(.L_x_1825) ;  /* 0x0000003e04d47947 */ /* 0x000fea000b800000 */
[----:B------:R-:W2:Y:S02]  /*2a360*/  S2R R2, SR_TID.X ;  /* 0x0000000000027919 */ /* 0x000ea40000002100 */
[----:B--2---:R-:W-:-:S04]  /*2a370*/  SHF.R.U32.HI R2, RZ, 0x5, R2 ;  /* 0x00000005ff027819 */ /* 0x004fc80000011602 */
[----:B------:R-:W-:-:S05]  /*2a380*/  LOP3.LUT R2, R2, 0x3, RZ, 0xc0, !PT ;  /* 0x0000000302027812 */ /* 0x000fca00078ec0ff */
[----:B------:R2:W3:Y:S02]  /*2a390*/  SHFL.IDX PT, R14, R2, RZ, 0x1f ;  /* 0x00001fff020e7589 */ /* 0x0004e400000e0000 */
.L_x_1984:
[----:B---3--:R-:W-:-:S13]  /*2a3a0*/  ISETP.NE.AND P0, PT, R14, RZ, PT ;  /* 0x000000ff0e00720c */ /* 0x008fda0003f05270 */
[----:B------:R-:W-:Y:S05]  /*2a3b0*/  @P0 BRA `(.L_x_1461) ;  /* 0x0000000000b00947 */ /* 0x000fea0003800000 */
[----:B------:R-:W-:-:S03]  /*2a3c0*/  UMOV UR4, 0xffffffff ;  /* 0xffffffff00047882 */ /* 0x000fc60000000000 */
[----:B------:R-:W-:Y:S05]  /*2a3d0*/  BRA.DIV UR4, `(.L_x_1826) ;  /* 0x0000003e04e87947 */ /* 0x000fea000b800000 */
[----:B------:R-:W-:-:S13]  /*2a3e0*/  ELECT P6, URZ, PT ;  /* 0x00000000003f782f */ /* 0x000fda00038c0000 */
.L_x_1987:
[----:B------:R-:W-:Y:S05]  /*2a3f0*/  @!P6 BRA `(.L_x_1461) ;  /* 0x0000000000a0e947 */ /* 0x000fea0003800000 */
[----:B------:R-:W-:-:S06]  /*2a400*/  ULOP3.LUT UR4, UR37, 0x2, URZ, 0xfc, !UPT ;  /* 0x0000000225047892 */ /* 0x000fcc000f8efc3f */
[----:B--2---:R-:W-:-:S05]  /*2a410*/  IMAD.U32 R2, RZ, RZ, UR4 ;  /* 0x00000004ff027e24 */ /* 0x004fca000f8e00ff */
[----:B------:R-:W-:-:S13]  /*2a420*/  ISETP.NE.AND P0, PT, R2, 0x3, PT ;  /* 0x000000030200780c */ /* 0x000fda0003f05270 */
[----:B------:R-:W-:Y:S05]  /*2a430*/  @!P0 BRA `(.L_x_1827) ;  /* 0x0000000000048947 */ /* 0x000fea0003800000 */
[----:B------:R-:W-:Y:S01]  /*2a440*/  BPT.TRAP 0x1 ;  /* 0x000000040000795c */ /* 0x000fe20000300000 */
.L_x_1827:
[----:B0-----:R-:W2:Y:S04]  /*2a450*/  LDL R3, [R1+0x4] ;  /* 0x0000040001037983 */ /* 0x001ea80000100800 */
[----:B------:R-:W3:Y:S01]  /*2a460*/  LDL.LU R7, [R1+0xc] ;  /* 0x00000c0001077983 */ /* 0x000ee20000300800 */
[----:B------:R-:W-:-:S04]  /*2a470*/  VIADD R2, R0, 0x2a840 ;  /* 0x0002a84000027836 */ /* 0x000fc80000000000 */
[C---:B--2---:R-:W-:Y:S02]  /*2a480*/  IMAD R6, R3.reuse, 0x8, R2 ;  /* 0x0000000803067824 */ /* 0x044fe400078e0202 */
[----:B------:R-:W-:Y:S01]  /*2a490*/  VIADD R3, R3, 0x1 ;  /* 0x0000000103037836 */ /* 0x000fe20000000000 */
[----:B---3--:R-:W-:-:S04]  /*2a4a0*/  SHF.L.U32 R5, R7, 0x1f, RZ ;  /* 0x0000001f07057819 */ /* 0x008fc800000006ff */
[C---:B------:R-:W-:Y:S01]  /*2a4b0*/  ISETP.NE.AND P2, PT, R3.reuse, 0x2, PT ;  /* 0x000000020300780c */ /* 0x040fe20003f45270 */
[----:B------:R-:W0:Y:S03]  /*2a4c0*/  SYNCS.PHASECHK.TRANS64.TRYWAIT P1, [R6+URZ], R5 ;  /* 0x00000005060075a7 */ /* 0x000e26000802017f */
[----:B------:R-:W-:Y:S02]  /*2a4d0*/  SEL R4, RZ, 0x1, P2 ;  /* 0x00000001ff047807 */ /* 0x000fe40001000000 */
[----:B------:R-:W-:Y:S02]  /*2a4e0*/  SEL R3, R3, RZ, P2 ;  /* 0x000000ff03037207 */ /* 0x000fe40001000000 */
[----:B------:R-:W-:-:S03]  /*2a4f0*/  LOP3.LUT R4, R7, R4, RZ, 0x3c, !PT ;  /* 0x0000000407047212 */ /* 0x000fc600078e3cff */
[----:B------:R-:W-:Y:S01]  /*2a500*/  IMAD R7, R3, 0x8, R2 ;  /* 0x0000000803077824 */ /* 0x000fe200078e0202 */
[----:B------:R-:W-:Y:S01]  /*2a510*/  SHF.L.U32 R2, R4, 0x1f, RZ ;  /* 0x0000001f04027819 */ /* 0x000fe200000006ff */
[----:B0-----:R-:W-:Y:S06]  /*2a520*/  @!P1 BRA `(.L_x_1828) ;  /* 0x0000003c00b49947 */ /* 0x001fec0003800000 */
.L_x_1988:
[----:B------:R-:W2:Y:S02]  /*2a530*/  SYNCS.PHASECHK.TRANS64.TRYWAIT P1, [R7+URZ], R2 ;  /* 0x00000002070075a7 */ /* 0x000ea4000802017f */
[----:B--2---:R-:W-:Y:S05]  /*2a540*/  @!P1 BRA `(.L_x_1829) ;  /* 0x0000003c00c09947 */ /* 0x004fea0003800000 */
.L_x_1989:
[----:B------:R-:W-:Y:S05]  /*2a550*/  @!P0 BRA `(.L_x_1830) ;  /* 0x0000000000048947 */ /* 0x000fea0003800000 */
[----:B------:R-:W-:Y:S01]  /*2a560*/  BPT.TRAP 0x1 ;  /* 0x000000040000795c */ /* 0x000fe20000300000 */
.L_x_1830:
[----:B------:R-:W3:Y:S02]  /*2a570*/  LDL.LU R4, [R1+0x4] ;  /* 0x0000040001047983 */ /* 0x000ee40000300800 */
[----:B---3--:R-:W-:-:S04]  /*2a580*/  IMAD R4, R4, 0x8, R0 ;  /* 0x0000000804047824 */ /* 0x008fc800078e0200 */
[----:B------:R-:W3:Y:S02]  /*2a590*/  SYNCS.PHASECHK.TRANS64.TRYWAIT P1, [R4+URZ+0x2a860], R5 ;  /* 0x02a86005040075a7 */ /* 0x000ee4000802017f */
[----:B---3--:R-:W-:Y:S05]  /*2a5a0*/  @!P1 BRA `(.L_x_1831) ;  /* 0x0000003c00bc9947 */ /* 0x008fea0003800000 */
.L_x_1990:
[----:B------:R-:W-:Y:S05]  /*2a5b0*/  @!P0 BRA `(.L_x_1832) ;  /* 0x0000000000048947 */ /* 0x000fea0003800000 */
[----:B------:R-:W-:Y:S01]  /*2a5c0*/  BPT.TRAP 0x1 ;  /* 0x000000040000795c */ /* 0x000fe20000300000 */
.L_x_1832:
[----:B------:R-:W-:-:S04]  /*2a5d0*/  IMAD R3, R3, 0x8, R0 ;  /* 0x0000000803037824 */ /* 0x000fc800078e0200 */
[----:B------:R-:W5:Y:S02]  /*2a5e0*/  SYNCS.PHASECHK.TRANS64.TRYWAIT P1, [R3+URZ+0x2a860], R2 ;  /* 0x02a86002030075a7 */ /* 0x000f64000802017f */
[----:B-----5:R-:W-:Y:S05]  /*2a5f0*/  @!P1 BRA `(.L_x_1833) ;  /* 0x0000003c00bc9947 */ /* 0x020fea0003800000 */
.L_x_1991:
[----:B------:R-:W-:Y:S05]  /*2a600*/  @!P0 BRA `(.L_x_1834) ;  /* 0x0000000000048947 */ /* 0x000fea0003800000 */
[----:B------:R-:W-:Y:S01]  /*2a610*/  BPT.TRAP 0x1 ;  /* 0x000000040000795c */ /* 0x000fe20000300000 */
.L_x_1834:
[----:B------:R-:W5:Y:S02]  /*2a620*/  SYNCS.PHASECHK.TRANS64.TRYWAIT P0, [R4+URZ+0x2a880], R5 ;  /* 0x02a88005040075a7 */ /* 0x000f64000800017f */
[----:B-----5:R-:W-:Y:S05]  /*2a630*/  @!P0 BRA `(.L_x_1835) ;  /* 0x0000003c00c08947 */ /* 0x020fea0003800000 */
.L_x_1836:
[----:B------:R0:W0:Y:S02]  /*2a640*/  SYNCS.PHASECHK.TRANS64.TRYWAIT P0, [R3+URZ+0x2a880], R2 ;  /* 0x02a88002030075a7 */ /* 0x000024000800017f */
[----:B0-----:R-:W-:Y:S05]  /*2a650*/  @!P0 NANOSLEEP.SYNCS 0x989680 ;  /* 0x009896800000895d */ /* 0x001fea0003900000 */
[----:B------:R-:W0:Y:S02]  /*2a660*/  @!P0 SYNCS.PHASECHK.TRANS64 P0, [R3+URZ+0x2a880], R2 ;  /* 0x02a88002030085a7 */ /* 0x000e24000800007f */
[----:B0-----:R-:W-:Y:S05]  /*2a670*/  @!P0 BRA `(.L_x_1836) ;  /* 0xfffffffc00f08947 */ /* 0x001fea000383ffff */
.L_x_1461:
[----:B------:R-:W-:Y:S05]  /*2a680*/  BSYNC B8 ;  /* 0x0000000000087941 */ /* 0x000fea0003800000 */
.L_x_1458:
[----:B------:R-:W-:Y:S05]  /*2a690*/  EXIT ;  /* 0x000000000000794d */ /* 0x000fea0003800000 */
.L_x_1485:
[----:B0-----:R0:W1:Y:S02]  /*2a6a0*/  SYNCS.PHASECHK.TRANS64.TRYWAIT P5, [R103+URZ+0x2a890], R108 ;  /* 0x02a8906c670075a7 */ /* 0x00106400080a017f */
[----:B-1----:R-:W-:Y:S05]  /*2a6b0*/  @!P5 NANOSLEEP.SYNCS 0x989680 ;  /* 0x009896800000d95d */ /* 0x002fea0003900000 */
[----:B------:R-:W1:Y:S02]  /*2a6c0*/  @!P5 SYNCS.PHASECHK.TRANS64 P5, [R103+URZ+0x2a890], R108 ;  /* 0x02a8906c6700d5a7 */ /* 0x000e6400080a007f */
[----:B-1----:R-:W-:Y:S05]  /*2a6d0*/  @!P5 BRA `(.L_x_1485) ;  /* 0xfffffffc00f0d947 */ /* 0x002fea000383ffff */
[----:B------:R-:W-:Y:S05]  /*2a6e0*/  BRA `(.L_x_1837) ;  /* 0xfffffd8800547947 */ /* 0x000fea000383ffff */
.L_x_1513:
[----:B-1----:R1:W2:Y:S02]  /*2a6f0*/  SYNCS.PHASECHK.TRANS64.TRYWAIT P5, [R103+URZ+0x2a890], R108 ;  /* 0x02a8906c670075a7 */ /* 0x0022a400080a017f */
[----:B--2---:R-:W-:Y:S05]  /*2a700*/  @!P5 NANOSLEEP.SYNCS 0x989680 ;  /* 0x009896800000d95d */ /* 0x004fea0003900000 */
[----:B------:R-:W2:Y:S02]  /*2a710*/  @!P5 SYNCS.PHASECHK.TRANS64 P5, [R103+URZ+0x2a890], R108 ;  /* 0x02a8906c6700d5a7 */ /* 0x000ea400080a007f */
[----:B--2---:R-:W-:Y:S05]  /*2a720*/  @!P5 BRA `(.L_x_1513) ;  /* 0xfffffffc00f0d947 */ /* 0x004fea000383ffff */
[----:B------:R-:W-:Y:S05]  /*2a730*/  BRA `(.L_x_1838) ;  /* 0xfffffdb800047947 */ /* 0x000fea000383ffff */
.L_x_1526:
[----:B0-----:R0:W1:Y:S02]  /*2a740*/  SYNCS.PHASECHK.TRANS64.TRYWAIT P4, [R103+URZ+0x2a890], R108 ;  /* 0x02a8906c670075a7 */ /* 0x001064000808017f */
[----:B-1----:R-:W-:Y:S05]  /*2a750*/  @!P4 NANOSLEEP.SYNCS 0x989680 ;  /* 0x009896800000c95d */ /* 0x002fea0003900000 */
[----:B------:R-:W1:Y:S02]  /*2a760*/  @!P4 SYNCS.PHASECHK.TRANS64 P4, [R103+URZ+0x2a890], R108 ;  /* 0x02a8906c6700c5a7 */ /* 0x000e64000808007f */
[----:B-1----:R-:W-:Y:S05]  /*2a770*/  @!P4 BRA `(.L_x_1526) ;  /* 0xfffffffc00f0c947 */ /* 0x002fea000383ffff */
[----:B------:R-:W-:Y:S05]  /*2a780*/  BRA `(.L_x_1839) ;  /* 0xfffffde400c87947 */ /* 0x000fea000383ffff */
.L_x_1530:
[----:B--2---:R2:W3:Y:S02]  /*2a790*/  SYNCS.PHASECHK.TRANS64.TRYWAIT P3, [R103+URZ+0x2a8b0], R108 ;  /* 0x02a8b06c670075a7 */ /* 0x0044e4000806017f */
[----:B---3--:R-:W-:Y:S05]  /*2a7a0*/  @!P3 NANOSLEEP.SYNCS 0x989680 ;  /* 0x009896800000b95d */ /* 0x008fea0003900000 */
[----:B------:R-:W3:Y:S02]  /*2a7b0*/  @!P3 SYNCS.PHASECHK.TRANS64 P3, [R103+URZ+0x2a8b0], R108 ;  /* 0x02a8b06c6700b5a7 */ /* 0x000ee4000806007f */
[----:B---3--:R-:W-:Y:S05]  /*2a7c0*/  @!P3 BRA `(.L_x_1530) ;  /* 0xfffffffc00f0b947 */ /* 0x008fea000383ffff */
[----:B------:R-:W-:Y:S05]  /*2a7d0*/  BRA `(.L_x_1840) ;  /* 0xfffffde800607947 */ /* 0x000fea000383ffff */
.L_x_1544:
[----:B------:R-:W0:Y:S01]  /*2a7e0*/  S2R R2, SR_TID.X ;  /* 0x0000000000027919 */ /* 0x000e220000002100 */
[----:B------:R-:W-:Y:S01]  /*2a7f0*/  BSSY B0, `(.L_x_1841) ;  /* 0x000000c000007945 */ /* 0x000fe20003800000 */
[----:B------:R-:W-:Y:S02]  /*2a800*/  IMAD.MOV.U32 R12, RZ, RZ, RZ ;  /* 0x000000ffff0c7224 */ /* 0x000fe400078e00ff */
[----:B------:R-:W-:Y:S02]  /*2a810*/  IMAD.MOV.U32 R11, RZ, RZ, 0x1f ;  /* 0x0000001fff0b7424 */ /* 0x000fe400078e00ff */
[----:B------:R-:W-:Y:S02]  /*2a820*/  IMAD.MOV.U32 R15, RZ, RZ, -0x1 ;  /* 0xffffffffff0f7424 */ /* 0x000fe400078e00ff */
[----:B0-----:R-:W-:-:S05]  /*2a830*/  VIADD R38, R2, 0xffffff80 ;  /* 0xffffff8002267836 */ /* 0x001fca0000000000 */
[----:B------:R-:W-:-:S04]  /*2a840*/  SHF.R.S32.HI R2, RZ, 0x1f, R38 ;  /* 0x0000001fff027819 */ /* 0x000fc80000011426 */
[----:B------:R-:W-:-:S04]  /*2a850*/  LEA.HI R2, R2, R38, RZ, 0x7 ;  /* 0x0000002602027211 */ /* 0x000fc800078f38ff */
[----:B------:R-:W-:-:S05]  /*2a860*/  SHF.R.S32.HI R2, RZ, 0x7, R2 ;  /* 0x00000007ff027819 */ /* 0x000fca0000011402 */
[----:B------:R-:W-:-:S07]  /*2a870*/  IMAD.MOV.U32 R13, RZ, RZ, R2 ;  /* 0x000000ffff0d7224 */ /* 0x000fce00078e0002 */
[----:B-----5:R-:W-:Y:S05]  /*2a880*/  WARPSYNC.COLLECTIVE R15, `(.L_x_1842) ;  /* 0x000000000f087348 */ /* 0x020fea0003c00000 */
[----:B------:R0:W1:Y:S02]  /*2a890*/  SHFL.IDX P6, R14, R13, R12, R11 ;  /* 0x0000000c0d0e7389 */ /* 0x00006400000c000b */
[----:B01---5:R-:W-:Y:S01]  /*2a8a0*/  ENDCOLLECTIVE ;  /* 0x000000000000791b */ /* 0x023fe20003800000 */
.L_x_1842:
[----:B------:R-:W-:Y:S05]  /*2a8b0*/  BSYNC B0 ;  /* 0x0000000000007941 */ /* 0x000fea0003800000 */
.L_x_1841:
[----:B------:R-:W-:Y:S01]  /*2a8c0*/  IMAD.MOV.U32 R208, RZ, RZ, R14 ;  /* 0x000000ffffd07224 */ /* 0x000fe200078e000e */
[----:B------:R-:W-:Y:S06]  /*2a8d0*/  BRA `(.L_x_1843) ;  /* 0xfffffdf400187947 */ /* 0x000fec000383ffff */
.L_x_1554:
[----:B------:R-:W-:Y:S01]  /*2a8e0*/  BSSY B1, `(.L_x_1844) ;  /* 0x0000007000017945 */ /* 0x000fe20003800000 */
[----:B------:R-:W-:Y:S02]  /*2a8f0*/  IMAD.MOV.U32 R12, RZ, RZ, RZ ;  /* 0x000000ffff0c7224 */ /* 0x000fe400078e00ff */
[----:B------:R-:W-:Y:S02]  /*2a900*/  IMAD.MOV.U32 R11, RZ, RZ, 0x1e1f ;  /* 0x00001e1fff0b7424 */ /* 0x000fe400078e00ff */
[----:B------:R-:W-:-:S07]  /*2a910*/  IMAD.MOV.U32 R15, RZ, RZ, -0x1 ;  /* 0xffffffffff0f7424 */ /* 0x000fce00078e00ff */
[----:B------:R-:W-:Y:S05]  /*2a920*/  WARPSYNC.COLLECTIVE R15, `(.L_x_1845) ;  /* 0x000000000f087348 */ /* 0x000fea0003c00000 */
[----:B------:R0:W1:Y:S02]  /*2a930*/  SHFL.IDX P6, R14, R13, R12, R11 ;  /* 0x0000000c0d0e7389 */ /* 0x00006400000c000b */
[----:B01----:R-:W-:Y:S01]  /*2a940*/  ENDCOLLECTIVE ;  /* 0x000000000000791b */ /* 0x003fe20003800000 */
.L_x_1845:
[----:B------:R-:W-:Y:S05]  /*2a950*/  BSYNC B1 ;  /* 0x0000000000017941 */ /* 0x000fea0003800000 */
.L_x_1844:
[----:B------:R-:W-:Y:S02]  /*2a960*/  IMAD.MOV.U32 R13, RZ, RZ, R3 ;  /* 0x000000ffff0d7224 */ /* 0x000fe400078e0003 */
[----:B------:R-:W-:Y:S02]  /*2a970*/  IMAD.MOV.U32 R12, RZ, RZ, RZ ;  /* 0x000000ffff0c7224 */ /* 0x000fe400078e00ff */
[----:B------:R-:W-:Y:S02]  /*2a980*/  IMAD.MOV.U32 R11, RZ, RZ, 0x1e1f ;  /* 0x00001e1fff0b7424 */ /* 0x000fe400078e00ff */
[----:B------:R-:W-:Y:S02]  /*2a990*/  IMAD.MOV.U32 R15, RZ, RZ, -0x1 ;  /* 0xffffffffff0f7424 */ /* 0x000fe400078e00ff */
[----:B------:R-:W-:-:S07]  /*2a9a0*/  IMAD.MOV.U32 R0, RZ, RZ, R14 ;  /* 0x000000ffff007224 */ /* 0x000fce00078e000e */
[----:B------:R-:W-:Y:S05]  /*2a9b0*/  WARPSYNC.COLLECTIVE R15, `(.L_x_1846) ;  /* 0x000000000f087348 */ /* 0x000fea0003c00000 */
[----:B------:R0:W1:Y:S02]  /*2a9c0*/  SHFL.IDX P6, R14, R13, R12, R11 ;  /* 0x0000000c0d0e7389 */ /* 0x00006400000c000b */
[----:B01----:R-:W-:Y:S01]  /*2a9d0*/  ENDCOLLECTIVE ;  /* 0x000000000000791b */ /* 0x003fe20003800000 */
.L_x_1846:
[----:B------:R-:W-:Y:S01]  /*2a9e0*/  IMAD.MOV.U32 R13, RZ, RZ, R4 ;  /* 0x000000ffff0d7224 */ /* 0x000fe200078e0004 */
[----:B------:R-:W-:-:S07]  /*2a9f0*/  MOV R3, R14 ;  /* 0x0000000e00037202 */ /* 0x000fce0000000f00 */
[----:B------:R-:W-:Y:S05]  /*2aa00*/  WARPSYNC.COLLECTIVE R15, `(.L_x_1847) ;  /* 0x000000000f087348 */ /* 0x000fea0003c00000 */
[----:B------:R0:W1:Y:S02]  /*2aa10*/  SHFL.IDX P6, R14, R13, R12, R11 ;  /* 0x0000000c0d0e7389 */ /* 0x00006400000c000b */
[----:B01----:R-:W-:Y:S01]  /*2aa20*/  ENDCOLLECTIVE ;  /* 0x000000000000791b */ /* 0x003fe20003800000 */
.L_x_1847:
[----:B------:R-:W-:Y:S02]  /*2aa30*/  IMAD.MOV.U32 R13, RZ, RZ, R5 ;  /* 0x000000ffff0d7224 */ /* 0x000fe400078e0005 */
[----:B------:R-:W-:-:S07]  /*2aa40*/  IMAD.MOV.U32 R4, RZ, RZ, R14 ;  /* 0x000000ffff047224 */ /* 0x000fce00078e000e */
[----:B------:R-:W-:Y:S05]  /*2aa50*/  WARPSYNC.COLLECTIVE R15, `(.L_x_1848) ;  /* 0x000000000f087348 */ /* 0x000fea0003c00000 */
[----:B------:R0:W1:Y:S02]  /*2aa60*/  SHFL.IDX P6, R14, R13, R12, R11 ;  /* 0x0000000c0d0e7389 */ /* 0x00006400000c000b */
[----:B01----:R-:W-:Y:S01]  /*2aa70*/  ENDCOLLECTIVE ;  /* 0x000000000000791b */ /* 0x003fe20003800000 */
.L_x_1848:
[----:B------:R-:W-:Y:S05]  /*2aa80*/  BRA `(.L_x_1849) ;  /* 0xfffffdfc000c7947 */ /* 0x000fea000383ffff */
.L_x_1558:
[----:B0-----:R0:W2:Y:S02]  /*2aa90*/  SYNCS.PHASECHK.TRANS64.TRYWAIT P0, [R16+URZ+0x2a800], R5 ;  /* 0x02a80005100075a7 */ /* 0x0010a4000800017f */
[----:B--2---:R-:W-:Y:S05]  /*2aaa0*/  @!P0 NANOSLEEP.SYNCS 0x989680 ;  /* 0x009896800000895d */ /* 0x004fea0003900000 */
[----:B------:R-:W2:Y:S02]  /*2aab0*/  @!P0 SYNCS.PHASECHK.TRANS64 P0, [R16+URZ+0x2a800], R5 ;  /* 0x02a80005100085a7 */ /* 0x000ea4000800007f */
[----:B--2---:R-:W-:Y:S05]  /*2aac0*/  @!P0 BRA `(.L_x_1558) ;  /* 0xfffffffc00f08947 */ /* 0x004fea000383ffff */
[----:B------:R-:W-:Y:S05]  /*2aad0*/  BRA `(.L_x_1850) ;  /* 0xfffffe0000487947 */ /* 0x000fea000383ffff */
.L_x_1570:
[----:B------:R-:W-:Y:S01]  /*2aae0*/  BSSY B1, `(.L_x_1851) ;  /* 0x0000007000017945 */ /* 0x000fe20003800000 */
[----:B------:R-:W-:Y:S02]  /*2aaf0*/  IMAD.MOV.U32 R12, RZ, RZ, RZ ;  /* 0x000000ffff0c7224 */ /* 0x000fe400078e00ff */
[----:B------:R-:W-:Y:S02]  /*2ab00*/  IMAD.MOV.U32 R11, RZ, RZ, 0x1e1f ;  /* 0x00001e1fff0b7424 */ /* 0x000fe400078e00ff */
[----:B------:R-:W-:-:S07]  /*2ab10*/  IMAD.MOV.U32 R15, RZ, RZ, -0x1 ;  /* 0xffffffffff0f7424 */ /* 0x000fce00078e00ff */
[----:B------:R-:W-:Y:S05]  /*2ab20*/  WARPSYNC.COLLECTIVE R15, `(.L_x_1852) ;  /* 0x000000000f087348 */ /* 0x000fea0003c00000 */
[----:B------:R0:W1:Y:S02]  /*2ab30*/  SHFL.IDX P6, R14, R13, R12, R11 ;  /* 0x0000000c0d0e7389 */ /* 0x00006400000c000b */
[----:B01----:R-:W-:Y:S01]  /*2ab40*/  ENDCOLLECTIVE ;  /* 0x000000000000791b */ /* 0x003fe20003800000 */
.L_x_1852:
[----:B------:R-:W-:Y:S05]  /*2ab50*/  BSYNC B1 ;  /* 0x0000000000017941 */ /* 0x000fea0003800000 */
.L_x_1851:
        /* <DEDUP_REMOVED lines=8> */
.L_x_1853:
[----:B------:R-:W-:Y:S02]  /*2abe0*/  IMAD.MOV.U32 R13, RZ, RZ, R20 ;  /* 0x000000ffff0d7224 */ /* 0x000fe400078e0014 */
[----:B------:R-:W-:-:S07]  /*2abf0*/  IMAD.MOV.U32 R3, RZ, RZ, R14 ;  /* 0x000000ffff037224 */ /* 0x000fce00078e000e */
[----:B------:R-:W-:Y:S05]  /*2ac00*/  WARPSYNC.COLLECTIVE R15, `(.L_x_1854) ;  /* 0x000000000f087348 */ /* 0x000fea0003c00000 */
[----:B------:R0:W1:Y:S02]  /*2ac10*/  SHFL.IDX P6, R14, R13, R12, R11 ;  /* 0x0000000c0d0e7389 */ /* 0x00006400000c000b */
[----:B01----:R-:W-:Y:S01]  /*2ac20*/  ENDCOLLECTIVE ;  /* 0x000000000000791b */ /* 0x003fe20003800000 */
.L_x_1854:
[----:B------:R-:W-:Y:S02]  /*2ac30*/  IMAD.MOV.U32 R13, RZ, RZ, R21 ;  /* 0x000000ffff0d7224 */ /* 0x000fe400078e0015 */
[----:B------:R-:W-:-:S07]  /*2ac40*/  IMAD.MOV.U32 R20, RZ, RZ, R14 ;  /* 0x000000ffff147224 */ /* 0x000fce00078e000e */
[----:B------:R-:W-:Y:S05]  /*2ac50*/  WARPSYNC.COLLECTIVE R15, `(.L_x_1855) ;  /* 0x000000000f087348 */ /* 0x000fea0003c00000 */
[----:B------:R0:W1:Y:S02]  /*2ac60*/  SHFL.IDX P6, R14, R13, R12, R11 ;  /* 0x0000000c0d0e7389 */ /* 0x00006400000c000b */
[----:B01----:R-:W-:Y:S01]  /*2ac70*/  ENDCOLLECTIVE ;  /* 0x000000000000791b */ /* 0x003fe20003800000 */
.L_x_1855:
[----:B------:R-:W-:Y:S01]  /*2ac80*/  IMAD.MOV.U32 R21, RZ, RZ, R14 ;  /* 0x000000ffff157224 */ /* 0x000fe200078e000e */
[----:B------:R-:W-:Y:S06]  /*2ac90*/  BRA `(.L_x_1856) ;  /* 0xfffffe3000107947 */ /* 0x000fec000383ffff */
.L_x_1574:
[----:B--2---:R2:W4:Y:S02]  /*2aca0*/  SYNCS.PHASECHK.TRANS64.TRYWAIT P0, [R16+URZ+0x2a800], R21 ;  /* 0x02a80015100075a7 */ /* 0x004524000800017f */
[----:B----4-:R-:W-:Y:S05]  /*2acb0*/  @!P0 NANOSLEEP.SYNCS 0x989680 ;  /* 0x009896800000895d */ /* 0x010fea0003900000 */
[----:B------:R-:W4:Y:S02]  /*2acc0*/  @!P0 SYNCS.PHASECHK.TRANS64 P0, [R16+URZ+0x2a800], R21 ;  /* 0x02a80015100085a7 */ /* 0x000f24000800007f */
[----:B----4-:R-:W-:Y:S05]  /*2acd0*/  @!P0 BRA `(.L_x_1574) ;  /* 0xfffffffc00f08947 */ /* 0x010fea000383ffff */
[----:B------:R-:W-:Y:S05]  /*2ace0*/  BRA `(.L_x_1857) ;  /* 0xfffffe34000c7947 */ /* 0x000fea000383ffff */
.L_x_1582:
[----:B-1----:R1:W2:Y:S02]  /*2acf0*/  SYNCS.PHASECHK.TRANS64.TRYWAIT P2, [R8+URZ+0x2a830], R3 ;  /* 0x02a83003080075a7 */ /* 0x0022a4000804017f */
[----:B--2---:R-:W-:Y:S05]  /*2ad00*/  @!P2 NANOSLEEP.SYNCS 0x989680 ;  /* 0x009896800000a95d */ /* 0x004fea0003900000 */
[----:B------:R-:W2:Y:S02]  /*2ad10*/  @!P2 SYNCS.PHASECHK.TRANS64 P2, [R8+URZ+0x2a830], R3 ;  /* 0x02a830030800a5a7 */ /* 0x000ea4000804007f */
[----:B--2---:R-:W-:Y:S05]  /*2ad20*/  @!P2 BRA `(.L_x_1582) ;  /* 0xfffffffc00f0a947 */ /* 0x004fea000383ffff */
[----:B------:R-:W-:Y:S05]  /*2ad30*/  BRA `(.L_x_1581) ;  /* 0xfffffe6400487947 */ /* 0x000fea000383ffff */
.L_x_1600:
[----:B-1----:R1:W2:Y:S02]  /*2ad40*/  SYNCS.PHASECHK.TRANS64.TRYWAIT P5, [R7+URZ+0x2a830], R6 ;  /* 0x02a83006070075a7 */ /* 0x0022a400080a017f */
[----:B--2---:R-:W-:Y:S05]  /*2ad50*/  @!P5 NANOSLEEP.SYNCS 0x989680 ;  /* 0x009896800000d95d */ /* 0x004fea0003900000 */
[----:B------:R-:W2:Y:S02]  /*2ad60*/  @!P5 SYNCS.PHASECHK.TRANS64 P5, [R7+URZ+0x2a830], R6 ;  /* 0x02a830060700d5a7 */ /* 0x000ea400080a007f */
[----:B--2---:R-:W-:Y:S05]  /*2ad70*/  @!P5 BRA `(.L_x_1600) ;  /* 0xfffffffc00f0d947 */ /* 0x004fea000383ffff */
[----:B------:R-:W-:Y:S05]  /*2ad80*/  BRA `(.L_x_1599) ;  /* 0xfffffea000187947 */ /* 0x000fea000383ffff */
.L_x_1604:
[----:B-1----:R1:W2:Y:S02]  /*2ad90*/  SYNCS.PHASECHK.TRANS64.TRYWAIT P4, [R7+URZ+0x2a850], R6 ;  /* 0x02a85006070075a7 */ /* 0x0022a4000808017f */
[----:B--2---:R-:W-:Y:S05]  /*2ada0*/  @!P4 NANOSLEEP.SYNCS 0x989680 ;  /* 0x009896800000c95d */ /* 0x004fea0003900000 */
[----:B------:R-:W2:Y:S02]  /*2adb0*/  @!P4 SYNCS.PHASECHK.TRANS64 P4, [R7+URZ+0x2a850], R6 ;  /* 0x02a850060700c5a7 */ /* 0x000ea4000808007f */
[----:B--2---:R-:W-:Y:S05]  /*2adc0*/  @!P4 BRA `(.L_x_1604) ;  /* 0xfffffffc00f0c947 */ /* 0x004fea000383ffff */
[----:B------:R-:W-:Y:S05]  /*2add0*/  BRA `(.L_x_1601) ;  /* 0xfffffea000e87947 */ /* 0x000fea000383ffff */
.L_x_1624:
[----:B-1----:R1:W2:Y:S02]  /*2ade0*/  SYNCS.PHASECHK.TRANS64.TRYWAIT P3, [R7+URZ+0x2a830], R8 ;  /* 0x02a83008070075a7 */ /* 0x0022a4000806017f */
[----:B--2---:R-:W-:Y:S05]  /*2adf0*/  @!P3 NANOSLEEP.SYNCS 0x989680 ;  /* 0x009896800000b95d */ /* 0x004fea0003900000 */
[----:B------:R-:W2:Y:S02]  /*2ae00*/  @!P3 SYNCS.PHASECHK.TRANS64 P3, [R7+URZ+0x2a830], R8 ;  /* 0x02a830080700b5a7 */ /* 0x000ea4000806007f */
[----:B--2---:R-:W-:Y:S05]  /*2ae10*/  @!P3 BRA `(.L_x_1624) ;  /* 0xfffffffc00f0b947 */ /* 0x004fea000383ffff */
[----:B------:R-:W-:Y:S05]  /*2ae20*/  BRA `(.L_x_1623) ;  /* 0xfffffedc001c7947 */ /* 0x000fea000383ffff */
.L_x_1628:
[----:B-1----:R1:W2:Y:S02]  /*2ae30*/  SYNCS.PHASECHK.TRANS64.TRYWAIT P2, [R7+URZ+0x2a850], R6 ;  /* 0x02a85006070075a7 */ /* 0x0022a4000804017f */
[----:B--2---:R-:W-:Y:S05]  /*2ae40*/  @!P2 NANOSLEEP.SYNCS 0x989680 ;  /* 0x009896800000a95d */ /* 0x004fea0003900000 */
[----:B------:R-:W2:Y:S02]  /*2ae50*/  @!P2 SYNCS.PHASECHK.TRANS64 P2, [R7+URZ+0x2a850], R6 ;  /* 0x02a850060700a5a7 */ /* 0x000ea4000804007f */
[----:B--2---:R-:W-:Y:S05]  /*2ae60*/  @!P2 BRA `(.L_x_1628) ;  /* 0xfffffffc00f0a947 */ /* 0x004fea000383ffff */
[----:B------:R-:W-:Y:S05]  /*2ae70*/  BRA `(.L_x_1625) ;  /* 0xfffffedc00f87947 */ /* 0x000fea000383ffff */
.L_x_1636:
[----:B-1----:R1:W2:Y:S02]  /*2ae80*/  SYNCS.PHASECHK.TRANS64.TRYWAIT P3, [R7+URZ+0x2a830], R8 ;  /* 0x02a83008070075a7 */ /* 0x0022a4000806017f */
[----:B--2---:R-:W-:Y:S05]  /*2ae90*/  @!P3 NANOSLEEP.SYNCS 0x989680 ;  /* 0x009896800000b95d */ /* 0x004fea0003900000 */
[----:B------:R-:W2:Y:S02]  /*2aea0*/  @!P3 SYNCS.PHASECHK.TRANS64 P3, [R7+URZ+0x2a830], R8 ;  /* 0x02a830080700b5a7 */ /* 0x000ea4000806007f */
[----:B--2---:R-:W-:Y:S05]  /*2aeb0*/  @!P3 BRA `(.L_x_1636) ;  /* 0xfffffffc00f0b947 */ /* 0x004fea000383ffff */
[----:B------:R-:W-:Y:S05]  /*2aec0*/  BRA `(.L_x_1635) ;  /* 0xffffff0400747947 */ /* 0x000fea000383ffff */
.L_x_1640:
[----:B-1----:R1:W2:Y:S02]  /*2aed0*/  SYNCS.PHASECHK.TRANS64.TRYWAIT P2, [R7+URZ+0x2a850], R6 ;  /* 0x02a85006070075a7 */ /* 0x0022a4000804017f */
[----:B--2---:R-:W-:Y:S05]  /*2aee0*/  @!P2 NANOSLEEP.SYNCS 0x989680 ;  /* 0x009896800000a95d */ /* 0x004fea0003900000 */
[----:B------:R-:W2:Y:S02]  /*2aef0*/  @!P2 SYNCS.PHASECHK.TRANS64 P2, [R7+URZ+0x2a850], R6 ;  /* 0x02a850060700a5a7 */ /* 0x000ea4000804007f */
[----:B--2---:R-:W-:Y:S05]  /*2af00*/  @!P2 BRA `(.L_x_1640) ;  /* 0xfffffffc00f0a947 */ /* 0x004fea000383ffff */
[----:B------:R-:W-:Y:S05]  /*2af10*/  BRA `(.L_x_1637) ;  /* 0xffffff0800507947 */ /* 0x000fea000383ffff */
.L_x_1654:
[----:B-1----:R1:W2:Y:S02]  /*2af20*/  SYNCS.PHASECHK.TRANS64.TRYWAIT P1, [R15+URZ+0x2a850], R0 ;  /* 0x02a850000f0075a7 */ /* 0x0022a4000802017f */
[----:B--2---:R-:W-:Y:S05]  /*2af30*/  @!P1 NANOSLEEP.SYNCS 0x989680 ;  /* 0x009896800000995d */ /* 0x004fea0003900000 */
[----:B------:R-:W2:Y:S02]  /*2af40*/  @!P1 SYNCS.PHASECHK.TRANS64 P1, [R15+URZ+0x2a850], R0 ;  /* 0x02a850000f0095a7 */ /* 0x000ea4000802007f */
[----:B--2---:R-:W-:Y:S05]  /*2af50*/  @!P1 BRA `(.L_x_1654) ;  /* 0xfffffffc00f09947 */ /* 0x004fea000383ffff */
[----:B------:R-:W-:Y:S05]  /*2af60*/  BRA `(.L_x_1653) ;  /* 0xffffff3c00c07947 */ /* 0x000fea000383ffff */
.L_x_1658:
[----:B------:R-:W-:Y:S01]  /*2af70*/  SEL R21, R48, R27, P0 ;  /* 0x0000001b30157207 */ /* 0x000fe20000000000 */
[----:B------:R-:W-:Y:S01]  /*2af80*/  IMAD.MOV.U32 R11, RZ, RZ, 0x1c1f ;  /* 0x00001c1fff0b7424 */ /* 0x000fe200078e00ff */
[----:B------:R-:W-:Y:S01]  /*2af90*/  SEL R24, R27, R48, P0 ;  /* 0x000000301b187207 */ /* 0x000fe20000000000 */
[----:B------:R-:W-:Y:S01]  /*2afa0*/  IMAD.MOV.U32 R15, RZ, RZ, -0x1 ;  /* 0xffffffffff0f7424 */ /* 0x000fe200078e00ff */
[----:B------:R-:W-:Y:S02]  /*2afb0*/  SEL R27, R12, R41, P0 ;  /* 0x000000290c1b7207 */ /* 0x000fe40000000000 */
[----:B------:R-:W-:Y:S01]  /*2afc0*/  SEL R32, R41, R12, P0 ;  /* 0x0000000c29207207 */ /* 0x000fe20000000000 */
[----:B------:R-:W-:Y:S01]  /*2afd0*/  IMAD.MOV.U32 R12, RZ, RZ, R0 ;  /* 0x000000ffff0c7224 */ /* 0x000fe200078e0000 */
[----:B------:R-:W-:Y:S02]  /*2afe0*/  SEL R7, R123, R38, P0 ;  /* 0x000000267b077207 */ /* 0x000fe40000000000 */
[----:B------:R-:W-:-:S07]  /*2aff0*/  SEL R8, R38, R123, P0 ;  /* 0x0000007b26087207 */ /* 0x000fce0000000000 */
[----:B01----:R-:W-:Y:S05]  /*2b000*/  WARPSYNC.COLLECTIVE R15, `(.L_x_1858) ;  /* 0x000000000f087348 */ /* 0x003fea0003c00000 */
[----:B------:R2:W3:Y:S02]  /*2b010*/  SHFL.IDX P6, R14, R13, R12, R11 ;  /* 0x0000000c0d0e7389 */ /* 0x0004e400000c000b */
[----:B0123--:R-:W-:Y:S01]  /*2b020*/  ENDCOLLECTIVE ;  /* 0x000000000000791b */ /* 0x00ffe20003800000 */
.L_x_1858:
        /* <DEDUP_REMOVED lines=19> */
.L_x_1859:
        /* <DEDUP_REMOVED lines=19> */
.L_x_1860:
        /* <DEDUP_REMOVED lines=19> */
.L_x_1861:
[----:B------:R-:W-:Y:S02]  /*2b3c0*/  SEL R84, R93, R84, P0 ;  /* 0x000000545d547207 */ /* 0x000fe40000000000 */
[----:B------:R-:W-:Y:S02]  /*2b3d0*/  SEL R4, R6, R5, P0 ;  /* 0x0000000506047207 */ /* 0x000fe40000000000 */
[----:B------:R-:W-:Y:S01]  /*2b3e0*/  SEL R6, R5, R6, P0 ;  /* 0x0000000605067207 */ /* 0x000fe20000000000 */
[----:B------:R-:W-:Y:S02]  /*2b3f0*/  IMAD.MOV.U32 R13, RZ, RZ, R9 ;  /* 0x000000ffff0d7224 */ /* 0x000fe400078e0009 */
[----:B------:R-:W-:Y:S02]  /*2b400*/  IMAD.MOV.U32 R12, RZ, RZ, R0 ;  /* 0x000000ffff0c7224 */ /* 0x000fe400078e0000 */
[----:B------:R-:W-:-:S07]  /*2b410*/  IMAD.MOV.U32 R7, RZ, RZ, R14 ;  /* 0x000000ffff077224 */ /* 0x000fce00078e000e */
[----:B------:R-:W-:Y:S05]  /*2b420*/  WARPSYNC.COLLECTIVE R15, `(.L_x_1862) ;  /* 0x000000000f087348 */ /* 0x000fea0003c00000 */
[----:B------:R0:W1:Y:S02]  /*2b430*/  SHFL.IDX P6, R14, R13, R12, R11 ;  /* 0x0000000c0d0e7389 */ /* 0x00006400000c000b */
[----:B01----:R-:W-:Y:S01]  /*2b440*/  ENDCOLLECTIVE ;  /* 0x000000000000791b */ /* 0x003fe20003800000 */
.L_x_1862:
        /* <DEDUP_REMOVED lines=8> */
.L_x_1863:
[----:B------:R-:W-:Y:S02]  /*2b4d0*/  IMAD.MOV.U32 R13, RZ, RZ, R21 ;  /* 0x000000ffff0d7224 */ /* 0x000fe400078e0015 */
[----:B------:R-:W-:Y:S02]  /*2b4e0*/  IMAD.MOV.U32 R12, RZ, RZ, R0 ;  /* 0x000000ffff0c7224 */ /* 0x000fe400078e0000 */
[----:B------:R-:W-:-:S07]  /*2b4f0*/  IMAD.MOV.U32 R20, RZ, RZ, R14 ;  /* 0x000000ffff147224 */ /* 0x000fce00078e000e */
[----:B------:R-:W-:Y:S05]  /*2b500*/  WARPSYNC.COLLECTIVE R15, `(.L_x_1864) ;  /* 0x000000000f087348 */ /* 0x000fea0003c00000 */
[----:B------:R0:W1:Y:S02]  /*2b510*/  SHFL.IDX P6, R14, R13, R12, R11 ;  /* 0x0000000c0d0e7389 */ /* 0x00006400000c000b */
[----:B01----:R-:W-:Y:S01]  /*2b520*/  ENDCOLLECTIVE ;  /* 0x000000000000791b */ /* 0x003fe20003800000 */
.L_x_1864:
[----:B------:R-:W-:Y:S02]  /*2b530*/  IMAD.MOV.U32 R13, RZ, RZ, R24 ;  /* 0x000000ffff0d7224 */ /* 0x000fe400078e0018 */
[----:B------:R-:W-:Y:S02]  /*2b540*/  IMAD.MOV.U32 R12, RZ, RZ, R3 ;  /* 0x000000ffff0c7224 */ /* 0x000fe400078e0003 */
[----:B------:R-:W-:-:S07]  /*2b550*/  IMAD.MOV.U32 R26, RZ, RZ, R14 ;  /* 0x000000ffff1a7224 */ /* 0x000fce00078e000e */
[----:B------:R-:W-:Y:S05]  /*2b560*/  WARPSYNC.COLLECTIVE R15, `(.L_x_1865) ;  /* 0x000000000f087348 */ /* 0x000fea0003c00000 */
[----:B------:R0:W1:Y:S02]  /*2b570*/  SHFL.IDX P6, R14, R13, R12, R11 ;  /* 0x0000000c0d0e7389 */ /* 0x00006400000c000b */
[----:B01----:R-:W-:Y:S01]  /*2b580*/  ENDCOLLECTIVE ;  /* 0x000000000000791b */ /* 0x003fe20003800000 */
.L_x_1865:
[----:B------:R-:W-:Y:S02]  /*2b590*/  IMAD.MOV.U32 R13, RZ, RZ, R25 ;  /* 0x000000ffff0d7224 */ /* 0x000fe400078e0019 */
[----:B------:R-:W-:Y:S02]  /*2b5a0*/  IMAD.MOV.U32 R12, RZ, RZ, R0 ;  /* 0x000000ffff0c7224 */ /* 0x000fe400078e0000 */
[----:B------:R-:W-:-:S07]  /*2b5b0*/  IMAD.MOV.U32 R21, RZ, RZ, R14 ;  /* 0x000000ffff157224 */ /* 0x000fce00078e000e */
[----:B------:R-:W-:Y:S05]  /*2b5c0*/  WARPSYNC.COLLECTIVE R15, `(.L_x_1866) ;  /* 0x000000000f087348 */ /* 0x000fea0003c00000 */
[----:B------:R0:W1:Y:S02]  /*2b5d0*/  SHFL.IDX P6, R14, R13, R12, R11 ;  /* 0x0000000c0d0e7389 */ /* 0x00006400000c000b */
[----:B01----:R-:W-:Y:S01]  /*2b5e0*/  ENDCOLLECTIVE ;  /* 0x000000000000791b */ /* 0x003fe20003800000 */
.L_x_1866:
        /* <DEDUP_REMOVED lines=8> */
.L_x_1867:
[----:B------:R-:W-:Y:S02]  /*2b670*/  IMAD.MOV.U32 R13, RZ, RZ, R27 ;  /* 0x000000ffff0d7224 */ /* 0x000fe400078e001b */
[----:B------:R-:W-:Y:S02]  /*2b680*/  IMAD.MOV.U32 R12, RZ, RZ, R0 ;  /* 0x000000ffff0c7224 */ /* 0x000fe400078e0000 */
[----:B------:R-:W-:-:S07]  /*2b690*/  IMAD.MOV.U32 R25, RZ, RZ, R14 ;  /* 0x000000ffff197224 */ /* 0x000fce00078e000e */
[----:B------:R-:W-:Y:S05]  /*2b6a0*/  WARPSYNC.COLLECTIVE R15, `(.L_x_1868) ;  /* 0x000000000f087348 */ /* 0x000fea0003c00000 */
[----:B------:R0:W1:Y:S02]  /*2b6b0*/  SHFL.IDX P6, R14, R13, R12, R11 ;  /* 0x0000000c0d0e7389 */ /* 0x00006400000c000b */
[----:B01----:R-:W-:Y:S01]  /*2b6c0*/  ENDCOLLECTIVE ;  /* 0x000000000000791b */ /* 0x003fe20003800000 */
.L_x_1868:
        /* <DEDUP_REMOVED lines=8> */
.L_x_1869:
[----:B------:R-:W-:Y:S02]  /*2b750*/  IMAD.MOV.U32 R13, RZ, RZ, R29 ;  /* 0x000000ffff0d7224 */ /* 0x000fe400078e001d */
[----:B------:R-:W-:Y:S02]  /*2b760*/  IMAD.MOV.U32 R12, RZ, RZ, R0 ;  /* 0x000000ffff0c7224 */ /* 0x000fe400078e0000 */
[----:B------:R-:W-:-:S07]  /*2b770*/  IMAD.MOV.U32 R27, RZ, RZ, R14 ;  /* 0x000000ffff1b7224 */ /* 0x000fce00078e000e */
[----:B------:R-:W-:Y:S05]  /*2b780*/  WARPSYNC.COLLECTIVE R15, `(.L_x_1870) ;  /* 0x000000000f087348 */ /* 0x000fea0003c00000 */
[----:B------:R0:W1:Y:S02]  /*2b790*/  SHFL.IDX P6, R14, R13, R12, R11 ;  /* 0x0000000c0d0e7389 */ /* 0x00006400000c000b */
[----:B01----:R-:W-:Y:S01]  /*2b7a0*/  ENDCOLLECTIVE ;  /* 0x000000000000791b */ /* 0x003fe20003800000 */
.L_x_1870:
        /* <DEDUP_REMOVED lines=8> */
.L_x_1871:
[----:B------:R-:W-:Y:S02]  /*2b830*/  IMAD.MOV.U32 R13, RZ, RZ, R31 ;  /* 0x000000ffff0d7224 */ /* 0x000fe400078e001f */
[----:B------:R-:W-:Y:S02]  /*2b840*/  IMAD.MOV.U32 R12, RZ, RZ, R0 ;  /* 0x000000ffff0c7224 */ /* 0x000fe400078e0000 */
[----:B------:R-:W-:-:S07]  /*2b850*/  IMAD.MOV.U32 R29, RZ, RZ, R14 ;  /* 0x000000ffff1d7224 */ /* 0x000fce00078e000e */
[----:B------:R-:W-:Y:S05]  /*2b860*/  WARPSYNC.COLLECTIVE R15, `(.L_x_1872) ;  /* 0x000000000f087348 */ /* 0x000fea0003c00000 */
[----:B------:R0:W1:Y:S02]  /*2b870*/  SHFL.IDX P6, R14, R13, R12, R11 ;  /* 0x0000000c0d0e7389 */ /* 0x00006400000c000b */
[----:B01----:R-:W-:Y:S01]  /*2b880*/  ENDCOLLECTIVE ;  /* 0x000000000000791b */ /* 0x003fe20003800000 */
.L_x_1872:
        /* <DEDUP_REMOVED lines=8> */
.L_x_1873:
[----:B------:R-:W-:Y:S02]  /*2b910*/  IMAD.MOV.U32 R13, RZ, RZ, R33 ;  /* 0x000000ffff0d7224 */ /* 0x000fe400078e0021 */
[----:B------:R-:W-:Y:S02]  /*2b920*/  IMAD.MOV.U32 R12, RZ, RZ, R0 ;  /* 0x000000ffff0c7224 */ /* 0x000fe400078e0000 */
[----:B------:R-:W-:-:S07]  /*2b930*/  IMAD.MOV.U32 R31, RZ, RZ, R14 ;  /* 0x000000ffff1f7224 */ /* 0x000fce00078e000e */
[----:B------:R-:W-:Y:S05]  /*2b940*/  WARPSYNC.COLLECTIVE R15, `(.L_x_1874) ;  /* 0x000000000f087348 */ /* 0x000fea0003c00000 */
[----:B------:R0:W1:Y:S02]  /*2b950*/  SHFL.IDX P6, R14, R13, R12, R11 ;  /* 0x0000000c0d0e7389 */ /* 0x00006400000c000b */
[----:B01----:R-:W-:Y:S01]  /*2b960*/  ENDCOLLECTIVE ;  /* 0x000000000000791b */ /* 0x003fe20003800000 */
.L_x_1874:
        /* <DEDUP_REMOVED lines=8> */
.L_x_1875:
[----:B------:R-:W-:Y:S02]  /*2b9f0*/  IMAD.MOV.U32 R13, RZ, RZ, R35 ;  /* 0x000000ffff0d7224 */ /* 0x000fe400078e0023 */
[----:B------:R-:W-:Y:S02]  /*2ba00*/  IMAD.MOV.U32 R12, RZ, RZ, R0 ;  /* 0x000000ffff0c7224 */ /* 0x000fe400078e0000 */
[----:B------:R-:W-:-:S07]  /*2ba10*/  IMAD.MOV.U32 R33, RZ, RZ, R14 ;  /* 0x000000ffff217224 */ /* 0x000fce00078e000e */
[----:B------:R-:W-:Y:S05]  /*2ba20*/  WARPSYNC.COLLECTIVE R15, `(.L_x_1876) ;  /* 0x000000000f087348 */ /* 0x000fea0003c00000 */
[----:B------:R0:W1:Y:S02]  /*2ba30*/  SHFL.IDX P6, R14, R13, R12, R11 ;  /* 0x0000000c0d0e7389 */ /* 0x00006400000c000b */
[----:B01----:R-:W-:Y:S01]  /*2ba40*/  ENDCOLLECTIVE ;  /* 0x000000000000791b */ /* 0x003fe20003800000 */
.L_x_1876:
        /* <DEDUP_REMOVED lines=8> */
.L_x_1877:
[----:B------:R-:W-:Y:S02]  /*2bad0*/  IMAD.MOV.U32 R13, RZ, RZ, R37 ;  /* 0x000000ffff0d7224 */ /* 0x000fe400078e0025 */
[----:B------:R-:W-:Y:S02]  /*2bae0*/  IMAD.MOV.U32 R12, RZ, RZ, R0 ;  /* 0x000000ffff0c7224 */ /* 0x000fe400078e0000 */
[----:B------:R-:W-:-:S07]  /*2baf0*/  IMAD.MOV.U32 R35, RZ, RZ, R14 ;  /* 0x000000ffff237224 */ /* 0x000fce00078e000e */
[----:B------:R-:W-:Y:S05]  /*2bb00*/  WARPSYNC.COLLECTIVE R15, `(.L_x_1878) ;  /* 0x000000000f087348 */ /* 0x000fea0003c00000 */
[----:B------:R0:W1:Y:S02]  /*2bb10*/  SHFL.IDX P6, R14, R13, R12, R11 ;  /* 0x0000000c0d0e7389 */ /* 0x00006400000c000b */
[----:B01----:R-:W-:Y:S01]  /*2bb20*/  ENDCOLLECTIVE ;  /* 0x000000000000791b */ /* 0x003fe20003800000 */
.L_x_1878:
        /* <DEDUP_REMOVED lines=8> */
.L_x_1879:
[----:B------:R-:W-:Y:S02]  /*2bbb0*/  IMAD.MOV.U32 R13, RZ, RZ, R39 ;  /* 0x000000ffff0d7224 */ /* 0x000fe400078e0027 */
[----:B------:R-:W-:Y:S02]  /*2bbc0*/  IMAD.MOV.U32 R12, RZ, RZ, R0 ;  /* 0x000000ffff0c7224 */ /* 0x000fe400078e0000 */
[----:B------:R-:W-:-:S07]  /*2bbd0*/  IMAD.MOV.U32 R37, RZ, RZ, R14 ;  /* 0x000000ffff257224 */ /* 0x000fce00078e000e */
[----:B------:R-:W-:Y:S05]  /*2bbe0*/  WARPSYNC.COLLECTIVE R15, `(.L_x_1880) ;  /* 0x000000000f087348 */ /* 0x000fea0003c00000 */
[----:B------:R0:W1:Y:S02]  /*2bbf0*/  SHFL.IDX P6, R14, R13, R12, R11 ;  /* 0x0000000c0d0e7389 */ /* 0x00006400000c000b */
[----:B01----:R-:W-:Y:S01]  /*2bc00*/  ENDCOLLECTIVE ;  /* 0x000000000000791b */ /* 0x003fe20003800000 */
.L_x_1880:
        /* <DEDUP_REMOVED lines=8> */
.L_x_1881:
[----:B------:R-:W-:Y:S02]  /*2bc90*/  IMAD.MOV.U32 R13, RZ, RZ, R41 ;  /* 0x000000ffff0d7224 */ /* 0x000fe400078e0029 */
[----:B------:R-:W-:Y:S02]  /*2bca0*/  IMAD.MOV.U32 R12, RZ, RZ, R0 ;  /* 0x000000ffff0c7224 */ /* 0x000fe400078e0000 */
[----:B------:R-:W-:-:S07]  /*2bcb0*/  IMAD.MOV.U32 R39, RZ, RZ, R14 ;  /* 0x000000ffff277224 */ /* 0x000fce00078e000e */
[----:B------:R-:W-:Y:S05]  /*2bcc0*/  WARPSYNC.COLLECTIVE R15, `(.L_x_1882) ;  /* 0x000000000f087348 */ /* 0x000fea0003c00000 */
[----:B------:R0:W1:Y:S02]  /*2bcd0*/  SHFL.IDX P6, R14, R13, R12, R11 ;  /* 0x0000000c0d0e7389 */ /* 0x00006400000c000b */
[----:B01----:R-:W-:Y:S01]  /*2bce0*/  ENDCOLLECTIVE ;  /* 0x000000000000791b */ /* 0x003fe20003800000 */
.L_x_1882:
        /* <DEDUP_REMOVED lines=8> */
.L_x_1883:
[----:B------:R-:W-:Y:S02]  /*2bd70*/  IMAD.MOV.U32 R13, RZ, RZ, R43 ;  /* 0x000000ffff0d7224 */ /* 0x000fe400078e002b */
[----:B------:R-:W-:Y:S02]  /*2bd80*/  IMAD.MOV.U32 R12, RZ, RZ, R0 ;  /* 0x000000ffff0c7224 */ /* 0x000fe400078e0000 */
[----:B------:R-:W-:-:S07]  /*2bd90*/  IMAD.MOV.U32 R62, RZ, RZ, R14 ;  /* 0x000000ffff3e7224 */ /* 0x000fce00078e000e */
[----:B------:R-:W-:Y:S05]  /*2bda0*/  WARPSYNC.COLLECTIVE R15, `(.L_x_1884) ;  /* 0x000000000f087348 */ /* 0x000fea0003c00000 */
[----:B------:R0:W1:Y:S02]  /*2bdb0*/  SHFL.IDX P6, R14, R13, R12, R11 ;  /* 0x0000000c0d0e7389 */ /* 0x00006400000c000b */
[----:B01----:R-:W-:Y:S01]  /*2bdc0*/  ENDCOLLECTIVE ;  /* 0x000000000000791b */ /* 0x003fe20003800000 */
.L_x_1884:
        /* <DEDUP_REMOVED lines=8> */
.L_x_1885:
[----:B------:R-:W-:Y:S02]  /*2be50*/  IMAD.MOV.U32 R13, RZ, RZ, R45 ;  /* 0x000000ffff0d7224 */ /* 0x000fe400078e002d */
[----:B------:R-:W-:Y:S02]  /*2be60*/  IMAD.MOV.U32 R12, RZ, RZ, R0 ;  /* 0x000000ffff0c7224 */ /* 0x000fe400078e0000 */
[----:B------:R-:W-:-:S07]  /*2be70*/  IMAD.MOV.U32 R64, RZ, RZ, R14 ;  /* 0x000000ffff407224 */ /* 0x000fce00078e000e */
[----:B------:R-:W-:Y:S05]  /*2be80*/  WARPSYNC.COLLECTIVE R15, `(.L_x_1886) ;  /* 0x000000000f087348 */ /* 0x000fea0003c00000 */
[----:B------:R0:W1:Y:S02]  /*2be90*/  SHFL.IDX P6, R14, R13, R12, R11 ;  /* 0x0000000c0d0e7389 */ /* 0x00006400000c000b */
[----:B01----:R-:W-:Y:S01]  /*2bea0*/  ENDCOLLECTIVE ;  /* 0x000000000000791b */ /* 0x003fe20003800000 */
.L_x_1886:
[----:B------:R-:W-:Y:S02]  /*2beb0*/  IMAD.MOV.U32 R13, RZ, RZ, R66 ;  /* 0x000000ffff0d7224 */ /* 0x000fe400078e0042 */
[----:B------:R-:W-:Y:S02]  /*2bec0*/  IMAD.MOV.U32 R12, RZ, RZ, R3 ;  /* 0x000000ffff0c7224 */ /* 0x000fe400078e0003 */
[----:B------:R-:W-:-:S07]  /*2bed0*/  IMAD.MOV.U32 R45, RZ, RZ, R14 ;  /* 0x000000ffff2d7224 */ /* 0x000fce00078e000e */
[----:B------:R-:W-:Y:S05]  /*2bee0*/  WARPSYNC.COLLECTIVE R15, `(.L_x_1887) ;  /* 0x000000000f087348 */ /* 0x000fea0003c00000 */
[----:B------:R0:W1:Y:S02]  /*2bef0*/  SHFL.IDX P6, R14, R13, R12, R11 ;  /* 0x0000000c0d0e7389 */ /* 0x00006400000c000b */
[----:B01----:R-:W-:Y:S01]  /*2bf00*/  ENDCOLLECTIVE ;  /* 0x000000000000791b */ /* 0x003fe20003800000 */
.L_x_1887:
[----:B------:R-:W-:Y:S02]  /*2bf10*/  IMAD.MOV.U32 R13, RZ, RZ, R47 ;  /* 0x000000ffff0d7224 */ /* 0x000fe400078e002f */
[----:B------:R-:W-:Y:S01]  /*2bf20*/  IMAD.MOV.U32 R12, RZ, RZ, R0 ;  /* 0x000000ffff0c7224 */ /* 0x000fe200078e0000 */
[----:B------:R-:W-:-:S07]  /*2bf30*/  MOV R66, R14 ;  /* 0x0000000e00427202 */ /* 0x000fce0000000f00 */
[----:B------:R-:W-:Y:S05]  /*2bf40*/  WARPSYNC.COLLECTIVE R15, `(.L_x_1888) ;  /* 0x000000000f087348 */ /* 0x000fea0003c00000 */
[----:B------:R0:W1:Y:S02]  /*2bf50*/  SHFL.IDX P6, R14, R13, R12, R11 ;  /* 0x0000000c0d0e7389 */ /* 0x00006400000c000b */
[----:B01----:R-:W-:Y:S01]  /*2bf60*/  ENDCOLLECTIVE ;  /* 0x000000000000791b */ /* 0x003fe20003800000 */
.L_x_1888:
[----:B------:R-:W-:Y:S02]  /*2bf70*/  IMAD.MOV.U32 R13, RZ, RZ, R68 ;  /* 0x000000ffff0d7224 */ /* 0x000fe400078e0044 */
[----:B------:R-:W-:Y:S02]  /*2bf80*/  IMAD.MOV.U32 R12, RZ, RZ, R3 ;  /* 0x000000ffff0c7224 */ /* 0x000fe400078e0003 */
[----:B------:R-:W-:-:S07]  /*2bf90*/  IMAD.MOV.U32 R47, RZ, RZ, R14 ;  /* 0x000000ffff2f7224 */ /* 0x000fce00078e000e */
[----:B------:R-:W-:Y:S05]  /*2bfa0*/  WARPSYNC.COLLECTIVE R15, `(.L_x_1889) ;  /* 0x000000000f087348 */ /* 0x000fea0003c00000 */
[----:B------:R0:W1:Y:S02]  /*2bfb0*/  SHFL.IDX P6, R14, R13, R12, R11 ;  /* 0x0000000c0d0e7389 */ /* 0x00006400000c000b */
[----:B01----:R-:W-:Y:S01]  /*2bfc0*/  ENDCOLLECTIVE ;  /* 0x000000000000791b */ /* 0x003fe20003800000 */
.L_x_1889:
[----:B------:R-:W-:Y:S02]  /*2bfd0*/  IMAD.MOV.U32 R13, RZ, RZ, R49 ;  /* 0x000000ffff0d7224 */ /* 0x000fe400078e0031 */
[----:B------:R-:W-:Y:S02]  /*2bfe0*/  IMAD.MOV.U32 R12, RZ, RZ, R0 ;  /* 0x000000ffff0c7224 */ /* 0x000fe400078e0000 */
[----:B------:R-:W-:-:S07]  /*2bff0*/  IMAD.MOV.U32 R68, RZ, RZ, R14 ;  /* 0x000000ffff447224 */ /* 0x000fce00078e000e */
[----:B------:R-:W-:Y:S05]  /*2c000*/  WARPSYNC.COLLECTIVE R15, `(.L_x_1890) ;  /* 0x000000000f087348 */ /* 0x000fea0003c00000 */
[----:B------:R0:W1:Y:S02]  /*2c010*/  SHFL.IDX P6, R14, R13, R12, R11 ;  /* 0x0000000c0d0e7389 */ /* 0x00006400000c000b */
[----:B01----:R-:W-:Y:S01]  /*2c020*/  ENDCOLLECTIVE ;  /* 0x000000000000791b */ /* 0x003fe20003800000 */
.L_x_1890:
        /* <DEDUP_REMOVED lines=8> */
.L_x_1891:
[----:B------:R-:W-:Y:S02]  /*2c0b0*/  IMAD.MOV.U32 R13, RZ, RZ, R51 ;  /* 0x000000ffff0d7224 */ /* 0x000fe400078e0033 */
[----:B------:R-:W-:Y:S02]  /*2c0c0*/  IMAD.MOV.U32 R12, RZ, RZ, R0 ;  /* 0x000000ffff0c7224 */ /* 0x000fe400078e0000 */
[----:B------:R-:W-:-:S07]  /*2c0d0*/  IMAD.MOV.U32 R70, RZ, RZ, R14 ;  /* 0x000000ffff467224 */ /* 0x000fce00078e000e */
[----:B------:R-:W-:Y:S05]  /*2c0e0*/  WARPSYNC.COLLECTIVE R15, `(.L_x_1892) ;  /* 0x000000000f087348 */ /* 0x000fea0003c00000 */
[----:B------:R0:W1:Y:S02]  /*2c0f0*/  SHFL.IDX P6, R14, R13, R12, R11 ;  /* 0x0000000c0d0e7389 */ /* 0x00006400000c000b */
[----:B01----:R-:W-:Y:S01]  /*2c100*/  ENDCOLLECTIVE ;  /* 0x000000000000791b */ /* 0x003fe20003800000 */
.L_x_1892:
        /* <DEDUP_REMOVED lines=8> */
.L_x_1893:
[----:B------:R-:W-:Y:S02]  /*2c190*/  IMAD.MOV.U32 R13, RZ, RZ, R53 ;  /* 0x000000ffff0d7224 */ /* 0x000fe400078e0035 */
[----:B------:R-:W-:Y:S02]  /*2c1a0*/  IMAD.MOV.U32 R12, RZ, RZ, R0 ;  /* 0x000000ffff0c7224 */ /* 0x000fe400078e0000 */
[----:B------:R-:W-:-:S07]  /*2c1b0*/  IMAD.MOV.U32 R72, RZ, RZ, R14 ;  /* 0x000000ffff487224 */ /* 0x000fce00078e000e */
[----:B------:R-:W-:Y:S05]  /*2c1c0*/  WARPSYNC.COLLECTIVE R15, `(.L_x_1894) ;  /* 0x000000000f087348 */ /* 0x000fea0003c00000 */
[----:B------:R0:W1:Y:S02]  /*2c1d0*/  SHFL.IDX P6, R14, R13, R12, R11 ;  /* 0x0000000c0d0e7389 */ /* 0x00006400000c000b */
[----:B01----:R-:W-:Y:S01]  /*2c1e0*/  ENDCOLLECTIVE ;  /* 0x000000000000791b */ /* 0x003fe20003800000 */
.L_x_1894:
        /* <DEDUP_REMOVED lines=8> */
.L_x_1895:
[----:B------:R-:W-:Y:S02]  /*2c270*/  IMAD.MOV.U32 R13, RZ, RZ, R55 ;  /* 0x000000ffff0d7224 */ /* 0x000fe400078e0037 */
[----:B------:R-:W-:Y:S02]  /*2c280*/  IMAD.MOV.U32 R12, RZ, RZ, R0 ;  /* 0x000000ffff0c7224 */ /* 0x000fe400078e0000 */
[----:B------:R-:W-:-:S07]  /*2c290*/  IMAD.MOV.U32 R74, RZ, RZ, R14 ;  /* 0x000000ffff4a7224 */ /* 0x000fce00078e000e */
[----:B------:R-:W-:Y:S05]  /*2c2a0*/  WARPSYNC.COLLECTIVE R15, `(.L_x_1896) ;  /* 0x000000000f087348 */ /* 0x000fea0003c00000 */
[----:B------:R0:W1:Y:S02]  /*2c2b0*/  SHFL.IDX P6, R14, R13, R12, R11 ;  /* 0x0000000c0d0e7389 */ /* 0x00006400000c000b */
[----:B01----:R-:W-:Y:S01]  /*2c2c0*/  ENDCOLLECTIVE ;  /* 0x000000000000791b */ /* 0x003fe20003800000 */
.L_x_1896:
        /* <DEDUP_REMOVED lines=8> */
.L_x_1897:
[----:B------:R-:W-:Y:S02]  /*2c350*/  IMAD.MOV.U32 R13, RZ, RZ, R57 ;  /* 0x000000ffff0d7224 */ /* 0x000fe400078e0039 */
[----:B------:R-:W-:Y:S02]  /*2c360*/  IMAD.MOV.U32 R12, RZ, RZ, R0 ;  /* 0x000000ffff0c7224 */ /* 0x000fe400078e0000 */
[----:B------:R-:W-:-:S07]  /*2c370*/  IMAD.MOV.U32 R76, RZ, RZ, R14 ;  /* 0x000000ffff4c7224 */ /* 0x000fce00078e000e */
[----:B------:R-:W-:Y:S05]  /*2c380*/  WARPSYNC.COLLECTIVE R15, `(.L_x_1898) ;  /* 0x000000000f087348 */ /* 0x000fea0003c00000 */
[----:B------:R0:W1:Y:S02]  /*2c390*/  SHFL.IDX P6, R14, R13, R12, R11 ;  /* 0x0000000c0d0e7389 */ /* 0x00006400000c000b */
[----:B01----:R-:W-:Y:S01]  /*2c3a0*/  ENDCOLLECTIVE ;  /* 0x000000000000791b */ /* 0x003fe20003800000 */
.L_x_1898:
[----:B------:R-:W-:Y:S01]  /*2c3b0*/  SEL R41, R55, R76, P0 ;  /* 0x0000004c37297207 */ /* 0x000fe20000000000 */
[----:B------:R-:W-:Y:S02]  /*2c3c0*/  IMAD.MOV.U32 R13, RZ, RZ, R78 ;  /* 0x000000ffff0d7224 */ /* 0x000fe400078e004e */
[----:B------:R-:W-:Y:S02]  /*2c3d0*/  IMAD.MOV.U32 R12, RZ, RZ, R3 ;  /* 0x000000ffff0c7224 */ /* 0x000fe400078e0003 */
[----:B------:R-:W-:-:S07]  /*2c3e0*/  IMAD.MOV.U32 R57, RZ, RZ, R14 ;  /* 0x000000ffff397224 */ /* 0x000fce00078e000e */
[----:B------:R-:W-:Y:S05]  /*2c3f0*/  WARPSYNC.COLLECTIVE R15, `(.L_x_1899) ;  /* 0x000000000f087348 */ /* 0x000fea0003c00000 */
[----:B------:R0:W1:Y:S02]  /*2c400*/  SHFL.IDX P6, R14, R13, R12, R11 ;  /* 0x0000000c0d0e7389 */ /* 0x00006400000c000b */
[----:B01----:R-:W-:Y:S01]  /*2c410*/  ENDCOLLECTIVE ;  /* 0x000000000000791b */ /* 0x003fe20003800000 */
.L_x_1899:
[----:B------:R-:W-:Y:S02]  /*2c420*/  IMAD.MOV.U32 R13, RZ, RZ, R59 ;  /* 0x000000ffff0d7224 */ /* 0x000fe400078e003b */
[----:B------:R-:W-:Y:S02]  /*2c430*/  IMAD.MOV.U32 R12, RZ, RZ, R0 ;  /* 0x000000ffff0c7224 */ /* 0x000fe400078e0000 */
[----:B------:R-:W-:-:S07]  /*2c440*/  IMAD.MOV.U32 R78, RZ, RZ, R14 ;  /* 0x000000ffff4e7224 */ /* 0x000fce00078e000e */
[----:B------:R-:W-:Y:S05]  /*2c450*/  WARPSYNC.COLLECTIVE R15, `(.L_x_1900) ;  /* 0x000000000f087348 */ /* 0x000fea0003c00000 */
[----:B------:R0:W1:Y:S02]  /*2c460*/  SHFL.IDX P6, R14, R13, R12, R11 ;  /* 0x0000000c0d0e7389 */ /* 0x00006400000c000b */
[----:B01----:R-:W-:Y:S01]  /*2c470*/  ENDCOLLECTIVE ;  /* 0x000000000000791b */ /* 0x003fe20003800000 */
.L_x_1900:
[----:B------:R-:W-:Y:S01]  /*2c480*/  SEL R47, R78, R57, P0 ;  /* 0x000000394e2f7207 */ /* 0x000fe20000000000 */
[----:B------:R-:W-:Y:S02]  /*2c490*/  IMAD.MOV.U32 R13, RZ, RZ, R80 ;  /* 0x000000ffff0d7224 */ /* 0x000fe400078e0050 */
[----:B------:R-:W-:Y:S02]  /*2c4a0*/  IMAD.MOV.U32 R12, RZ, RZ, R3 ;  /* 0x000000ffff0c7224 */ /* 0x000fe400078e0003 */
[----:B------:R-:W-:-:S07]  /*2c4b0*/  IMAD.MOV.U32 R59, RZ, RZ, R14 ;  /* 0x000000ffff3b7224 */ /* 0x000fce00078e000e */
[----:B------:R-:W-:Y:S05]  /*2c4c0*/  WARPSYNC.COLLECTIVE R15, `(.L_x_1901) ;  /* 0x000000000f087348 */ /* 0x000fea0003c00000 */
[----:B------:R0:W1:Y:S02]  /*2c4d0*/  SHFL.IDX P6, R14, R13, R12, R11 ;  /* 0x0000000c0d0e7389 */ /* 0x00006400000c000b */
[----:B01----:R-:W-:Y:S01]  /*2c4e0*/  ENDCOLLECTIVE ;  /* 0x000000000000791b */ /* 0x003fe20003800000 */
.L_x_1901:
[----:B------:R-:W-:Y:S02]  /*2c4f0*/  IMAD.MOV.U32 R13, RZ, RZ, R63 ;  /* 0x000000ffff0d7224 */ /* 0x000fe400078e003f */
[----:B------:R-:W-:Y:S02]  /*2c500*/  IMAD.MOV.U32 R12, RZ, RZ, R0 ;  /* 0x000000ffff0c7224 */ /* 0x000fe400078e0000 */
[----:B------:R-:W-:-:S07]  /*2c510*/  IMAD.MOV.U32 R80, RZ, RZ, R14 ;  /* 0x000000ffff507224 */ /* 0x000fce00078e000e */
[----:B------:R-:W-:Y:S05]  /*2c520*/  WARPSYNC.COLLECTIVE R15, `(.L_x_1902) ;  /* 0x000000000f087348 */ /* 0x000fea0003c00000 */
[----:B------:R0:W1:Y:S02]  /*2c530*/  SHFL.IDX P6, R14, R13, R12, R11 ;  /* 0x0000000c0d0e7389 */ /* 0x00006400000c000b */
[----:B01----:R-:W-:Y:S01]  /*2c540*/  ENDCOLLECTIVE ;  /* 0x000000000000791b */ /* 0x003fe20003800000 */
.L_x_1902:
        /* <DEDUP_REMOVED lines=8> */
.L_x_1903:
[----:B------:R-:W-:Y:S02]  /*2c5d0*/  IMAD.MOV.U32 R13, RZ, RZ, R65 ;  /* 0x000000ffff0d7224 */ /* 0x000fe400078e0041 */
[----:B------:R-:W-:Y:S02]  /*2c5e0*/  IMAD.MOV.U32 R12, RZ, RZ, R0 ;  /* 0x000000ffff0c7224 */ /* 0x000fe400078e0000 */
[----:B------:R-:W-:Y:S02]  /*2c5f0*/  IMAD.MOV.U32 R0, RZ, RZ, RZ ;  /* 0x000000ffff007224 */ /* 0x000fe400078e00ff */
[----:B------:R-:W-:-:S07]  /*2c600*/  IMAD.MOV.U32 R82, RZ, RZ, R14 ;  /* 0x000000ffff527224 */ /* 0x000fce00078e000e */
[----:B------:R-:W-:Y:S05]  /*2c610*/  WARPSYNC.COLLECTIVE R15, `(.L_x_1904) ;  /* 0x000000000f087348 */ /* 0x000fea0003c00000 */
[----:B------:R0:W1:Y:S02]  /*2c620*/  SHFL.IDX P6, R14, R13, R12, R11 ;  /* 0x0000000c0d0e7389 */ /* 0x00006400000c000b */
[----:B01----:R-:W-:Y:S01]  /*2c630*/  ENDCOLLECTIVE ;  /* 0x000000000000791b */ /* 0x003fe20003800000 */
.L_x_1904:
[----:B------:R-:W-:Y:S01]  /*2c640*/  SEL R53, R63, R82, P0 ;  /* 0x000000523f357207 */ /* 0x000fe20000000000 */
[----:B------:R-:W-:Y:S02]  /*2c650*/  IMAD.MOV.U32 R13, RZ, RZ, R84 ;  /* 0x000000ffff0d7224 */ /* 0x000fe400078e0054 */
[----:B------:R-:W-:Y:S02]  /*2c660*/  IMAD.MOV.U32 R12, RZ, RZ, R3 ;  /* 0x000000ffff0c7224 */ /* 0x000fe400078e0003 */
[----:B------:R-:W-:-:S07]  /*2c670*/  IMAD.MOV.U32 R65, RZ, RZ, R14 ;  /* 0x000000ffff417224 */ /* 0x000fce00078e000e */
[----:B------:R-:W-:Y:S05]  /*2c680*/  WARPSYNC.COLLECTIVE R15, `(.L_x_1905) ;  /* 0x000000000f087348 */ /* 0x000fea0003c00000 */
[----:B------:R0:W1:Y:S02]  /*2c690*/  SHFL.IDX P6, R14, R13, R12, R11 ;  /* 0x0000000c0d0e7389 */ /* 0x00006400000c000b */
[----:B01----:R-:W-:Y:S01]  /*2c6a0*/  ENDCOLLECTIVE ;  /* 0x000000000000791b */ /* 0x003fe20003800000 */
.L_x_1905:
        /* <DEDUP_REMOVED lines=11> */
.L_x_1670:
[----:B------:R-:W-:Y:S02]  /*2c760*/  IMAD.MOV.U32 R13, RZ, RZ, R3 ;  /* 0x000000ffff0d7224 */ /* 0x000fe400078e0003 */
[----:B------:R-:W-:Y:S02]  /*2c770*/  IMAD.MOV.U32 R12, RZ, RZ, RZ ;  /* 0x000000ffff0c7224 */ /* 0x000fe400078e00ff */
[----:B------:R-:W-:Y:S02]  /*2c780*/  IMAD.MOV.U32 R11, RZ, RZ, 0x181f ;  /* 0x0000181fff0b7424 */ /* 0x000fe400078e00ff */
[----:B------:R-:W-:-:S07]  /*2c790*/  IMAD.MOV.U32 R15, RZ, RZ, -0x1 ;  /* 0xffffffffff0f7424 */ /* 0x000fce00078e00ff */
[----:B-1----:R-:W-:Y:S05]  /*2c7a0*/  WARPSYNC.COLLECTIVE R15, `(.L_x_1907) ;  /* 0x000000000f087348 */ /* 0x002fea0003c00000 */
[----:B------:R0:W2:Y:S02]  /*2c7b0*/  SHFL.IDX P6, R14, R13, R12, R11 ;  /* 0x0000000c0d0e7389 */ /* 0x0000a400000c000b */
[----:B012---:R-:W-:Y:S01]  /*2c7c0*/  ENDCOLLECTIVE ;  /* 0x000000000000791b */ /* 0x007fe20003800000 */
.L_x_1907:
[----:B------:R-:W-:Y:S02]  /*2c7d0*/  IMAD.MOV.U32 R13, RZ, RZ, R2 ;  /* 0x000000ffff0d7224 */ /* 0x000fe400078e0002 */
[----:B------:R-:W-:-:S07]  /*2c7e0*/  IMAD.MOV.U32 R0, RZ, RZ, R14 ;  /* 0x000000ffff007224 */ /* 0x000fce00078e000e */
[----:B------:R-:W-:Y:S05]  /*2c7f0*/  WARPSYNC.COLLECTIVE R15, `(.L_x_1908) ;  /* 0x000000000f087348 */ /* 0x000fea0003c00000 */
[----:B------:R0:W1:Y:S02]  /*2c800*/  SHFL.IDX P6, R14, R13, R12, R11 ;  /* 0x0000000c0d0e7389 */ /* 0x00006400000c000b */
[----:B01----:R-:W-:Y:S01]  /*2c810*/  ENDCOLLECTIVE ;  /* 0x000000000000791b */ /* 0x003fe20003800000 */
.L_x_1908:
[----:B------:R-:W-:Y:S05]  /*2c820*/  BRA `(.L_x_1909) ;  /* 0xffffff5c00547947 */ /* 0x000fea000383ffff */
.L_x_1673:
[----:B------:R-:W-:Y:S01]  /*2c830*/  BSSY B1, `(.L_x_1910) ;  /* 0x0000008000017945 */ /* 0x000fe20003800000 */
[----:B------:R-:W-:Y:S02]  /*2c840*/  IMAD.MOV.U32 R13, RZ, RZ, R3 ;  /* 0x000000ffff0d7224 */ /* 0x000fe400078e0003 */
[----:B------:R-:W-:Y:S02]  /*2c850*/  IMAD.MOV.U32 R12, RZ, RZ, 0x1 ;  /* 0x00000001ff0c7424 */ /* 0x000fe400078e00ff */
[----:B------:R-:W-:Y:S02]  /*2c860*/  IMAD.MOV.U32 R11, RZ, RZ, 0x181f ;  /* 0x0000181fff0b7424 */ /* 0x000fe400078e00ff */
[----:B----4-:R-:W-:-:S07]  /*2c870*/  IMAD.MOV.U32 R15, RZ, RZ, -0x1 ;  /* 0xffffffffff0f7424 */ /* 0x010fce00078e00ff */
[----:B0123--:R-:W-:Y:S05]  /*2c880*/  WARPSYNC.COLLECTIVE R15, `(.L_x_1911) ;  /* 0x000000000f087348 */ /* 0x00ffea0003c00000 */
[----:B---3--:R3:W4:Y:S02]  /*2c890*/  SHFL.IDX P6, R14, R13, R12, R11 ;  /* 0x0000000c0d0e7389 */ /* 0x00872400000c000b */
[----:B01234-:R-:W-:Y:S01]  /*2c8a0*/  ENDCOLLECTIVE ;  /* 0x000000000000791b */ /* 0x01ffe20003800000 */
.L_x_1911:
[----:B------:R-:W-:Y:S05]  /*2c8b0*/  BSYNC B1 ;  /* 0x0000000000017941 */ /* 0x000fea0003800000 */
.L_x_1910:
[----:B------:R-:W-:Y:S02]  /*2c8c0*/  IMAD.MOV.U32 R13, RZ, RZ, R2 ;  /* 0x000000ffff0d7224 */ /* 0x000fe400078e0002 */
[----:B------:R-:W-:Y:S02]  /*2c8d0*/  IMAD.MOV.U32 R12, RZ, RZ, 0x1 ;  /* 0x00000001ff0c7424 */ /* 0x000fe400078e00ff */
[----:B------:R-:W-:Y:S02]  /*2c8e0*/  IMAD.MOV.U32 R11, RZ, RZ, 0x181f ;  /* 0x0000181fff0b7424 */ /* 0x000fe400078e00ff */
[----:B------:R-:W-:Y:S02]  /*2c8f0*/  IMAD.MOV.U32 R15, RZ, RZ, -0x1 ;  /* 0xffffffffff0f7424 */ /* 0x000fe400078e00ff */
[----:B------:R-:W-:-:S07]  /*2c900*/  IMAD.MOV.U32 R0, RZ, RZ, R14 ;  /* 0x000000ffff007224 */ /* 0x000fce00078e000e */
[----:B------:R-:W-:Y:S05]  /*2c910*/  WARPSYNC.COLLECTIVE R15, `(.L_x_1912) ;  /* 0x000000000f087348 */ /* 0x000fea0003c00000 */
[----:B------:R0:W1:Y:S02]  /*2c920*/  SHFL.IDX P6, R14, R13, R12, R11 ;  /* 0x0000000c0d0e7389 */ /* 0x00006400000c000b */
[----:B01----:R-:W-:Y:S01]  /*2c930*/  ENDCOLLECTIVE ;  /* 0x000000000000791b */ /* 0x003fe20003800000 */
.L_x_1912:
[----:B------:R-:W-:Y:S05]  /*2c940*/  BRA `(.L_x_1913) ;  /* 0xffffff5c00747947 */ /* 0x000fea000383ffff */
.L_x_1676:
        /* <DEDUP_REMOVED lines=8> */
.L_x_1915:
[----:B------:R-:W-:Y:S05]  /*2c9d0*/  BSYNC B1 ;  /* 0x0000000000017941 */ /* 0x000fea0003800000 */
.L_x_1914:
        /* <DEDUP_REMOVED lines=8> */
.L_x_1916:
[----:B------:R-:W-:Y:S05]  /*2ca60*/  BRA `(.L_x_1917) ;  /* 0xffffff5c00907947 */ /* 0x000fea000383ffff */
.L_x_1679:
[----:B------:R-:W-:Y:S01]  /*2ca70*/  BSSY B1, `(.L_x_1918) ;  /* 0x0000008000017945 */ /* 0x000fe20003800000 */
[----:B------:R-:W-:Y:S02]  /*2ca80*/  IMAD.MOV.U32 R13, RZ, RZ, R3 ;  /* 0x000000ffff0d7224 */ /* 0x000fe400078e0003 */
[----:B------:R-:W-:Y:S02]  /*2ca90*/  IMAD.MOV.U32 R12, RZ, RZ, 0x3 ;  /* 0x00000003ff0c7424 */ /* 0x000fe400078e00ff */
[----:B------:R-:W-:Y:S02]  /*2caa0*/  IMAD.MOV.U32 R11, RZ, RZ, 0x181f ;  /* 0x0000181fff0b7424 */ /* 0x000fe400078e00ff */
[----:B0-----:R-:W-:-:S07]  /*2cab0*/  IMAD.MOV.U32 R15, RZ, RZ, -0x1 ;  /* 0xffffffffff0f7424 */ /* 0x001fce00078e00ff */
[----:B-1234-:R-:W-:Y:S05]  /*2cac0*/  WARPSYNC.COLLECTIVE R15, `(.L_x_1919) ;  /* 0x000000000f087348 */ /* 0x01efea0003c00000 */
[----:B----4-:R0:W4:Y:S02]  /*2cad0*/  SHFL.IDX P6, R14, R13, R12, R11 ;  /* 0x0000000c0d0e7389 */ /* 0x01012400000c000b */
[----:B01234-:R-:W-:Y:S01]  /*2cae0*/  ENDCOLLECTIVE ;  /* 0x000000000000791b */ /* 0x01ffe20003800000 */
.L_x_1919:
[----:B------:R-:W-:Y:S05]  /*2caf0*/  BSYNC B1 ;  /* 0x0000000000017941 */ /* 0x000fea0003800000 */
.L_x_1918:
        /* <DEDUP_REMOVED lines=8> */
.L_x_1920:
[----:B------:R-:W-:Y:S05]  /*2cb80*/  BRA `(.L_x_1921) ;  /* 0xffffff5c00ac7947 */ /* 0x000fea000383ffff */
.L_x_1704:
[----:B------:R-:W1:Y:S01]  /*2cb90*/  S2R R5, SR_TID.X ;  /* 0x0000000000057919 */ /* 0x000e620000002100 */
[----:B------:R-:W-:Y:S01]  /*2cba0*/  BSSY B1, `(.L_x_1922) ;  /* 0x000000a000017945 */ /* 0x000fe20003800000 */
[----:B------:R-:W-:Y:S02]  /*2cbb0*/  IMAD.MOV.U32 R12, RZ, RZ, RZ ;  /* 0x000000ffff0c7224 */ /* 0x000fe400078e00ff */
[----:B0-----:R-:W-:Y:S02]  /*2cbc0*/  IMAD.MOV.U32 R11, RZ, RZ, 0x1f ;  /* 0x0000001fff0b7424 */ /* 0x001fe400078e00ff */
[----:B------:R-:W-:Y:S01]  /*2cbd0*/  IMAD.MOV.U32 R15, RZ, RZ, -0x1 ;  /* 0xffffffffff0f7424 */ /* 0x000fe200078e00ff */
[----:B-1----:R-:W-:-:S04]  /*2cbe0*/  SHF.R.U32.HI R5, RZ, 0x5, R5 ;  /* 0x00000005ff057819 */ /* 0x002fc80000011605 */
[----:B------:R-:W-:-:S05]  /*2cbf0*/  LOP3.LUT R5, R5, 0x3, RZ, 0xc0, !PT ;  /* 0x0000000305057812 */ /* 0x000fca00078ec0ff */
[----:B------:R-:W-:-:S07]  /*2cc00*/  IMAD.MOV.U32 R13, RZ, RZ, R5 ;  /* 0x000000ffff0d7224 */ /* 0x000fce00078e0005 */
[----:B------:R-:W-:Y:S05]  /*2cc10*/  WARPSYNC.COLLECTIVE R15, `(.L_x_1923) ;  /* 0x000000000f087348 */ /* 0x000fea0003c00000 */
[----:B------:R0:W1:Y:S02]  /*2cc20*/  SHFL.IDX P6, R14, R13, R12, R11 ;  /* 0x0000000c0d0e7389 */ /* 0x00006400000c000b */
[----:B01----:R-:W-:Y:S01]  /*2cc30*/  ENDCOLLECTIVE ;  /* 0x000000000000791b */ /* 0x003fe20003800000 */
.L_x_1923:
[----:B------:R-:W-:Y:S05]  /*2cc40*/  BSYNC B1 ;  /* 0x0000000000017941 */ /* 0x000fea0003800000 */
.L_x_1922:
[----:B------:R-:W-:Y:S05]  /*2cc50*/  BRA `(.L_x_1924) ;  /* 0xffffff78004c7947 */ /* 0x000fea000383ffff */
.L_x_1706:
[----:B------:R-:W-:Y:S01]  /*2cc60*/  BSSY B1, `(.L_x_1925) ;  /* 0x0000006000017945 */ /* 0x000fe20003800000 */
[----:B------:R-:W-:-:S07]  /*2cc70*/  IMAD.MOV.U32 R15, RZ, RZ, -0x1 ;  /* 0xffffffffff0f7424 */ /* 0x000fce00078e00ff */
[----:B01----:R-:W-:Y:S05]  /*2cc80*/  WARPSYNC.COLLECTIVE R15, `(.L_x_1926) ;  /* 0x000000000f0c7348 */ /* 0x003fea0003c00000 */
[----:B------:R-:W-:Y:S02]  /*2cc90*/  ELECT P6, UR62, PT ;  /* 0x00000000003e782f */ /* 0x000fe400038c0000 */
[----:B------:R-:W-:Y:S01]  /*2cca0*/  MOV R14, UR62 ;  /* 0x0000003e000e7c02 */ /* 0x000fe20008000f00 */
[----:B01----:R-:W-:Y:S10]  /*2ccb0*/  ENDCOLLECTIVE ;  /* 0x000000000000791b */ /* 0x003ff40003800000 */
.L_x_1926:
[----:B------:R-:W-:Y:S05]  /*2ccc0*/  BSYNC B1 ;  /* 0x0000000000017941 */ /* 0x000fea0003800000 */
.L_x_1925:
[----:B------:R-:W-:Y:S05]  /*2ccd0*/  BRA `(.L_x_1705) ;  /* 0xffffff7800447947 */ /* 0x000fea000383ffff */
.L_x_1708:
[----:B-1----:R-:W2:Y:S02]  /*2cce0*/  LDL R5, [R1] ;  /* 0x0000000001057983 */ /* 0x002ea40000100800 */
[----:B--2---:R1:W2:Y:S02]  /*2ccf0*/  SYNCS.PHASECHK.TRANS64.TRYWAIT P0, [R5+URZ+0x2a820], R4 ;  /* 0x02a82004050075a7 */ /* 0x0042a4000800017f */
[----:B--2---:R-:W-:Y:S05]  /*2cd00*/  @!P0 NANOSLEEP.SYNCS 0x989680 ;  /* 0x009896800000895d */ /* 0x004fea0003900000 */
[----:B------:R-:W2:Y:S02]  /*2cd10*/  @!P0 SYNCS.PHASECHK.TRANS64 P0, [R5+URZ+0x2a820], R4 ;  /* 0x02a82004050085a7 */ /* 0x000ea4000800007f */
[----:B--2---:R-:W-:Y:S05]  /*2cd20*/  @!P0 BRA `(.L_x_1708) ;  /* 0xfffffffc00ec8947 */ /* 0x004fea000383ffff */
[----:B------:R-:W-:Y:S05]  /*2cd30*/  BRA `(.L_x_1927) ;  /* 0xffffff7800547947 */ /* 0x000fea000383ffff */
.L_x_1712:
[----:B-1----:R1:W2:Y:S02]  /*2cd40*/  SYNCS.PHASECHK.TRANS64.TRYWAIT P0, [R7+URZ+0x2a8a0], R10 ;  /* 0x02a8a00a070075a7 */ /* 0x0022a4000800017f */
[----:B--2---:R-:W-:Y:S05]  /*2cd50*/  @!P0 NANOSLEEP.SYNCS 0x989680 ;  /* 0x009896800000895d */ /* 0x004fea0003900000 */
[----:B------:R-:W2:Y:S02]  /*2cd60*/  @!P0 SYNCS.PHASECHK.TRANS64 P0, [R7+URZ+0x2a8a0], R10 ;  /* 0x02a8a00a070085a7 */ /* 0x000ea4000800007f */
[----:B--2---:R-:W-:Y:S05]  /*2cd70*/  @!P0 BRA `(.L_x_1712) ;  /* 0xfffffffc00f08947 */ /* 0x004fea000383ffff */
[----:B------:R-:W-:Y:S05]  /*2cd80*/  BRA `(.L_x_1928) ;  /* 0xffffff78007c7947 */ /* 0x000fea000383ffff */
.L_x_1719:
[----:B--2---:R2:W3:Y:S02]  /*2cd90*/  SYNCS.PHASECHK.TRANS64.TRYWAIT P0, [R7+URZ+0x2a8c0], R10 ;  /* 0x02a8c00a070075a7 */ /* 0x0044e4000800017f */
[----:B---3--:R-:W-:Y:S05]  /*2cda0*/  @!P0 NANOSLEEP.SYNCS 0x989680 ;  /* 0x009896800000895d */ /* 0x008fea0003900000 */
[----:B------:R-:W3:Y:S02]  /*2cdb0*/  @!P0 SYNCS.PHASECHK.TRANS64 P0, [R7+URZ+0x2a8c0], R10 ;  /* 0x02a8c00a070085a7 */ /* 0x000ee4000800007f */
[----:B---3--:R-:W-:Y:S05]  /*2cdc0*/  @!P0 BRA `(.L_x_1719) ;  /* 0xfffffffc00f08947 */ /* 0x008fea000383ffff */
[----:B------:R-:W-:Y:S05]  /*2cdd0*/  BRA `(.L_x_1929) ;  /* 0xffffff7c00807947 */ /* 0x000fea000383ffff */
.L_x_1728:
[----:B-1----:R1:W2:Y:S02]  /*2cde0*/  SYNCS.PHASECHK.TRANS64.TRYWAIT P1, [R8+URZ+0x2a8a0], R7 ;  /* 0x02a8a007080075a7 */ /* 0x0022a4000802017f */
[----:B--2---:R-:W-:Y:S05]  /*2cdf0*/  @!P1 NANOSLEEP.SYNCS 0x989680 ;  /* 0x009896800000995d */ /* 0x004fea0003900000 */
[----:B------:R-:W2:Y:S02]  /*2ce00*/  @!P1 SYNCS.PHASECHK.TRANS64 P1, [R8+URZ+0x2a8a0], R7 ;  /* 0x02a8a007080095a7 */ /* 0x000ea4000802007f */
[----:B--2---:R-:W-:Y:S05]  /*2ce10*/  @!P1 BRA `(.L_x_1728) ;  /* 0xfffffffc00f09947 */ /* 0x004fea000383ffff */
[----:B------:R-:W-:Y:S05]  /*2ce20*/  BRA `(.L_x_1930) ;  /* 0xffffff8000d07947 */ /* 0x000fea000383ffff */
.L_x_1735:
[----:B--2---:R2:W3:Y:S02]  /*2ce30*/  SYNCS.PHASECHK.TRANS64.TRYWAIT P1, [R8+URZ+0x2a8c0], R7 ;  /* 0x02a8c007080075a7 */ /* 0x0044e4000802017f */
[----:B---3--:R-:W-:Y:S05]  /*2ce40*/  @!P1 NANOSLEEP.SYNCS 0x989680 ;  /* 0x009896800000995d */ /* 0x008fea0003900000 */
[----:B------:R-:W3:Y:S02]  /*2ce50*/  @!P1 SYNCS.PHASECHK.TRANS64 P1, [R8+URZ+0x2a8c0], R7 ;  /* 0x02a8c007080095a7 */ /* 0x000ee4000802007f */
[----:B---3--:R-:W-:Y:S05]  /*2ce60*/  @!P1 BRA `(.L_x_1735) ;  /* 0xfffffffc00f09947 */ /* 0x008fea000383ffff */
[----:B------:R-:W-:Y:S05]  /*2ce70*/  BRA `(.L_x_1931) ;  /* 0xffffff8400d07947 */ /* 0x000fea000383ffff */
.L_x_1760:
        /* <DEDUP_REMOVED lines=8> */
[----:B--2---:R-:W-:Y:S05]  /*2cf00*/  WARPSYNC.COLLECTIVE R15, `(.L_x_1933) ;  /* 0x000000000f087348 */ /* 0x004fea0003c00000 */
[----:B------:R0:W1:Y:S02]  /*2cf10*/  SHFL.IDX P6, R14, R13, R12, R11 ;  /* 0x0000000c0d0e7389 */ /* 0x00006400000c000b */
[----:B012---:R-:W-:Y:S01]  /*2cf20*/  ENDCOLLECTIVE ;  /* 0x000000000000791b */ /* 0x007fe20003800000 */
.L_x_1933:
[----:B------:R-:W-:Y:S05]  /*2cf30*/  BSYNC B0 ;  /* 0x0000000000007941 */ /* 0x000fea0003800000 */
.L_x_1932:
[----:B------:R-:W-:Y:S05]  /*2cf40*/  BRA `(.L_x_1934) ;  /* 0xffffff9400e87947 */ /* 0x000fea000383ffff */
.L_x_1762:
[----:B------:R-:W-:Y:S01]  /*2cf50*/  BSSY B0, `(.L_x_1935) ;  /* 0x0000006000007945 */ /* 0x000fe20003800000 */
[----:B------:R-:W-:-:S07]  /*2cf60*/  IMAD.MOV.U32 R15, RZ, RZ, -0x1 ;  /* 0xffffffffff0f7424 */ /* 0x000fce00078e00ff */
[----:B012---:R-:W-:Y:S05]  /*2cf70*/  WARPSYNC.COLLECTIVE R15, `(.L_x_1936) ;  /* 0x000000000f0c7348 */ /* 0x007fea0003c00000 */
[----:B------:R-:W-:Y:S02]  /*2cf80*/  ELECT P6, UR62, PT ;  /* 0x00000000003e782f */ /* 0x000fe400038c0000 */
[----:B------:R-:W-:Y:S01]  /*2cf90*/  MOV R14, UR62 ;  /* 0x0000003e000e7c02 */ /* 0x000fe20008000f00 */
[----:B012---:R-:W-:Y:S10]  /*2cfa0*/  ENDCOLLECTIVE ;  /* 0x000000000000791b */ /* 0x007ff40003800000 */
.L_x_1936:
[----:B------:R-:W-:Y:S05]  /*2cfb0*/  BSYNC B0 ;  /* 0x0000000000007941 */ /* 0x000fea0003800000 */
.L_x_1935:
[----:B------:R-:W-:Y:S05]  /*2cfc0*/  BRA `(.L_x_1937) ;  /* 0xffffff9400f07947 */ /* 0x000fea000383ffff */
.L_x_1764:
[----:B-1----:R1:W2:Y:S02]  /*2cfd0*/  SYNCS.PHASECHK.TRANS64.TRYWAIT P0, [R2+URZ+0x2a880], R4 ;  /* 0x02a88004020075a7 */ /* 0x0022a4000800017f */
[----:B--2---:R-:W-:Y:S05]  /*2cfe0*/  @!P0 NANOSLEEP.SYNCS 0x989680 ;  /* 0x009896800000895d */ /* 0x004fea0003900000 */
[----:B------:R-:W2:Y:S02]  /*2cff0*/  @!P0 SYNCS.PHASECHK.TRANS64 P0, [R2+URZ+0x2a880], R4 ;  /* 0x02a88004020085a7 */ /* 0x000ea4000800007f */
[----:B--2---:R-:W-:Y:S05]  /*2d000*/  @!P0 BRA `(.L_x_1764) ;  /* 0xfffffffc00f08947 */ /* 0x004fea000383ffff */
[----:B------:R-:W-:Y:S05]  /*2d010*/  BRA `(.L_x_1938) ;  /* 0xffffff9800607947 */ /* 0x000fea000383ffff */
.L_x_1766:
[----:B--2---:R2:W3:Y:S02]  /*2d020*/  SYNCS.PHASECHK.TRANS64.TRYWAIT P0, [R2+URZ+0x2a840], R4 ;  /* 0x02a84004020075a7 */ /* 0x0044e4000800017f */
[----:B---3--:R-:W-:Y:S05]  /*2d030*/  @!P0 NANOSLEEP.SYNCS 0x989680 ;  /* 0x009896800000895d */ /* 0x008fea0003900000 */
[----:B------:R-:W3:Y:S02]  /*2d040*/  @!P0 SYNCS.PHASECHK.TRANS64 P0, [R2+URZ+0x2a840], R4 ;  /* 0x02a84004020085a7 */ /* 0x000ee4000800007f */
[----:B---3--:R-:W-:Y:S05]  /*2d050*/  @!P0 BRA `(.L_x_1766) ;  /* 0xfffffffc00f08947 */ /* 0x008fea000383ffff */
[----:B------:R-:W-:Y:S05]  /*2d060*/  BRA `(.L_x_1939) ;  /* 0xffffff9800e47947 */ /* 0x000fea000383ffff */
.L_x_1770:
[----:B------:R-:W2:Y:S01]  /*2d070*/  LDL.LU R11, [R1+0x40] ;  /* 0x00004000010b7983 */ /* 0x000ea20000300800 */
[----:B------:R-:W-:Y:S02]  /*2d080*/  IMAD.MOV.U32 R5, RZ, RZ, R12 ;  /* 0x000000ffff057224 */ /* 0x000fe400078e000c */
[----:B------:R-:W-:Y:S02]  /*2d090*/  IMAD.MOV.U32 R13, RZ, RZ, R3 ;  /* 0x000000ffff0d7224 */ /* 0x000fe400078e0003 */
[----:B------:R-:W-:Y:S01]  /*2d0a0*/  IMAD.MOV.U32 R12, RZ, RZ, RZ ;  /* 0x000000ffff0c7224 */ /* 0x000fe200078e00ff */
[----:B------:R-:W-:Y:S01]  /*2d0b0*/  IADD3 R0, R10, R5, RZ ;  /* 0x000000050a007210 */ /* 0x000fe20007ffe0ff */
[----:B------:R-:W-:-:S04]  /*2d0c0*/  IMAD.MOV.U32 R15, RZ, RZ, -0x1 ;  /* 0xffffffffff0f7424 */ /* 0x000fc800078e00ff */
[----:B------:R-:W-:Y:S02]  /*2d0d0*/  VIADD R5, R0, 0x20 ;  /* 0x0000002000057836 */ /* 0x000fe40000000000 */
[----:B--2---:R-:W-:Y:S02]  /*2d0e0*/  IMAD R2, R11, R7, RZ ;  /* 0x000000070b027224 */ /* 0x004fe400078e02ff */
[----:B------:R-:W-:-:S03]  /*2d0f0*/  IMAD.MOV.U32 R11, RZ, RZ, 0x1c1f ;  /* 0x00001c1fff0b7424 */ /* 0x000fc600078e00ff */
[----:B------:R-:W-:-:S13]  /*2d100*/  ISETP.GE.AND P4, PT, R0, R2, PT ;  /* 0x000000020000720c */ /* 0x000fda0003f86270 */
[----:B-----5:R-:W-:Y:S05]  /*2d110*/  WARPSYNC.COLLECTIVE R15, `(.L_x_1940) ;  /* 0x000000000f087348 */ /* 0x020fea0003c00000 */
[----:B------:R0:W1:Y:S02]  /*2d120*/  SHFL.IDX P6, R14, R13, R12, R11 ;  /* 0x0000000c0d0e7389 */ /* 0x00006400000c000b */
[----:B01---5:R-:W-:Y:S01]  /*2d130*/  ENDCOLLECTIVE ;  /* 0x000000000000791b */ /* 0x023fe20003800000 */
.L_x_1940:
[----:B------:R-:W-:Y:S02]  /*2d140*/  IMAD.MOV.U32 R13, RZ, RZ, R4 ;  /* 0x000000ffff0d7224 */ /* 0x000fe400078e0004 */
[----:B------:R-:W-:-:S07]  /*2d150*/  IMAD.MOV.U32 R6, RZ, RZ, R14 ;  /* 0x000000ffff067224 */ /* 0x000fce00078e000e */
[----:B------:R-:W-:Y:S05]  /*2d160*/  WARPSYNC.COLLECTIVE R15, `(.L_x_1941) ;  /* 0x000000000f087348 */ /* 0x000fea0003c00000 */
[----:B------:R0:W1:Y:S02]  /*2d170*/  SHFL.IDX P6, R14, R13, R12, R11 ;  /* 0x0000000c0d0e7389 */ /* 0x00006400000c000b */
[----:B01----:R-:W-:Y:S01]  /*2d180*/  ENDCOLLECTIVE ;  /* 0x000000000000791b */ /* 0x003fe20003800000 */
.L_x_1941:
[----:B------:R-:W-:Y:S02]  /*2d190*/  IMAD.MOV.U32 R13, RZ, RZ, R3 ;  /* 0x000000ffff0d7224 */ /* 0x000fe400078e0003 */
[----:B------:R-:W-:Y:S02]  /*2d1a0*/  IMAD.MOV.U32 R12, RZ, RZ, 0x1 ;  /* 0x00000001ff0c7424 */ /* 0x000fe400078e00ff */
[----:B------:R-:W-:-:S07]  /*2d1b0*/  IMAD.MOV.U32 R7, RZ, RZ, R14 ;  /* 0x000000ffff077224 */ /* 0x000fce00078e000e */
[----:B------:R-:W-:Y:S05]  /*2d1c0*/  WARPSYNC.COLLECTIVE R15, `(.L_x_1942) ;  /* 0x000000000f087348 */ /* 0x000fea0003c00000 */
[----:B------:R0:W1:Y:S02]  /*2d1d0*/  SHFL.IDX P6, R14, R13, R12, R11 ;  /* 0x0000000c0d0e7389 */ /* 0x00006400000c000b */
[----:B01----:R-:W-:Y:S01]  /*2d1e0*/  ENDCOLLECTIVE ;  /* 0x000000000000791b */ /* 0x003fe20003800000 */
.L_x_1942:
        /* <DEDUP_REMOVED lines=17> */
.L_x_1943:
[----:B------:R-:W-:Y:S02]  /*2d300*/  IMAD.MOV.U32 R13, RZ, RZ, R3 ;  /* 0x000000ffff0d7224 */ /* 0x000fe400078e0003 */
[----:B------:R-:W-:Y:S02]  /*2d310*/  IMAD.MOV.U32 R12, RZ, RZ, 0x2 ;  /* 0x00000002ff0c7424 */ /* 0x000fe400078e00ff */
[----:B------:R-:W-:-:S07]  /*2d320*/  IMAD.MOV.U32 R5, RZ, RZ, R14 ;  /* 0x000000ffff057224 */ /* 0x000fce00078e000e */
[----:B------:R-:W-:Y:S05]  /*2d330*/  WARPSYNC.COLLECTIVE R15, `(.L_x_1944) ;  /* 0x000000000f087348 */ /* 0x000fea0003c00000 */
[----:B------:R0:W1:Y:S02]  /*2d340*/  SHFL.IDX P6, R14, R13, R12, R11 ;  /* 0x0000000c0d0e7389 */ /* 0x00006400000c000b */
[----:B01----:R-:W-:Y:S01]  /*2d350*/  ENDCOLLECTIVE ;  /* 0x000000000000791b */ /* 0x003fe20003800000 */
.L_x_1944:
[----:B------:R-:W-:-:S05]  /*2d360*/  @!P3 IADD3 R5, P4, R9, R5, RZ ;  /* 0x000000050905b210 */ /* 0x000fca0007f9e0ff */
[----:B------:R-:W-:-:S04]  /*2d370*/  @!P3 IMAD.X R6, RZ, RZ, R6, P4 ;  /* 0x000000ffff06b224 */ /* 0x000fc800020e0606 */
[----:B------:R-:W-:Y:S02]  /*2d380*/  @!P3 IMAD.MOV.U32 R7, RZ, RZ, R6 ;  /* 0x000000ffff07b224 */ /* 0x000fe400078e0006 */
[----:B------:R-:W-:Y:S02]  /*2d390*/  @!P3 IMAD.MOV.U32 R6, RZ, RZ, R5 ;  /* 0x000000ffff06b224 */ /* 0x000fe400078e0005 */
[----:B------:R-:W-:Y:S02]  /*2d3a0*/  IMAD.MOV.U32 R13, RZ, RZ, R4 ;  /* 0x000000ffff0d7224 */ /* 0x000fe400078e0004 */
[----:B------:R-:W-:Y:S01]  /*2d3b0*/  VIADD R5, R0, 0x40 ;  /* 0x0000004000057836 */ /* 0x000fe20000000000 */
        /* <DEDUP_REMOVED lines=11> */
.L_x_1945:
[----:B------:R-:W-:Y:S02]  /*2d470*/  IMAD.MOV.U32 R13, RZ, RZ, R3 ;  /* 0x000000ffff0d7224 */ /* 0x000fe400078e0003 */
[----:B------:R-:W-:Y:S02]  /*2d480*/  IMAD.MOV.U32 R12, RZ, RZ, 0x3 ;  /* 0x00000003ff0c7424 */ /* 0x000fe400078e00ff */
[----:B------:R-:W-:-:S07]  /*2d490*/  IMAD.MOV.U32 R5, RZ, RZ, R14 ;  /* 0x000000ffff057224 */ /* 0x000fce00078e000e */
[----:B------:R-:W-:Y:S05]  /*2d4a0*/  WARPSYNC.COLLECTIVE R15, `(.L_x_1946) ;  /* 0x000000000f087348 */ /* 0x000fea0003c00000 */
[----:B------:R0:W1:Y:S02]  /*2d4b0*/  SHFL.IDX P6, R14, R13, R12, R11 ;  /* 0x0000000c0d0e7389 */ /* 0x00006400000c000b */
[----:B01----:R-:W-:Y:S01]  /*2d4c0*/  ENDCOLLECTIVE ;  /* 0x000000000000791b */ /* 0x003fe20003800000 */
.L_x_1946:
[----:B------:R-:W-:-:S05]  /*2d4d0*/  @!P3 IADD3 R5, P4, R9, R5, RZ ;  /* 0x000000050905b210 */ /* 0x000fca0007f9e0ff */
[----:B------:R-:W-:-:S04]  /*2d4e0*/  @!P3 IMAD.X R6, RZ, RZ, R6, P4 ;  /* 0x000000ffff06b224 */ /* 0x000fc800020e0606 */
[----:B------:R-:W-:Y:S02]  /*2d4f0*/  @!P3 IMAD.MOV.U32 R7, RZ, RZ, R6 ;  /* 0x000000ffff07b224 */ /* 0x000fe400078e0006 */
[----:B------:R-:W-:Y:S02]  /*2d500*/  IMAD.MOV.U32 R13, RZ, RZ, R4 ;  /* 0x000000ffff0d7224 */ /* 0x000fe400078e0004 */
[----:B------:R-:W-:-:S05]  /*2d510*/  @!P3 IMAD.MOV.U32 R6, RZ, RZ, R5 ;  /* 0x000000ffff06b224 */ /* 0x000fca00078e0005 */
[----:B------:R-:W-:Y:S01]  /*2d520*/  @!PT LDS RZ, [RZ] ;  /* 0x00000000fffff984 */ /* 0x000fe20000000800 */
[----:B------:R-:W-:Y:S01]  /*2d530*/  @!PT LDS RZ, [RZ] ;  /* 0x00000000fffff984 */ /* 0x000fe20000000800 */
[----:B------:R-:W-:Y:S01]  /*2d540*/  @!PT LDS RZ, [RZ] ;  /* 0x00000000fffff984 */ /* 0x000fe20000000800 */
[----:B------:R0:W-:Y:S01]  /*2d550*/  @!P3 LDGSTS.E.BYPASS.LTC128B.128 [R8+0x19400], desc[UR40][R6.64], !P0 ;  /* 0x194000000608bfae */ /* 0x0001e2000c101d68 */
[----:B------:R-:W-:-:S03]  /*2d560*/  IMAD.MOV.U32 R5, RZ, RZ, R14 ;  /* 0x000000ffff057224 */ /* 0x000fc600078e000e */
[----:B------:R0:W-:Y:S04]  /*2d570*/  @!P3 LDGSTS.E.BYPASS.LTC128B.128 [R8+0x1b400], desc[UR40][R6.64+0x40], !P1 ;  /* 0x1b4000400608bfae */ /* 0x0001e8000c901d68 */
[----:B0-----:R-:W-:Y:S05]  /*2d580*/  WARPSYNC.COLLECTIVE R15, `(.L_x_1947) ;  /* 0x000000000f087348 */ /* 0x001fea0003c00000 */
[----:B------:R1:W2:Y:S02]  /*2d590*/  SHFL.IDX P6, R14, R13, R12, R11 ;  /* 0x0000000c0d0e7389 */ /* 0x0002a400000c000b */
[----:B012---:R-:W-:Y:S01]  /*2d5a0*/  ENDCOLLECTIVE ;  /* 0x000000000000791b */ /* 0x007fe20003800000 */
.L_x_1947:
[----:B------:R-:W-:Y:S01]  /*2d5b0*/  @!PT LDS RZ, [RZ] ;  /* 0x00000000fffff984 */ /* 0x000fe20000000800 */
[----:B------:R-:W-:Y:S01]  /*2d5c0*/  @!PT LDS RZ, [RZ] ;  /* 0x00000000fffff984 */ /* 0x000fe20000000800 */
[----:B------:R-:W-:Y:S01]  /*2d5d0*/  @!PT LDS RZ, [RZ] ;  /* 0x00000000fffff984 */ /* 0x000fe20000000800 */
[----:B------:R0:W-:Y:S01]  /*2d5e0*/  @!P3 LDGSTS.E.BYPASS.LTC128B.128 [R8+0x1d400], desc[UR40][R6.64+0x80], !P2 ;  /* 0x1d4000800608bfae */ /* 0x0001e2000d101d68 */
[----:B------:R-:W-:Y:S01]  /*2d5f0*/  IMAD.MOV.U32 R3, RZ, RZ, R14 ;  /* 0x000000ffff037224 */ /* 0x000fe200078e000e */
[----:B------:R-:W-:Y:S06]  /*2d600*/  BRA `(.L_x_1948) ;  /* 0xffffffa000407947 */ /* 0x000fec000383ffff */
.L_x_1775:
[----:B-1----:R-:W3:Y:S02]  /*2d610*/  LDL R2, [R1] ;  /* 0x0000000001027983 */ /* 0x002ee40000100800 */
[----:B---3--:R1:W3:Y:S02]  /*2d620*/  SYNCS.PHASECHK.TRANS64.TRYWAIT P0, [R2+URZ+0x2a820], R0 ;  /* 0x02a82000020075a7 */ /* 0x0082e4000800017f */
[----:B---3--:R-:W-:Y:S05]  /*2d630*/  @!P0 NANOSLEEP.SYNCS 0x989680 ;  /* 0x009896800000895d */ /* 0x008fea0003900000 */
[----:B------:R-:W3:Y:S02]  /*2d640*/  @!P0 SYNCS.PHASECHK.TRANS64 P0, [R2+URZ+0x2a820], R0 ;  /* 0x02a82000020085a7 */ /* 0x000ee4000800007f */
[----:B---3--:R-:W-:Y:S05]  /*2d650*/  @!P0 BRA `(.L_x_1775) ;  /* 0xfffffffc00ec8947 */ /* 0x008fea000383ffff */
[----:B------:R-:W-:Y:S05]  /*2d660*/  BRA `(.L_x_1949) ;  /* 0xffffffa000b47947 */ /* 0x000fea000383ffff */
.L_x_1781:
[----:B---3--:R3:W4:Y:S02]  /*2d670*/  SYNCS.PHASECHK.TRANS64.TRYWAIT P0, [R6+URZ+0x2a880], R5 ;  /* 0x02a88005060075a7 */ /* 0x008724000800017f */
[----:B----4-:R-:W-:Y:S05]  /*2d680*/  @!P0 NANOSLEEP.SYNCS 0x989680 ;  /* 0x009896800000895d */ /* 0x010fea0003900000 */
[----:B------:R-:W4:Y:S02]  /*2d690*/  @!P0 SYNCS.PHASECHK.TRANS64 P0, [R6+URZ+0x2a880], R5 ;  /* 0x02a88005060085a7 */ /* 0x000f24000800007f */
[----:B----4-:R-:W-:Y:S05]  /*2d6a0*/  @!P0 BRA `(.L_x_1781) ;  /* 0xfffffffc00f08947 */ /* 0x010fea000383ffff */
[----:B------:R-:W-:Y:S05]  /*2d6b0*/  BRA `(.L_x_1950) ;  /* 0xffffffa400747947 */ /* 0x000fea000383ffff */
.L_x_1788:
[----:B--2---:R2:W4:Y:S02]  /*2d6c0*/  SYNCS.PHASECHK.TRANS64.TRYWAIT P0, [R6+URZ+0x2a840], R5 ;  /* 0x02a84005060075a7 */ /* 0x004524000800017f */
[----:B----4-:R-:W-:Y:S05]  /*2d6d0*/  @!P0 NANOSLEEP.SYNCS 0x989680 ;  /* 0x009896800000895d */ /* 0x010fea0003900000 */
[----:B------:R-:W4:Y:S02]  /*2d6e0*/  @!P0 SYNCS.PHASECHK.TRANS64 P0, [R6+URZ+0x2a840], R5 ;  /* 0x02a84005060085a7 */ /* 0x000f24000800007f */
[----:B----4-:R-:W-:Y:S05]  /*2d6f0*/  @!P0 BRA `(.L_x_1788) ;  /* 0xfffffffc00f08947 */ /* 0x010fea000383ffff */
[----:B------:R-:W-:Y:S05]  /*2d700*/  BRA `(.L_x_1951) ;  /* 0xffffffa800787947 */ /* 0x000fea000383ffff */
.L_x_1796:
[----:B---3--:R3:W4:Y:S02]  /*2d710*/  SYNCS.PHASECHK.TRANS64.TRYWAIT P0, [R13+URZ+0x2a870], R4 ;  /* 0x02a870040d0075a7 */ /* 0x008724000800017f */
[----:B----4-:R-:W-:Y:S05]  /*2d720*/  @!P0 NANOSLEEP.SYNCS 0x989680 ;  /* 0x009896800000895d */ /* 0x010fea0003900000 */
[----:B------:R-:W4:Y:S02]  /*2d730*/  @!P0 SYNCS.PHASECHK.TRANS64 P0, [R13+URZ+0x2a870], R4 ;  /* 0x02a870040d0085a7 */ /* 0x000f24000800007f */
[----:B----4-:R-:W-:Y:S05]  /*2d740*/  @!P0 BRA `(.L_x_1796) ;  /* 0xfffffffc00f08947 */ /* 0x010fea000383ffff */
[----:B------:R-:W-:Y:S05]  /*2d750*/  BRA `(.L_x_1952) ;  /* 0xffffffac00907947 */ /* 0x000fea000383ffff */
.L_x_1798:
[----:B---3--:R3:W4:Y:S02]  /*2d760*/  SYNCS.PHASECHK.TRANS64.TRYWAIT P0, [R13+URZ+0x2a860], R4 ;  /* 0x02a860040d0075a7 */ /* 0x008724000800017f */
[----:B----4-:R-:W-:Y:S05]  /*2d770*/  @!P0 NANOSLEEP.SYNCS 0x989680 ;  /* 0x009896800000895d */ /* 0x010fea0003900000 */
[----:B------:R-:W4:Y:S02]  /*2d780*/  @!P0 SYNCS.PHASECHK.TRANS64 P0, [R13+URZ+0x2a860], R4 ;  /* 0x02a860040d0085a7 */ /* 0x000f24000800007f */
[----:B----4-:R-:W-:Y:S05]  /*2d790*/  @!P0 BRA `(.L_x_1798) ;  /* 0xfffffffc00f08947 */ /* 0x010fea000383ffff */
[----:B------:R-:W-:Y:S05]  /*2d7a0*/  BRA `(.L_x_1953) ;  /* 0xffffffac00987947 */ /* 0x000fea000383ffff */
.L_x_1805:
[----:B---3--:R3:W4:Y:S02]  /*2d7b0*/  SYNCS.PHASECHK.TRANS64.TRYWAIT P1, [R12+URZ+0x2a870], R0 ;  /* 0x02a870000c0075a7 */ /* 0x008724000802017f */
[----:B----4-:R-:W-:Y:S05]  /*2d7c0*/  @!P1 NANOSLEEP.SYNCS 0x989680 ;  /* 0x009896800000995d */ /* 0x010fea0003900000 */
[----:B------:R-:W4:Y:S02]  /*2d7d0*/  @!P1 SYNCS.PHASECHK.TRANS64 P1, [R12+URZ+0x2a870], R0 ;  /* 0x02a870000c0095a7 */ /* 0x000f24000802007f */
[----:B----4-:R-:W-:Y:S05]  /*2d7e0*/  @!P1 BRA `(.L_x_1805) ;  /* 0xfffffffc00f09947 */ /* 0x010fea000383ffff */
[----:B------:R-:W-:Y:S05]  /*2d7f0*/  BRA `(.L_x_1954) ;  /* 0xffffffb400b07947 */ /* 0x000fea000383ffff */
.L_x_1807:
[----:B---3--:R3:W4:Y:S02]  /*2d800*/  SYNCS.PHASECHK.TRANS64.TRYWAIT P1, [R12+URZ+0x2a860], R0 ;  /* 0x02a860000c0075a7 */ /* 0x008724000802017f */
[----:B----4-:R-:W-:Y:S05]  /*2d810*/  @!P1 NANOSLEEP.SYNCS 0x989680 ;  /* 0x009896800000995d */ /* 0x010fea0003900000 */
[----:B------:R-:W4:Y:S02]  /*2d820*/  @!P1 SYNCS.PHASECHK.TRANS64 P1, [R12+URZ+0x2a860], R0 ;  /* 0x02a860000c0095a7 */ /* 0x000f24000802007f */
[----:B----4-:R-:W-:Y:S05]  /*2d830*/  @!P1 BRA `(.L_x_1807) ;  /* 0xfffffffc00f09947 */ /* 0x010fea000383ffff */
[----:B------:R-:W-:Y:S05]  /*2d840*/  BRA `(.L_x_1955) ;  /* 0xffffffb400b87947 */ /* 0x000fea000383ffff */
.L_x_1811:
[----:B------:R-:W-:Y:S01]  /*2d850*/  BSSY B0, `(.L_x_1956) ;  /* 0x0000008000007945 */ /* 0x000fe20003800000 */
[----:B------:R-:W-:Y:S02]  /*2d860*/  IMAD.MOV.U32 R13, RZ, RZ, R16 ;  /* 0x000000ffff0d7224 */ /* 0x000fe400078e0010 */
[----:B------:R-:W-:Y:S02]  /*2d870*/  IMAD.MOV.U32 R12, RZ, RZ, RZ ;  /* 0x000000ffff0c7224 */ /* 0x000fe400078e00ff */
[----:B0-----:R-:W-:Y:S02]  /*2d880*/  IMAD.MOV.U32 R11, RZ, RZ, 0x1f ;  /* 0x0000001fff0b7424 */ /* 0x001fe400078e00ff */
[----:B------:R-:W-:-:S07]  /*2d890*/  IMAD.MOV.U32 R15, RZ, RZ, -0x1 ;  /* 0xffffffffff0f7424 */ /* 0x000fce00078e00ff */
[----:B-1----:R-:W-:Y:S05]  /*2d8a0*/  WARPSYNC.COLLECTIVE R15, `(.L_x_1957) ;  /* 0x000000000f087348 */ /* 0x002fea0003c00000 */
[----:B------:R0:W2:Y:S02]  /*2d8b0*/  SHFL.IDX P6, R14, R13, R12, R11 ;  /* 0x0000000c0d0e7389 */ /* 0x0000a400000c000b */
[----:B012---:R-:W-:Y:S01]  /*2d8c0*/  ENDCOLLECTIVE ;  /* 0x000000000000791b */ /* 0x007fe20003800000 */
.L_x_1957:
[----:B------:R-:W-:Y:S05]  /*2d8d0*/  BSYNC B0 ;  /* 0x0000000000007941 */ /* 0x000fea0003800000 */
.L_x_1956:
[----:B------:R-:W-:Y:S02]  /*2d8e0*/  IMAD.MOV.U32 R13, RZ, RZ, R16 ;  /* 0x000000ffff0d7224 */ /* 0x000fe400078e0010 */
[----:B------:R-:W-:Y:S02]  /*2d8f0*/  IMAD.MOV.U32 R12, RZ, RZ, 0x1 ;  /* 0x00000001ff0c7424 */ /* 0x000fe400078e00ff */
[----:B------:R-:W-:Y:S02]  /*2d900*/  IMAD.MOV.U32 R11, RZ, RZ, 0x1f ;  /* 0x0000001fff0b7424 */ /* 0x000fe400078e00ff */
[----:B------:R-:W-:Y:S02]  /*2d910*/  IMAD.MOV.U32 R15, RZ, RZ, -0x1 ;  /* 0xffffffffff0f7424 */ /* 0x000fe400078e00ff */
[----:B------:R-:W-:Y:S02]  /*2d920*/  IMAD.IADD R4, R19, 0x1, R6 ;  /* 0x0000000113047824 */ /* 0x000fe400078e0206 */
[----:B------:R-:W-:-:S07]  /*2d930*/  IMAD.MOV.U32 R0, RZ, RZ, R14 ;  /* 0x000000ffff007224 */ /* 0x000fce00078e000e */
[----:B------:R-:W-:Y:S05]  /*2d940*/  WARPSYNC.COLLECTIVE R15, `(.L_x_1958) ;  /* 0x000000000f087348 */ /* 0x000fea0003c00000 */
[----:B------:R0:W1:Y:S02]  /*2d950*/  SHFL.IDX P6, R14, R13, R12, R11 ;  /* 0x0000000c0d0e7389 */ /* 0x00006400000c000b */
[----:B01----:R-:W-:Y:S01]  /*2d960*/  ENDCOLLECTIVE ;  /* 0x000000000000791b */ /* 0x003fe20003800000 */
.L_x_1958:
[----:B------:R-:W-:Y:S02]  /*2d970*/  ULDC UR4, c[0x0][0xc3c] ;  /* 0x00030f0000047ab9 */ /* 0x000fe40000000800 */
[----:B------:R-:W-:-:S13]  /*2d980*/  ISETP.GE.OR P1, PT, R4, UR4, !P0 ;  /* 0x0000000404007c0c */ /* 0x000fda000c726670 */
[----:B------:R-:W0:Y:S01]  /*2d990*/  @!P1 LDC.64 R2, c[0x0][0xc80] ;  /* 0x00032000ff029b82 */ /* 0x000e220000000a00 */
[----:B------:R-:W-:Y:S02]  /*2d9a0*/  IMAD.MOV.U32 R11, RZ, RZ, RZ ;  /* 0x000000ffff0b7224 */ /* 0x000fe400078e00ff */
        /* <DEDUP_REMOVED lines=14> */
.L_x_1959:
[----:B------:R-:W-:Y:S02]  /*2da90*/  IMAD.MOV.U32 R12, RZ, RZ, 0x2 ;  /* 0x00000002ff0c7424 */ /* 0x000fe400078e00ff */
[----:B------:R-:W-:-:S05]  /*2daa0*/  IMAD.MOV.U32 R3, RZ, RZ, R14 ;  /* 0x000000ffff037224 */ /* 0x000fca00078e000e */
[----:B------:R-:W-:-:S05]  /*2dab0*/  SEL R3, R3, RZ, P1 ;  /* 0x000000ff03037207 */ /* 0x000fca0000800000 */
[----:B------:R-:W-:-:S04]  /*2dac0*/  IMAD.IADD R3, R2, 0x1, R3 ;  /* 0x0000000102037824 */ /* 0x000fc800078e0203 */
[----:B------:R-:W-:-:S07]  /*2dad0*/  IMAD.MOV.U32 R13, RZ, RZ, R3 ;  /* 0x000000ffff0d7224 */ /* 0x000fce00078e0003 */
[----:B------:R-:W-:Y:S05]  /*2dae0*/  WARPSYNC.COLLECTIVE R15, `(.L_x_1960) ;  /* 0x000000000f087348 */ /* 0x000fea0003c00000 */
[----:B------:R0:W1:Y:S02]  /*2daf0*/  SHFL.UP P6, R14, R13, R12, R11 ;  /* 0x0400000c0d0e7389 */ /* 0x00006400000c000b */
[----:B01----:R-:W-:Y:S01]  /*2db00*/  ENDCOLLECTIVE ;  /* 0x000000000000791b */ /* 0x003fe20003800000 */
.L_x_1960:
        /* <DEDUP_REMOVED lines=8> */
.L_x_1961:
        /* <DEDUP_REMOVED lines=8> */
.L_x_1962:
        /* <DEDUP_REMOVED lines=8> */
.L_x_1963:
[----:B------:R-:W-:Y:S02]  /*2dc90*/  IMAD.MOV.U32 R12, RZ, RZ, 0x1f ;  /* 0x0000001fff0c7424 */ /* 0x000fe400078e00ff */
        /* <DEDUP_REMOVED lines=8> */
.L_x_1964:
[----:B------:R-:W-:Y:S01]  /*2dd20*/  IMAD.MOV.U32 R7, RZ, RZ, R14 ;  /* 0x000000ffff077224 */ /* 0x000fe200078e000e */
[----:B------:R-:W-:Y:S06]  /*2dd30*/  BRA `(.L_x_1965) ;  /* 0xffffffb800ec7947 */ /* 0x000fec000383ffff */
.L_x_1816:
[----:B------:R-:W-:Y:S01]  /*2dd40*/  BSSY B0, `(.L_x_1966) ;  /* 0x0000008000007945 */ /* 0x000fe20003800000 */
[----:B-----5:R-:W-:Y:S02]  /*2dd50*/  IMAD.MOV.U32 R13, RZ, RZ, R2 ;  /* 0x000000ffff0d7224 */ /* 0x020fe400078e0002 */
[----:B------:R-:W-:Y:S02]  /*2dd60*/  IMAD.MOV.U32 R12, RZ, RZ, 0x1 ;  /* 0x00000001ff0c7424 */ /* 0x000fe400078e00ff */
[----:B0-----:R-:W-:Y:S02]  /*2dd70*/  IMAD.MOV.U32 R11, RZ, RZ, RZ ;  /* 0x000000ffff0b7224 */ /* 0x001fe400078e00ff */
[----:B------:R-:W-:-:S07]  /*2dd80*/  IMAD.MOV.U32 R15, RZ, RZ, -0x1 ;  /* 0xffffffffff0f7424 */ /* 0x000fce00078e00ff */
[----:B-12---:R-:W-:Y:S05]  /*2dd90*/  WARPSYNC.COLLECTIVE R15, `(.L_x_1967) ;  /* 0x000000000f087348 */ /* 0x006fea0003c00000 */
[----:B------:R0:W3:Y:S02]  /*2dda0*/  SHFL.UP P6, R14, R13, R12, R11 ;  /* 0x0400000c0d0e7389 */ /* 0x0000e400000c000b */
[----:B0123--:R-:W-:Y:S01]  /*2ddb0*/  ENDCOLLECTIVE ;  /* 0x000000000000791b */ /* 0x00ffe20003800000 */
.L_x_1967:
[----:B------:R-:W-:Y:S05]  /*2ddc0*/  BSYNC B0 ;  /* 0x0000000000007941 */ /* 0x000fea0003800000 */
.L_x_1966:
[----:B------:R-:W-:Y:S02]  /*2ddd0*/  IMAD.MOV.U32 R3, RZ, RZ, R14 ;  /* 0x000000ffff037224 */ /* 0x000fe400078e000e */
[----:B------:R-:W-:Y:S02]  /*2dde0*/  IMAD.MOV.U32 R12, RZ, RZ, 0x2 ;  /* 0x00000002ff0c7424 */ /* 0x000fe400078e00ff */
[----:B------:R-:W-:Y:S01]  /*2ddf0*/  IMAD.MOV.U32 R11, RZ, RZ, RZ ;  /* 0x000000ffff0b7224 */ /* 0x000fe200078e00ff */
[----:B------:R-:W-:Y:S01]  /*2de00*/  SEL R3, R3, RZ, P1 ;  /* 0x000000ff03037207 */ /* 0x000fe20000800000 */
[----:B------:R-:W-:-:S04]  /*2de10*/  IMAD.MOV.U32 R15, RZ, RZ, -0x1 ;  /* 0xffffffffff0f7424 */ /* 0x000fc800078e00ff */
[----:B------:R-:W-:-:S04]  /*2de20*/  IMAD.IADD R3, R2, 0x1, R3 ;  /* 0x0000000102037824 */ /* 0x000fc800078e0203 */
[----:B------:R-:W-:-:S07]  /*2de30*/  IMAD.MOV.U32 R13, RZ, RZ, R3 ;  /* 0x000000ffff0d7224 */ /* 0x000fce00078e0003 */
[----:B------:R-:W-:Y:S05]  /*2de40*/  WARPSYNC.COLLECTIVE R15, `(.L_x_1968) ;  /* 0x000000000f087348 */ /* 0x000fea0003c00000 */
[----:B------:R0:W1:Y:S02]  /*2de50*/  SHFL.UP P6, R14, R13, R12, R11 ;  /* 0x0400000c0d0e7389 */ /* 0x00006400000c000b */
[----:B01----:R-:W-:Y:S01]  /*2de60*/  ENDCOLLECTIVE ;  /* 0x000000000000791b */ /* 0x003fe20003800000 */
.L_x_1968:
        /* <DEDUP_REMOVED lines=8> */
.L_x_1969:
        /* <DEDUP_REMOVED lines=8> */
.L_x_1970:
        /* <DEDUP_REMOVED lines=8> */
.L_x_1971:
        /* <DEDUP_REMOVED lines=9> */
.L_x_1972:
[----:B------:R-:W-:Y:S01]  /*2e080*/  IMAD.MOV.U32 R7, RZ, RZ, R14 ;  /* 0x000000ffff077224 */ /* 0x000fe200078e000e */
[----:B------:R-:W-:Y:S06]  /*2e090*/  BRA `(.L_x_1973) ;  /* 0xffffffb800b47947 */ /* 0x000fec000383ffff */
.L_x_1818:
[----:B------:R-:W-:Y:S01]  /*2e0a0*/  BSSY B0, `(.L_x_1974) ;  /* 0x0000006000007945 */ /* 0x000fe20003800000 */
[----:B------:R-:W-:Y:S01]  /*2e0b0*/  PLOP3.LUT P6, PT, P6, PT, PT, 0x8, 0x0 ;  /* 0x000000000000781c */ /* 0x000fe200037ce170 */
[----:B------:R-:W-:-:S12]  /*2e0c0*/  IMAD.MOV.U32 R15, RZ, RZ, -0x1 ;  /* 0xffffffffff0f7424 */ /* 0x000fd800078e00ff */
[----:B01----:R-:W-:Y:S05]  /*2e0d0*/  WARPSYNC.COLLECTIVE R15, `(.L_x_1975) ;  /* 0x000000000f087348 */ /* 0x003fea0003c00000 */
[----:B------:R-:W-:Y:S01]  /*2e0e0*/  VOTE.ANY R14, PT, P6 ;  /* 0x00000000000e7806 */ /* 0x000fe200030e0100 */
[----:B01----:R-:W-:Y:S06]  /*2e0f0*/  ENDCOLLECTIVE ;  /* 0x000000000000791b */ /* 0x003fec0003800000 */
.L_x_1975:
[----:B------:R-:W-:Y:S05]  /*2e100*/  BSYNC B0 ;  /* 0x0000000000007941 */ /* 0x000fea0003800000 */
.L_x_1974:
[----:B------:R-:W-:Y:S02]  /*2e110*/  IMAD.MOV.U32 R3, RZ, RZ, R14 ;  /* 0x000000ffff037224 */ /* 0x000fe400078e000e */
[----:B------:R-:W-:Y:S02]  /*2e120*/  IMAD.MOV.U32 R13, RZ, RZ, R2 ;  /* 0x000000ffff0d7224 */ /* 0x000fe400078e0002 */
[----:B------:R-:W0:Y:S01]  /*2e130*/  POPC R5, R3 ;  /* 0x0000000300057309 */ /* 0x000e220000000000 */
[----:B------:R-:W-:Y:S02]  /*2e140*/  IMAD.MOV.U32 R11, RZ, RZ, 0x1f ;  /* 0x0000001fff0b7424 */ /* 0x000fe400078e00ff */
[----:B------:R-:W-:Y:S02]  /*2e150*/  IMAD.MOV.U32 R15, RZ, RZ, -0x1 ;  /* 0xffffffffff0f7424 */ /* 0x000fe400078e00ff */
[----:B0-----:R-:W-:-:S07]  /*2e160*/  IMAD.MOV.U32 R12, RZ, RZ, R5 ;  /* 0x000000ffff0c7224 */ /* 0x001fce00078e0005 */
[----:B------:R-:W-:Y:S05]  /*2e170*/  WARPSYNC.COLLECTIVE R15, `(.L_x_1976) ;  /* 0x000000000f087348 */ /* 0x000fea0003c00000 */
[----:B------:R0:W1:Y:S02]  /*2e180*/  SHFL.IDX P6, R14, R13, R12, R11 ;  /* 0x0000000c0d0e7389 */ /* 0x00006400000c000b */
[----:B01----:R-:W-:Y:S01]  /*2e190*/  ENDCOLLECTIVE ;  /* 0x000000000000791b */ /* 0x003fe20003800000 */
.L_x_1976:
[----:B------:R-:W-:Y:S01]  /*2e1a0*/  IMAD.MOV.U32 R17, RZ, RZ, R14 ;  /* 0x000000ffff117224 */ /* 0x000fe200078e000e */
[----:B------:R-:W-:Y:S06]  /*2e1b0*/  BRA `(.L_x_1977) ;  /* 0xffffffb800a47947 */ /* 0x000fec000383ffff */
.L_x_1820:
[----:B------:R-:W-:Y:S01]  /*2e1c0*/  BSSY B0, `(.L_x_1978) ;  /* 0x0000007000007945 */ /* 0x000fe20003800000 */
[----:B------:R-:W-:Y:S02]  /*2e1d0*/  IMAD.MOV.U32 R13, RZ, RZ, R6 ;  /* 0x000000ffff0d7224 */ /* 0x000fe400078e0006 */
[----:B0-----:R-:W-:Y:S02]  /*2e1e0*/  IMAD.MOV.U32 R11, RZ, RZ, 0x1f ;  /* 0x0000001fff0b7424 */ /* 0x001fe400078e00ff */
[----:B------:R-:W-:-:S07]  /*2e1f0*/  IMAD.MOV.U32 R15, RZ, RZ, -0x1 ;  /* 0xffffffffff0f7424 */ /* 0x000fce00078e00ff */
[----:B-123--:R-:W-:Y:S05]  /*2e200*/  WARPSYNC.COLLECTIVE R15, `(.L_x_1979) ;  /* 0x000000000f087348 */ /* 0x00efea0003c00000 */
[----:B------:R0:W4:Y:S02]  /*2e210*/  SHFL.IDX P6, R14, R13, R12, R11 ;  /* 0x0000000c0d0e7389 */ /* 0x00012400000c000b */
[----:B01234-:R-:W-:Y:S01]  /*2e220*/  ENDCOLLECTIVE ;  /* 0x000000000000791b */ /* 0x01ffe20003800000 */
.L_x_1979:
[----:B------:R-:W-:Y:S05]  /*2e230*/  BSYNC B0 ;  /* 0x0000000000007941 */ /* 0x000fea0003800000 */
.L_x_1978:
[----:B------:R-:W-:Y:S01]  /*2e240*/  IMAD.MOV.U32 R6, RZ, RZ, R14 ;  /* 0x000000ffff067224 */ /* 0x000fe200078e000e */
[----:B------:R-:W-:Y:S06]  /*2e250*/  BRA `(.L_x_1980) ;  /* 0xffffffb800987947 */ /* 0x000fec000383ffff */
.L_x_1824:
[----:B0-----:R0:W2:Y:S02]  /*2e260*/  SYNCS.PHASECHK.TRANS64.TRYWAIT P0, [R0+URZ+0x2a820], R3 ;  /* 0x02a82003000075a7 */ /* 0x0010a4000800017f */
[----:B--2---:R-:W-:Y:S05]  /*2e270*/  @!P0 NANOSLEEP.SYNCS 0x989680 ;  /* 0x009896800000895d */ /* 0x004fea0003900000 */
[----:B------:R-:W2:Y:S02]  /*2e280*/  @!P0 SYNCS.PHASECHK.TRANS64 P0, [R0+URZ+0x2a820], R3 ;  /* 0x02a82003000085a7 */ /* 0x000ea4000800007f */
[----:B--2---:R-:W-:Y:S05]  /*2e290*/  @!P0 BRA `(.L_x_1824) ;  /* 0xfffffffc00f08947 */ /* 0x004fea000383ffff */
[----:B------:R-:W-:Y:S05]  /*2e2a0*/  BRA `(.L_x_1981) ;  /* 0xffffffc000207947 */ /* 0x000fea000383ffff */
.L_x_1825:
[----:B------:R-:W2:Y:S01]  /*2e2b0*/  S2R R2, SR_TID.X ;  /* 0x0000000000027919 */ /* 0x000ea20000002100 */
[----:B------:R-:W-:Y:S01]  /*2e2c0*/  BSSY B0, `(.L_x_1982) ;  /* 0x000000a000007945 */ /* 0x000fe20003800000 */
[----:B----4-:R-:W-:Y:S02]  /*2e2d0*/  IMAD.MOV.U32 R12, RZ, RZ, RZ ;  /* 0x000000ffff0c7224 */ /* 0x010fe400078e00ff */
[----:B------:R-:W-:Y:S02]  /*2e2e0*/  IMAD.MOV.U32 R11, RZ, RZ, 0x1f ;  /* 0x0000001fff0b7424 */ /* 0x000fe400078e00ff */
[----:B------:R-:W-:Y:S01]  /*2e2f0*/  IMAD.MOV.U32 R15, RZ, RZ, -0x1 ;  /* 0xffffffffff0f7424 */ /* 0x000fe200078e00ff */
[----:B--2---:R-:W-:-:S04]  /*2e300*/  SHF.R.U32.HI R2, RZ, 0x5, R2 ;  /* 0x00000005ff027819 */ /* 0x004fc80000011602 */
[----:B------:R-:W-:-:S05]  /*2e310*/  LOP3.LUT R2, R2, 0x3, RZ, 0xc0, !PT ;  /* 0x0000000302027812 */ /* 0x000fca00078ec0ff */
[----:B------:R-:W-:-:S07]  /*2e320*/  IMAD.MOV.U32 R13, RZ, RZ, R2 ;  /* 0x000000ffff0d7224 */ /* 0x000fce00078e0002 */
[----:B01----:R-:W-:Y:S05]  /*2e330*/  WARPSYNC.COLLECTIVE R15, `(.L_x_1983) ;  /* 0x000000000f087348 */ /* 0x003fea0003c00000 */
[----:B------:R2:W3:Y:S02]  /*2e340*/  SHFL.IDX P6, R14, R13, R12, R11 ;  /* 0x0000000c0d0e7389 */ /* 0x0004e400000c000b */
[----:B0123--:R-:W-:Y:S01]  /*2e350*/  ENDCOLLECTIVE ;  /* 0x000000000000791b */ /* 0x00ffe20003800000 */
.L_x_1983:
[----:B------:R-:W-:Y:S05]  /*2e360*/  BSYNC B0 ;  /* 0x0000000000007941 */ /* 0x000fea0003800000 */
.L_x_1982:
[----:B------:R-:W-:Y:S05]  /*2e370*/  BRA `(.L_x_1984) ;  /* 0xffffffc000087947 */ /* 0x000fea000383ffff */
.L_x_1826:
[----:B------:R-:W-:Y:S01]  /*2e380*/  BSSY B0, `(.L_x_1985) ;  /* 0x0000006000007945 */ /* 0x000fe20003800000 */
[----:B------:R-:W-:-:S07]  /*2e390*/  IMAD.MOV.U32 R15, RZ, RZ, -0x1 ;  /* 0xffffffffff0f7424 */ /* 0x000fce00078e00ff */
[----:B012-4-:R-:W-:Y:S05]  /*2e3a0*/  WARPSYNC.COLLECTIVE R15, `(.L_x_1986) ;  /* 0x000000000f0c7348 */ /* 0x017fea0003c00000 */
[----:B------:R-:W-:Y:S02]  /*2e3b0*/  ELECT P6, UR62, PT ;  /* 0x00000000003e782f */ /* 0x000fe400038c0000 */
[----:B------:R-:W-:Y:S01]  /*2e3c0*/  MOV R14, UR62 ;  /* 0x0000003e000e7c02 */ /* 0x000fe20008000f00 */
[----:B012-4-:R-:W-:Y:S10]  /*2e3d0*/  ENDCOLLECTIVE ;  /* 0x000000000000791b */ /* 0x017ff40003800000 */
.L_x_1986:
[----:B------:R-:W-:Y:S05]  /*2e3e0*/  BSYNC B0 ;  /* 0x0000000000007941 */ /* 0x000fea0003800000 */
.L_x_1985:
[----:B------:R-:W-:Y:S05]  /*2e3f0*/  BRA `(.L_x_1987) ;  /* 0xffffffbc00fc7947 */ /* 0x000fea000383ffff */
.L_x_1828:
[----:B0-----:R0:W2:Y:S02]  /*2e400*/  SYNCS.PHASECHK.TRANS64.TRYWAIT P1, [R6+URZ], R5 ;  /* 0x00000005060075a7 */ /* 0x0010a4000802017f */
[----:B--2---:R-:W-:Y:S05]  /*2e410*/  @!P1 NANOSLEEP.SYNCS 0x989680 ;  /* 0x009896800000995d */ /* 0x004fea0003900000 */
[----:B------:R-:W2:Y:S02]  /*2e420*/  @!P1 SYNCS.PHASECHK.TRANS64 P1, [R6+URZ], R5 ;  /* 0x00000005060095a7 */ /* 0x000ea4000802007f */
[----:B--2---:R-:W-:Y:S05]  /*2e430*/  @!P1 BRA `(.L_x_1828) ;  /* 0xfffffffc00f09947 */ /* 0x004fea000383ffff */
[----:B------:R-:W-:Y:S05]  /*2e440*/  BRA `(.L_x_1988) ;  /* 0xffffffc000387947 */ /* 0x000fea000383ffff */
.L_x_1829:
[----:B--2---:R2:W3:Y:S02]  /*2e450*/  SYNCS.PHASECHK.TRANS64.TRYWAIT P1, [R7+URZ], R2 ;  /* 0x00000002070075a7 */ /* 0x0044e4000802017f */
[----:B---3--:R-:W-:Y:S05]  /*2e460*/  @!P1 NANOSLEEP.SYNCS 0x989680 ;  /* 0x009896800000995d */ /* 0x008fea0003900000 */
[----:B------:R-:W3:Y:S02]  /*2e470*/  @!P1 SYNCS.PHASECHK.TRANS64 P1, [R7+URZ], R2 ;  /* 0x00000002070095a7 */ /* 0x000ee4000802007f */
[----:B---3--:R-:W-:Y:S05]  /*2e480*/  @!P1 BRA `(.L_x_1829) ;  /* 0xfffffffc00f09947 */ /* 0x008fea000383ffff */
[----:B------:R-:W-:Y:S05]  /*2e490*/  BRA `(.L_x_1989) ;  /* 0xffffffc0002c7947 */ /* 0x000fea000383ffff */
.L_x_1831:
[----:B---3--:R3:W0:Y:S02]  /*2e4a0*/  SYNCS.PHASECHK.TRANS64.TRYWAIT P1, [R4+URZ+0x2a860], R5 ;  /* 0x02a86005040075a7 */ /* 0x008624000802017f */
[----:B0-----:R-:W-:Y:S05]  /*2e4b0*/  @!P1 NANOSLEEP.SYNCS 0x989680 ;  /* 0x009896800000995d */ /* 0x001fea0003900000 */
[----:B------:R-:W0:Y:S02]  /*2e4c0*/  @!P1 SYNCS.PHASECHK.TRANS64 P1, [R4+URZ+0x2a860], R5 ;  /* 0x02a86005040095a7 */ /* 0x000e24000802007f */
[----:B0-----:R-:W-:Y:S05]  /*2e4d0*/  @!P1 BRA `(.L_x_1831) ;  /* 0xfffffffc00f09947 */ /* 0x001fea000383ffff */
[----:B------:R-:W-:Y:S05]  /*2e4e0*/  BRA `(.L_x_1990) ;  /* 0xffffffc000307947 */ /* 0x000fea000383ffff */
.L_x_1833:
[----:B------:R0:W0:Y:S02]  /*2e4f0*/  SYNCS.PHASECHK.TRANS64.TRYWAIT P1, [R3+URZ+0x2a860], R2 ;  /* 0x02a86002030075a7 */ /* 0x000024000802017f */
[----:B0-----:R-:W-:Y:S05]  /*2e500*/  @!P1 NANOSLEEP.SYNCS 0x989680 ;  /* 0x009896800000995d */ /* 0x001fea0003900000 */
[----:B------:R-:W0:Y:S02]  /*2e510*/  @!P1 SYNCS.PHASECHK.TRANS64 P1, [R3+URZ+0x2a860], R2 ;  /* 0x02a86002030095a7 */ /* 0x000e24000802007f */
[----:B0-----:R-:W-:Y:S05]  /*2e520*/  @!P1 BRA `(.L_x_1833) ;  /* 0xfffffffc00f09947 */ /* 0x001fea000383ffff */
[----:B------:R-:W-:Y:S05]  /*2e530*/  BRA `(.L_x_1991) ;  /* 0xffffffc000307947 */ /* 0x000fea000383ffff */
.L_x_1835:
[----:B------:R0:W0:Y:S02]  /*2e540*/  SYNCS.PHASECHK.TRANS64.TRYWAIT P0, [R4+URZ+0x2a880], R5 ;  /* 0x02a88005040075a7 */ /* 0x000024000800017f */
[----:B0-----:R-:W-:Y:S05]  /*2e550*/  @!P0 NANOSLEEP.SYNCS 0x989680 ;  /* 0x009896800000895d */ /* 0x001fea0003900000 */
[----:B------:R-:W0:Y:S02]  /*2e560*/  @!P0 SYNCS.PHASECHK.TRANS64 P0, [R4+URZ+0x2a880], R5 ;  /* 0x02a88005040085a7 */ /* 0x000e24000800007f */
[----:B0-----:R-:W-:Y:S05]  /*2e570*/  @!P0 BRA `(.L_x_1835) ;  /* 0xfffffffc00f08947 */ /* 0x001fea000383ffff */
[----:B------:R-:W-:Y:S05]  /*2e580*/  BRA `(.L_x_1836) ;  /* 0xffffffc0002c7947 */ /* 0x000fea000383ffff */
.L_x_1992:
        /* <DEDUP_REMOVED lines=15> */
.L_x_2890:


//--------------------- .text._ZN7cutlass13device_kernelIN5flash11enable_sm90INS1_16FlashAttnFwdSm90INS1_25CollectiveMainloopFwdSm90ILi2EN4cute5tupleIJNS5_1CILi1EEES8_S8_EEENS6_IJNS7_ILi128EEENS7_ILi160EEENS7_ILi192EEEEEELi192ENS_12float_e4m3_tEfNS_4arch4Sm90ELb1ELb0ELb1ELb0ELb0ELb0ELb0ELb1ELb1ELb1ELb0ELb0EEENS1_21CollectiveEpilogueFwdINS6_IJSA_SC_SB_EEES9_NS_10bfloat16_tESG_Li256ELb0ELb1ELb0ELb1EEENS1_30DynamicPersistentTileSchedulerILi256ELi128ELb0ELb1ELb1EEEEEEEEEvNT_6ParamsE --------------------------
	.section	.text._ZN7cutlass13device_kernelIN5flash11enable_sm90INS1_16FlashAttnFwdSm90INS1_25CollectiveMainloopFwdSm90ILi2EN4cute5tupleIJNS5_1CILi1EEES8_S8_EEENS6_IJNS7_ILi128EEENS7_ILi160EEENS7_ILi192EEEEEELi192ENS_12float_e4m3_tEfNS_4arch4Sm90ELb1ELb0ELb1ELb0ELb0ELb0ELb0ELb1ELb1ELb1ELb0ELb0EEENS1_21CollectiveEpilogueFwdINS6_IJSA_SC_SB_EEES9_NS_10bfloat16_tESG_Li256ELb0ELb1ELb0ELb1EEENS1_30DynamicPersistentTileSchedulerILi256ELi128ELb0ELb1ELb1EEEEEEEEEvNT_6ParamsE,"ax",@progbits
	.align	128
.text._ZN7cutlass13device_kernelIN5flash11enable_sm90INS1_16FlashAttnFwdSm90INS1_25CollectiveMainloopFwdSm90ILi2EN4cute5tupleIJNS5_1CILi1EEES8_S8_EEENS6_IJNS7_ILi128EEENS7_ILi160EEENS7_ILi192EEEEEELi192ENS_12float_e4m3_tEfNS_4arch4Sm90ELb1ELb0ELb1ELb0ELb0ELb0ELb0ELb1ELb1ELb1ELb0ELb0EEENS1_21CollectiveEpilogueFwdINS6_IJSA_SC_SB_EEES9_NS_10bfloat16_tESG_Li256ELb0ELb1ELb0ELb1EEENS1_30DynamicPersistentTileSchedulerILi256ELi128ELb0ELb1ELb1EEEEEEEEEvNT_6ParamsE:
        .type           _ZN7cutlass13device_kernelIN5flash11enable_sm90INS1_16FlashAttnFwdSm90INS1_25CollectiveMainloopFwdSm90ILi2EN4cute5tupleIJNS5_1CILi1EEES8_S8_EEENS6_IJNS7_ILi128EEENS7_ILi160EEENS7_ILi192EEEEEELi192ENS_12float_e4m3_tEfNS_4arch4Sm90ELb1ELb0ELb1ELb0ELb0ELb0ELb0ELb1ELb1ELb1ELb0ELb0EEENS1_21CollectiveEpilogueFwdINS6_IJSA_SC_SB_EEES9_NS_10bfloat16_tESG_Li256ELb0ELb1ELb0ELb1EEENS1_30DynamicPersistentTileSchedulerILi256ELi128ELb0ELb1ELb1EEEEEEEEEvNT_6ParamsE,@function
        .size           _ZN7cutlass13device_kernelIN5flash11enable_sm90INS1_16FlashAttnFwdSm90INS1_25CollectiveMainloopFwdSm90ILi2EN4cute5tupleIJNS5_1CILi1EEES8_S8_EEENS6_IJNS7_ILi128EEENS7_ILi160EEENS7_ILi192EEEEEELi192ENS_12float_e4m3_tEfNS_4arch4Sm90ELb1ELb0ELb1ELb0ELb0ELb0ELb0ELb1ELb1ELb1ELb0ELb0EEENS1_21CollectiveEpilogueFwdINS6_IJSA_SC_SB_EEES9_NS_10bfloat16_tESG_Li256ELb0ELb1ELb0ELb1EEENS1_30DynamicPersistentTileSchedulerILi256ELi128ELb0ELb1ELb1EEEEEEEEEvNT_6ParamsE,(.L_x_2891 - _ZN7cutlass13device_kernelIN5flash11enable_sm90INS1_16FlashAttnFwdSm90INS1_25CollectiveMainloopFwdSm90ILi2EN4cute5tupleIJNS5_1CILi1EEES8_S8_EEENS6_IJNS7_ILi128EEENS7_ILi160EEENS7_ILi192EEEEEELi192ENS_12float_e4m3_tEfNS_4arch4Sm90ELb1ELb0ELb1ELb0ELb0ELb0ELb0ELb1ELb1ELb1ELb0ELb0EEENS1_21CollectiveEpilogueFwdINS6_IJSA_SC_SB_EEES9_NS_10bfloat16_tESG_Li256ELb0ELb1ELb0ELb1EEENS1_30DynamicPersistentTileSchedulerILi256ELi128ELb0ELb1ELb1EEEEEEEEEvNT_6ParamsE)
        .other          _ZN7cutlass13device_kernelIN5flash11enable_sm90INS1_16FlashAttnFwdSm90INS1_25CollectiveMainloopFwdSm90ILi2EN4cute5tupleIJNS5_1CILi1EEES8_S8_EEENS6_IJNS7_ILi128EEENS7_ILi160EEENS7_ILi192EEEEEELi192ENS_12float_e4m3_tEfNS_4arch4Sm90ELb1ELb0ELb1ELb0ELb0ELb0ELb0ELb1ELb1ELb1ELb0ELb0EEENS1_21CollectiveEpilogueFwdINS6_IJSA_SC_SB_EEES9_NS_10bfloat16_tESG_Li256ELb0ELb1ELb0ELb1EEENS1_30DynamicPersistentTileSchedulerILi256ELi128ELb0ELb1ELb1EEEEEEEEEvNT_6ParamsE,@"STO_CUDA_ENTRY STV_DEFAULT"
_ZN7cutlass13device_kernelIN5flash11enable_sm90INS1_16FlashAttnFwdSm90INS1_25CollectiveMainloopFwdSm90ILi2EN4cute5tupleIJNS5_1CILi1EEES8_S8_EEENS6_IJNS7_ILi128EEENS7_ILi160EEENS7_ILi192EEEEEELi192ENS_12float_e4m3_tEfNS_4arch4Sm90ELb1ELb0ELb1ELb0ELb0ELb0ELb0ELb1ELb1ELb1ELb0ELb0EEENS1_21CollectiveEpilogueFwdINS6_IJSA_SC_SB_EEES9_NS_10bfloat16_tESG_Li256ELb0ELb1ELb0ELb1EEENS1_30DynamicPersistentTileSchedulerILi256ELi128ELb0ELb1ELb1EEEEEEEEEvNT_6ParamsE:
        /* <DEDUP_REMOVED lines=18> */
.L_x_1994:
[----:B------:R-:W-:Y:S05]  /*0120*/  BSYNC B0 ;  /* 0x0000000000007941 */ /* 0x000fea0003800000 */
.L_x_1993:
        /* <DEDUP_REMOVED lines=41> */
.L_x_1995:
        /* <DEDUP_REMOVED lines=22> */
.L_x_1996:
        /* <DEDUP_REMOVED lines=18> */
.L_x_1997:
        /* <DEDUP_REMOVED lines=22> */
.L_x_1998:
        /* <DEDUP_REMOVED lines=22> */
.L_x_1999:
[----:B------:R-:W-:Y:S01]  /*0900*/  PLOP3.LUT P0, PT, PT, PT, UP0, 0x80, 0x0 ;  /* 0x000000000000781c */ /* 0x000fe20003f0f008 */
[----:B------:R-:W-:Y:S01]  /*0910*/  UMOV UR38, 0x1 ;  /* 0x0000000100267882 */ /* 0x000fe20000000000 */
[----:B------:R-:W-:Y:S01]  /*0920*/  NOP ;  /* 0x0000000000007918 */ /* 0x000fe20000000000 */
[----:B------:R-:W-:Y:S01]  /*0930*/  USEL UR38, UR38, 0x2, !UP0 ;  /* 0x0000000226267887 */ /* 0x000fe2000c000000 */
[----:B------:R-:W-:Y:S01]  /*0940*/  ULDC.64 UR50, c[0x0][0x208] ;  /* 0x0000820000327ab9 */ /* 0x000fe20000000a00 */
[----:B012-4-:R-:W-:Y:S08]  /*0950*/  BAR.SYNC.DEFER_BLOCKING 0x0 ;  /* 0x0000000000007b1d */ /* 0x017ff00000010000 */
[----:B------:R-:W-:Y:S05]  /*0960*/  @!P0 BRA `(.L_x_2000) ;  /* 0x0000010400b48947 */ /* 0x000fea0003800000 */
.L_x_2001:
        /* <DEDUP_REMOVED lines=69> */
.L_x_2055:
        /* <DEDUP_REMOVED lines=21> */
.L_x_2002:
[----:B------:R-:W-:Y:S01]  /*0f10*/  ULDC UR8, c[0x0][0xc54] ;  /* 0x0003150000087ab9 */ /* 0x000fe20000000800 */
[----:B------:R-:W-:Y:S01]  /*0f20*/  UMOV UR4, UR9 ;  /* 0x0000000900047c82 */ /* 0x000fe20008000000 */
[----:B------:R-:W-:-:S11]  /*0f30*/  UISETP.NE.AND UP0, UPT, UR8, 0x1, UPT ;  /* 0x000000010800788c */ /* 0x000fd6000bf05270 */
[----:B------:R-:W-:Y:S02]  /*0f40*/  @UP0 ULDC.64 UR10, c[0x0][0xc58] ;  /* 0x00031600000a0ab9 */ /* 0x000fe40000000a00 */
[----:B------:R-:W-:-:S04]  /*0f50*/  UIMAD.WIDE.U32 UR6, UR9, UR10, URZ ;  /* 0x0000000a090672a5 */ /* 0x000fc8000f8e003f */
[----:B------:R-:W-:-:S04]  /*0f60*/  @UP0 USHF.R.U32.HI UR4, URZ, UR11, UR7 ;  /* 0x0000000b3f040299 */ /* 0x000fc80008011607 */
[----:B------:R-:W-:-:S12]  /*0f70*/  UIMAD UR6, UR4, UR8, URZ ;  /* 0x00000008040672a4 */ /* 0x000fd8000f8e023f */
.L_x_2003:
[----:B------:R-:W-:Y:S01]  /*0f80*/  ULOP3.LUT UR4, URZ, UR4, URZ, 0x33, !UPT ;  /* 0x000000043f047292 */ /* 0x000fe2000f8e333f */
[----:B------:R-:W-:Y:S01]  /*0f90*/  PLOP3.LUT P0, PT, PT, PT, PT, 0x80, 0x0 ;  /* 0x000000000000781c */ /* 0x000fe20003f0f070 */
[----:B------:R-:W-:Y:S01]  /*0fa0*/  UIADD3 UR10, UR9, -UR6, URZ ;  /* 0x80000006090a7290 */ /* 0x000fe2000fffe03f */
[----:B------:R-:W-:Y:S01]  /*0fb0*/  IMAD.MOV.U32 R0, RZ, RZ, RZ ;  /* 0x000000ffff007224 */ /* 0x000fe200078e00ff */
[----:B------:R-:W-:Y:S01]  /*0fc0*/  ULDC UR7, c[0x0][0x448] ;  /* 0x0001120000077ab9 */ /* 0x000fe20000000800 */
[----:B------:R-:W-:Y:S01]  /*0fd0*/  ULDC UR6, c[0x0][0xc3c] ;  /* 0x00030f0000067ab9 */ /* 0x000fe20000000800 */
[----:B------:R-:W-:Y:S01]  /*0fe0*/  UISETP.NE.AND UP2, UPT, UR7, 0x1, UPT ;  /* 0x000000010700788c */ /* 0x000fe2000bf45270 */
[----:B------:R-:W-:Y:S01]  /*0ff0*/  IMAD.MOV.U32 R2, RZ, RZ, RZ ;  /* 0x000000ffff027224 */ /* 0x000fe200078e00ff */
[----:B------:R-:W-:Y:S01]  /*1000*/  UIADD3 UR4, UR4, UR6, URZ ;  /* 0x0000000604047290 */ /* 0x000fe2000fffe03f */
[----:B------:R-:W-:Y:S01]  /*1010*/  CS2R R118, SRZ ;  /* 0x0000000000767805 */ /* 0x000fe2000001ff00 */
[----:B------:R-:W-:Y:S01]  /*1020*/  ULDC.64 UR12, c[0x0][0x418] ;  /* 0x00010600000c7ab9 */ /* 0x000fe20000000a00 */
[----:B------:R-:W-:Y:S01]  /*1030*/  ULDC UR47, c[0x0][0x424] ;  /* 0x00010900002f7ab9 */ /* 0x000fe20000000800 */
[----:B------:R-:W-:Y:S01]  /*1040*/  UISETP.NE.U32.AND UP0, UPT, UR12, URZ, UPT ;  /* 0x0000003f0c00728c */ /* 0x000fe2000bf05070 */
[----:B------:R-:W-:Y:S01]  /*1050*/  CS2R R4, SRZ ;  /* 0x0000000000047805 */ /* 0x000fe2000001ff00 */
[----:B------:R-:W-:Y:S01]  /*1060*/  USHF.L.U32 UR36, UR4, 0x7, URZ ;  /* 0x0000000704247899 */ /* 0x000fe2000800063f */
[----:B------:R-:W-:Y:S01]  /*1070*/  CS2R R116, SRZ ;  /* 0x0000000000747805 */ /* 0x000fe2000001ff00 */
[----:B------:R-:W-:Y:S01]  /*1080*/  UISETP.NE.AND.EX UP0, UPT, UR13, URZ, UPT, UP0 ;  /* 0x0000003f0d00728c */ /* 0x000fe2000bf05300 */
[----:B------:R-:W-:Y:S01]  /*1090*/  CS2R R6, SRZ ;  /* 0x0000000000067805 */ /* 0x000fe2000001ff00 */
[----:B------:R-:W-:Y:S01]  /*10a0*/  UIADD3 UR4, UR36, 0x7f, URZ ;  /* 0x0000007f24047890 */ /* 0x000fe2000fffe03f */
[----:B------:R-:W-:Y:S01]  /*10b0*/  CS2R R110, SRZ ;  /* 0x00000000006e7805 */ /* 0x000fe2000001ff00 */
[----:B------:R-:W-:Y:S01]  /*10c0*/  ULDC UR8, c[0x0][0x288] ;  /* 0x0000a20000087ab9 */ /* 0x000fe20000000800 */
[----:B------:R-:W-:Y:S01]  /*10d0*/  @UP2 ULDC UR6, c[0x0][0x44c] ;  /* 0x0001130000062ab9 */ /* 0x000fe20000000800 */
[----:B------:R-:W-:Y:S01]  /*10e0*/  UIADD3 UR8, -UR8, 0xa0, URZ ;  /* 0x000000a008087890 */ /* 0x000fe2000fffe13f */
[----:B------:R-:W-:Y:S01]  /*10f0*/  CS2R R8, SRZ ;  /* 0x0000000000087805 */ /* 0x000fe2000001ff00 */
[----:B------:R-:W-:Y:S01]  /*1100*/  UIMAD.WIDE.U32 UR6, UR4, UR6, URZ ;  /* 0x00000006040672a5 */ /* 0x000fe2000f8e003f */
[----:B------:R-:W-:Y:S01]  /*1110*/  CS2R R108, SRZ ;  /* 0x00000000006c7805 */ /* 0x000fe2000001ff00 */
[----:B------:R-:W-:Y:S01]  /*1120*/  USEL UR47, UR47, 0x1, UP0 ;  /* 0x000000012f2f7887 */ /* 0x000fe20008000000 */
[----:B------:R-:W-:Y:S01]  /*1130*/  CS2R R10, SRZ ;  /* 0x00000000000a7805 */ /* 0x000fe2000001ff00 */
[----:B------:R-:W-:Y:S01]  /*1140*/  ULDC UR9, c[0x0][0x2f0] ;  /* 0x0000bc0000097ab9 */ /* 0x000fe20000000800 */
[----:B------:R-:W-:Y:S01]  /*1150*/  @UP2 ULDC UR12, c[0x0][0x450] ;  /* 0x00011400000c2ab9 */ /* 0x000fe20000000800 */
[----:B------:R-:W-:Y:S01]  /*1160*/  UIMAD UR8, UR47, UR9, UR8 ;  /* 0x000000092f0872a4 */ /* 0x000fe2000f8e0208 */
[----:B------:R-:W-:Y:S01]  /*1170*/  CS2R R102, SRZ ;  /* 0x0000000000667805 */ /* 0x000fe2000001ff00 */
[----:B------:R-:W-:Y:S01]  /*1180*/  @UP2 USHF.R.U32.HI UR4, URZ, UR12, UR7 ;  /* 0x0000000c3f042299 */ /* 0x000fe20008011607 */
[----:B------:R-:W-:Y:S01]  /*1190*/  CS2R R12, SRZ ;  /* 0x00000000000c7805 */ /* 0x000fe2000001ff00 */
[----:B------:R-:W-:Y:S01]  /*11a0*/  UIMAD UR6, UR47, UR9, 0x9f ;  /* 0x0000009f2f0674a4 */ /* 0x000fe2000f8e0209 */
[----:B------:R-:W-:Y:S01]  /*11b0*/  CS2R R100, SRZ ;  /* 0x0000000000647805 */ /* 0x000fe2000001ff00 */
[----:B------:R-:W-:Y:S01]  /*11c0*/  UIADD3 UR8, UR8, UR4, URZ ;  /* 0x0000000408087290 */ /* 0x000fe2000fffe03f */
[----:B------:R-:W-:Y:S01]  /*11d0*/  CS2R R14, SRZ ;  /* 0x00000000000e7805 */ /* 0x000fe2000001ff00 */
[----:B------:R-:W-:Y:S01]  /*11e0*/  UIMAD.WIDE UR6, UR6, 0x66666667, URZ ;  /* 0x66666667060678a5 */ /* 0x000fe2000f8e023f */
[----:B------:R-:W-:Y:S01]  /*11f0*/  CS2R R94, SRZ ;  /* 0x00000000005e7805 */ /* 0x000fe2000001ff00 */
[----:B------:R-:W-:Y:S01]  /*1200*/  UIMAD.WIDE UR8, UR8, 0x66666667, URZ ;  /* 0x66666667080878a5 */ /* 0x000fe2000f8e023f */
[----:B------:R-:W-:Y:S01]  /*1210*/  CS2R R20, SRZ ;  /* 0x0000000000147805 */ /* 0x000fe2000001ff00 */
[----:B------:R-:W-:Y:S01]  /*1220*/  ULDC UR11, c[0x0][0xc54] ;  /* 0x00031500000b7ab9 */ /* 0x000fe20000000800 */
[----:B------:R-:W-:Y:S01]  /*1230*/  USHF.R.U32.HI UR4, URZ, 0x1f, UR7 ;  /* 0x0000001f3f047899 */ /* 0x000fe20008011607 */
[----:B------:R-:W-:Y:S01]  /*1240*/  CS2R R92, SRZ ;  /* 0x00000000005c7805 */ /* 0x000fe2000001ff00 */
[----:B------:R-:W-:Y:S01]  /*1250*/  UIMAD UR11, UR5, UR11, UR10 ;  /* 0x0000000b050b72a4 */ /* 0x000fe2000f8e020a */
[----:B------:R-:W-:Y:S01]  /*1260*/  CS2R R24, SRZ ;  /* 0x0000000000187805 */ /* 0x000fe2000001ff00 */
[----:B------:R-:W-:Y:S01]  /*1270*/  USHF.R.U32.HI UR5, URZ, 0x1f, UR9 ;  /* 0x0000001f3f057899 */ /* 0x000fe20008011609 */
[----:B------:R-:W-:Y:S01]  /*1280*/  CS2R R86, SRZ ;  /* 0x0000000000567805 */ /* 0x000fe2000001ff00 */
[----:B------:R-:W-:Y:S01]  /*1290*/  ULEA.HI.SX32 UR7, UR7, UR4, 0x1a ;  /* 0x0000000407077291 */ /* 0x000fe2000f8fd23f */
[----:B------:R-:W-:Y:S01]  /*12a0*/  CS2R R26, SRZ ;  /* 0x00000000001a7805 */ /* 0x000fe2000001ff00 */
[----:B------:R-:W-:Y:S01]  /*12b0*/  ULEA.HI.SX32 UR9, UR9, UR5, 0x1a ;  /* 0x0000000509097291 */ /* 0x000fe2000f8fd23f */
[----:B------:R-:W-:Y:S01]  /*12c0*/  CS2R R84, SRZ ;  /* 0x0000000000547805 */ /* 0x000fe2000001ff00 */
[----:B------:R-:W-:Y:S01]  /*12d0*/  ULDC UR37, c[0x0][0xc48] ;  /* 0x0003120000257ab9 */ /* 0x000fe20000000800 */
[----:B------:R-:W-:Y:S01]  /*12e0*/  UMOV UR42, UR11 ;  /* 0x0000000b002a7c82 */ /* 0x000fe20008000000 */
[----:B------:R-:W-:Y:S01]  /*12f0*/  UISETP.LT.AND UP0, UPT, UR7, UR9, UPT ;  /* 0x000000090700728c */ /* 0x000fe2000bf01270 */
[----:B------:R-:W-:Y:S01]  /*1300*/  CS2R R28, SRZ ;  /* 0x00000000001c7805 */ /* 0x000fe2000001ff00 */
[----:B------:R-:W-:Y:S01]  /*1310*/  UISETP.NE.AND UP1, UPT, UR37, 0x1, UPT ;  /* 0x000000012500788c */ /* 0x000fe2000bf25270 */
[----:B------:R-:W-:Y:S01]  /*1320*/  CS2R R78, SRZ ;  /* 0x00000000004e7805 */ /* 0x000fe2000001ff00 */
[----:B------:R-:W-:Y:S01]  /*1330*/  USEL UR49, UR7, UR9, UP0 ;  /* 0x0000000907317287 */ /* 0x000fe20008000000 */
[----:B------:R-:W-:-:S02]  /*1340*/  CS2R R30, SRZ ;  /* 0x00000000001e7805 */ /* 0x000fc4000001ff00 */
[----:B------:R-:W-:Y:S02]  /*1350*/  CS2R R76, SRZ ;  /* 0x00000000004c7805 */ /* 0x000fe4000001ff00 */
[----:B------:R-:W-:Y:S01]  /*1360*/  CS2R R36, SRZ ;  /* 0x0000000000247805 */ /* 0x000fe2000001ff00 */
[----:B------:R-:W-:Y:S01]  /*1370*/  UISETP.GE.AND UP0, UPT, UR49, 0x1, UPT ;  /* 0x000000013100788c */ /* 0x000fe2000bf06270 */
[----:B------:R-:W-:Y:S02]  /*1380*/  CS2R R70, SRZ ;  /* 0x0000000000467805 */ /* 0x000fe4000001ff00 */
[----:B------:R-:W-:Y:S02]  /*1390*/  CS2R R34, SRZ ;  /* 0x0000000000227805 */ /* 0x000fe4000001ff00 */
[----:B------:R-:W-:Y:S02]  /*13a0*/  CS2R R68, SRZ ;  /* 0x0000000000447805 */ /* 0x000fe4000001ff00 */
[----:B------:R-:W-:Y:S01]  /*13b0*/  CS2R R40, SRZ ;  /* 0x0000000000287805 */ /* 0x000fe2000001ff00 */
[----:B------:R-:W-:Y:S01]  /*13c0*/  @UP1 ULDC UR10, c[0x0][0xc4c] ;  /* 0x00031300000a1ab9 */ /* 0x000fe20000000800 */
[----:B------:R-:W-:Y:S01]  /*13d0*/  PLOP3.LUT P1, PT, PT, PT, UP0, 0x80, 0x0 ;  /* 0x000000000000781c */ /* 0x000fe20003f2f008 */
[----:B------:R-:W-:Y:S01]  /*13e0*/  UIMAD.WIDE.U32 UR4, UR11, UR10, URZ ;  /* 0x0000000a0b0472a5 */ /* 0x000fe2000f8e003f */
[----:B------:R-:W-:Y:S01]  /*13f0*/  CS2R R62, SRZ ;  /* 0x00000000003e7805 */ /* 0x000fe2000001ff00 */
[----:B------:R-:W-:Y:S01]  /*1400*/  @UP1 ULDC UR6, c[0x0][0xc50] ;  /* 0x0003140000061ab9 */ /* 0x000fe20000000800 */
[----:B------:R-:W-:Y:S01]  /*1410*/  CS2R R38, SRZ ;  /* 0x0000000000267805 */ /* 0x000fe2000001ff00 */
[----:B------:R-:W-:Y:S01]  /*1420*/  @UP1 USHF.R.U32.HI UR42, URZ, UR6, UR5 ;  /* 0x000000063f2a1299 */ /* 0x000fe20008011605 */
[----:B------:R-:W-:-:S02]  /*1430*/  CS2R R60, SRZ ;  /* 0x00000000003c7805 */ /* 0x000fc4000001ff00 */
[----:B------:R-:W-:Y:S02]  /*1440*/  CS2R R44, SRZ ;  /* 0x00000000002c7805 */ /* 0x000fe4000001ff00 */
[----:B------:R-:W-:Y:S01]  /*1450*/  CS2R R54, SRZ ;  /* 0x0000000000367805 */ /* 0x000fe2000001ff00 */
[----:B------:R-:W-:Y:S01]  /*1460*/  UIADD3 UR4, -UR42, URZ, URZ ;  /* 0x0000003f2a047290 */ /* 0x000fe2000fffe13f */
[----:B------:R-:W-:Y:S02]  /*1470*/  CS2R R42, SRZ ;  /* 0x00000000002a7805 */ /* 0x000fe4000001ff00 */
[----:B------:R-:W-:Y:S02]  /*1480*/  CS2R R52, SRZ ;  /* 0x0000000000347805 */ /* 0x000fe4000001ff00 */
[----:B------:R-:W-:Y:S01]  /*1490*/  CS2R R48, SRZ ;  /* 0x0000000000307805 */ /* 0x000fe2000001ff00 */
[----:B------:R-:W-:Y:S01]  /*14a0*/  UIMAD UR37, UR37, UR4, UR11 ;  /* 0x00000004252572a4 */ /* 0x000fe2000f8e020b */
        /* <DEDUP_REMOVED lines=45> */
.L_x_2005:
        /* <DEDUP_REMOVED lines=19> */
[----:B------:R-:W-:Y:S02]  /*18b0*/  @UP1 USHF.R.S32.HI UR19, URZ, 0x1f, UR37 ;  /* 0x0000001f3f131899 */ /* 0x000fe40008011425 */
[----:B------:R-:W-:Y:S02]  /*18c0*/  @UP1 UIMAD.WIDE.U32 UR8, UR42, UR14, URZ ;  /* 0x0000000e2a0812a5 */ /* 0x000fe4000f8e003f */
[----:B------:R-:W-:Y:S02]  /*18d0*/  @UP1 UIMAD UR18, UR42, UR15, UR10 ;  /* 0x0000000f2a1212a4 */ /* 0x000fe4000f8e020a */
[----:B------:R-:W-:Y:S01]  /*18e0*/  @UP0 UIADD3 UR13, UR13, UR17, URZ ;  /* 0x000000110d0d0290 */ /* 0x000fe2000fffe03f */
[----:B------:R-:W-:Y:S01]  /*18f0*/  @UP0 ULDC.64 UR14, c[0x0][0x9b0] ;  /* 0x00026c00000e0ab9 */ /* 0x000fe20000000a00 */
[----:B------:R-:W-:Y:S01]  /*1900*/  @UP1 ULDC.64 UR10, c[0x0][0x9c0] ;  /* 0x00027000000a1ab9 */ /* 0x000fe20000000a00 */
[----:B------:R-:W-:-:S02]  /*1910*/  @UP0 UIMAD UR16, UR16, UR14, URZ ;  /* 0x0000000e101002a4 */ /* 0x000fc4000f8e023f */
[----:B------:R-:W-:Y:S02]  /*1920*/  @UP1 UIMAD UR17, UR19, UR10, URZ ;  /* 0x0000000a131112a4 */ /* 0x000fe4000f8e023f */
[----:B------:R-:W-:Y:S02]  /*1930*/  @UP1 UIADD3 UR9, UR9, UR18, URZ ;  /* 0x0000001209091290 */ /* 0x000fe4000fffe03f */
[----:B------:R-:W-:Y:S02]  /*1940*/  @UP0 UIMAD UR16, UR37, UR15, UR16 ;  /* 0x0000000f251002a4 */ /* 0x000fe4000f8e0210 */
[----:B------:R-:W-:Y:S02]  /*1950*/  @UP1 UIMAD UR17, UR37, UR11, UR17 ;  /* 0x0000000b251112a4 */ /* 0x000fe4000f8e0211 */
[----:B------:R-:W-:Y:S02]  /*1960*/  @UP0 UIMAD.WIDE.U32 UR14, UR37, UR14, UR12 ;  /* 0x0000000e250e02a5 */ /* 0x000fe4000f8e000c */
        /* <DEDUP_REMOVED lines=25> */
.L_x_2138:
[----:B------:R-:W-:Y:S05]  /*1b00*/  @!P0 BRA `(.L_x_2007) ;  /* 0x0000000000048947 */ /* 0x000fea0003800000 */
[----:B------:R-:W-:Y:S01]  /*1b10*/  BPT.TRAP 0x1 ;  /* 0x000000040000795c */ /* 0x000fe20000300000 */
.L_x_2007:
[----:B------:R-:W-:Y:S02]  /*1b20*/  IMAD.U32 R2, RZ, RZ, UR48 ;  /* 0x00000030ff027e24 */ /* 0x000fe4000f8e00ff */
[----:B0-----:R-:W-:-:S03]  /*1b30*/  IMAD.U32 R3, RZ, RZ, UR43 ;  /* 0x0000002bff037e24 */ /* 0x001fc6000f8e00ff */
[----:B------:R-:W-:Y:S02]  /*1b40*/  LEA R2, R2, UR41, 0x3 ;  /* 0x0000002902027c11 */ /* 0x000fe4000f8e18ff */
[----:B------:R-:W-:-:S04]  /*1b50*/  SHF.L.U32 R3, R3, 0x1f, RZ ;  /* 0x0000001f03037819 */ /* 0x000fc800000006ff */
[----:B------:R0:W1:Y:S01]  /*1b60*/  SYNCS.PHASECHK.TRANS64.TRYWAIT P2, [R2+URZ+0x33430], R3 ;  /* 0x03343003020075a7 */ /* 0x000062000804017f */
[----:B------:R-:W-:Y:S05]  /*1b70*/  @!P0 BRA `(.L_x_2008) ;  /* 0x0000000000048947 */ /* 0x000fea0003800000 */
[----:B------:R-:W-:Y:S01]  /*1b80*/  BPT.TRAP 0x1 ;  /* 0x000000040000795c */ /* 0x000fe20000300000 */
.L_x_2008:
[----:B------:R-:W2:Y:S02]  /*1b90*/  S2R R4, SR_TID.X ;  /* 0x0000000000047919 */ /* 0x000ea40000002100 */
[----:B--2---:R-:W-:Y:S01]  /*1ba0*/  LOP3.LUT P1, RZ, R4, 0x7f, RZ, 0xc0, !PT ;  /* 0x0000007f04ff7812 */ /* 0x004fe2000782c0ff */
[----:B-1----:R-:W-:-:S12]  /*1bb0*/  @P2 BRA `(.L_x_2009) ;  /* 0x0000000000082947 */ /* 0x002fd80003800000 */
[----:B------:R-:W1:Y:S02]  /*1bc0*/  SYNCS.PHASECHK.TRANS64.TRYWAIT P2, [R2+URZ+0x33430], R3 ;  /* 0x03343003020075a7 */ /* 0x000e64000804017f */
[----:B-1----:R-:W-:Y:S05]  /*1bd0*/  @!P2 BRA `(.L_x_2010) ;  /* 0x000001380084a947 */ /* 0x002fea0003800000 */
.L_x_2009:
[----:B------:R-:W-:Y:S05]  /*1be0*/  WARPSYNC.ALL ;  /* 0x0000000000007948 */ /* 0x000fea0003800000 */
[----:B------:R-:W-:Y:S01]  /*1bf0*/  UIADD3 UR4, UR41, 0x24200, URZ ;  /* 0x0002420029047890 */ /* 0x000fe2000fffe03f */
[----:B------:R-:W-:Y:S01]  /*1c00*/  WARPGROUP.ARRIVE ;  /* 0x00000000000079c5 */ /* 0x000fe20000000000 */
[----:B------:R-:W-:Y:S01]  /*1c10*/  ULOP3.LUT UR28, UR52, 0x10000, URZ, 0xfc, !UPT ;  /* 0x00010000341c7892 */ /* 0x000fe2000f8efc3f */
[----:B01----:R-:W-:Y:S01]  /*1c20*/  @!P1 VIADD R2, R2, 0x33440 ;  /* 0x0003344002029836 */ /* 0x003fe20000000000 */
[----:B------:R-:W-:Y:S01]  /*1c30*/  USHF.R.U32.HI UR4, URZ, 0x4, UR4 ;  /* 0x000000043f047899 */ /* 0x000fe20008011604 */
[----:B------:R-:W-:Y:S01]  /*1c40*/  CS2R R118, SRZ ;  /* 0x0000000000767805 */ /* 0x000fe2000001ff00 */
[----:B------:R-:W-:Y:S01]  /*1c50*/  UMOV UR25, 0x80000020 ;  /* 0x8000002000197882 */ /* 0x000fe20000000000 */
[----:B------:R-:W-:Y:S01]  /*1c60*/  UMOV UR27, 0x80000020 ;  /* 0x80000020001b7882 */ /* 0x000fe20000000000 */
[----:B------:R-:W-:Y:S01]  /*1c70*/  ULOP3.LUT UR4, UR4, 0x3fff, URZ, 0xc0, !UPT ;  /* 0x00003fff04047892 */ /* 0x000fe2000f8ec03f */
[----:B------:R-:W-:Y:S01]  /*1c80*/  @!P1 PRMT R2, RZ, 0x654, R2 ;  /* 0x00000654ff029816 */ /* 0x000fe20000000002 */
[----:B------:R-:W-:Y:S01]  /*1c90*/  UMOV UR24, UR28 ;  /* 0x0000001c00187c82 */ /* 0x000fe20008000000 */
[----:B------:R-:W-:Y:S01]  /*1ca0*/  UMOV UR5, UR25 ;  /* 0x0000001900057c82 */ /* 0x000fe20008000000 */
[----:B------:R-:W-:Y:S01]  /*1cb0*/  ULOP3.LUT UR46, UR4, 0x10000, URZ, 0xfc, !UPT ;  /* 0x00010000042e7892 */ /* 0x000fe2000f8efc3f */
[----:B------:R-:W-:Y:S01]  /*1cc0*/  CS2R R116, SRZ ;  /* 0x0000000000747805 */ /* 0x000fe2000001ff00 */
[----:B------:R-:W-:Y:S01]  /*1cd0*/  UMOV UR7, 0x80000020 ;  /* 0x8000002000077882 */ /* 0x000fe20000000000 */
[----:B------:R-:W-:Y:S01]  /*1ce0*/  UMOV UR4, UR24 ;  /* 0x0000001800047c82 */ /* 0x000fe20008000000 */
[----:B------:R-:W-:Y:S01]  /*1cf0*/  UIMAD UR32, UR48, 0x780, UR46 ;  /* 0x00000780302078a4 */ /* 0x000fe2000f8e022e */
[----:B------:R-:W-:Y:S01]  /*1d00*/  CS2R R114, SRZ ;  /* 0x0000000000727805 */ /* 0x000fe2000001ff00 */
[----:B------:R-:W-:Y:S01]  /*1d10*/  UMOV UR8, UR24 ;  /* 0x0000001800087c82 */ /* 0x000fe20008000000 */
[----:B------:R-:W-:Y:S01]  /*1d20*/  UMOV UR9, UR25 ;  /* 0x0000001900097c82 */ /* 0x000fe20008000000 */
[----:B------:R-:W-:-:S02]  /*1d30*/  UIADD3 UR6, UR32, 0x100, URZ ;  /* 0x0000010020067890 */ /* 0x000fc4000fffe03f */
[----:B------:R-:W-:Y:S02]  /*1d40*/  UIADD3 UR10, UR32, 0x180, URZ ;  /* 0x00000180200a7890 */ /* 0x000fe4000fffe03f */
[----:B------:R-:W-:Y:S01]  /*1d50*/  UMOV UR26, UR32 ;  /* 0x00000020001a7c82 */ /* 0x000fe20008000000 */
[----:B------:R-:W-:Y:S01]  /*1d60*/  UMOV UR11, 0x80000020 ;  /* 0x80000020000b7882 */ /* 0x000fe20000000000 */
[----:B------:R-:W-:Y:S01]  /*1d70*/  QGMMA.64x32x32.F32.E4M3.E4M3 R88, gdesc[UR24], RZ, !UPT, gsb0 ;  /* 0x00600000185879f3 */ /* 0x000fe2000c0008ff */
[----:B------:R-:W-:Y:S01]  /*1d80*/  UIADD3 UR26, UR32, 0x80, URZ ;  /* 0x00000080201a7890 */ /* 0x000fe2000fffe03f */
[----:B------:R-:W-:Y:S01]  /*1d90*/  UMOV UR27, 0x80000020 ;  /* 0x80000020001b7882 */ /* 0x000fe20000000000 */
[----:B------:R-:W-:Y:S02]  /*1da0*/  UIADD3 UR12, UR28, 0x2, URZ ;  /* 0x000000021c0c7890 */ /* 0x000fe4000fffe03f */
        /* <DEDUP_REMOVED lines=9> */
[----:B------:R-:W-:Y:S01]  /*1e40*/  UIADD3 UR52, UR49, -0x2, URZ ;  /* 0xfffffffe31347890 */ /* 0x000fe2000fffe03f */
        /* <DEDUP_REMOVED lines=84> */
[----:B------:R-:W-:Y:S01]  /*2390*/  ULDC UR10, c[0x0][0x988] ;  /* 0x00026200000a7ab9 */ /* 0x000fe20000000800 */
[----:B------:R-:W-:Y:S01]  /*23a0*/  UMOV UR11, UR36 ;  /* 0x00000024000b7c82 */ /* 0x000fe20008000000 */
        /* <DEDUP_REMOVED lines=31> */
[----:B------:R-:W-:Y:S01]  /*25a0*/  ULDC UR15, c[0x0][0x288] ;  /* 0x0000a200000f7ab9 */ /* 0x000fe20000000800 */
        /* <DEDUP_REMOVED lines=17> */
[----:B------:R-:W-:Y:S02]  /*26c0*/  ULDC UR6, c[0x0][0x448] ;  /* 0x0001120000067ab9 */ /* 0x000fe40000000800 */
[----:B------:R-:W-:-:S06]  /*26d0*/  UISETP.NE.AND UP0, UPT, UR6, 0x1, UPT ;  /* 0x000000010600788c */ /* 0x000fcc000bf05270 */
[----:B------:R-:W-:-:S05]  /*26e0*/  PLOP3.LUT P2, PT, PT, PT, UP0, 0x80, 0x0 ;  /* 0x000000000000781c */ /* 0x000fca0003f4f008 */
[----:B------:R-:W-:Y:S01]  /*26f0*/  @UP0 ULDC UR6, c[0x0][0x44c] ;  /* 0x0001130000060ab9 */ /* 0x000fe20000000800 */
        /* <DEDUP_REMOVED lines=20> */
[----:B------:R-:W0:Y:S01]  /*2840*/  MUFU.TANH R88, R88 ;  /* 0x0000005800587308 */ /* 0x000e220000002400 */
        /* <DEDUP_REMOVED lines=12> */
[----:B------:R-:W-:-:S03]  /*2910*/  FMUL.FTZ R7, R0, R98 ;  /* 0x0000006200077220 */ /* 0x000fc60000410000 */
[----:B------:R-:W2:Y:S08]  /*2920*/  MUFU.TANH R92, R92 ;  /* 0x0000005c005c7308 */ /* 0x000eb00000002400 */
[----:B------:R-:W3:Y:S08]  /*2930*/  MUFU.TANH R104, R93 ;  /* 0x0000005d00687308 */ /* 0x000ef00000002400 */
[----:B------:R-:W4:Y:S08]  /*2940*/  MUFU.TANH R96, R96 ;  /* 0x0000006000607308 */ /* 0x000f300000002400 */
[----:B------:R-:W5:Y:S08]  /*2950*/  MUFU.TANH R105, R97 ;  /* 0x0000006100697308 */ /* 0x000f700000002400 */
[----:B------:R-:W5:Y:S08]  /*2960*/  MUFU.TANH R100, R100 ;  /* 0x0000006400647308 */ /* 0x000f700000002400 */
[----:B------:R-:W5:Y:S01]  /*2970*/  MUFU.TANH R101, R101 ;  /* 0x0000006500657308 */ /* 0x000f620000002400 */
[----:B------:R-:W-:-:S02]  /*2980*/  WARPGROUP.DEPBAR.LE gsb0, 0x0 ;  /* 0x00008000000079c5 */ /* 0x000fc40000010000 */
[----:B------:R-:W-:Y:S01]  /*2990*/  WARPGROUP.ARRIVE ;  /* 0x00000000000079c5 */ /* 0x000fe20000000000 */
[----:B------:R-:W-:Y:S01]  /*29a0*/  FMUL.FTZ R13, R0, R78 ;  /* 0x0000004e000d7220 */ /* 0x000fe20000410000 */
[----:B------:R-:W-:Y:S02]  /*29b0*/  VIADD R78, R18, UR36 ;  /* 0x00000024124e7c36 */ /* 0x000fe40008000000 */
        /* <DEDUP_REMOVED lines=19> */
[----:B------:R0:W5:Y:S08]  /*2af0*/  MUFU.TANH R90, R72 ;  /* 0x00000048005a7308 */ /* 0x0001700000002400 */
[----:B------:R-:W5:Y:S01]  /*2b00*/  MUFU.TANH R73, R73 ;  /* 0x0000004900497308 */ /* 0x000f620000002400 */
[----:B0-----:R-:W-:-:S07]  /*2b10*/  FMUL.FTZ R72, R0, R87 ;  /* 0x0000005700487220 */ /* 0x001fce0000410000 */
[----:B------:R-:W0:Y:S08]  /*2b20*/  MUFU.TANH R77, R77 ;  /* 0x0000004d004d7308 */ /* 0x000e300000002400 */
[----:B------:R-:W-:Y:S08]  /*2b30*/  MUFU.TANH R103, R85 ;  /* 0x0000005500677308 */ /* 0x000ff00000002400 */
[----:B------:R-:W0:Y:S08]  /*2b40*/  MUFU.TANH R80, R80 ;  /* 0x0000005000507308 */ /* 0x000e300000002400 */
[----:B------:R-:W0:Y:S01]  /*2b50*/  MUFU.TANH R98, R81 ;  /* 0x0000005100627308 */ /* 0x000e220000002400 */
[----:B------:R-:W-:-:S02]  /*2b60*/  WARPGROUP.DEPBAR.LE gsb0, 0x0 ;  /* 0x00008000000079c5 */ /* 0x000fc40000010000 */
[C---:B------:R-:W-:Y:S01]  /*2b70*/  FMUL.FTZ R57, R0.reuse, R57 ;  /* 0x0000003900397220 */ /* 0x040fe20000410000 */
[----:B------:R-:W-:Y:S01]  /*2b80*/  WARPGROUP.ARRIVE ;  /* 0x00000000000079c5 */ /* 0x000fe20000000000 */
[C---:B------:R-:W-:Y:S01]  /*2b90*/  FMUL.FTZ R64, R0.reuse, R64 ;  /* 0x0000004000407220 */ /* 0x040fe20000410000 */
[C---:B------:R-:W-:Y:S02]  /*2ba0*/  FMUL.FTZ R60, R0.reuse, R60 ;  /* 0x0000003c003c7220 */ /* 0x040fe40000410000 */
[----:B------:R1:W-:Y:S01]  /*2bb0*/  MUFU.TANH R86, R57 ;  /* 0x0000003900567308 */ /* 0x0003e20000002400 */
[C---:B------:R-:W-:Y:S01]  /*2bc0*/  FMUL.FTZ R65, R0.reuse, R65 ;  /* 0x0000004100417220 */ /* 0x040fe20000410000 */
[C---:B------:R-:W-:Y:S01]  /*2bd0*/  FMUL.FTZ R56, R0.reuse, R56 ;  /* 0x0000003800387220 */ /* 0x040fe20000410000 */
[----:B------:R-:W-:Y:S01]  /*2be0*/  QGMMA.64x32x32.F32.E4M3.E4M3 R40, gdesc[UR20], R40, gsb0 ;  /* 0x00600000142879f3 */ /* 0x000fe20008000828 */
[----:B------:R-:W-:Y:S01]  /*2bf0*/  UIADD3 UR22, UR32, 0x702, URZ ;  /* 0x0000070220167890 */ /* 0x000fe2000fffe03f */
[C---:B------:R-:W-:Y:S01]  /*2c00*/  FMUL.FTZ R61, R0.reuse, R61 ;  /* 0x0000003d003d7220 */ /* 0x040fe20000410000 */
[----:B------:R-:W-:Y:S01]  /*2c10*/  UMOV UR23, 0x80000020 ;  /* 0x8000002000177882 */ /* 0x000fe20000000000 */
[C---:B------:R-:W-:Y:S01]  /*2c20*/  FMUL.FTZ R69, R0.reuse, R69 ;  /* 0x0000004500457220 */ /* 0x040fe20000410000 */
[----:B------:R2:W-:Y:S01]  /*2c30*/  MUFU.TANH R108, R64 ;  /* 0x00000040006c7308 */ /* 0x0005e20000002400 */
[----:B-1----:R-:W-:Y:S01]  /*2c40*/  FMUL.FTZ R57, R0, R59 ;  /* 0x0000003b00397220 */ /* 0x002fe20000410000 */
[----:B------:R-:W-:Y:S01]  /*2c50*/  @P2 IMAD.HI.U32 R59, R78, UR6, RZ ;  /* 0x000000064e3b2c27 */ /* 0x000fe2000f8e00ff */
[----:B------:R-:W-:-:S03]  /*2c60*/  @UP0 ULDC UR6, c[0x0][0x450] ;  /* 0x0001140000060ab9 */ /* 0x000fc60000000800 */
[C---:B------:R-:W-:Y:S01]  /*2c70*/  FMUL.FTZ R68, R0.reuse, R68 ;  /* 0x0000004400447220 */ /* 0x040fe20000410000 */
[----:B------:R-:W-:Y:S01]  /*2c80*/  @P2 SHF.R.U32.HI R78, RZ, UR6, R59 ;  /* 0x00000006ff4e2c19 */ /* 0x000fe2000801163b */
[----:B------:R-:W-:Y:S01]  /*2c90*/  UIMAD UR6, UR49, -0xa0, URZ ;  /* 0xffffff60310678a4 */ /* 0x000fe2000f8e023f */
[----:B------:R1:W-:Y:S01]  /*2ca0*/  MUFU.TANH R106, R60 ;  /* 0x0000003c006a7308 */ /* 0x0003e20000002400 */
[C---:B------:R-:W-:Y:S02]  /*2cb0*/  FMUL.FTZ R59, R0.reuse, R67 ;  /* 0x00000043003b7220 */ /* 0x040fe40000410000 */
[----:B--2---:R-:W2:Y:S01]  /*2cc0*/  SHFL.IDX PT, R64, R78, RZ, 0x1c1f ;  /* 0x001c1fff4e407589 */ /* 0x004ea200000e0000 */
[----:B------:R-:W-:Y:S02]  /*2cd0*/  UIADD3 UR7, UR6, 0xa1, URZ ;  /* 0x000000a106077890 */ /* 0x000fe4000fffe03f */
[----:B------:R-:W-:Y:S02]  /*2ce0*/  UIMAD UR6, UR47, UR14, UR6 ;  /* 0x0000000e2f0672a4 */ /* 0x000fe4000f8e0206 */
[----:B------:R3:W-:Y:S01]  /*2cf0*/  MUFU.TANH R109, R65 ;  /* 0x00000041006d7308 */ /* 0x0007e20000002400 */
[C---:B-1----:R-:W-:Y:S01]  /*2d00*/  FMUL.FTZ R60, R0.reuse, R58 ;  /* 0x0000003a003c7220 */ /* 0x042fe20000410000 */
[----:B------:R-:W-:Y:S01]  /*2d10*/  IMAD.U32 R76, RZ, RZ, UR7 ;  /* 0x00000007ff4c7e24 */ /* 0x000fe2000f8e00ff */
[----:B------:R-:W-:Y:S01]  /*2d20*/  UIADD3 UR6, UR6, 0xa0, URZ ;  /* 0x000000a006067890 */ /* 0x000fe2000fffe03f */
[----:B------:R-:W-:Y:S01]  /*2d30*/  FMUL.FTZ R58, R0, R63 ;  /* 0x0000003f003a7220 */ /* 0x000fe20000410000 */
[----:B------:R-:W-:Y:S01]  /*2d40*/  IMAD.U32 R63, RZ, RZ, UR14 ;  /* 0x0000000eff3f7e24 */ /* 0x000fe2000f8e00ff */
[----:B------:R-:W-:Y:S01]  /*2d50*/  UIMAD UR14, UR47, UR14, -UR15 ;  /* 0x0000000e2f0e72a4 */ /* 0x000fe2000f8e0a0f */
[----:B------:R-:W-:Y:S01]  /*2d60*/  IMAD R76, R17, -0x2, R76 ;  /* 0xfffffffe114c7824 */ /* 0x000fe200078e024c */
[----:B------:R1:W0:Y:S01]  /*2d70*/  MUFU.TANH R82, R56 ;  /* 0x0000003800527308 */ /* 0x0002220000002400 */
[----:B------:R-:W-:Y:S01]  /*2d80*/  IMAD.U32 R74, RZ, RZ, UR6 ;  /* 0x00000006ff4a7e24 */ /* 0x000fe2000f8e00ff */
[----:B------:R-:W-:Y:S01]  /*2d90*/  @UP0 ULDC UR6, c[0x0][0x44c] ;  /* 0x0001130000060ab9 */ /* 0x000fe20000000800 */
[----:B------:R-:W-:-:S02]  /*2da0*/  IMAD R76, R63, UR47, R76 ;  /* 0x0000002f3f4c7c24 */ /* 0x000fc4000f8e024c */
[----:B------:R-:W-:Y:S01]  /*2db0*/  FMUL.FTZ R63, R0, R71 ;  /* 0x00000047003f7220 */ /* 0x000fe20000410000 */
[----:B------:R-:W-:Y:S01]  /*2dc0*/  IMAD R74, R17, -0x2, R74 ;  /* 0xfffffffe114a7824 */ /* 0x000fe200078e024a */
[----:B------:R-:W-:Y:S01]  /*2dd0*/  UIMAD.WIDE.U32 UR6, UR36, UR6, URZ ;  /* 0x00000006240672a5 */ /* 0x000fe2000f8e003f */
[----:B---3--:R-:W-:Y:S01]  /*2de0*/  VIADD R65, R76, -UR15 ;  /* 0x8000000f4c417c36 */ /* 0x008fe20008000000 */
[----:B------:R3:W0:Y:S01]  /*2df0*/  MUFU.TANH R107, R61 ;  /* 0x0000003d006b7308 */ /* 0x0006220000002400 */
[C---:B-1----:R-:W-:Y:S01]  /*2e00*/  FMUL.FTZ R56, R0.reuse, R62 ;  /* 0x0000003e00387220 */ /* 0x042fe20000410000 */
[----:B------:R-:W-:Y:S02]  /*2e10*/  FMUL.FTZ R62, R0, R70 ;  /* 0x00000046003e7220 */ /* 0x000fe40000410000 */
[----:B--2---:R-:W-:-:S04]  /*2e20*/  VIADDMNMX R84, R64, R65, R74, PT ;  /* 0x0000004140547246 */ /* 0x004fc8000380014a */
[C---:B------:R-:W-:Y:S01]  /*2e30*/  ISETP.GT.AND P5, PT, R84.reuse, RZ, PT ;  /* 0x000000ff5400720c */ /* 0x040fe20003fa4270 */
[----:B------:R-:W-:Y:S01]  /*2e40*/  MUFU.TANH R111, R69 ;  /* 0x00000045006f7308 */ /* 0x000fe20000002400 */
[----:B------:R-:W-:Y:S01]  /*2e50*/  ISETP.GT.AND P6, PT, R84, 0x1, PT ;  /* 0x000000015400780c */ /* 0x000fe20003fc4270 */
[----:B---3--:R-:W-:Y:S01]  /*2e60*/  FMUL.FTZ R61, R0, R66 ;  /* 0x00000042003d7220 */ /* 0x008fe20000410000 */
[----:B------:R-:W-:Y:S02]  /*2e70*/  ISETP.GT.AND P3, PT, R84, 0x8, PT ;  /* 0x000000085400780c */ /* 0x000fe40003f64270 */
[----:B------:R-:W-:Y:S02]  /*2e80*/  FSEL R97, R88, -INF , P5 ;  /* 0xff80000058617808 */ /* 0x000fe40002800000 */
[----:B------:R-:W-:Y:S01]  /*2e90*/  FSEL R95, R89, -INF , P6 ;  /* 0xff800000595f7808 */ /* 0x000fe20003000000 */
[----:B------:R1:W2:Y:S01]  /*2ea0*/  MUFU.TANH R110, R68 ;  /* 0x00000044006e7308 */ /* 0x0002a20000002400 */
[----:B------:R-:W-:-:S02]  /*2eb0*/  ISETP.GT.AND P4, PT, R84, 0x9, PT ;  /* 0x000000095400780c */ /* 0x000fc40003f84270 */
[----:B------:R-:W-:Y:S02]  /*2ec0*/  FSEL R93, R92, -INF , P3 ;  /* 0xff8000005c5d7808 */ /* 0x000fe40001800000 */
[----:B------:R-:W-:Y:S01]  /*2ed0*/  FMNMX.FTZ R64, R97, R95, !PT ;  /* 0x0000005f61407209 */ /* 0x000fe20007810000 */
[----:B------:R-:W-:Y:S02]  /*2ee0*/  WARPGROUP.DEPBAR.LE gsb0, 0x0 ;  /* 0x00008000000079c5 */ /* 0x000fe40000010000 */
[----:B------:R-:W-:Y:S01]  /*2ef0*/  ISETP.GT.AND P5, PT, R84, 0x10, PT ;  /* 0x000000105400780c */ /* 0x000fe20003fa4270 */
[----:B------:R-:W-:Y:S01]  /*2f00*/  WARPGROUP.ARRIVE ;  /* 0x00000000000079c5 */ /* 0x000fe20000000000 */
[----:B------:R-:W-:Y:S01]  /*2f10*/  FSEL R87, R104, -INF , P4 ;  /* 0xff80000068577808 */ /* 0x000fe20002000000 */
[C---:B------:R-:W-:Y:S01]  /*2f20*/  FMUL.FTZ R41, R0.reuse, R41 ;  /* 0x0000002900297220 */ /* 0x040fe20000410000 */
[----:B------:R-:W-:Y:S01]  /*2f30*/  FMNMX.FTZ R64, R93, R64, !PT ;  /* 0x000000405d407209 */ /* 0x000fe20007810000 */
[----:B------:R-:W-:Y:S01]  /*2f40*/  FMUL.FTZ R40, R0, R40 ;  /* 0x0000002800287220 */ /* 0x000fe20000410000 */
[----:B------:R-:W-:Y:S01]  /*2f50*/  ISETP.GT.AND P3, PT, R84, 0x11, PT ;  /* 0x000000115400780c */ /* 0x000fe20003f64270 */
[----:B------:R-:W-:Y:S01]  /*2f60*/  QGMMA.64x32x32.F32.E4M3.E4M3 R24, gdesc[UR20], R24, gsb0 ;  /* 0x00600000141879f3 */ /* 0x000fe20008000818 */
[----:B----4-:R-:W-:Y:S01]  /*2f70*/  FSEL R99, R96, -INF , P5 ;  /* 0xff80000060637808 */ /* 0x010fe20002800000 */
[----:B------:R-:W-:Y:S01]  /*2f80*/  MUFU.TANH R88, R41 ;  /* 0x0000002900587308 */ /* 0x000fe20000002400 */
[----:B------:R-:W-:Y:S01]  /*2f90*/  FMNMX.FTZ R64, R87, R64, !PT ;  /* 0x0000004057407209 */ /* 0x000fe20007810000 */
[----:B------:R-:W-:Y:S01]  /*2fa0*/  FMUL.FTZ R53, R0, R53 ;  /* 0x0000003500357220 */ /* 0x000fe20000410000 */
[----:B------:R-:W-:Y:S01]  /*2fb0*/  ISETP.GT.AND P4, PT, R84, 0x18, PT ;  /* 0x000000185400780c */ /* 0x000fe20003f84270 */
[C---:B------:R-:W-:Y:S01]  /*2fc0*/  FMUL.FTZ R49, R0.reuse, R49 ;  /* 0x0000003100317220 */ /* 0x040fe20000410000 */
[----:B-----5:R-:W-:Y:S01]  /*2fd0*/  FSEL R91, R105, -INF , P3 ;  /* 0xff800000695b7808 */ /* 0x020fe20001800000 */
[----:B------:R-:W-:Y:S01]  /*2fe0*/  FMUL.FTZ R44, R0, R44 ;  /* 0x0000002c002c7220 */ /* 0x000fe20000410000 */
[----:B------:R-:W-:Y:S01]  /*2ff0*/  FMNMX.FTZ R64, R99, R64, !PT ;  /* 0x0000004063407209 */ /* 0x000fe20007810000 */
[----:B------:R-:W3:Y:S01]  /*3000*/  MUFU.TANH R112, R40 ;  /* 0x0000002800707308 */ /* 0x000ee20000002400 */
[----:B------:R-:W-:Y:S01]  /*3010*/  ISETP.GT.AND P3, PT, R84, 0x19, PT ;  /* 0x000000195400780c */ /* 0x000fe20003f64270 */
[----:B------:R-:W-:Y:S01]  /*3020*/  FMUL.FTZ R45, R0, R45 ;  /* 0x0000002d002d7220 */ /* 0x000fe20000410000 */
[----:B------:R-:W-:Y:S01]  /*3030*/  FSEL R89, R100, -INF , P4 ;  /* 0xff80000064597808 */ /* 0x000fe20002000000 */
[C---:B------:R-:W-:Y:S01]  /*3040*/  FMUL.FTZ R66, R0.reuse, R42 ;  /* 0x0000002a00427220 */ /* 0x040fe20000410000 */
[----:B------:R-:W-:Y:S01]  /*3050*/  FMNMX.FTZ R64, R91, R64, !PT ;  /* 0x000000405b407209 */ /* 0x000fe20007810000 */
[----:B-1----:R-:W-:Y:S01]  /*3060*/  FMUL.FTZ R68, R0, R43 ;  /* 0x0000002b00447220 */ /* 0x002fe20000410000 */
[----:B------:R-:W-:Y:S01]  /*3070*/  ISETP.GT.AND P4, PT, R84, 0x20, PT ;  /* 0x000000205400780c */ /* 0x000fe20003f84270 */
[----:B------:R1:W4:Y:S01]  /*3080*/  MUFU.TANH R92, R44 ;  /* 0x0000002c005c7308 */ /* 0x0003220000002400 */
[----:B------:R-:W-:Y:S01]  /*3090*/  FSEL R85, R101, -INF , P3 ;  /* 0xff80000065557808 */ /* 0x000fe20001800000 */
[C---:B------:R-:W-:Y:S01]  /*30a0*/  FMUL.FTZ R48, R0.reuse, R48 ;  /* 0x0000003000307220 */ /* 0x040fe20000410000 */
[----:B------:R-:W-:Y:S01]  /*30b0*/  FMNMX.FTZ R64, R89, R64, !PT ;  /* 0x0000004059407209 */ /* 0x000fe20007810000 */
[----:B------:R-:W-:Y:S01]  /*30c0*/  FMUL.FTZ R52, R0, R52 ;  /* 0x0000003400347220 */ /* 0x000fe20000410000 */
[----:B------:R-:W-:Y:S01]  /*30d0*/  ISETP.GT.AND P3, PT, R84, 0x21, PT ;  /* 0x000000215400780c */ /* 0x000fe20003f64270 */
[----:B------:R-:W-:Y:S01]  /*30e0*/  FMUL.FTZ R50, R0, R50 ;  /* 0x0000003200327220 */ /* 0x000fe20000410000 */
[----:B------:R-:W-:Y:S01]  /*30f0*/  FSEL R83, R90, -INF , P4 ;  /* 0xff8000005a537808 */ /* 0x000fe20002000000 */
[----:B------:R-:W5:Y:S01]  /*3100*/  MUFU.TANH R96, R45 ;  /* 0x0000002d00607308 */ /* 0x000f620000002400 */
[----:B------:R-:W-:Y:S01]  /*3110*/  FMNMX.FTZ R64, R85, R64, !PT ;  /* 0x0000004055407209 */ /* 0x000fe20007810000 */
[----:B------:R-:W-:Y:S01]  /*3120*/  FMUL.FTZ R54, R0, R54 ;  /* 0x0000003600367220 */ /* 0x000fe20000410000 */
[----:B------:R-:W-:Y:S01]  /*3130*/  ISETP.GT.AND P4, PT, R84, 0x28, PT ;  /* 0x000000285400780c */ /* 0x000fe20003f84270 */
[C---:B------:R-:W-:Y:S01]  /*3140*/  FMUL.FTZ R51, R0.reuse, R51 ;  /* 0x0000003300337220 */ /* 0x040fe20000410000 */
[----:B------:R-:W-:Y:S01]  /*3150*/  FSEL R81, R73, -INF , P3 ;  /* 0xff80000049517808 */ /* 0x000fe20001800000 */
[----:B------:R-:W-:Y:S01]  /*3160*/  FMUL.FTZ R55, R0, R55 ;  /* 0x0000003700377220 */ /* 0x000fe20000410000 */
[----:B------:R-:W-:Y:S01]  /*3170*/  FMNMX.FTZ R64, R83, R64, !PT ;  /* 0x0000004053407209 */ /* 0x000fe20007810000 */
[----:B------:R-:W5:Y:S01]  /*3180*/  MUFU.TANH R90, R48 ;  /* 0x00000030005a7308 */ /* 0x000f620000002400 */
[----:B------:R-:W-:-:S02]  /*3190*/  ISETP.GT.AND P3, PT, R84, 0x29, PT ;  /* 0x000000295400780c */ /* 0x000fc40003f64270 */
[----:B------:R-:W-:Y:S02]  /*31a0*/  FSEL R79, R94, -INF , P4 ;  /* 0xff8000005e4f7808 */ /* 0x000fe40002000000 */
[----:B------:R-:W-:Y:S02]  /*31b0*/  FMNMX.FTZ R64, R81, R64, !PT ;  /* 0x0000004051407209 */ /* 0x000fe40007810000 */
[C---:B------:R-:W-:Y:S01]  /*31c0*/  ISETP.GT.AND P4, PT, R84.reuse, 0x30, PT ;  /* 0x000000305400780c */ /* 0x040fe20003f84270 */
[----:B------:R-:W5:Y:S01]  /*31d0*/  MUFU.TANH R94, R49 ;  /* 0x00000031005e7308 */ /* 0x000f620000002400 */
[----:B0-----:R-:W-:Y:S02]  /*31e0*/  FSEL R77, R77, -INF , P3 ;  /* 0xff8000004d4d7808 */ /* 0x001fe40001800000 */
[----:B------:R-:W-:Y:S02]  /*31f0*/  FMNMX.FTZ R64, R79, R64, !PT ;  /* 0x000000404f407209 */ /* 0x000fe40007810000 */
[----:B------:R-:W-:-:S02]  /*3200*/  ISETP.GT.AND P3, PT, R84, 0x31, PT ;  /* 0x000000315400780c */ /* 0x000fc40003f64270 */
[----:B------:R-:W-:Y:S01]  /*3210*/  FSEL R75, R80, -INF , P4 ;  /* 0xff800000504b7808 */ /* 0x000fe20002000000 */
[----:B------:R-:W0:Y:S01]  /*3220*/  MUFU.TANH R52, R52 ;  /* 0x0000003400347308 */ /* 0x000e220000002400 */
[----:B------:R-:W-:Y:S02]  /*3230*/  FMNMX.FTZ R64, R77, R64, !PT ;  /* 0x000000404d407209 */ /* 0x000fe40007810000 */
[----:B------:R-:W-:Y:S02]  /*3240*/  ISETP.GT.AND P4, PT, R84, 0x38, PT ;  /* 0x000000385400780c */ /* 0x000fe40003f84270 */
[----:B------:R-:W-:Y:S02]  /*3250*/  FSEL R73, R98, -INF , P3 ;  /* 0xff80000062497808 */ /* 0x000fe40001800000 */
[----:B------:R-:W-:Y:S01]  /*3260*/  FMNMX.FTZ R64, R75, R64, !PT ;  /* 0x000000404b407209 */ /* 0x000fe20007810000 */
[----:B------:R-:W0:Y:S01]  /*3270*/  MUFU.TANH R80, R53 ;  /* 0x0000003500507308 */ /* 0x000e220000002400 */
[----:B------:R-:W-:Y:S01]  /*3280*/  ISETP.GT.AND P3, PT, R84, 0x39, PT ;  /* 0x000000395400780c */ /* 0x000fe20003f64270 */
[----:B------:R-:W-:-:S02]  /*3290*/  WARPGROUP.DEPBAR.LE gsb0, 0x0 ;  /* 0x00008000000079c5 */ /* 0x000fc40000010000 */
[----:B------:R-:W-:Y:S01]  /*32a0*/  FSEL R71, R102, -INF , P4 ;  /* 0xff80000066477808 */ /* 0x000fe20002000000 */
[C---:B------:R-:W-:Y:S01]  /*32b0*/  FMUL.FTZ R24, R0.reuse, R24 ;  /* 0x0000001800187220 */ /* 0x040fe20000410000 */
[----:B------:R-:W-:Y:S01]  /*32c0*/  FMNMX.FTZ R64, R73, R64, !PT ;  /* 0x0000004049407209 */ /* 0x000fe20007810000 */
[----:B-1----:R-:W-:Y:S01]  /*32d0*/  FMUL.FTZ R44, R0, R29 ;  /* 0x0000001d002c7220 */ /* 0x002fe20000410000 */
[----:B------:R-:W-:Y:S01]  /*32e0*/  ISETP.GT.AND P4, PT, R84, 0x40, PT ;  /* 0x000000405400780c */ /* 0x000fe20003f84270 */
[C---:B------:R-:W-:Y:S01]  /*32f0*/  FMUL.FTZ R35, R0.reuse, R35 ;  /* 0x0000002300237220 */ /* 0x040fe20000410000 */
[----:B------:R-:W-:Y:S01]  /*3300*/  FSEL R70, R103, -INF , P3 ;  /* 0xff80000067467808 */ /* 0x000fe20001800000 */
[----:B------:R-:W-:Y:S01]  /*3310*/  FMUL.FTZ R26, R0, R26 ;  /* 0x0000001a001a7220 */ /* 0x000fe20000410000 */
[----:B------:R-:W-:Y:S01]  /*3320*/  FMNMX.FTZ R41, R71, R64, !PT ;  /* 0x0000004047297209 */ /* 0x000fe20007810000 */
[----:B------:R-:W-:Y:S01]  /*3330*/  MUFU.TANH R3, R3 ;  /* 0x0000000300037308 */ /* 0x000fe20000002400 */
[----:B------:R-:W-:Y:S01]  /*3340*/  ISETP.GT.AND P3, PT, R84, 0x41, PT ;  /* 0x000000415400780c */ /* 0x000fe20003f64270 */
[----:B------:R-:W-:Y:S01]  /*3350*/  FMUL.FTZ R39, R0, R39 ;  /* 0x0000002700277220 */ /* 0x000fe20000410000 */
[----:B------:R-:W-:Y:S01]  /*3360*/  FSEL R69, R82, -INF , P4 ;  /* 0xff80000052457808 */ /* 0x000fe20002000000 */
[----:B------:R-:W-:Y:S01]  /*3370*/  FMUL.FTZ R34, R0, R34 ;  /* 0x0000002200227220 */ /* 0x000fe20000410000 */
[----:B------:R-:W-:Y:S01]  /*3380*/  FMNMX.FTZ R40, R70, R41, !PT ;  /* 0x0000002946287209 */ /* 0x000fe20007810000 */
[----:B------:R-:W-:Y:S01]  /*3390*/  FMUL.FTZ R27, R0, R27 ;  /* 0x0000001b001b7220 */ /* 0x000fe20000410000 */
[----:B------:R-:W-:Y:S01]  /*33a0*/  ISETP.GT.AND P4, PT, R84, 0x48, PT ;  /* 0x000000485400780c */ /* 0x000fe20003f84270 */
[----:B------:R-:W1:Y:S01]  /*33b0*/  MUFU.TANH R82, R24 ;  /* 0x0000001800527308 */ /* 0x000e620000002400 */
[----:B------:R-:W-:Y:S01]  /*33c0*/  FSEL R67, R86, -INF , P3 ;  /* 0xff80000056437808 */ /* 0x000fe20001800000 */
[C---:B------:R-:W-:Y:S01]  /*33d0*/  FMUL.FTZ R30, R0.reuse, R30 ;  /* 0x0000001e001e7220 */ /* 0x040fe20000410000 */
[----:B------:R-:W-:Y:S01]  /*33e0*/  FMNMX.FTZ R40, R69, R40, !PT ;  /* 0x0000002845287209 */ /* 0x000fe20007810000 */
[----:B------:R-:W-:Y:S01]  /*33f0*/  FMUL.FTZ R31, R0, R31 ;  /* 0x0000001f001f7220 */ /* 0x000fe20000410000 */
[----:B------:R-:W-:Y:S01]  /*3400*/  ISETP.GT.AND P3, PT, R84, 0x49, PT ;  /* 0x000000495400780c */ /* 0x000fe20003f64270 */
[----:B------:R-:W-:Y:S01]  /*3410*/  FMUL.FTZ R38, R0, R38 ;  /* 0x0000002600267220 */ /* 0x000fe20000410000 */
[----:B------:R-:W-:Y:S01]  /*3420*/  FSEL R65, R106, -INF , P4 ;  /* 0xff8000006a417808 */ /* 0x000fe20002000000 */
[----:B------:R2:W-:Y:S01]  /*3430*/  MUFU.TANH R102, R26 ;  /* 0x0000001a00667308 */ /* 0x0005e20000002400 */
[----:B------:R-:W-:Y:S01]  /*3440*/  FMNMX.FTZ R40, R67, R40, !PT ;  /* 0x0000002843287209 */ /* 0x000fe20007810000 */
[----:B------:R1:W-:Y:S01]  /*3450*/  @!P1 SYNCS.ARRIVE.TRANS64.RED.A1T0 RZ, [R2+URZ], RZ ;  /* 0x000000ff02ff99a7 */ /* 0x0003e2000810043f */
[----:B------:R-:W-:-:S02]  /*3460*/  ISETP.GT.AND P4, PT, R84, 0x50, PT ;  /* 0x000000505400780c */ /* 0x000fc40003f84270 */
[----:B------:R-:W-:Y:S02]  /*3470*/  FSEL R64, R107, -INF , P3 ;  /* 0xff8000006b407808 */ /* 0x000fe40001800000 */
[----:B------:R-:W-:Y:S01]  /*3480*/  FMNMX.FTZ R41, R65, R40, !PT ;  /* 0x0000002841297209 */ /* 0x000fe20007810000 */
[----:B------:R3:W-:Y:S01]  /*3490*/  MUFU.TANH R106, R35 ;  /* 0x00000023006a7308 */ /* 0x0007e20000002400 */
[----:B------:R-:W-:Y:S01]  /*34a0*/  ISETP.GT.AND P3, PT, R84, 0x51, PT ;  /* 0x000000515400780c */ /* 0x000fe20003f64270 */
[----:B--2---:R-:W-:Y:S01]  /*34b0*/  IMAD.U32 R26, RZ, RZ, UR10 ;  /* 0x0000000aff1a7e24 */ /* 0x004fe2000f8e00ff */
[----:B------:R-:W-:Y:S02]  /*34c0*/  FSEL R53, R108, -INF , P4 ;  /* 0xff8000006c357808 */ /* 0x000fe40002000000 */
[----:B------:R-:W-:Y:S01]  /*34d0*/  FMNMX.FTZ R40, R64, R41, !PT ;  /* 0x0000002940287209 */ /* 0x000fe20007810000 */
[----:B------:R-:W-:Y:S01]  /*34e0*/  FMUL.FTZ R41, R0, R25 ;  /* 0x0000001900297220 */ /* 0x000fe20000410000 */
[----:B------:R-:W-:Y:S01]  /*34f0*/  ISETP.GT.AND P4, PT, R84, 0x58, PT ;  /* 0x000000585400780c */ /* 0x000fe20003f84270 */
[----:B------:R-:W-:Y:S01]  /*3500*/  MUFU.TANH R4, R4 ;  /* 0x0000000400047308 */ /* 0x000fe20000002400 */
[----:B------:R-:W-:Y:S01]  /*3510*/  FSEL R49, R109, -INF , P3 ;  /* 0xff8000006d317808 */ /* 0x000fe20001800000 */
[----:B---3--:R-:W2:Y:S01]  /*3520*/  SHFL.IDX PT, R35, R78, 0x1, 0x1c1f ;  /* 0x003c1f004e237f89 */ /* 0x008ea200000e0000 */
[----:B------:R-:W-:-:S02]  /*3530*/  FMNMX.FTZ R40, R53, R40, !PT ;  /* 0x0000002835287209 */ /* 0x000fc40007810000 */
[----:B------:R-:W-:Y:S02]  /*3540*/  ISETP.GT.AND P3, PT, R84, 0x59, PT ;  /* 0x000000595400780c */ /* 0x000fe40003f64270 */
[----:B------:R-:W-:Y:S01]  /*3550*/  FSEL R43, R110, -INF , P4 ;  /* 0xff8000006e2b7808 */ /* 0x000fe20002000000 */
[----:B------:R3:W2:Y:S01]  /*3560*/  MUFU.TANH R86, R41 ;  /* 0x0000002900567308 */ /* 0x0006a20000002400 */
[----:B------:R-:W-:Y:S02]  /*3570*/  FMNMX.FTZ R42, R49, R40, !PT ;  /* 0x00000028312a7209 */ /* 0x000fe40007810000 */
[----:B------:R-:W-:Y:S02]  /*3580*/  ISETP.GT.AND P4, PT, R84, 0x60, PT ;  /* 0x000000605400780c */ /* 0x000fe40003f84270 */
[----:B------:R-:W-:Y:S02]  /*3590*/  FSEL R40, R111, -INF , P3 ;  /* 0xff8000006f287808 */ /* 0x000fe40001800000 */
[----:B------:R-:W-:-:S02]  /*35a0*/  CS2R R110, SRZ ;  /* 0x00000000006e7805 */ /* 0x000fc4000001ff00 */
[----:B------:R-:W-:Y:S01]  /*35b0*/  FMNMX.FTZ R45, R43, R42, !PT ;  /* 0x0000002a2b2d7209 */ /* 0x000fe20007810000 */
[----:B------:R-:W-:Y:S01]  /*35c0*/  FMUL.FTZ R42, R0, R28 ;  /* 0x0000001c002a7220 */ /* 0x000fe20000410000 */
[----:B------:R-:W-:Y:S01]  /*35d0*/  ISETP.GT.AND P3, PT, R84, 0x61, PT ;  /* 0x000000615400780c */ /* 0x000fe20003f64270 */
[----:B------:R-:W-:Y:S01]  /*35e0*/  MUFU.TANH R5, R5 ;  /* 0x0000000500057308 */ /* 0x000fe20000002400 */
[----:B------:R-:W-:Y:S02]  /*35f0*/  FSEL R25, R112, -INF , P4 ;  /* 0xff80000070197808 */ /* 0x000fe40002000000 */
[----:B------:R-:W-:Y:S02]  /*3600*/  CS2R R112, SRZ ;  /* 0x0000000000707805 */ /* 0x000fe4000001ff00 */
[----:B------:R-:W-:Y:S02]  /*3610*/  FMNMX.FTZ R28, R40, R45, !PT ;  /* 0x0000002d281c7209 */ /* 0x000fe40007810000 */
[----:B------:R-:W-:-:S02]  /*3620*/  ISETP.GT.AND P4, PT, R84, 0x68, PT ;  /* 0x000000685400780c */ /* 0x000fc40003f84270 */
[----:B------:R-:W-:Y:S01]  /*3630*/  FSEL R24, R88, -INF , P3 ;  /* 0xff80000058187808 */ /* 0x000fe20001800000 */
[----:B------:R0:W2:Y:S01]  /*3640*/  MUFU.TANH R98, R42 ;  /* 0x0000002a00627308 */ /* 0x0000a20000002400 */
[----:B------:R-:W-:Y:S02]  /*3650*/  FMNMX.FTZ R45, R25, R28, !PT ;  /* 0x0000001c192d7209 */ /* 0x000fe40007810000 */
[----:B------:R-:W-:Y:S02]  /*3660*/  ISETP.GT.AND P3, PT, R84, 0x69, PT ;  /* 0x000000695400780c */ /* 0x000fe40003f64270 */
[----:B----4-:R-:W-:Y:S02]  /*3670*/  FSEL R28, R92, -INF , P4 ;  /* 0xff8000005c1c7808 */ /* 0x010fe40002000000 */
[----:B------:R-:W-:Y:S01]  /*3680*/  FMNMX.FTZ R45, R24, R45, !PT ;  /* 0x0000002d182d7209 */ /* 0x000fe20007810000 */
[----:B------:R4:W2:Y:S01]  /*3690*/  MUFU.TANH R88, R44 ;  /* 0x0000002c00587308 */ /* 0x0008a20000002400 */
[----:B------:R-:W-:-:S02]  /*36a0*/  ISETP.GT.AND P4, PT, R84, 0x70, PT ;  /* 0x000000705400780c */ /* 0x000fc40003f84270 */
[----:B-----5:R-:W-:Y:S02]  /*36b0*/  FSEL R29, R96, -INF , P3 ;  /* 0xff800000601d7808 */ /* 0x020fe40001800000 */
[----:B------:R-:W-:Y:S01]  /*36c0*/  FMNMX.FTZ R48, R28, R45, !PT ;  /* 0x0000002d1c307209 */ /* 0x000fe20007810000 */
[----:B------:R-:W-:Y:S01]  /*36d0*/  FMUL.FTZ R45, R0, R32 ;  /* 0x00000020002d7220 */ /* 0x000fe20000410000 */
[----:B------:R-:W-:Y:S01]  /*36e0*/  ISETP.GT.AND P3, PT, R84, 0x71, PT ;  /* 0x000000715400780c */ /* 0x000fe20003f64270 */
[----:B------:R-:W-:Y:S01]  /*36f0*/  MUFU.TANH R108, R39 ;  /* 0x00000027006c7308 */ /* 0x000fe20000002400 */
[----:B------:R-:W-:Y:S02]  /*3700*/  FSEL R32, R90, -INF , P4 ;  /* 0xff8000005a207808 */ /* 0x000fe40002000000 */
[----:B------:R-:W-:Y:S01]  /*3710*/  FMNMX.FTZ R101, R29, R48, !PT ;  /* 0x000000301d657209 */ /* 0x000fe20007810000 */
[----:B------:R-:W-:Y:S01]  /*3720*/  FMUL.FTZ R48, R0, R33 ;  /* 0x0000002100307220 */ /* 0x000fe20000410000 */
[----:B------:R-:W-:-:S02]  /*3730*/  ISETP.GT.AND P4, PT, R84, 0x78, PT ;  /* 0x000000785400780c */ /* 0x000fc40003f84270 */
[----:B---3--:R-:W-:Y:S01]  /*3740*/  FSEL R41, R94, -INF , P3 ;  /* 0xff8000005e297808 */ /* 0x008fe20001800000 */
[----:B------:R-:W3:Y:S01]  /*3750*/  MUFU.TANH R90, R45 ;  /* 0x0000002d005a7308 */ /* 0x000ee20000002400 */
[----:B0-----:R-:W-:Y:S02]  /*3760*/  FMNMX.FTZ R42, R32, R101, !PT ;  /* 0x00000065202a7209 */ /* 0x001fe40007810000 */
[----:B------:R-:W-:Y:S02]  /*3770*/  ISETP.GT.AND P3, PT, R84, 0x79, PT ;  /* 0x000000795400780c */ /* 0x000fe40003f64270 */
[----:B------:R-:W-:Y:S01]  /*3780*/  FSEL R33, R52, -INF , P4 ;  /* 0xff80000034217808 */ /* 0x000fe20002000000 */
[----:B------:R-:W-:Y:S01]  /*3790*/  FMUL.FTZ R52, R0, R36 ;  /* 0x0000002400347220 */ /* 0x000fe20000410000 */
[----:B----4-:R-:W-:Y:S01]  /*37a0*/  FMNMX.FTZ R44, R41, R42, !PT ;  /* 0x0000002a292c7209 */ /* 0x010fe20007810000 */
[----:B------:R0:W4:Y:S01]  /*37b0*/  MUFU.TANH R94, R48 ;  /* 0x00000030005e7308 */ /* 0x0001220000002400 */
[----:B------:R-:W-:-:S02]  /*37c0*/  ISETP.GT.AND P4, PT, R84, 0x80, PT ;  /* 0x000000805400780c */ /* 0x000fc40003f84270 */
[----:B------:R-:W-:Y:S01]  /*37d0*/  FSEL R42, R80, -INF , P3 ;  /* 0xff800000502a7808 */ /* 0x000fe20001800000 */
[----:B------:R-:W-:Y:S01]  /*37e0*/  FMUL.FTZ R80, R0, R46 ;  /* 0x0000002e00507220 */ /* 0x000fe20000410000 */
[----:B------:R-:W-:Y:S02]  /*37f0*/  FMNMX.FTZ R101, R33, R44, !PT ;  /* 0x0000002c21657209 */ /* 0x000fe40007810000 */
[----:B------:R-:W-:Y:S01]  /*3800*/  ISETP.GT.AND P3, PT, R84, 0x81, PT ;  /* 0x000000815400780c */ /* 0x000fe20003f64270 */
[----:B------:R-:W5:Y:S01]  /*3810*/  MUFU.TANH R52, R52 ;  /* 0x0000003400347308 */ /* 0x000f620000002400 */
[----:B-1----:R-:W-:Y:S01]  /*3820*/  FSEL R36, R82, -INF , P4 ;  /* 0xff80000052247808 */ /* 0x002fe20002000000 */
[----:B------:R-:W-:Y:S01]  /*3830*/  FMUL.FTZ R82, R0, R37 ;  /* 0x0000002500527220 */ /* 0x000fe20000410000 */
[----:B------:R-:W-:Y:S02]  /*3840*/  FMNMX.FTZ R101, R42, R101, !PT ;  /* 0x000000652a657209 */ /* 0x000fe40007810000 */
[----:B------:R-:W-:-:S02]  /*3850*/  ISETP.GT.AND P4, PT, R84, 0x88, PT ;  /* 0x000000885400780c */ /* 0x000fc40003f84270 */
[----:B--2---:R-:W-:Y:S01]  /*3860*/  FSEL R44, R86, -INF , P3 ;  /* 0xff800000562c7808 */ /* 0x004fe20001800000 */
[----:B------:R1:W2:Y:S01]  /*3870*/  MUFU.TANH R96, R82 ;  /* 0x0000005200607308 */ /* 0x0002a20000002400 */
[----:B------:R-:W-:Y:S02]  /*3880*/  FMNMX.FTZ R101, R36, R101, !PT ;  /* 0x0000006524657209 */ /* 0x000fe40007810000 */
[----:B------:R-:W-:Y:S02]  /*3890*/  ISETP.GT.AND P3, PT, R84, 0x89, PT ;  /* 0x000000895400780c */ /* 0x000fe40003f64270 */
[----:B------:R-:W-:Y:S02]  /*38a0*/  FSEL R37, R98, -INF , P4 ;  /* 0xff80000062257808 */ /* 0x000fe40002000000 */
[----:B0-----:R-:W-:Y:S01]  /*38b0*/  FMNMX.FTZ R48, R44, R101, !PT ;  /* 0x000000652c307209 */ /* 0x001fe20007810000 */
[----:B------:R0:W-:Y:S01]  /*38c0*/  MUFU.TANH R92, R80 ;  /* 0x00000050005c7308 */ /* 0x0001e20000002400 */
[----:B------:R-:W-:Y:S01]  /*38d0*/  ISETP.GT.AND P4, PT, R84, 0x90, PT ;  /* 0x000000905400780c */ /* 0x000fe20003f84270 */
[----:B-1----:R-:W-:Y:S01]  /*38e0*/  FMUL.FTZ R82, R0, R47 ;  /* 0x0000002f00527220 */ /* 0x002fe20000410000 */
[----:B------:R-:W-:-:S02]  /*38f0*/  FSEL R45, R88, -INF , P3 ;  /* 0xff800000582d7808 */ /* 0x000fc40001800000 */
[----:B------:R-:W-:Y:S02]  /*3900*/  FMNMX.FTZ R86, R37, R48, !PT ;  /* 0x0000003025567209 */ /* 0x000fe40007810000 */
[----:B------:R-:W-:Y:S01]  /*3910*/  ISETP.GT.AND P3, PT, R84, 0x91, PT ;  /* 0x000000915400780c */ /* 0x000fe20003f64270 */
[----:B------:R1:W-:Y:S01]  /*3920*/  MUFU.TANH R105, R34 ;  /* 0x0000002200697308 */ /* 0x0003e20000002400 */
[----:B---3--:R-:W-:Y:S02]  /*3930*/  FSEL R48, R90, -INF , P4 ;  /* 0xff8000005a307808 */ /* 0x008fe40002000000 */
[----:B------:R-:W-:Y:S02]  /*3940*/  FMNMX.FTZ R101, R45, R86, !PT ;  /* 0x000000562d657209 */ /* 0x000fe40007810000 */
[----:B------:R-:W-:Y:S02]  /*3950*/  ISETP.GT.AND P4, PT, R84, 0x98, PT ;  /* 0x000000985400780c */ /* 0x000fe40003f84270 */
[----:B----4-:R-:W-:Y:S01]  /*3960*/  FSEL R46, R94, -INF , P3 ;  /* 0xff8000005e2e7808 */ /* 0x010fe20001800000 */
[----:B------:R-:W3:Y:S01]  /*3970*/  MUFU.TANH R6, R6 ;  /* 0x0000000600067308 */ /* 0x000ee20000002400 */
[----:B------:R-:W-:-:S02]  /*3980*/  FMNMX.FTZ R101, R48, R101, !PT ;  /* 0x0000006530657209 */ /* 0x000fc40007810000 */
[----:B------:R-:W-:Y:S02]  /*3990*/  ISETP.GT.AND P3, PT, R84, 0x99, PT ;  /* 0x000000995400780c */ /* 0x000fe40003f64270 */
[----:B-----5:R-:W-:Y:S02]  /*39a0*/  FSEL R47, R52, -INF , P4 ;  /* 0xff800000342f7808 */ /* 0x020fe40002000000 */
[----:B------:R-:W-:Y:S01]  /*39b0*/  FMNMX.FTZ R84, R46, R101, !PT ;  /* 0x000000652e547209 */ /* 0x000fe20007810000 */
[----:B------:R-:W4:Y:S01]  /*39c0*/  MUFU.TANH R7, R7 ;  /* 0x0000000700077308 */ /* 0x000f220000002400 */
[----:B--2---:R-:W-:Y:S02]  /*39d0*/  FSEL R52, R96, -INF , P3 ;  /* 0xff80000060347808 */ /* 0x004fe40001800000 */
[----:B------:R-:W-:Y:S02]  /*39e0*/  FMNMX.FTZ R101, R47, R84, !PT ;  /* 0x000000542f657209 */ /* 0x000fe40007810000 */
[----:B------:R-:W-:Y:S01]  /*39f0*/  IADD3 R39, R35, -UR15, R76 ;  /* 0x8000000f23277c10 */ /* 0x000fe2000fffe04c */
[----:B------:R-:W-:Y:S01]  /*3a00*/  @UP0 ULDC UR15, c[0x0][0x450] ;  /* 0x00011400000f0ab9 */ /* 0x000fe20000000800 */
[----:B------:R-:W-:Y:S01]  /*3a10*/  FMNMX.FTZ R101, R52, R101, !PT ;  /* 0x0000006534657209 */ /* 0x000fe20007810000 */
[----:B------:R-:W2:Y:S01]  /*3a20*/  MUFU.TANH R8, R8 ;  /* 0x0000000800087308 */ /* 0x000ea20000002400 */
[----:B------:R-:W-:-:S03]  /*3a30*/  @UP0 USHF.R.U32.HI UR11, URZ, UR15, UR7 ;  /* 0x0000000f3f0b0299 */ /* 0x000fc60008011607 */
[----:B0-----:R-:W0:Y:S01]  /*3a40*/  SHFL.BFLY PT, R80, R101, 0x2, 0x1f ;  /* 0x0c401f0065507f89 */ /* 0x001e2200000e0000 */
[----:B------:R-:W-:-:S03]  /*3a50*/  UIADD3 UR6, UR14, UR11, URZ ;  /* 0x0000000b0e067290 */ /* 0x000fc6000fffe03f */
[----:B------:R5:W-:Y:S01]  /*3a60*/  MUFU.TANH R84, R50 ;  /* 0x0000003200547308 */ /* 0x000be20000002400 */
[----:B------:R-:W-:-:S04]  /*3a70*/  UIMAD.WIDE UR6, UR6, 0x66666667, URZ ;  /* 0x66666667060678a5 */ /* 0x000fc8000f8e023f */
[----:B------:R-:W-:-:S03]  /*3a80*/  USHF.R.U32.HI UR6, URZ, 0x1f, UR7 ;  /* 0x0000001f3f067899 */ /* 0x000fc60008011607 */
[----:B------:R-:W2:Y:S01]  /*3a90*/  MUFU.TANH R10, R10 ;  /* 0x0000000a000a7308 */ /* 0x000ea20000002400 */
[----:B------:R-:W-:-:S04]  /*3aa0*/  ULEA.HI.SX32 UR6, UR7, UR6, 0x1a ;  /* 0x0000000607067291 */ /* 0x000fc8000f8fd23f */
[----:B------:R-:W-:-:S03]  /*3ab0*/  UISETP.LT.AND UP1, UPT, URZ, UR6, UPT ;  /* 0x000000063f00728c */ /* 0x000fc6000bf21270 */
[----:B------:R3:W-:Y:S01]  /*3ac0*/  MUFU.TANH R98, R54 ;  /* 0x0000003600627308 */ /* 0x0007e20000002400 */
[----:B------:R-:W-:Y:S01]  /*3ad0*/  USEL UR49, URZ, UR6, !UP1 ;  /* 0x000000063f317287 */ /* 0x000fe2000c800000 */
[----:B0-----:R-:W-:-:S03]  /*3ae0*/  FMNMX.FTZ R80, R101, R80, !PT ;  /* 0x0000005065507209 */ /* 0x001fc60007810000 */
[----:B------:R-:W-:-:S03]  /*3af0*/  UISETP.GE.AND UP1, UPT, UR52, UR49, UPT ;  /* 0x000000313400728c */ /* 0x000fc6000bf26270 */
[----:B------:R-:W0:Y:S01]  /*3b00*/  MUFU.TANH R9, R9 ;  /* 0x0000000900097308 */ /* 0x000e220000002400 */
[----:B------:R-:W1:Y:S07]  /*3b10*/  SHFL.BFLY PT, R121, R80, 0x1, 0x1f ;  /* 0x0c201f0050797f89 */ /* 0x000e6e00000e0000 */
[----:B------:R4:W-:Y:S08]  /*3b20*/  MUFU.TANH R96, R51 ;  /* 0x0000003300607308 */ /* 0x0009f00000002400 */
[----:B------:R-:W0:Y:S08]  /*3b30*/  MUFU.TANH R12, R12 ;  /* 0x0000000c000c7308 */ /* 0x000e300000002400 */
[----:B------:R-:W0:Y:S01]  /*3b40*/  MUFU.TANH R11, R11 ;  /* 0x0000000b000b7308 */ /* 0x000e220000002400 */
[----:B-1----:R-:W-:-:S04]  /*3b50*/  FMNMX.FTZ R121, R80, R121, !PT ;  /* 0x0000007950797209 */ /* 0x002fc80007810000 */
[C---:B------:R-:W-:Y:S01]  /*3b60*/  FSETP.NEU.FTZ.AND P3, PT, R121.reuse, -INF , PT ;  /* 0xff8000007900780b */ /* 0x040fe20003f7d000 */
[----:B------:R-:W-:-:S02]  /*3b70*/  FFMA.FTZ R26, R121, R26, -8 ;  /* 0xc1000000791a7423 */ /* 0x000fc4000001001a */
[----:B------:R-:W1:Y:S03]  /*3b80*/  MUFU.TANH R13, R13 ;  /* 0x0000000d000d7308 */ /* 0x000e660000002400 */
[----:B------:R-:W-:-:S05]  /*3b90*/  FSEL R26, R26, RZ, P3 ;  /* 0x000000ff1a1a7208 */ /* 0x000fca0001800000 */
[--C-:B------:R-:W-:Y:S01]  /*3ba0*/  FFMA.FTZ R34, R87, UR10, -R26.reuse ;  /* 0x0000000a57227c23 */ /* 0x100fe2000801081a */
[----:B------:R-:W-:Y:S01]  /*3bb0*/  VIMNMX R87, R74, R39, PT ;  /* 0x000000274a577248 */ /* 0x000fe20003fe0100 */
[----:B------:R0:W-:Y:S01]  /*3bc0*/  MUFU.TANH R100, R55 ;  /* 0x0000003700647308 */ /* 0x0001e20000002400 */
[----:B------:R-:W-:-:S01]  /*3bd0*/  FFMA.FTZ R89, R89, UR10, -R26 ;  /* 0x0000000a59597c23 */ /* 0x000fc2000801081a */
[--C-:B------:R-:W-:Y:S01]  /*3be0*/  FFMA.FTZ R70, R70, UR10, -R26.reuse ;  /* 0x0000000a46467c23 */ /* 0x100fe2000801081a */
[----:B------:R-:W-:Y:S01]  /*3bf0*/  ISETP.GT.AND P3, PT, R87, RZ, PT ;  /* 0x000000ff5700720c */ /* 0x000fe20003f64270 */
[--C-:B------:R-:W-:Y:S01]  /*3c00*/  FFMA.FTZ R67, R67, UR10, -R26.reuse ;  /* 0x0000000a43437c23 */ /* 0x100fe2000801081a */
[----:B------:R-:W-:Y:S01]  /*3c10*/  ISETP.GT.AND P4, PT, R87, 0x1, PT ;  /* 0x000000015700780c */ /* 0x000fe20003f84270 */
[--C-:B------:R-:W-:Y:S01]  /*3c20*/  FFMA.FTZ R69, R69, UR10, -R26.reuse ;  /* 0x0000000a45457c23 */ /* 0x100fe2000801081a */
[----:B------:R-:W-:Y:S01]  /*3c30*/  ISETP.GT.AND P5, PT, R87, 0x8, PT ;  /* 0x000000085700780c */ /* 0x000fe20003fa4270 */
[----:B------:R-:W1:Y:S01]  /*3c40*/  MUFU.TANH R14, R14 ;  /* 0x0000000e000e7308 */ /* 0x000e620000002400 */
[----:B------:R-:W-:Y:S01]  /*3c50*/  FSEL R3, R3, -INF , P3 ;  /* 0xff80000003037808 */ /* 0x000fe20001800000 */
[--C-:B------:R-:W-:Y:S01]  /*3c60*/  FFMA.FTZ R85, R85, UR10, -R26.reuse ;  /* 0x0000000a55557c23 */ /* 0x100fe2000801081a */
[----:B-----5:R-:W-:Y:S01]  /*3c70*/  FSEL R50, R4, -INF , P4 ;  /* 0xff80000004327808 */ /* 0x020fe20002000000 */
[--C-:B------:R-:W-:Y:S01]  /*3c80*/  FFMA.FTZ R99, R99, UR10, -R26.reuse ;  /* 0x0000000a63637c23 */ /* 0x100fe2000801081a */
[----:B------:R-:W-:Y:S01]  /*3c90*/  ISETP.GT.AND P3, PT, R87, 0x9, PT ;  /* 0x000000095700780c */ /* 0x000fe20003f64270 */
[--C-:B------:R-:W-:Y:S01]  /*3ca0*/  FFMA.FTZ R53, R53, UR10, -R26.reuse ;  /* 0x0000000a35357c23 */ /* 0x100fe2000801081a */
[----:B------:R-:W-:Y:S01]  /*3cb0*/  FSEL R5, R5, -INF , P5 ;  /* 0xff80000005057808 */ /* 0x000fe20002800000 */
[----:B------:R-:W5:Y:S01]  /*3cc0*/  MUFU.TANH R20, R20 ;  /* 0x0000001400147308 */ /* 0x000f620000002400 */
[----:B---3--:R-:W-:Y:S01]  /*3cd0*/  FMNMX.FTZ R54, R3, R50, !PT ;  /* 0x0000003203367209 */ /* 0x008fe20007810000 */
[--C-:B------:R-:W-:Y:S01]  /*3ce0*/  FFMA.FTZ R43, R43, UR10, -R26.reuse ;  /* 0x0000000a2b2b7c23 */ /* 0x100fe2000801081a */
[----:B------:R-:W-:Y:S01]  /*3cf0*/  ISETP.GT.AND P4, PT, R87, 0x10, PT ;  /* 0x000000105700780c */ /* 0x000fe20003f84270 */
[--C-:B------:R-:W-:Y:S01]  /*3d00*/  FFMA.FTZ R40, R40, UR10, -R26.reuse ;  /* 0x0000000a28287c23 */ /* 0x100fe2000801081a */
[----:B------:R-:W-:Y:S01]  /*3d10*/  FSEL R6, R6, -INF , P3 ;  /* 0xff80000006067808 */ /* 0x000fe20001800000 */
[--C-:B------:R-:W-:Y:S01]  /*3d20*/  FFMA.FTZ R25, R25, UR10, -R26.reuse ;  /* 0x0000000a19197c23 */ /* 0x100fe2000801081a */
[----:B----4-:R-:W-:Y:S01]  /*3d30*/  FMNMX.FTZ R51, R5, R54, !PT ;  /* 0x0000003605337209 */ /* 0x010fe20007810000 */
[----:B------:R-:W3:Y:S01]  /*3d40*/  MUFU.TANH R15, R15 ;  /* 0x0000000f000f7308 */ /* 0x000ee20000002400 */
[----:B------:R-:W-:Y:S01]  /*3d50*/  ISETP.GT.AND P3, PT, R87, 0x11, PT ;  /* 0x000000115700780c */ /* 0x000fe20003f64270 */
[--C-:B------:R-:W-:Y:S01]  /*3d60*/  FFMA.FTZ R24, R24, UR10, -R26.reuse ;  /* 0x0000000a18187c23 */ /* 0x100fe2000801081a */
[----:B------:R-:W-:Y:S01]  /*3d70*/  FSEL R39, R7, -INF , P4 ;  /* 0xff80000007277808 */ /* 0x000fe20002000000 */
[--C-:B------:R-:W-:Y:S01]  /*3d80*/  FFMA.FTZ R28, R28, UR10, -R26.reuse ;  /* 0x0000000a1c1c7c23 */ /* 0x100fe2000801081a */
[----:B------:R-:W-:Y:S01]  /*3d90*/  FMNMX.FTZ R54, R6, R51, !PT ;  /* 0x0000003306367209 */ /* 0x000fe20007810000 */
[--C-:B------:R-:W-:Y:S01]  /*3da0*/  FFMA.FTZ R33, R33, UR10, -R26.reuse ;  /* 0x0000000a21217c23 */ /* 0x100fe2000801081a */
[----:B------:R-:W-:Y:S01]  /*3db0*/  ISETP.GT.AND P4, PT, R87, 0x18, PT ;  /* 0x000000185700780c */ /* 0x000fe20003f84270 */
[----:B------:R-:W4:Y:S01]  /*3dc0*/  MUFU.TANH R21, R21 ;  /* 0x0000001500157308 */ /* 0x000f220000002400 */
[----:B--2---:R-:W-:Y:S01]  /*3dd0*/  FSEL R51, R8, -INF , P3 ;  /* 0xff80000008337808 */ /* 0x004fe20001800000 */
[--C-:B------:R-:W-:Y:S01]  /*3de0*/  FFMA.FTZ R8, R83, UR10, -R26.reuse ;  /* 0x0000000a53087c23 */ /* 0x100fe2000801081a */
[----:B------:R-:W-:Y:S01]  /*3df0*/  FMNMX.FTZ R54, R39, R54, !PT ;  /* 0x0000003627367209 */ /* 0x000fe20007810000 */
[--C-:B------:R-:W-:Y:S01]  /*3e00*/  FFMA.FTZ R42, R42, UR10, -R26.reuse ;  /* 0x0000000a2a2a7c23 */ /* 0x100fe2000801081a */
[----:B------:R-:W-:Y:S01]  /*3e10*/  ISETP.GT.AND P3, PT, R87, 0x19, PT ;  /* 0x000000195700780c */ /* 0x000fe20003f64270 */
[--C-:B------:R-:W-:Y:S01]  /*3e20*/  FFMA.FTZ R36, R36, UR10, -R26.reuse ;  /* 0x0000000a24247c23 */ /* 0x100fe2000801081a */
[----:B------:R-:W-:Y:S01]  /*3e30*/  FSEL R10, R10, -INF , P4 ;  /* 0xff8000000a0a7808 */ /* 0x000fe20002000000 */
[----:B------:R-:W2:Y:S01]  /*3e40*/  MUFU.TANH R72, R72 ;  /* 0x0000004800487308 */ /* 0x000ea20000002400 */
[----:B0-----:R-:W-:Y:S01]  /*3e50*/  FMNMX.FTZ R55, R51, R54, !PT ;  /* 0x0000003633377209 */ /* 0x001fe20007810000 */
[--C-:B------:R-:W-:Y:S01]  /*3e60*/  FFMA.FTZ R54, R77, UR10, -R26.reuse ;  /* 0x0000000a4d367c23 */ /* 0x100fe2000801081a */
[----:B------:R-:W-:Y:S01]  /*3e70*/  ISETP.GT.AND P4, PT, R87, 0x20, PT ;  /* 0x000000205700780c */ /* 0x000fe20003f84270 */
[--C-:B------:R-:W-:Y:S01]  /*3e80*/  FFMA.FTZ R37, R37, UR10, -R26.reuse ;  /* 0x0000000a25257c23 */ /* 0x100fe2000801081a */
[----:B------:R-:W-:Y:S01]  /*3e90*/  FSEL R74, R9, -INF , P3 ;  /* 0xff800000094a7808 */ /* 0x000fe20001800000 */
[--C-:B------:R-:W-:Y:S01]  /*3ea0*/  FFMA.FTZ R9, R81, UR10, -R26.reuse ;  /* 0x0000000a51097c23 */ /* 0x100fe2000801081a */
[----:B------:R-:W-:Y:S01]  /*3eb0*/  FMNMX.FTZ R55, R10, R55, !PT ;  /* 0x000000370a377209 */ /* 0x000fe20007810000 */
[----:B------:R-:W0:Y:S01]  /*3ec0*/  MUFU.TANH R60, R60 ;  /* 0x0000003c003c7308 */ /* 0x000e220000002400 */
[----:B------:R-:W-:Y:S01]  /*3ed0*/  ISETP.GT.AND P3, PT, R87, 0x21, PT ;  /* 0x000000215700780c */ /* 0x000fe20003f64270 */
[--C-:B------:R-:W-:Y:S01]  /*3ee0*/  FFMA.FTZ R46, R46, UR10, -R26.reuse ;  /* 0x0000000a2e2e7c23 */ /* 0x100fe2000801081a */
[----:B------:R-:W-:Y:S01]  /*3ef0*/  FSEL R76, R12, -INF , P4 ;  /* 0xff8000000c4c7808 */ /* 0x000fe20002000000 */
[----:B------:R-:W-:Y:S01]  /*3f00*/  FFMA.FTZ R47, R47, UR10, -R26 ;  /* 0x0000000a2f2f7c23 */ /* 0x000fe2000801081a */
[----:B------:R-:W-:-:S02]  /*3f10*/  FMNMX.FTZ R55, R74, R55, !PT ;  /* 0x000000374a377209 */ /* 0x000fc40007810000 */
[----:B------:R-:W-:Y:S01]  /*3f20*/  ISETP.GT.AND P4, PT, R87, 0x28, PT ;  /* 0x000000285700780c */ /* 0x000fe20003f84270 */
[----:B------:R-:W0:Y:S01]  /*3f30*/  MUFU.TANH R57, R57 ;  /* 0x0000003900397308 */ /* 0x000e220000002400 */
[----:B------:R-:W-:Y:S01]  /*3f40*/  FSEL R78, R11, -INF , P3 ;  /* 0xff8000000b4e7808 */ /* 0x000fe20001800000 */
[----:B------:R-:W-:Y:S01]  /*3f50*/  FFMA.FTZ R11, R79, UR10, -R26 ;  /* 0x0000000a4f0b7c23 */ /* 0x000fe2000801081a */
[----:B------:R-:W-:Y:S02]  /*3f60*/  FMNMX.FTZ R55, R76, R55, !PT ;  /* 0x000000374c377209 */ /* 0x000fe40007810000 */
[----:B------:R-:W-:Y:S02]  /*3f70*/  ISETP.GT.AND P3, PT, R87, 0x29, PT ;  /* 0x000000295700780c */ /* 0x000fe40003f64270 */
[----:B-1----:R-:W-:Y:S01]  /*3f80*/  FSEL R79, R13, -INF , P4 ;  /* 0xff8000000d4f7808 */ /* 0x002fe20002000000 */
[----:B------:R-:W1:Y:S01]  /*3f90*/  MUFU.TANH R56, R56 ;  /* 0x0000003800387308 */ /* 0x000e620000002400 */
[----:B------:R-:W-:-:S02]  /*3fa0*/  FMNMX.FTZ R12, R78, R55, !PT ;  /* 0x000000374e0c7209 */ /* 0x000fc40007810000 */
[----:B------:R-:W-:Y:S02]  /*3fb0*/  ISETP.GT.AND P4, PT, R87, 0x30, PT ;  /* 0x000000305700780c */ /* 0x000fe40003f84270 */
[----:B------:R-:W-:Y:S02]  /*3fc0*/  FSEL R80, R14, -INF , P3 ;  /* 0xff8000000e507808 */ /* 0x000fe40001800000 */
[----:B------:R-:W-:Y:S01]  /*3fd0*/  FMNMX.FTZ R13, R79, R12, !PT ;  /* 0x0000000c4f0d7209 */ /* 0x000fe20007810000 */
[----:B------:R-:W-:Y:S01]  /*3fe0*/  MUFU.TANH R58, R58 ;  /* 0x0000003a003a7308 */ /* 0x000fe20000002400 */
[----:B------:R-:W-:Y:S02]  /*3ff0*/  ISETP.GT.AND P3, PT, R87, 0x31, PT ;  /* 0x000000315700780c */ /* 0x000fe40003f64270 */
[----:B-----5:R-:W-:Y:S02]  /*4000*/  FSEL R77, R20, -INF , P4 ;  /* 0xff800000144d7808 */ /* 0x020fe40002000000 */
[----:B------:R-:W-:Y:S01]  /*4010*/  FMNMX.FTZ R14, R80, R13, !PT ;  /* 0x0000000d500e7209 */ /* 0x000fe20007810000 */
[----:B------:R-:W-:Y:S01]  /*4020*/  FFMA.FTZ R13, R75, UR10, -R26 ;  /* 0x0000000a4b0d7c23 */ /* 0x000fe2000801081a */
[----:B------:R-:W-:Y:S01]  /*4030*/  ISETP.GT.AND P4, PT, R87, 0x38, PT ;  /* 0x000000385700780c */ /* 0x000fe20003f84270 */
[----:B------:R-:W5:Y:S01]  /*4040*/  MUFU.TANH R61, R61 ;  /* 0x0000003d003d7308 */ /* 0x000f620000002400 */
[----:B---3--:R-:W-:-:S02]  /*4050*/  FSEL R81, R15, -INF , P3 ;  /* 0xff8000000f517808 */ /* 0x008fc40001800000 */
[----:B------:R-:W-:Y:S02]  /*4060*/  FMNMX.FTZ R14, R77, R14, !PT ;  /* 0x0000000e4d0e7209 */ /* 0x000fe40007810000 */
[----:B------:R-:W-:Y:S02]  /*4070*/  ISETP.GT.AND P3, PT, R87, 0x39, PT ;  /* 0x000000395700780c */ /* 0x000fe40003f64270 */
[----:B----4-:R-:W-:Y:S01]  /*4080*/  FSEL R75, R21, -INF , P4 ;  /* 0xff800000154b7808 */ /* 0x010fe20002000000 */
[----:B------:R-:W3:Y:S01]  /*4090*/  MUFU.TANH R59, R59 ;  /* 0x0000003b003b7308 */ /* 0x000ee20000002400 */
[----:B------:R-:W-:Y:S01]  /*40a0*/  FMNMX.FTZ R14, R81, R14, !PT ;  /* 0x0000000e510e7209 */ /* 0x000fe20007810000 */
[----:B------:R-:W-:Y:S01]  /*40b0*/  FFMA.FTZ R21, R73, UR10, -R26 ;  /* 0x0000000a49157c23 */ /* 0x000fe2000801081a */
[----:B------:R-:W-:Y:S02]  /*40c0*/  ISETP.GT.AND P4, PT, R87, 0x40, PT ;  /* 0x000000405700780c */ /* 0x000fe40003f84270 */
[----:B--2---:R-:W-:-:S02]  /*40d0*/  FSEL R72, R72, -INF , P3 ;  /* 0xff80000048487808 */ /* 0x004fc40001800000 */
[----:B------:R-:W-:Y:S01]  /*40e0*/  FMNMX.FTZ R15, R75, R14, !PT ;  /* 0x0000000e4b0f7209 */ /* 0x000fe20007810000 */
[----:B------:R2:W-:Y:S01]  /*40f0*/  MUFU.EX2 R12, R54 ;  /* 0x00000036000c7308 */ /* 0x0005e20000000800 */
[C---:B------:R-:W-:Y:S02]  /*4100*/  ISETP.GT.AND P3, PT, R87.reuse, 0x41, PT ;  /* 0x000000415700780c */ /* 0x040fe40003f64270 */
[----:B0-----:R-:W-:Y:S02]  /*4110*/  FSEL R60, R60, -INF , P4 ;  /* 0xff8000003c3c7808 */ /* 0x001fe40002000000 */
[----:B------:R-:W-:Y:S02]  /*4120*/  FMNMX.FTZ R15, R72, R15, !PT ;  /* 0x0000000f480f7209 */ /* 0x000fe40007810000 */
[----:B------:R-:W-:Y:S01]  /*4130*/  ISETP.GT.AND P4, PT, R87, 0x48, PT ;  /* 0x000000485700780c */ /* 0x000fe20003f84270 */
[----:B------:R-:W-:Y:S01]  /*4140*/  MUFU.TANH R62, R62 ;  /* 0x0000003e003e7308 */ /* 0x000fe20000002400 */
[----:B------:R-:W-:Y:S01]  /*4150*/  FSEL R73, R57, -INF , P3 ;  /* 0xff80000039497808 */ /* 0x000fe20001800000 */
[----:B--2---:R-:W-:Y:S01]  /*4160*/  FFMA.FTZ R54, R71, UR10, -R26 ;  /* 0x0000000a47367c23 */ /* 0x004fe2000801081a */
[----:B------:R-:W-:-:S02]  /*4170*/  FMNMX.FTZ R20, R60, R15, !PT ;  /* 0x0000000f3c147209 */ /* 0x000fc40007810000 */
[----:B------:R-:W-:Y:S02]  /*4180*/  ISETP.GT.AND P3, PT, R87, 0x49, PT ;  /* 0x000000495700780c */ /* 0x000fe40003f64270 */
[----:B-1----:R-:W-:Y:S01]  /*4190*/  FSEL R71, R56, -INF , P4 ;  /* 0xff80000038477808 */ /* 0x002fe20002000000 */
[----:B------:R-:W0:Y:S01]  /*41a0*/  MUFU.TANH R63, R63 ;  /* 0x0000003f003f7308 */ /* 0x000e220000002400 */
[----:B------:R-:W-:Y:S02]  /*41b0*/  FMNMX.FTZ R20, R73, R20, !PT ;  /* 0x0000001449147209 */ /* 0x000fe40007810000 */
[----:B------:R-:W-:-:S04]  /*41c0*/  ISETP.GT.AND P4, PT, R87, 0x50, PT ;  /* 0x000000505700780c */ /* 0x000fc80003f84270 */
[----:B-----5:R-:W-:Y:S01]  /*41d0*/  FSEL R86, R61, -INF , P4 ;  /* 0xff8000003d567808 */ /* 0x020fe20002000000 */
[----:B------:R1:W-:Y:S01]  /*41e0*/  MUFU.TANH R94, R82 ;  /* 0x00000052005e7308 */ /* 0x0003e20000002400 */
[----:B------:R-:W-:-:S07]  /*41f0*/  ISETP.GT.AND P4, PT, R87, 0x58, PT ;  /* 0x000000585700780c */ /* 0x000fce0003f84270 */
[----:B------:R2:W-:Y:S01]  /*4200*/  MUFU.EX2 R14, R21 ;  /* 0x00000015000e7308 */ /* 0x0005e20000000800 */
[----:B-1----:R-:W-:Y:S01]  /*4210*/  FSEL R82, R58, -INF , P3 ;  /* 0xff8000003a527808 */ /* 0x002fe20001800000 */
[----:B------:R-:W-:Y:S01]  /*4220*/  FFMA.FTZ R58, R64, UR10, -R26 ;  /* 0x0000000a403a7c23 */ /* 0x000fe2000801081a */
[----:B------:R-:W-:-:S04]  /*4230*/  ISETP.GT.AND P3, PT, R87, 0x51, PT ;  /* 0x000000515700780c */ /* 0x000fc80003f64270 */
[----:B---3--:R-:W-:Y:S01]  /*4240*/  FSEL R88, R59, -INF , P3 ;  /* 0xff8000003b587808 */ /* 0x008fe20001800000 */
[----:B------:R-:W-:Y:S01]  /*4250*/  MUFU.TANH R66, R66 ;  /* 0x0000004200427308 */ /* 0x000fe20000002400 */
[----:B--2---:R-:W-:Y:S02]  /*4260*/  FMNMX.FTZ R21, R71, R20, !PT ;  /* 0x0000001447157209 */ /* 0x004fe40007810000 */
[----:B------:R-:W-:Y:S02]  /*4270*/  ISETP.GT.AND P3, PT, R87, 0x59, PT ;  /* 0x000000595700780c */ /* 0x000fe40003f64270 */
[----:B------:R-:W-:Y:S02]  /*4280*/  FMNMX.FTZ R21, R82, R21, !PT ;  /* 0x0000001552157209 */ /* 0x000fe40007810000 */
[----:B0-----:R-:W-:Y:S01]  /*4290*/  FSEL R90, R63, -INF , P3 ;  /* 0xff8000003f5a7808 */ /* 0x001fe20001800000 */
[----:B------:R-:W0:Y:S01]  /*42a0*/  MUFU.TANH R68, R68 ;  /* 0x0000004400447308 */ /* 0x000e220000002400 */
[----:B------:R-:W-:-:S02]  /*42b0*/  FMNMX.FTZ R55, R86, R21, !PT ;  /* 0x0000001556377209 */ /* 0x000fc40007810000 */
[----:B------:R-:W-:-:S05]  /*42c0*/  ISETP.GT.AND P3, PT, R87, 0x61, PT ;  /* 0x000000615700780c */ /* 0x000fca0003f64270 */
[----:B------:R1:W-:Y:S08]  /*42d0*/  MUFU.EX2 R4, R89 ;  /* 0x0000005900047308 */ /* 0x0003f00000000800 */
[----:B------:R2:W-:Y:S01]  /*42e0*/  MUFU.EX2 R15, R54 ;  /* 0x00000036000f7308 */ /* 0x0005e20000000800 */
[----:B-1----:R-:W-:Y:S02]  /*42f0*/  FSEL R89, R62, -INF , P4 ;  /* 0xff8000003e597808 */ /* 0x002fe40002000000 */
[----:B------:R-:W-:-:S02]  /*4300*/  ISETP.GT.AND P4, PT, R87, 0x60, PT ;  /* 0x000000605700780c */ /* 0x000fc40003f84270 */
[----:B0-----:R-:W-:Y:S02]  /*4310*/  FSEL R68, R68, -INF , P3 ;  /* 0xff80000044447808 */ /* 0x001fe40001800000 */
[----:B------:R-:W-:Y:S01]  /*4320*/  FSEL R83, R66, -INF , P4 ;  /* 0xff80000042537808 */ /* 0x000fe20002000000 */
[----:B------:R0:W1:Y:S01]  /*4330*/  MUFU.TANH R101, R27 ;  /* 0x0000001b00657308 */ /* 0x0000620000002400 */
[----:B--2---:R-:W-:Y:S02]  /*4340*/  FMNMX.FTZ R54, R88, R55, !PT ;  /* 0x0000003758367209 */ /* 0x004fe40007810000 */
[----:B------:R-:W-:Y:S02]  /*4350*/  ISETP.GT.AND P4, PT, R87, 0x68, PT ;  /* 0x000000685700780c */ /* 0x000fe40003f84270 */
[----:B------:R-:W-:Y:S02]  /*4360*/  FMNMX.FTZ R55, R89, R54, !PT ;  /* 0x0000003659377209 */ /* 0x000fe40007810000 */
[----:B------:R-:W-:Y:S01]  /*4370*/  ISETP.GT.AND P3, PT, R87, 0x69, PT ;  /* 0x000000695700780c */ /* 0x000fe20003f64270 */
[----:B------:R2:W3:Y:S01]  /*4380*/  MUFU.TANH R103, R30 ;  /* 0x0000001e00677308 */ /* 0x0004e20000002400 */
[----:B------:R-:W-:Y:S01]  /*4390*/  FMNMX.FTZ R56, R90, R55, !PT ;  /* 0x000000375a387209 */ /* 0x000fe20007810000 */
[--C-:B------:R-:W-:Y:S01]  /*43a0*/  FFMA.FTZ R55, R65, UR10, -R26.reuse ;  /* 0x0000000a41377c23 */ /* 0x100fe2000801081a */
[----:B------:R-:W-:Y:S01]  /*43b0*/  FSEL R61, R92, -INF , P4 ;  /* 0xff8000005c3d7808 */ /* 0x000fe20002000000 */
[----:B0-----:R-:W-:Y:S01]  /*43c0*/  FFMA.FTZ R27, R97, UR10, -R26 ;  /* 0x0000000a611b7c23 */ /* 0x001fe2000801081a */
[----:B------:R-:W-:-:S02]  /*43d0*/  FMNMX.FTZ R57, R83, R56, !PT ;  /* 0x0000003853397209 */ /* 0x000fc40007810000 */
[----:B------:R-:W-:Y:S01]  /*43e0*/  ISETP.GT.AND P4, PT, R87, 0x70, PT ;  /* 0x000000705700780c */ /* 0x000fe20003f84270 */
[----:B------:R0:W4:Y:S01]  /*43f0*/  MUFU.TANH R104, R31 ;  /* 0x0000001f00687308 */ /* 0x0001220000002400 */
[----:B------:R-:W-:Y:S01]  /*4400*/  FMNMX.FTZ R56, R68, R57, !PT ;  /* 0x0000003944387209 */ /* 0x000fe20007810000 */
[--C-:B--2---:R-:W-:Y:S01]  /*4410*/  FFMA.FTZ R30, R95, UR10, -R26.reuse ;  /* 0x0000000a5f1e7c23 */ /* 0x104fe2000801081a */
[----:B------:R-:W-:Y:S02]  /*4420*/  FSEL R59, R94, -INF , P3 ;  /* 0xff8000005e3b7808 */ /* 0x000fe40001800000 */
[----:B------:R-:W-:Y:S02]  /*4430*/  FMNMX.FTZ R56, R61, R56, !PT ;  /* 0x000000383d387209 */ /* 0x000fe40007810000 */
[----:B------:R-:W-:Y:S01]  /*4440*/  ISETP.GT.AND P3, PT, R87, 0x71, PT ;  /* 0x000000715700780c */ /* 0x000fe20003f64270 */
[----:B------:R-:W-:Y:S01]  /*4450*/  MUFU.EX2 R20, R70 ;  /* 0x0000004600147308 */ /* 0x000fe20000000800 */
[----:B------:R-:W-:Y:S01]  /*4460*/  FSEL R62, R84, -INF , P4 ;  /* 0xff800000543e7808 */ /* 0x000fe20002000000 */
[----:B0-----:R-:W-:Y:S01]  /*4470*/  FFMA.FTZ R31, R93, UR10, -R26 ;  /* 0x0000000a5d1f7c23 */ /* 0x001fe2000801081a */
[----:B------:R-:W-:-:S02]  /*4480*/  FMNMX.FTZ R57, R59, R56, !PT ;  /* 0x000000383b397209 */ /* 0x000fc40007810000 */
[C---:B------:R-:W-:Y:S02]  /*4490*/  ISETP.GT.AND P4, PT, R87.reuse, 0x78, PT ;  /* 0x000000785700780c */ /* 0x040fe40003f84270 */
[----:B------:R-:W-:Y:S01]  /*44a0*/  FSEL R64, R96, -INF , P3 ;  /* 0xff80000060407808 */ /* 0x000fe20001800000 */
[----:B------:R0:W-:Y:S01]  /*44b0*/  MUFU.EX2 R54, R67 ;  /* 0x0000004300367308 */ /* 0x0001e20000000800 */
[----:B------:R-:W-:Y:S02]  /*44c0*/  FMNMX.FTZ R57, R62, R57, !PT ;  /* 0x000000393e397209 */ /* 0x000fe40007810000 */
[----:B------:R-:W-:Y:S02]  /*44d0*/  CS2R R96, SRZ ;  /* 0x0000000000607805 */ /* 0x000fe4000001ff00 */
[----:B------:R-:W-:Y:S02]  /*44e0*/  ISETP.GT.AND P3, PT, R87, 0x79, PT ;  /* 0x000000795700780c */ /* 0x000fe40003f64270 */
[----:B------:R-:W-:-:S02]  /*44f0*/  FSEL R63, R98, -INF , P4 ;  /* 0xff800000623f7808 */ /* 0x000fc40002000000 */
[----:B------:R-:W-:Y:S01]  /*4500*/  FMNMX.FTZ R56, R64, R57, !PT ;  /* 0x0000003940387209 */ /* 0x000fe20007810000 */
[--C-:B------:R-:W-:Y:S01]  /*4510*/  FFMA.FTZ R57, R49, UR10, -R26.reuse ;  /* 0x0000000a31397c23 */ /* 0x100fe2000801081a */
[----:B------:R-:W-:Y:S01]  /*4520*/  ISETP.GT.AND P4, PT, R87, 0x80, PT ;  /* 0x000000805700780c */ /* 0x000fe20003f84270 */
[----:B------:R2:W5:Y:S01]  /*4530*/  MUFU.TANH R107, R38 ;  /* 0x00000026006b7308 */ /* 0x0005620000002400 */
[----:B------:R-:W-:Y:S02]  /*4540*/  FSEL R65, R100, -INF , P3 ;  /* 0xff80000064417808 */ /* 0x000fe40001800000 */
[----:B------:R-:W-:Y:S02]  /*4550*/  FMNMX.FTZ R66, R63, R56, !PT ;  /* 0x000000383f427209 */ /* 0x000fe40007810000 */
[----:B------:R-:W-:Y:S02]  /*4560*/  ISETP.GT.AND P3, PT, R87, 0x81, PT ;  /* 0x000000815700780c */ /* 0x000fe40003f64270 */
[----:B0-----:R-:W-:Y:S01]  /*4570*/  FSEL R67, R102, -INF , P4 ;  /* 0xff80000066437808 */ /* 0x001fe20002000000 */
[----:B------:R3:W-:Y:S01]  /*4580*/  MUFU.EX2 R21, R69 ;  /* 0x0000004500157308 */ /* 0x0007e20000000800 */
[----:B------:R-:W-:Y:S01]  /*4590*/  FMNMX.FTZ R70, R65, R66, !PT ;  /* 0x0000004241467209 */ /* 0x000fe20007810000 */
[----:B--2---:R-:W-:Y:S01]  /*45a0*/  FFMA.FTZ R38, R91, UR10, -R26 ;  /* 0x0000000a5b267c23 */ /* 0x004fe2000801081a */
[----:B------:R-:W-:-:S02]  /*45b0*/  ISETP.GT.AND P4, PT, R87, 0x88, PT ;  /* 0x000000885700780c */ /* 0x000fc40003f84270 */
[----:B-1----:R-:W-:Y:S02]  /*45c0*/  FSEL R66, R101, -INF , P3 ;  /* 0xff80000065427808 */ /* 0x002fe40001800000 */
[----:B------:R-:W-:Y:S02]  /*45d0*/  CS2R R100, SRZ ;  /* 0x0000000000647805 */ /* 0x000fe4000001ff00 */
[----:B------:R-:W-:Y:S01]  /*45e0*/  FMNMX.FTZ R49, R67, R70, !PT ;  /* 0x0000004643317209 */ /* 0x000fe20007810000 */
[----:B------:R0:W1:Y:S01]  /*45f0*/  MUFU.EX2 R7, R85 ;  /* 0x0000005500077308 */ /* 0x0000620000000800 */
[----:B------:R-:W-:Y:S02]  /*4600*/  ISETP.GT.AND P3, PT, R87, 0x89, PT ;  /* 0x000000895700780c */ /* 0x000fe40003f64270 */
[----:B---3--:R-:W-:Y:S02]  /*4610*/  FSEL R69, R103, -INF , P4 ;  /* 0xff80000067457808 */ /* 0x008fe40002000000 */
[----:B------:R-:W-:-:S02]  /*4620*/  CS2R R102, SRZ ;  /* 0x0000000000667805 */ /* 0x000fc4000001ff00 */
[----:B------:R-:W-:Y:S02]  /*4630*/  FMNMX.FTZ R70, R66, R49, !PT ;  /* 0x0000003142467209 */ /* 0x000fe40007810000 */
[----:B------:R-:W-:Y:S01]  /*4640*/  ISETP.GT.AND P4, PT, R87, 0x90, PT ;  /* 0x000000905700780c */ /* 0x000fe20003f84270 */
[----:B------:R2:W-:Y:S01]  /*4650*/  MUFU.EX2 R56, R57 ;  /* 0x0000003900387308 */ /* 0x0005e20000000800 */
[----:B----4-:R-:W-:Y:S02]  /*4660*/  FSEL R84, R104, -INF , P3 ;  /* 0xff80000068547808 */ /* 0x010fe40001800000 */
[----:B------:R-:W-:Y:S02]  /*4670*/  FMNMX.FTZ R49, R69, R70, !PT ;  /* 0x0000004645317209 */ /* 0x000fe40007810000 */
[----:B------:R-:W-:Y:S02]  /*4680*/  ISETP.GT.AND P3, PT, R87, 0x91, PT ;  /* 0x000000915700780c */ /* 0x000fe40003f64270 */
[----:B------:R-:W-:Y:S01]  /*4690*/  FSEL R70, R105, -INF , P4 ;  /* 0xff80000069467808 */ /* 0x000fe20002000000 */
[----:B------:R-:W-:Y:S01]  /*46a0*/  MUFU.EX2 R27, R27 ;  /* 0x0000001b001b7308 */ /* 0x000fe20000000800 */
[----:B------:R-:W-:-:S02]  /*46b0*/  FMNMX.FTZ R49, R84, R49, !PT ;  /* 0x0000003154317209 */ /* 0x000fc40007810000 */
[----:B------:R-:W-:Y:S02]  /*46c0*/  CS2R R104, SRZ ;  /* 0x0000000000687805 */ /* 0x000fe4000001ff00 */
[----:B------:R-:W-:Y:S02]  /*46d0*/  ISETP.GT.AND P4, PT, R87, 0x98, PT ;  /* 0x000000985700780c */ /* 0x000fe40003f84270 */
[----:B0-----:R-:W-:Y:S02]  /*46e0*/  FSEL R85, R106, -INF , P3 ;  /* 0xff8000006a557808 */ /* 0x001fe40001800000 */
[----:B------:R-:W-:Y:S01]  /*46f0*/  FMNMX.FTZ R92, R70, R49, !PT ;  /* 0x00000031465c7209 */ /* 0x000fe20007810000 */
[--C-:B------:R-:W-:Y:S01]  /*4700*/  FFMA.FTZ R49, R29, UR10, -R26.reuse ;  /* 0x0000000a1d317c23 */ /* 0x100fe2000801081a */
[----:B------:R-:W-:Y:S01]  /*4710*/  ISETP.GT.AND P3, PT, R87, 0x99, PT ;  /* 0x000000995700780c */ /* 0x000fe20003f64270 */
[--C-:B------:R-:W-:Y:S01]  /*4720*/  FFMA.FTZ R29, R32, UR10, -R26.reuse ;  /* 0x0000000a201d7c23 */ /* 0x100fe2000801081a */
[----:B-----5:R-:W-:Y:S01]  /*4730*/  FSEL R87, R107, -INF , P4 ;  /* 0xff8000006b577808 */ /* 0x020fe20002000000 */
[--C-:B------:R-:W-:Y:S01]  /*4740*/  FFMA.FTZ R32, R41, UR10, -R26.reuse ;  /* 0x0000000a29207c23 */ /* 0x100fe2000801081a */
[----:B------:R-:W-:Y:S01]  /*4750*/  FMNMX.FTZ R92, R85, R92, !PT ;  /* 0x0000005c555c7209 */ /* 0x000fe20007810000 */
[--C-:B------:R-:W-:Y:S01]  /*4760*/  FFMA.FTZ R41, R44, UR10, -R26.reuse ;  /* 0x0000000a2c297c23 */ /* 0x100fe2000801081a */
[----:B--2---:R-:W-:Y:S01]  /*4770*/  FSEL R57, R108, -INF , P3 ;  /* 0xff8000006c397808 */ /* 0x004fe20001800000 */
[--C-:B------:R-:W-:Y:S01]  /*4780*/  FFMA.FTZ R44, R45, UR10, -R26.reuse ;  /* 0x0000000a2d2c7c23 */ /* 0x100fe2000801081a */
[----:B------:R-:W-:Y:S01]  /*4790*/  FMNMX.FTZ R92, R87, R92, !PT ;  /* 0x0000005c575c7209 */ /* 0x000fe20007810000 */
[--C-:B------:R-:W-:Y:S01]  /*47a0*/  FFMA.FTZ R45, R48, UR10, -R26.reuse ;  /* 0x0000000a302d7c23 */ /* 0x100fe2000801081a */
[----:B------:R-:W-:Y:S01]  /*47b0*/  MUFU.EX2 R30, R30 ;  /* 0x0000001e001e7308 */ /* 0x000fe20000000800 */
[----:B------:R-:W-:-:S01]  /*47c0*/  FFMA.FTZ R26, R52, UR10, -R26 ;  /* 0x0000000a341a7c23 */ /* 0x000fc2000801081a */
[----:B------:R-:W-:-:S02]  /*47d0*/  FMNMX.FTZ R92, R57, R92, !PT ;  /* 0x0000005c395c7209 */ /* 0x000fc40007810000 */
[----:B------:R-:W-:Y:S02]  /*47e0*/  CS2R R108, SRZ ;  /* 0x00000000006c7805 */ /* 0x000fe4000001ff00 */
[----:B-1----:R-:W-:Y:S02]  /*47f0*/  F2FP.SATFINITE.E4M3.F32.PACK_AB_MERGE_C R218, R7, R4, RZ ;  /* 0x0000000407da723e */ /* 0x002fe400048070ff */
[----:B------:R-:W-:Y:S01]  /*4800*/  CS2R R106, SRZ ;  /* 0x00000000006a7805 */ /* 0x000fe2000001ff00 */
[----:B------:R-:W0:Y:S01]  /*4810*/  SHFL.BFLY PT, R91, R92, 0x2, 0x1f ;  /* 0x0c401f005c5b7f89 */ /* 0x000e2200000e0000 */
[----:B------:R-:W-:Y:S08]  /*4820*/  MUFU.EX2 R31, R31 ;  /* 0x0000001f001f7308 */ /* 0x000ff00000000800 */
[----:B------:R-:W1:Y:S08]  /*4830*/  MUFU.EX2 R34, R34 ;  /* 0x0000002200227308 */ /* 0x000e700000000800 */
[----:B------:R2:W-:Y:S01]  /*4840*/  MUFU.EX2 R35, R99 ;  /* 0x0000006300237308 */ /* 0x0005e20000000800 */
[----:B0-----:R-:W-:-:S07]  /*4850*/  FMNMX.FTZ R91, R92, R91, !PT ;  /* 0x0000005b5c5b7209 */ /* 0x001fce0007810000 */
[----:B------:R-:W0:Y:S01]  /*4860*/  MUFU.EX2 R38, R38 ;  /* 0x0000002600267308 */ /* 0x000e220000000800 */
[----:B-1----:R-:W-:Y:S02]  /*4870*/  F2FP.SATFINITE.E4M3.F32.PACK_AB_MERGE_C R216, R34, R31, RZ ;  /* 0x0000001f22d8723e */ /* 0x002fe400048070ff */
[----:B--2---:R-:W-:Y:S01]  /*4880*/  CS2R R98, SRZ ;  /* 0x0000000000627805 */ /* 0x004fe2000001ff00 */
[----:B------:R-:W1:Y:S01]  /*4890*/  SHFL.BFLY PT, R120, R91, 0x1, 0x1f ;  /* 0x0c201f005b787f89 */ /* 0x000e6200000e0000 */
[----:B------:R-:W-:-:S03]  /*48a0*/  F2FP.SATFINITE.E4M3.F32.PACK_AB_MERGE_C R216, R30, R27, R216 ;  /* 0x0000001b1ed8723e */ /* 0x000fc600048070d8 */
[----:B------:R-:W-:Y:S08]  /*48b0*/  MUFU.EX2 R8, R8 ;  /* 0x0000000800087308 */ /* 0x000ff00000000800 */
[----:B------:R-:W-:Y:S01]  /*48c0*/  MUFU.EX2 R9, R9 ;  /* 0x0000000900097308 */ /* 0x000fe20000000800 */
[----:B0-----:R-:W-:-:S07]  /*48d0*/  F2FP.SATFINITE.E4M3.F32.PACK_AB_MERGE_C R218, R38, R35, R218 ;  /* 0x0000002326da723e */ /* 0x001fce00048070da */
[----:B------:R-:W-:Y:S01]  /*48e0*/  MUFU.EX2 R11, R11 ;  /* 0x0000000b000b7308 */ /* 0x000fe20000000800 */
[----:B-1----:R-:W-:Y:S01]  /*48f0*/  FMNMX.FTZ R120, R91, R120, !PT ;  /* 0x000000785b787209 */ /* 0x002fe20007810000 */
[----:B------:R-:W-:-:S03]  /*4900*/  IMAD.U32 R91, RZ, RZ, UR10 ;  /* 0x0000000aff5b7e24 */ /* 0x000fc6000f8e00ff */
[C---:B------:R-:W-:Y:S01]  /*4910*/  FSETP.NEU.FTZ.AND P3, PT, R120.reuse, -INF , PT ;  /* 0xff8000007800780b */ /* 0x040fe20003f7d000 */
[----:B------:R-:W-:-:S02]  /*4920*/  FFMA.FTZ R48, R120, R91, -8 ;  /* 0xc100000078307423 */ /* 0x000fc4000001005b */
[----:B------:R-:W-:Y:S03]  /*4930*/  MUFU.EX2 R13, R13 ;  /* 0x0000000d000d7308 */ /* 0x000fe60000000800 */
[----:B------:R-:W-:Y:S02]  /*4940*/  FSEL R48, R48, RZ, P3 ;  /* 0x000000ff30307208 */ /* 0x000fe40001800000 */
[----:B------:R-:W-:-:S03]  /*4950*/  PLOP3.LUT P3, PT, PT, PT, UP1, 0x80, 0x0 ;  /* 0x000000000000781c */ /* 0x000fc60003f6f018 */
        /* <DEDUP_REMOVED lines=40> */
[----:B------:R-:W-:Y:S01]  /*4be0*/  MUFU.EX2 R39, R39 ;  /* 0x0000002700277308 */ /* 0x000fe20000000800 */
[----:B-1----:R-:W-:-:S01]  /*4bf0*/  FADD.FTZ R95, R5, R92 ;  /* 0x0000005c055f7221 */ /* 0x002fc20000010000 */
[--C-:B------:R-:W-:Y:S01]  /*4c00*/  FFMA.FTZ R69, R69, UR10, -R48.reuse ;  /* 0x0000000a45457c23 */ /* 0x100fe20008010830 */
[----:B------:R-:W-:-:S01]  /*4c10*/  FFMA.FTZ R84, R84, UR10, -R48 ;  /* 0x0000000a54547c23 */ /* 0x000fc20008010830 */
[--C-:B------:R-:W-:Y:S01]  /*4c20*/  FFMA.FTZ R70, R70, UR10, -R48.reuse ;  /* 0x0000000a46467c23 */ /* 0x100fe20008010830 */
[----:B------:R-:W-:-:S01]  /*4c30*/  FFMA.FTZ R85, R85, UR10, -R48 ;  /* 0x0000000a55557c23 */ /* 0x000fc20008010830 */
[--C-:B------:R-:W-:Y:S01]  /*4c40*/  FFMA.FTZ R87, R87, UR10, -R48.reuse ;  /* 0x0000000a57577c23 */ /* 0x100fe20008010830 */
[----:B------:R-:W-:-:S01]  /*4c50*/  FFMA.FTZ R48, R57, UR10, -R48 ;  /* 0x0000000a39307c23 */ /* 0x000fc20008010830 */
[----:B------:R0:W-:Y:S01]  /*4c60*/  MUFU.EX2 R93, R78 ;  /* 0x0000004e005d7308 */ /* 0x0001e20000000800 */
[----:B--2---:R-:W-:-:S04]  /*4c70*/  F2FP.SATFINITE.E4M3.F32.PACK_AB_MERGE_C R217, R6, R5, RZ ;  /* 0x0000000506d9723e */ /* 0x004fc800048070ff */
[----:B------:R-:W-:-:S03]  /*4c80*/  F2FP.SATFINITE.E4M3.F32.PACK_AB_MERGE_C R217, R50, R3, R217 ;  /* 0x0000000332d9723e */ /* 0x000fc600048070d9 */
[----:B------:R-:W-:Y:S01]  /*4c90*/  MUFU.EX2 R52, R51 ;  /* 0x0000003300347308 */ /* 0x000fe20000000800 */
[----:B0-----:R-:W-:-:S07]  /*4ca0*/  FADD.FTZ R78, R27, R30 ;  /* 0x0000001e1b4e7221 */ /* 0x001fce0000010000 */
[----:B------:R-:W-:Y:S08]  /*4cb0*/  MUFU.EX2 R91, R74 ;  /* 0x0000004a005b7308 */ /* 0x000ff00000000800 */
[----:B------:R0:W-:Y:S08]  /*4cc0*/  MUFU.EX2 R74, R81 ;  /* 0x00000051004a7308 */ /* 0x0001f00000000800 */
[----:B------:R-:W1:Y:S01]  /*4cd0*/  MUFU.EX2 R10, R10 ;  /* 0x0000000a000a7308 */ /* 0x000e620000000800 */
[----:B0-----:R-:W-:-:S01]  /*4ce0*/  FADD.FTZ R81, R31, R78 ;  /* 0x0000004e1f517221 */ /* 0x001fc20000010000 */
[----:B------:R-:W-:-:S03]  /*4cf0*/  CS2R R30, SRZ ;  /* 0x00000000001e7805 */ /* 0x000fc6000001ff00 */
[----:B------:R-:W-:-:S03]  /*4d00*/  FADD.FTZ R78, R34, R81 ;  /* 0x00000051224e7221 */ /* 0x000fc60000010000 */
[----:B------:R0:W-:Y:S01]  /*4d10*/  MUFU.EX2 R51, R88 ;  /* 0x0000005800337308 */ /* 0x0001e20000000800 */
[----:B------:R-:W-:-:S04]  /*4d20*/  FADD.FTZ R81, R35, R78 ;  /* 0x0000004e23517221 */ /* 0x000fc80000010000 */
[----:B------:R-:W-:-:S03]  /*4d30*/  FADD.FTZ R81, R38, R81 ;  /* 0x0000005126517221 */ /* 0x000fc60000010000 */
[----:B------:R-:W2:Y:S01]  /*4d40*/  MUFU.EX2 R76, R76 ;  /* 0x0000004c004c7308 */ /* 0x000ea20000000800 */
[----:B0-----:R-:W-:-:S01]  /*4d50*/  FADD.FTZ R88, R6, R95 ;  /* 0x0000005f06587221 */ /* 0x001fc20000010000 */
[----:B------:R-:W-:Y:S01]  /*4d60*/  FADD.FTZ R2, R4, R81 ;  /* 0x0000005104027221 */ /* 0x000fe20000010000 */
[----:B-1----:R-:W-:Y:S02]  /*4d70*/  F2FP.SATFINITE.E4M3.F32.PACK_AB_MERGE_C R219, R91, R10, RZ ;  /* 0x0000000a5bdb723e */ /* 0x002fe400048070ff */
[----:B------:R-:W-:Y:S01]  /*4d80*/  FADD.FTZ R95, R39, R88 ;  /* 0x00000058275f7221 */ /* 0x000fe20000010000 */
[----:B------:R-:W-:-:S01]  /*4d90*/  FADD.FTZ R81, R7, R2 ;  /* 0x0000000207517221 */ /* 0x000fc20000010000 */
[C---:B------:R-:W-:Y:S01]  /*4da0*/  F2FP.SATFINITE.E4M3.F32.PACK_AB_MERGE_C R219, R52.reuse, R39, R219 ;  /* 0x0000002734db723e */ /* 0x040fe200048070db */
[----:B------:R-:W0:Y:S01]  /*4db0*/  MUFU.EX2 R79, R79 ;  /* 0x0000004f004f7308 */ /* 0x000e220000000800 */
[----:B------:R-:W-:-:S01]  /*4dc0*/  FADD.FTZ R95, R52, R95 ;  /* 0x0000005f345f7221 */ /* 0x000fc20000010000 */
[----:B------:R-:W-:Y:S01]  /*4dd0*/  FADD.FTZ R2, R8, R81 ;  /* 0x0000005108027221 */ /* 0x000fe20000010000 */
[----:B------:R-:W-:-:S02]  /*4de0*/  CS2R R38, SRZ ;  /* 0x0000000000267805 */ /* 0x000fc4000001ff00 */
[----:B------:R-:W-:Y:S01]  /*4df0*/  FADD.FTZ R78, R10, R95 ;  /* 0x0000005f0a4e7221 */ /* 0x000fe20000010000 */
[----:B------:R-:W-:-:S02]  /*4e00*/  FADD.FTZ R88, R9, R2 ;  /* 0x0000000209587221 */ /* 0x000fc40000010000 */
[----:B------:R-:W1:Y:S01]  /*4e10*/  MUFU.EX2 R80, R80 ;  /* 0x0000005000507308 */ /* 0x000e620000000800 */
[----:B------:R-:W-:-:S01]  /*4e20*/  FADD.FTZ R95, R91, R78 ;  /* 0x0000004e5b5f7221 */ /* 0x000fc20000010000 */
[----:B------:R-:W-:Y:S01]  /*4e30*/  FADD.FTZ R81, R11, R88 ;  /* 0x000000580b517221 */ /* 0x000fe20000010000 */
[----:B------:R-:W-:Y:S02]  /*4e40*/  F2FP.SATFINITE.E4M3.F32.PACK_AB_MERGE_C R11, R12, R11, RZ ;  /* 0x0000000b0c0b723e */ /* 0x000fe400048070ff */
[----:B--2---:R-:W-:Y:S02]  /*4e50*/  FADD.FTZ R78, R76, R95 ;  /* 0x0000005f4c4e7221 */ /* 0x004fe40000010000 */
[----:B------:R-:W-:Y:S01]  /*4e60*/  F2FP.SATFINITE.E4M3.F32.PACK_AB_MERGE_C R212, R9, R8, R11 ;  /* 0x0000000809d4723e */ /* 0x000fe2000480700b */
[----:B------:R-:W2:Y:S01]  /*4e70*/  MUFU.EX2 R77, R77 ;  /* 0x0000004d004d7308 */ /* 0x000ea20000000800 */
[----:B------:R-:W-:-:S04]  /*4e80*/  FADD.FTZ R78, R93, R78 ;  /* 0x0000004e5d4e7221 */ /* 0x000fc80000010000 */
[----:B0-----:R-:W-:Y:S01]  /*4e90*/  FADD.FTZ R95, R79, R78 ;  /* 0x0000004e4f5f7221 */ /* 0x001fe20000010000 */
[----:B------:R-:W-:-:S02]  /*4ea0*/  FADD.FTZ R78, R12, R81 ;  /* 0x000000510c4e7221 */ /* 0x000fc40000010000 */
[----:B------:R-:W0:Y:S01]  /*4eb0*/  MUFU.EX2 R75, R75 ;  /* 0x0000004b004b7308 */ /* 0x000e220000000800 */
[----:B-1----:R-:W-:-:S01]  /*4ec0*/  FADD.FTZ R88, R80, R95 ;  /* 0x0000005f50587221 */ /* 0x002fc20000010000 */
[----:B------:R-:W-:Y:S01]  /*4ed0*/  FADD.FTZ R81, R13, R78 ;  /* 0x0000004e0d517221 */ /* 0x000fe20000010000 */
[----:B------:R-:W-:Y:S02]  /*4ee0*/  F2FP.SATFINITE.E4M3.F32.PACK_AB_MERGE_C R79, R80, R79, RZ ;  /* 0x0000004f504f723e */ /* 0x000fe400048070ff */
[----:B------:R-:W-:Y:S01]  /*4ef0*/  CS2R R94, SRZ ;  /* 0x00000000005e7805 */ /* 0x000fe2000001ff00 */
[----:B------:R-:W-:-:S01]  /*4f00*/  FADD.FTZ R78, R14, R81 ;  /* 0x000000510e4e7221 */ /* 0x000fc20000010000 */
[----:B------:R-:W-:Y:S01]  /*4f10*/  F2FP.SATFINITE.E4M3.F32.PACK_AB_MERGE_C R213, R93, R76, R79 ;  /* 0x0000004c5dd5723e */ /* 0x000fe2000480704f */
[----:B------:R-:W1:Y:S01]  /*4f20*/  MUFU.EX2 R72, R72 ;  /* 0x0000004800487308 */ /* 0x000e620000000800 */
[----:B------:R-:W-:Y:S01]  /*4f30*/  CS2R R92, SRZ ;  /* 0x00000000005c7805 */ /* 0x000fe2000001ff00 */
[----:B------:R-:W-:Y:S01]  /*4f40*/  FADD.FTZ R81, R15, R78 ;  /* 0x0000004e0f517221 */ /* 0x000fe20000010000 */
[----:B------:R-:W-:-:S02]  /*4f50*/  F2FP.SATFINITE.E4M3.F32.PACK_AB_MERGE_C R15, R20, R15, RZ ;  /* 0x0000000f140f723e */ /* 0x000fc400048070ff */
[----:B------:R-:W-:Y:S01]  /*4f60*/  CS2R R78, SRZ ;  /* 0x00000000004e7805 */ /* 0x000fe2000001ff00 */
[----:B------:R-:W-:-:S01]  /*4f70*/  FADD.FTZ R34, R20, R81 ;  /* 0x0000005114227221 */ /* 0x000fc20000010000 */
[----:B------:R-:W-:Y:S01]  /*4f80*/  F2FP.SATFINITE.E4M3.F32.PACK_AB_MERGE_C R214, R14, R13, R15 ;  /* 0x0000000d0ed6723e */ /* 0x000fe2000480700f */
[----:B------:R-:W3:Y:S01]  /*4f90*/  MUFU.EX2 R60, R60 ;  /* 0x0000003c003c7308 */ /* 0x000ee20000000800 */
[----:B------:R-:W-:Y:S01]  /*4fa0*/  CS2R R80, SRZ ;  /* 0x0000000000507805 */ /* 0x000fe2000001ff00 */
[----:B------:R-:W-:Y:S01]  /*4fb0*/  FADD.FTZ R5, R21, R34 ;  /* 0x0000002215057221 */ /* 0x000fe20000010000 */
[----:B------:R-:W-:-:S03]  /*4fc0*/  CS2R R34, SRZ ;  /* 0x0000000000227805 */ /* 0x000fc6000001ff00 */
[----:B------:R-:W-:Y:S02]  /*4fd0*/  FADD.FTZ R6, R54, R5 ;  /* 0x0000000536067221 */ /* 0x000fe40000010000 */
[----:B------:R2:W-:Y:S02]  /*4fe0*/  MUFU.EX2 R2, R59 ;  /* 0x0000003b00027308 */ /* 0x0005e40000000800 */
[----:B------:R-:W-:-:S06]  /*4ff0*/  FADD.FTZ R5, R55, R6 ;  /* 0x0000000637057221 */ /* 0x000fcc0000010000 */
[----:B------:R-:W4:Y:S01]  /*5000*/  MUFU.EX2 R73, R73 ;  /* 0x0000004900497308 */ /* 0x000f220000000800 */
[----:B--2---:R-:W-:-:S04]  /*5010*/  FADD.FTZ R59, R77, R88 ;  /* 0x000000584d3b7221 */ /* 0x004fc80000010000 */
[----:B------:R-:W-:-:S03]  /*5020*/  FADD.FTZ R88, R74, R59 ;  /* 0x0000003b4a587221 */ /* 0x000fc60000010000 */
[----:B------:R-:W2:Y:S01]  /*5030*/  MUFU.EX2 R71, R71 ;  /* 0x0000004700477308 */ /* 0x000ea20000000800 */
[----:B0-----:R-:W-:-:S04]  /*5040*/  FADD.FTZ R57, R75, R88 ;  /* 0x000000584b397221 */ /* 0x001fc80000010000 */
[C---:B-1----:R-:W-:Y:S01]  /*5050*/  FADD.FTZ R57, R72.reuse, R57 ;  /* 0x0000003948397221 */ /* 0x042fe20000010000 */
[----:B------:R-:W-:Y:S02]  /*5060*/  F2FP.SATFINITE.E4M3.F32.PACK_AB_MERGE_C R72, R72, R75, RZ ;  /* 0x0000004b4848723e */ /* 0x000fe400048070ff */
[----:B------:R-:W0:Y:S01]  /*5070*/  MUFU.EX2 R58, R58 ;  /* 0x0000003a003a7308 */ /* 0x000e220000000800 */
[----:B---3--:R-:W-:-:S01]  /*5080*/  FADD.FTZ R4, R60, R57 ;  /* 0x000000393c047221 */ /* 0x008fc20000010000 */
[----:B------:R-:W-:Y:S02]  /*5090*/  F2FP.SATFINITE.E4M3.F32.PACK_AB_MERGE_C R215, R74, R77, R72 ;  /* 0x0000004d4ad7723e */ /* 0x000fe40004807048 */
[----:B------:R-:W-:Y:S02]  /*50a0*/  CS2R R76, SRZ ;  /* 0x00000000004c7805 */ /* 0x000fe4000001ff00 */
[----:B------:R-:W-:Y:S01]  /*50b0*/  CS2R R74, SRZ ;  /* 0x00000000004a7805 */ /* 0x000fe2000001ff00 */
[----:B----4-:R-:W-:-:S01]  /*50c0*/  FADD.FTZ R10, R73, R4 ;  /* 0x00000004490a7221 */ /* 0x010fc20000010000 */
[----:B------:R-:W1:Y:S03]  /*50d0*/  MUFU.EX2 R82, R82 ;  /* 0x0000005200527308 */ /* 0x000e660000000800 */
[----:B--2---:R-:W-:-:S05]  /*50e0*/  FADD.FTZ R7, R71, R10 ;  /* 0x0000000a47077221 */ /* 0x004fca0000010000 */
[----:B------:R-:W2:Y:S01]  /*50f0*/  MUFU.EX2 R53, R53 ;  /* 0x0000003500357308 */ /* 0x000ea20000000800 */
[----:B0-----:R-:W-:-:S01]  /*5100*/  FADD.FTZ R6, R58, R5 ;  /* 0x000000053a067221 */ /* 0x001fc20000010000 */
[----:B------:R-:W-:-:S04]  /*5110*/  F2FP.SATFINITE.E4M3.F32.PACK_AB_MERGE_C R55, R58, R55, RZ ;  /* 0x000000373a37723e */ /* 0x000fc800048070ff */
[----:B------:R-:W-:Y:S02]  /*5120*/  F2FP.SATFINITE.E4M3.F32.PACK_AB_MERGE_C R208, R54, R21, R55 ;  /* 0x0000001536d0723e */ /* 0x000fe40004807037 */
[----:B------:R-:W-:Y:S01]  /*5130*/  CS2R R54, SRZ ;  /* 0x0000000000367805 */ /* 0x000fe2000001ff00 */
[----:B------:R-:W0:Y:S01]  /*5140*/  MUFU.EX2 R86, R86 ;  /* 0x0000005600567308 */ /* 0x000e220000000800 */
[----:B-1----:R-:W-:-:S01]  /*5150*/  FADD.FTZ R7, R82, R7 ;  /* 0x0000000752077221 */ /* 0x002fc20000010000 */
[----:B------:R-:W-:-:S04]  /*5160*/  F2FP.SATFINITE.E4M3.F32.PACK_AB_MERGE_C R71, R82, R71, RZ ;  /* 0x000000475247723e */ /* 0x000fc800048070ff */
[----:B------:R-:W-:Y:S02]  /*5170*/  F2FP.SATFINITE.E4M3.F32.PACK_AB_MERGE_C R209, R73, R60, R71 ;  /* 0x0000003c49d1723e */ /* 0x000fe40004807047 */
[----:B------:R-:W-:Y:S01]  /*5180*/  CS2R R72, SRZ ;  /* 0x0000000000487805 */ /* 0x000fe2000001ff00 */
[----:B------:R-:W1:Y:S01]  /*5190*/  MUFU.EX2 R43, R43 ;  /* 0x0000002b002b7308 */ /* 0x000e620000000800 */
[----:B--2---:R-:W-:-:S04]  /*51a0*/  FADD.FTZ R5, R53, R6 ;  /* 0x0000000635057221 */ /* 0x004fc80000010000 */
[----:B------:R-:W-:-:S03]  /*51b0*/  FADD.FTZ R10, R56, R5 ;  /* 0x00000005380a7221 */ /* 0x000fc60000010000 */
[----:B------:R-:W2:Y:S01]  /*51c0*/  MUFU.EX2 R89, R89 ;  /* 0x0000005900597308 */ /* 0x000ea20000000800 */
[----:B0-----:R-:W-:-:S04]  /*51d0*/  FADD.FTZ R6, R86, R7 ;  /* 0x0000000756067221 */ /* 0x001fc80000010000 */
[----:B------:R-:W-:-:S03]  /*51e0*/  FADD.FTZ R6, R51, R6 ;  /* 0x0000000633067221 */ /* 0x000fc60000010000 */
[----:B------:R-:W0:Y:S01]  /*51f0*/  MUFU.EX2 R40, R40 ;  /* 0x0000002800287308 */ /* 0x000e220000000800 */
[----:B-1----:R-:W-:-:S07]  /*5200*/  FADD.FTZ R5, R43, R10 ;  /* 0x0000000a2b057221 */ /* 0x002fce0000010000 */
[----:B------:R-:W1:Y:S01]  /*5210*/  MUFU.EX2 R90, R90 ;  /* 0x0000005a005a7308 */ /* 0x000e620000000800 */
[----:B--2---:R-:W-:-:S07]  /*5220*/  FADD.FTZ R3, R89, R6 ;  /* 0x0000000659037221 */ /* 0x004fce0000010000 */
[----:B------:R-:W2:Y:S01]  /*5230*/  MUFU.EX2 R25, R25 ;  /* 0x0000001900197308 */ /* 0x000ea20000000800 */
[C---:B0-----:R-:W-:Y:S01]  /*5240*/  F2FP.SATFINITE.E4M3.F32.PACK_AB_MERGE_C R43, R40.reuse, R43, RZ ;  /* 0x0000002b282b723e */ /* 0x041fe200048070ff */
[----:B------:R-:W-:-:S03]  /*5250*/  FADD.FTZ R40, R40, R5 ;  /* 0x0000000528287221 */ /* 0x000fc60000010000 */
[----:B------:R-:W-:Y:S02]  /*5260*/  F2FP.SATFINITE.E4M3.F32.PACK_AB_MERGE_C R210, R56, R53, R43 ;  /* 0x0000003538d2723e */ /* 0x000fe4000480702b */
[----:B------:R-:W-:Y:S02]  /*5270*/  CS2R R56, SRZ ;  /* 0x0000000000387805 */ /* 0x000fe4000001ff00 */
[----:B------:R-:W-:Y:S01]  /*5280*/  CS2R R52, SRZ ;  /* 0x0000000000347805 */ /* 0x000fe2000001ff00 */
[----:B------:R-:W0:Y:S01]  /*5290*/  MUFU.EX2 R83, R83 ;  /* 0x0000005300537308 */ /* 0x000e220000000800 */
[C---:B-1----:R-:W-:Y:S01]  /*52a0*/  F2FP.SATFINITE.E4M3.F32.PACK_AB_MERGE_C R89, R90.reuse, R89, RZ ;  /* 0x000000595a59723e */ /* 0x042fe200048070ff */
[----:B------:R-:W-:-:S03]  /*52b0*/  FADD.FTZ R90, R90, R3 ;  /* 0x000000035a5a7221 */ /* 0x000fc60000010000 */
[----:B------:R-:W-:Y:S02]  /*52c0*/  F2FP.SATFINITE.E4M3.F32.PACK_AB_MERGE_C R211, R51, R86, R89 ;  /* 0x0000005633d3723e */ /* 0x000fe40004807059 */
[----:B------:R-:W-:Y:S02]  /*52d0*/  CS2R R88, SRZ ;  /* 0x0000000000587805 */ /* 0x000fe4000001ff00 */
[----:B------:R-:W-:Y:S01]  /*52e0*/  CS2R R50, SRZ ;  /* 0x0000000000327805 */ /* 0x000fe2000001ff00 */
[----:B------:R-:W1:Y:S01]  /*52f0*/  MUFU.EX2 R24, R24 ;  /* 0x0000001800187308 */ /* 0x000e620000000800 */
[----:B--2---:R-:W-:-:S07]  /*5300*/  FADD.FTZ R3, R25, R40 ;  /* 0x0000002819037221 */ /* 0x004fce0000010000 */
[----:B------:R-:W2:Y:S01]  /*5310*/  MUFU.EX2 R68, R68 ;  /* 0x0000004400447308 */ /* 0x000ea20000000800 */
[----:B0-----:R-:W-:-:S01]  /*5320*/  FADD.FTZ R5, R83, R90 ;  /* 0x0000005a53057221 */ /* 0x001fc20000010000 */
[----:B------:R-:W-:-:S06]  /*5330*/  CS2R R90, SRZ ;  /* 0x00000000005a7805 */ /* 0x000fcc000001ff00 */
        /* <DEDUP_REMOVED lines=8> */
[----:B------:R-:W-:-:S03]  /*53c0*/  F2FP.SATFINITE.E4M3.F32.PACK_AB_MERGE_C R61, R2, R61, RZ ;  /* 0x0000003d023d723e */ /* 0x000fc600048070ff */
[----:B------:R-:W-:Y:S01]  /*53d0*/  FADD.FTZ R3, R2, R3 ;  /* 0x0000000302037221 */ /* 0x000fe20000010000 */
[----:B------:R-:W-:Y:S02]  /*53e0*/  F2FP.SATFINITE.E4M3.F32.PACK_AB_MERGE_C R205, R68, R83, R61 ;  /* 0x0000005344cd723e */ /* 0x000fe4000480703d */
[----:B------:R-:W-:Y:S01]  /*53f0*/  CS2R R82, SRZ ;  /* 0x0000000000527805 */ /* 0x000fe2000001ff00 */
[----:B------:R-:W1:Y:S01]  /*5400*/  MUFU.EX2 R62, R62 ;  /* 0x0000003e003e7308 */ /* 0x000e620000000800 */
[----:B--2---:R-:W-:-:S01]  /*5410*/  FADD.FTZ R8, R49, R8 ;  /* 0x0000000831087221 */ /* 0x004fc20000010000 */
[----:B------:R-:W-:Y:S02]  /*5420*/  F2FP.SATFINITE.E4M3.F32.PACK_AB_MERGE_C R28, R49, R28, RZ ;  /* 0x0000001c311c723e */ /* 0x000fe400048070ff */
[----:B------:R-:W-:Y:S02]  /*5430*/  CS2R R60, SRZ ;  /* 0x00000000003c7805 */ /* 0x000fe4000001ff00 */
[----:B------:R-:W-:-:S02]  /*5440*/  F2FP.SATFINITE.E4M3.F32.PACK_AB_MERGE_C R204, R24, R25, R28 ;  /* 0x0000001918cc723e */ /* 0x000fc4000480701c */
[----:B------:R-:W-:Y:S01]  /*5450*/  CS2R R24, SRZ ;  /* 0x0000000000187805 */ /* 0x000fe2000001ff00 */
        /* <DEDUP_REMOVED lines=10> */
[----:B------:R1:W3:Y:S01]  /*5500*/  MUFU.EX2 R4, R65 ;  /* 0x0000004100047308 */ /* 0x0002e20000000800 */
[----:B--2---:R-:W-:-:S07]  /*5510*/  FADD.FTZ R5, R63, R2 ;  /* 0x000000023f057221 */ /* 0x004fce0000010000 */
[----:B------:R-:W2:Y:S01]  /*5520*/  MUFU.EX2 R36, R36 ;  /* 0x0000002400247308 */ /* 0x000ea20000000800 */
[----:B0-----:R-:W-:-:S01]  /*5530*/  FADD.FTZ R3, R42, R3 ;  /* 0x000000032a037221 */ /* 0x001fc20000010000 */
[----:B------:R-:W-:Y:S02]  /*5540*/  F2FP.SATFINITE.E4M3.F32.PACK_AB_MERGE_C R33, R42, R33, RZ ;  /* 0x000000212a21723e */ /* 0x000fe400048070ff */
[----:B-1----:R-:W-:Y:S02]  /*5550*/  CS2R R64, SRZ ;  /* 0x0000000000407805 */ /* 0x002fe4000001ff00 */
[----:B------:R-:W-:Y:S02]  /*5560*/  CS2R R42, SRZ ;  /* 0x00000000002a7805 */ /* 0x000fe4000001ff00 */
[----:B------:R-:W-:Y:S02]  /*5570*/  F2FP.SATFINITE.E4M3.F32.PACK_AB_MERGE_C R206, R32, R29, R33 ;  /* 0x0000001d20ce723e */ /* 0x000fe40004807021 */
[----:B------:R-:W-:Y:S01]  /*5580*/  CS2R R32, SRZ ;  /* 0x0000000000207805 */ /* 0x000fe2000001ff00 */
[----:B------:R-:W0:Y:S01]  /*5590*/  MUFU.EX2 R67, R67 ;  /* 0x0000004300437308 */ /* 0x000e220000000800 */
[C---:B---3--:R-:W-:Y:S01]  /*55a0*/  F2FP.SATFINITE.E4M3.F32.PACK_AB_MERGE_C R63, R4.reuse, R63, RZ ;  /* 0x0000003f043f723e */ /* 0x048fe200048070ff */
[----:B------:R-:W-:Y:S01]  /*55b0*/  FADD.FTZ R4, R4, R5 ;  /* 0x0000000504047221 */ /* 0x000fe20000010000 */
[----:B------:R-:W-:-:S02]  /*55c0*/  CS2R R28, SRZ ;  /* 0x00000000001c7805 */ /* 0x000fc4000001ff00 */
[----:B------:R-:W-:Y:S02]  /*55d0*/  F2FP.SATFINITE.E4M3.F32.PACK_AB_MERGE_C R207, R59, R62, R63 ;  /* 0x0000003e3bcf723e */ /* 0x000fe4000480703f */
[----:B------:R-:W-:Y:S02]  /*55e0*/  CS2R R62, SRZ ;  /* 0x00000000003e7805 */ /* 0x000fe4000001ff00 */
[----:B------:R-:W-:Y:S01]  /*55f0*/  CS2R R58, SRZ ;  /* 0x00000000003a7805 */ /* 0x000fe2000001ff00 */
        /* <DEDUP_REMOVED lines=13> */
[C---:B--2---:R-:W-:Y:S01]  /*56d0*/  F2FP.SATFINITE.E4M3.F32.PACK_AB_MERGE_C R37, R44.reuse, R37, RZ ;  /* 0x000000252c25723e */ /* 0x044fe200048070ff */
[----:B------:R-:W-:-:S03]  /*56e0*/  FADD.FTZ R44, R44, R3 ;  /* 0x000000032c2c7221 */ /* 0x000fc60000010000 */
[----:B------:R-:W-:Y:S02]  /*56f0*/  F2FP.SATFINITE.E4M3.F32.PACK_AB_MERGE_C R200, R41, R36, R37 ;  /* 0x0000002429c8723e */ /* 0x000fe40004807025 */
[----:B------:R-:W-:Y:S02]  /*5700*/  CS2R R40, SRZ ;  /* 0x0000000000287805 */ /* 0x000fe4000001ff00 */
[----:B------:R-:W-:Y:S01]  /*5710*/  CS2R R36, SRZ ;  /* 0x0000000000247805 */ /* 0x000fe2000001ff00 */
[----:B------:R-:W2:Y:S01]  /*5720*/  MUFU.EX2 R70, R70 ;  /* 0x0000004600467308 */ /* 0x000ea20000000800 */
[----:B0-----:R-:W-:-:S01]  /*5730*/  FADD.FTZ R5, R84, R5 ;  /* 0x0000000554057221 */ /* 0x001fc20000010000 */
[----:B------:R-:W-:-:S04]  /*5740*/  F2FP.SATFINITE.E4M3.F32.PACK_AB_MERGE_C R69, R84, R69, RZ ;  /* 0x000000455445723e */ /* 0x000fc800048070ff */
[----:B------:R-:W-:Y:S02]  /*5750*/  F2FP.SATFINITE.E4M3.F32.PACK_AB_MERGE_C R201, R66, R67, R69 ;  /* 0x0000004342c9723e */ /* 0x000fe40004807045 */
[----:B------:R-:W-:Y:S01]  /*5760*/  CS2R R68, SRZ ;  /* 0x0000000000447805 */ /* 0x000fe2000001ff00 */
[----:B------:R-:W0:Y:S01]  /*5770*/  MUFU.EX2 R46, R46 ;  /* 0x0000002e002e7308 */ /* 0x000e220000000800 */
[----:B-1----:R-:W-:-:S01]  /*5780*/  FADD.FTZ R3, R45, R44 ;  /* 0x0000002c2d037221 */ /* 0x002fc20000010000 */
[----:B------:R-:W-:-:S06]  /*5790*/  CS2R R66, SRZ ;  /* 0x0000000000427805 */ /* 0x000fcc000001ff00 */
[----:B------:R-:W1:Y:S01]  /*57a0*/  MUFU.EX2 R85, R85 ;  /* 0x0000005500557308 */ /* 0x000e620000000800 */
[----:B--2---:R-:W-:-:S07]  /*57b0*/  FADD.FTZ R2, R70, R5 ;  /* 0x0000000546027221 */ /* 0x004fce0000010000 */
[----:B------:R-:W-:Y:S01]  /*57c0*/  MUFU.EX2 R87, R87 ;  /* 0x0000005700577308 */ /* 0x000fe20000000800 */
[----:B0-----:R-:W-:-:S07]  /*57d0*/  FADD.FTZ R4, R46, R3 ;  /* 0x000000032e047221 */ /* 0x001fce0000010000 */
[----:B------:R-:W0:Y:S01]  /*57e0*/  MUFU.EX2 R48, R48 ;  /* 0x0000003000307308 */ /* 0x000e220000000800 */
[----:B-1----:R-:W-:-:S07]  /*57f0*/  FADD.FTZ R2, R85, R2 ;  /* 0x0000000255027221 */ /* 0x002fce0000010000 */
[----:B------:R-:W1:Y:S08]  /*5800*/  MUFU.EX2 R47, R47 ;  /* 0x0000002f002f7308 */ /* 0x000e700000000800 */
[----:B------:R-:W2:Y:S01]  /*5810*/  MUFU.EX2 R26, R26 ;  /* 0x0000001a001a7308 */ /* 0x000ea20000000800 */
[----:B0-----:R-:W-:Y:S01]  /*5820*/  F2FP.SATFINITE.E4M3.F32.PACK_AB_MERGE_C R6, R48, R87, RZ ;  /* 0x000000573006723e */ /* 0x001fe200048070ff */
[----:B------:R-:W-:-:S03]  /*5830*/  FADD.FTZ R87, R87, R2 ;  /* 0x0000000257577221 */ /* 0x000fc60000010000 */
[----:B------:R-:W-:Y:S01]  /*5840*/  F2FP.SATFINITE.E4M3.F32.PACK_AB_MERGE_C R203, R85, R70, R6 ;  /* 0x0000004655cb723e */ /* 0x000fe20004807006 */
[----:B------:R-:W-:-:S01]  /*5850*/  FADD.FTZ R2, R48, R87 ;  /* 0x0000005730027221 */ /* 0x000fc20000010000 */
[----:B------:R-:W-:Y:S02]  /*5860*/  CS2R R86, SRZ ;  /* 0x0000000000567805 */ /* 0x000fe4000001ff00 */
[----:B------:R-:W-:Y:S01]  /*5870*/  CS2R R84, SRZ ;  /* 0x0000000000547805 */ /* 0x000fe2000001ff00 */
[----:B-1----:R-:W-:Y:S01]  /*5880*/  FADD.FTZ R3, R47, R4 ;  /* 0x000000042f037221 */ /* 0x002fe20000010000 */
[----:B------:R-:W-:Y:S02]  /*5890*/  CS2R R70, SRZ ;  /* 0x0000000000467805 */ /* 0x000fe4000001ff00 */
[----:B------:R-:W-:Y:S02]  /*58a0*/  CS2R R48, SRZ ;  /* 0x0000000000307805 */ /* 0x000fe4000001ff00 */
[C---:B--2---:R-:W-:Y:S01]  /*58b0*/  F2FP.SATFINITE.E4M3.F32.PACK_AB_MERGE_C R5, R26.reuse, R47, RZ ;  /* 0x0000002f1a05723e */ /* 0x044fe200048070ff */
[----:B------:R-:W-:Y:S01]  /*58c0*/  FADD.FTZ R3, R26, R3 ;  /* 0x000000031a037221 */ /* 0x000fe20000010000 */
[----:B------:R-:W-:-:S02]  /*58d0*/  CS2R R26, SRZ ;  /* 0x00000000001a7805 */ /* 0x000fc4000001ff00 */
[----:B------:R-:W-:Y:S02]  /*58e0*/  F2FP.SATFINITE.E4M3.F32.PACK_AB_MERGE_C R202, R46, R45, R5 ;  /* 0x0000002d2eca723e */ /* 0x000fe40004807005 */
[----:B------:R-:W-:Y:S02]  /*58f0*/  CS2R R46, SRZ ;  /* 0x00000000002e7805 */ /* 0x000fe4000001ff00 */
[----:B------:R-:W-:Y:S01]  /*5900*/  CS2R R44, SRZ ;  /* 0x00000000002c7805 */ /* 0x000fe2000001ff00 */
[----:B------:R-:W-:Y:S06]  /*5910*/  @!P3 BRA `(.L_x_2011) ;  /* 0x000000440024b947 */ /* 0x000fec0003800000 */
[----:B------:R-:W-:Y:S01]  /*5920*/  IMAD.MOV.U32 R5, RZ, RZ, R120 ;  /* 0x000000ffff057224 */ /* 0x000fe200078e0078 */
[----:B------:R-:W-:Y:S01]  /*5930*/  UMOV UR55, UR48 ;  /* 0x0000003000377c82 */ /* 0x000fe20008000000 */
[----:B------:R-:W-:Y:S01]  /*5940*/  IMAD.MOV.U32 R4, RZ, RZ, R121 ;  /* 0x000000ffff047224 */ /* 0x000fe200078e0079 */
[----:B------:R-:W-:Y:S01]  /*5950*/  UMOV UR56, UR43 ;  /* 0x0000002b00387c82 */ /* 0x000fe20008000000 */
[----:B------:R-:W-:Y:S01]  /*5960*/  IMAD.MOV.U32 R119, RZ, RZ, RZ ;  /* 0x000000ffff777224 */ /* 0x000fe200078e00ff */
[----:B------:R-:W-:Y:S01]  /*5970*/  ULDC UR53, c[0x0][0x288] ;  /* 0x0000a20000357ab9 */ /* 0x000fe20000000800 */
[----:B------:R-:W-:-:S05]  /*5980*/  ULDC UR48, c[0x0][0x988] ;  /* 0x0002620000307ab9 */ /* 0x000fca0000000800 */
.L_x_2021:
[----:B------:R-:W-:Y:S01]  /*5990*/  ISETP.NE.AND P4, PT, RZ, UR40, PT ;  /* 0x00000028ff007c0c */ /* 0x000fe2000bf85270 */
[----:B------:R-:W-:-:S04]  /*59a0*/  UISETP.NE.AND UP1, UPT, UR55, 0x1, UPT ;  /* 0x000000013700788c */ /* 0x000fc8000bf25270 */
[----:B------:R-:W-:-:S04]  /*59b0*/  USEL UR43, URZ, 0x1, UP1 ;  /* 0x000000013f2b7887 */ /* 0x000fc80008800000 */
[----:B------:R-:W-:-:S04]  /*59c0*/  ULOP3.LUT UR43, UR56, UR43, URZ, 0x3c, !UPT ;  /* 0x0000002b382b7292 */ /* 0x000fc8000f8e3c3f */
[----:B------:R-:W-:Y:S08]  /*59d0*/  @P4 BRA `(.L_x_2012) ;  /* 0x0000000000384947 */ /* 0x000ff00003800000 */
[----:B------:R-:W-:Y:S05]  /*59e0*/  @!P0 BRA `(.L_x_2013) ;  /* 0x0000000000048947 */ /* 0x000fea0003800000 */
[----:B------:R-:W-:Y:S01]  /*59f0*/  BPT.TRAP 0x1 ;  /* 0x000000040000795c */ /* 0x000fe20000300000 */
.L_x_2013:
        /* <DEDUP_REMOVED lines=9> */
.L_x_2014:
[----:B-1----:R-:W-:Y:S05]  /*5a90*/  @P3 BRA `(.L_x_2012) ;  /* 0x0000000000083947 */ /* 0x002fea0003800000 */
[----:B------:R-:W1:Y:S02]  /*5aa0*/  SYNCS.PHASECHK.TRANS64.TRYWAIT P3, [UR6+0x33430], R6 ;  /* 0x03343006ff0075a7 */ /* 0x000e640008060146 */
[----:B-1----:R-:W-:Y:S05]  /*5ab0*/  @!P3 BRA `(.L_x_2015) ;  /* 0x000000f800e0b947 */ /* 0x002fea0003800000 */
.L_x_2012:
        /* <DEDUP_REMOVED lines=191> */
.L_x_2017:
[----:B------:R-:W-:Y:S01]  /*66b0*/  ULEA UR6, UR55, UR41, 0x3 ;  /* 0x0000002937067291 */ /* 0x000fe2000f8e183f */
[----:B------:R-:W-:-:S05]  /*66c0*/  IMAD.U32 R6, RZ, RZ, UR56 ;  /* 0x00000038ff067e24 */ /* 0x000fca000f8e00ff */
[----:B------:R-:W-:-:S04]  /*66d0*/  SHF.L.U32 R6, R6, 0x1f, RZ ;  /* 0x0000001f06067819 */ /* 0x000fc800000006ff */
[----:B------:R0:W1:Y:S01]  /*66e0*/  SYNCS.PHASECHK.TRANS64.TRYWAIT P3, [UR6+0x33450], R6 ;  /* 0x03345006ff0075a7 */ /* 0x0000620008060146 */
[----:B------:R-:W-:Y:S05]  /*66f0*/  @!P0 BRA `(.L_x_2018) ;  /* 0x0000000000048947 */ /* 0x000fea0003800000 */
[----:B------:R-:W-:Y:S01]  /*6700*/  BPT.TRAP 0x1 ;  /* 0x000000040000795c */ /* 0x000fe20000300000 */
.L_x_2018:
[----:B-1----:R-:W-:Y:S05]  /*6710*/  @P3 BRA `(.L_x_2016) ;  /* 0x0000000000083947 */ /* 0x002fea0003800000 */
[----:B------:R-:W1:Y:S02]  /*6720*/  SYNCS.PHASECHK.TRANS64.TRYWAIT P3, [UR6+0x33450], R6 ;  /* 0x03345006ff0075a7 */ /* 0x000e640008060146 */
[----:B-1----:R-:W-:Y:S05]  /*6730*/  @!P3 BRA `(.L_x_2019) ;  /* 0x000000ec00d8b947 */ /* 0x002fea0003800000 */
.L_x_2016:
[----:B------:R-:W-:Y:S01]  /*6740*/  UIADD3 UR6, UR41, 0x200, URZ ;  /* 0x0000020029067890 */ /* 0x000fe2000fffe03f */
[----:B------:R-:W-:Y:S01]  /*6750*/  WARPGROUP.ARRIVE ;  /* 0x00000000000079c5 */ /* 0x000fe20000000000 */
[----:B------:R-:W-:Y:S01]  /*6760*/  UMOV UR7, 0xc0000010 ;  /* 0xc000001000077882 */ /* 0x000fe20000000000 */
[----:B------:R-:W-:Y:S01]  /*6770*/  FMUL.FTZ R11, R0, R189 ;  /* 0x000000bd000b7220 */ /* 0x000fe20000410000 */
[----:B------:R-:W-:Y:S01]  /*6780*/  USHF.R.U32.HI UR6, URZ, 0x4, UR6 ;  /* 0x000000043f067899 */ /* 0x000fe20008011606 */
[----:B------:R-:W-:Y:S02]  /*6790*/  VIADD R189, R18, UR36 ;  /* 0x0000002412bd7c36 */ /* 0x000fe40008000000 */
[C---:B------:R-:W-:Y:S01]  /*67a0*/  FMUL.FTZ R10, R0.reuse, R188 ;  /* 0x000000bc000a7220 */ /* 0x040fe20000410000 */
        /* <DEDUP_REMOVED lines=8> */
[C---:B------:R-:W-:Y:S01]  /*6830*/  FMUL.FTZ R15, R0.reuse, R193 ;  /* 0x000000c1000f7220 */ /* 0x040fe20000410000 */
[----:B------:R-:W-:Y:S01]  /*6840*/  UIMAD UR11, UR55, 0x780, UR6 ;  /* 0x00000780370b78a4 */ /* 0x000fe2000f8e0206 */
[----:B------:R-:W-:Y:S01]  /*6850*/  IMAD.MOV.U32 R162, RZ, RZ, R189 ;  /* 0x000000ffffa27224 */ /* 0x000fe200078e00bd */
[----:B------:R-:W2:Y:S01]  /*6860*/  LDC R193, c[0x0][0x2f0] ;  /* 0x0000bc00ffc17b82 */ /* 0x000ea20000000800 */
[C---:B------:R-:W-:Y:S01]  /*6870*/  FMUL.FTZ R13, R0.reuse, R191 ;  /* 0x000000bf000d7220 */ /* 0x040fe20000410000 */
[C---:B01----:R-:W-:Y:S01]  /*6880*/  FMUL.FTZ R6, R0.reuse, R184 ;  /* 0x000000b800067220 */ /* 0x043fe20000410000 */
[C---:B------:R-:W-:Y:S01]  /*6890*/  FMUL.FTZ R7, R0.reuse, R185 ;  /* 0x000000b900077220 */ /* 0x040fe20000410000 */
[----:B------:R-:W-:Y:S01]  /*68a0*/  MUFU.TANH R10, R10 ;  /* 0x0000000a000a7308 */ /* 0x000fe20000002400 */
[----:B------:R-:W-:Y:S01]  /*68b0*/  UMOV UR6, UR11 ;  /* 0x0000000b00067c82 */ /* 0x000fe20008000000 */
[C---:B------:R-:W-:Y:S01]  /*68c0*/  FMUL.FTZ R14, R0.reuse, R192 ;  /* 0x000000c0000e7220 */ /* 0x040fe20000410000 */
[----:B------:R-:W-:Y:S01]  /*68d0*/  QGMMA.64x192x32.F32.E4M3.E4M3 R24, R216, gdesc[UR4], R24, gsb0 ;  /* 0x02e00004d8187df3 */ /* 0x000fe20008000818 */
[----:B------:R-:W-:Y:S01]  /*68e0*/  @UP0 ULDC UR6, c[0x0][0x44c] ;  /* 0x0001130000060ab9 */ /* 0x000fe20000000800 */
[----:B------:R-:W-:Y:S01]  /*68f0*/  FMUL.FTZ R184, R0, R196 ;  /* 0x000000c400b87220 */ /* 0x000fe20000410000 */
[----:B------:R-:W-:Y:S01]  /*6900*/  @P2 IMAD.HI.U32 R190, R189, UR6, RZ ;  /* 0x00000006bdbe2c27 */ /* 0x000fe2000f8e00ff */
[----:B------:R-:W-:-:S03]  /*6910*/  @UP0 ULDC UR6, c[0x0][0x450] ;  /* 0x0001140000060ab9 */ /* 0x000fc60000000800 */
[C---:B------:R-:W-:Y:S01]  /*6920*/  FMUL.FTZ R189, R0.reuse, R166 ;  /* 0x000000a600bd7220 */ /* 0x040fe20000410000 */
[----:B------:R-:W0:Y:S01]  /*6930*/  MUFU.TANH R6, R6 ;  /* 0x0000000600067308 */ /* 0x000e220000002400 */
[C---:B------:R-:W-:Y:S01]  /*6940*/  FMUL.FTZ R20, R0.reuse, R194 ;  /* 0x000000c200147220 */ /* 0x040fe20000410000 */
[----:B------:R-:W-:Y:S01]  /*6950*/  @P2 SHF.R.U32.HI R162, RZ, UR6, R190 ;  /* 0x00000006ffa22c19 */ /* 0x000fe200080116be */
[----:B------:R-:W-:Y:S01]  /*6960*/  UMOV UR6, 0x1 ;  /* 0x0000000100067882 */ /* 0x000fe20000000000 */
[----:B------:R-:W-:Y:S01]  /*6970*/  IMAD.MOV.U32 R190, RZ, RZ, -0x2 ;  /* 0xfffffffeffbe7424 */ /* 0x000fe200078e00ff */
[----:B------:R-:W-:Y:S01]  /*6980*/  UIMAD UR6, UR52, -0xa0, UR6 ;  /* 0xffffff60340678a4 */ /* 0x000fe2000f8e0206 */
[C---:B------:R-:W-:Y:S01]  /*6990*/  FMUL.FTZ R185, R0.reuse, R197 ;  /* 0x000000c500b97220 */ /* 0x040fe20000410000 */
[----:B------:R-:W1:Y:S01]  /*69a0*/  SHFL.IDX PT, R191, R162, RZ, 0x1c1f ;  /* 0x001c1fffa2bf7589 */ /* 0x000e6200000e0000 */
[----:B------:R-:W3:Y:S01]  /*69b0*/  MUFU.TANH R7, R7 ;  /* 0x0000000700077308 */ /* 0x000ee20000002400 */
[C---:B------:R-:W-:Y:S01]  /*69c0*/  FMUL.FTZ R192, R0.reuse, R137 ;  /* 0x0000008900c07220 */ /* 0x040fe20000410000 */
[----:B------:R-:W-:Y:S01]  /*69d0*/  FMUL.FTZ R168, R0, R168 ;  /* 0x000000a800a87220 */ /* 0x000fe20000410000 */
[----:B------:R-:W-:-:S02]  /*69e0*/  IMAD R166, R17, R190, UR6 ;  /* 0x0000000611a67e24 */ /* 0x000fc4000f8e02be */
[C---:B------:R-:W-:Y:S01]  /*69f0*/  FMUL.FTZ R136, R0.reuse, R136 ;  /* 0x0000008800887220 */ /* 0x040fe20000410000 */
[C---:B------:R-:W-:Y:S01]  /*6a00*/  FMUL.FTZ R169, R0.reuse, R169 ;  /* 0x000000a900a97220 */ /* 0x040fe20000410000 */
[C---:B------:R-:W-:Y:S01]  /*6a10*/  FMUL.FTZ R172, R0.reuse, R172 ;  /* 0x000000ac00ac7220 */ /* 0x040fe20000410000 */
[----:B--2---:R-:W-:Y:S01]  /*6a20*/  IMAD R166, R193, UR47, R166 ;  /* 0x0000002fc1a67c24 */ /* 0x004fe2000f8e02a6 */
        /* <DEDUP_REMOVED lines=14> */
[----:B------:R-:W-:Y:S01]  /*6b10*/  UIADD3 UR6, UR11, 0x180, URZ ;  /* 0x000001800b067890 */ /* 0x000fe2000fffe03f */
[----:B-1----:R-:W-:Y:S01]  /*6b20*/  IADD3 R190, R191, -UR53, R166 ;  /* 0x80000035bfbe7c10 */ /* 0x002fe2000fffe0a6 */
[----:B------:R-:W1:Y:S01]  /*6b30*/  MUFU.TANH R15, R15 ;  /* 0x0000000f000f7308 */ /* 0x000e620000002400 */
[----:B------:R-:W-:Y:S01]  /*6b40*/  UMOV UR7, 0xc0000010 ;  /* 0xc000001000077882 */ /* 0x000fe20000000000 */
[----:B------:R-:W-:Y:S01]  /*6b50*/  FMUL.FTZ R121, R0, R121 ;  /* 0x0000007900797220 */ /* 0x000fe20000410000 */
[----:B------:R-:W-:Y:S01]  /*6b60*/  ISETP.GT.AND P3, PT, R190, RZ, PT ;  /* 0x000000ffbe00720c */ /* 0x000fe20003f64270 */
[----:B------:R-:W-:Y:S01]  /*6b70*/  FMUL.FTZ R21, R0, R195 ;  /* 0x000000c300157220 */ /* 0x000fe20000410000 */
[----:B------:R-:W-:Y:S01]  /*6b80*/  ISETP.GT.AND P4, PT, R190, 0x1, PT ;  /* 0x00000001be00780c */ /* 0x000fe20003f84270 */
[----:B------:R-:W-:Y:S01]  /*6b90*/  FMUL.FTZ R8, R0, R186 ;  /* 0x000000ba00087220 */ /* 0x000fe20000410000 */
[----:B0-----:R-:W-:Y:S01]  /*6ba0*/  FSEL R191, R6, -INF , P3 ;  /* 0xff80000006bf7808 */ /* 0x001fe20001800000 */
[----:B------:R-:W-:Y:S01]  /*6bb0*/  MUFU.TANH R184, R184 ;  /* 0x000000b800b87308 */ /* 0x000fe20000002400 */
[----:B------:R-:W-:Y:S01]  /*6bc0*/  ISETP.GT.AND P3, PT, R190, 0x8, PT ;  /* 0x00000008be00780c */ /* 0x000fe20003f64270 */
[C---:B------:R-:W-:Y:S01]  /*6bd0*/  FMUL.FTZ R9, R0.reuse, R187 ;  /* 0x000000bb00097220 */ /* 0x040fe20000410000 */
[----:B---3--:R-:W-:Y:S01]  /*6be0*/  FSEL R7, R7, -INF , P4 ;  /* 0xff80000007077808 */ /* 0x008fe20002000000 */
[----:B------:R-:W-:Y:S01]  /*6bf0*/  UMOV UR10, UR48 ;  /* 0x00000030000a7c82 */ /* 0x000fe20008000000 */
[----:B------:R-:W-:Y:S01]  /*6c00*/  FMNMX.FTZ R194, R191, R4, !PT ;  /* 0x00000004bfc27209 */ /* 0x000fe20007810000 */
[----:B------:R-:W-:Y:S01]  /*6c10*/  FMUL.FTZ R186, R0, R198 ;  /* 0x000000c600ba7220 */ /* 0x000fe20000410000 */
[----:B------:R-:W-:Y:S01]  /*6c20*/  ISETP.GT.AND P4, PT, R190, 0x9, PT ;  /* 0x00000009be00780c */ /* 0x000fe20003f84270 */
[----:B------:R-:W0:Y:S01]  /*6c30*/  MUFU.TANH R185, R185 ;  /* 0x000000b900b97308 */ /* 0x000e220000002400 */
[----:B------:R-:W-:Y:S01]  /*6c40*/  FSEL R10, R10, -INF , P3 ;  /* 0xff8000000a0a7808 */ /* 0x000fe20001800000 */
[C---:B------:R-:W-:Y:S01]  /*6c50*/  FMUL.FTZ R187, R0.reuse, R199 ;  /* 0x000000c700bb7220 */ /* 0x040fe20000410000 */
[----:B------:R-:W-:Y:S01]  /*6c60*/  FMNMX.FTZ R137, R7, R194, !PT ;  /* 0x000000c207897209 */ /* 0x000fe20007810000 */
[----:B------:R-:W-:Y:S01]  /*6c70*/  FMUL.FTZ R170, R0, R170 ;  /* 0x000000aa00aa7220 */ /* 0x000fe20000410000 */
[----:B------:R-:W-:Y:S01]  /*6c80*/  ISETP.GT.AND P3, PT, R190, 0x10, PT ;  /* 0x00000010be00780c */ /* 0x000fe20003f64270 */
[----:B------:R-:W-:Y:S01]  /*6c90*/  FMUL.FTZ R171, R0, R171 ;  /* 0x000000ab00ab7220 */ /* 0x000fe20000410000 */
[----:B--2---:R-:W-:Y:S01]  /*6ca0*/  FSEL R11, R11, -INF , P4 ;  /* 0xff8000000b0b7808 */ /* 0x004fe20002000000 */
[----:B------:R-:W2:Y:S01]  /*6cb0*/  MUFU.TANH R168, R168 ;  /* 0x000000a800a87308 */ /* 0x000ea20000002400 */
[----:B------:R-:W-:Y:S01]  /*6cc0*/  FMNMX.FTZ R194, R10, R137, !PT ;  /* 0x000000890ac27209 */ /* 0x000fe20007810000 */
[----:B------:R-:W-:Y:S01]  /*6cd0*/  FMUL.FTZ R174, R0, R174 ;  /* 0x000000ae00ae7220 */ /* 0x000fe20000410000 */
[----:B------:R-:W-:Y:S01]  /*6ce0*/  ISETP.GT.AND P4, PT, R190, 0x11, PT ;  /* 0x00000011be00780c */ /* 0x000fe20003f84270 */
[C---:B------:R-:W-:Y:S01]  /*6cf0*/  FMUL.FTZ R175, R0.reuse, R175 ;  /* 0x000000af00af7220 */ /* 0x040fe20000410000 */
[----:B------:R-:W-:Y:S01]  /*6d00*/  FMNMX.FTZ R137, R11, R194, !PT ;  /* 0x000000c20b897209 */ /* 0x000fe20007810000 */
[----:B------:R-:W-:Y:S01]  /*6d10*/  FMUL.FTZ R178, R0, R178 ;  /* 0x000000b200b27220 */ /* 0x000fe20000410000 */
[----:B-1----:R-:W-:Y:S01]  /*6d20*/  FSEL R15, R15, -INF , P4 ;  /* 0xff8000000f0f7808 */ /* 0x002fe20002000000 */
[----:B------:R1:W-:Y:S01]  /*6d30*/  MUFU.TANH R6, R136 ;  /* 0x0000008800067308 */ /* 0x0003e20000002400 */
[----:B------:R-:W-:Y:S01]  /*6d40*/  ISETP.GT.AND P4, PT, R190, 0x19, PT ;  /* 0x00000019be00780c */ /* 0x000fe20003f84270 */
[C---:B------:R-:W-:Y:S01]  /*6d50*/  FMUL.FTZ R179, R0.reuse, R179 ;  /* 0x000000b300b37220 */ /* 0x040fe20000410000 */
[C---:B------:R-:W-:Y:S01]  /*6d60*/  FMUL.FTZ R182, R0.reuse, R182 ;  /* 0x000000b600b67220 */ /* 0x040fe20000410000 */
[C---:B------:R-:W-:Y:S01]  /*6d70*/  FMUL.FTZ R183, R0.reuse, R183 ;  /* 0x000000b700b77220 */ /* 0x040fe20000410000 */
[----:B0-----:R-:W-:Y:S01]  /*6d80*/  FSEL R185, R185, -INF , P4 ;  /* 0xff800000b9b97808 */ /* 0x001fe20002000000 */
[----:B------:R-:W-:Y:S01]  /*6d90*/  FMUL.FTZ R154, R0, R154 ;  /* 0x0000009a009a7220 */ /* 0x000fe20000410000 */
[----:B------:R-:W-:Y:S01]  /*6da0*/  ISETP.GT.AND P4, PT, R190, 0x21, PT ;  /* 0x00000021be00780c */ /* 0x000fe20003f84270 */
[----:B------:R-:W0:Y:S01]  /*6db0*/  MUFU.TANH R169, R169 ;  /* 0x000000a900a97308 */ /* 0x000e220000002400 */
[----:B-1----:R-:W-:Y:S01]  /*6dc0*/  FSEL R136, R14, -INF , P3 ;  /* 0xff8000000e887808 */ /* 0x002fe20001800000 */
[----:B------:R-:W-:Y:S01]  /*6dd0*/  FMUL.FTZ R155, R0, R155 ;  /* 0x0000009b009b7220 */ /* 0x000fe20000410000 */
[----:B------:R-:W-:Y:S01]  /*6de0*/  ISETP.GT.AND P3, PT, R190, 0x18, PT ;  /* 0x00000018be00780c */ /* 0x000fe20003f64270 */
[----:B------:R-:W-:Y:S01]  /*6df0*/  FMUL.FTZ R163, R0, R163 ;  /* 0x000000a300a37220 */ /* 0x000fe20000410000 */
[----:B------:R-:W-:Y:S01]  /*6e00*/  FMNMX.FTZ R194, R136, R137, !PT ;  /* 0x0000008988c27209 */ /* 0x000fe20007810000 */
[----:B------:R-:W-:Y:S01]  /*6e10*/  FMUL.FTZ R137, R0, R139 ;  /* 0x0000008b00897220 */ /* 0x000fe20000410000 */
[----:B------:R-:W-:Y:S01]  /*6e20*/  FSEL R184, R184, -INF , P3 ;  /* 0xff800000b8b87808 */ /* 0x000fe20001800000 */
[----:B------:R-:W1:Y:S01]  /*6e30*/  MUFU.TANH R172, R172 ;  /* 0x000000ac00ac7308 */ /* 0x000e620000002400 */
[----:B------:R-:W-:Y:S01]  /*6e40*/  FMNMX.FTZ R139, R15, R194, !PT ;  /* 0x000000c20f8b7209 */ /* 0x000fe20007810000 */
[----:B------:R-:W-:Y:S01]  /*6e50*/  FMUL.FTZ R167, R0, R167 ;  /* 0x000000a700a77220 */ /* 0x000fe20000410000 */
[----:B------:R-:W-:Y:S01]  /*6e60*/  ISETP.GT.AND P3, PT, R190, 0x20, PT ;  /* 0x00000020be00780c */ /* 0x000fe20003f64270 */
[----:B------:R-:W-:Y:S01]  /*6e70*/  FMUL.FTZ R146, R0, R146 ;  /* 0x0000009200927220 */ /* 0x000fe20000410000 */
[----:B------:R-:W-:Y:S01]  /*6e80*/  FMNMX.FTZ R194, R184, R139, !PT ;  /* 0x0000008bb8c27209 */ /* 0x000fe20007810000 */
[----:B------:R-:W-:Y:S01]  /*6e90*/  FMUL.FTZ R147, R0, R147 ;  /* 0x0000009300937220 */ /* 0x000fe20000410000 */
[----:B--2---:R-:W-:Y:S01]  /*6ea0*/  FSEL R168, R168, -INF , P3 ;  /* 0xff800000a8a87808 */ /* 0x004fe20001800000 */
[----:B------:R-:W2:Y:S01]  /*6eb0*/  MUFU.TANH R173, R173 ;  /* 0x000000ad00ad7308 */ /* 0x000ea20000002400 */
[----:B------:R-:W-:Y:S01]  /*6ec0*/  FMNMX.FTZ R139, R185, R194, !PT ;  /* 0x000000c2b98b7209 */ /* 0x000fe20007810000 */
[----:B------:R-:W-:Y:S01]  /*6ed0*/  FMUL.FTZ R150, R0, R150 ;  /* 0x0000009600967220 */ /* 0x000fe20000410000 */
[----:B------:R-:W-:Y:S01]  /*6ee0*/  ISETP.GT.AND P3, PT, R190, 0x28, PT ;  /* 0x00000028be00780c */ /* 0x000fe20003f64270 */
        /* <DEDUP_REMOVED lines=8> */
[C---:B------:R-:W-:Y:S01]  /*6f70*/  FMUL.FTZ R126, R0.reuse, R126 ;  /* 0x0000007e007e7220 */ /* 0x040fe20000410000 */
[C---:B------:R-:W-:Y:S01]  /*6f80*/  FMUL.FTZ R127, R0.reuse, R127 ;  /* 0x0000007f007f7220 */ /* 0x040fe20000410000 */
[C---:B------:R-:W-:Y:S01]  /*6f90*/  FMUL.FTZ R130, R0.reuse, R130 ;  /* 0x0000008200827220 */ /* 0x040fe20000410000 */
[C---:B------:R-:W-:Y:S01]  /*6fa0*/  FMUL.FTZ R131, R0.reuse, R131 ;  /* 0x0000008300837220 */ /* 0x040fe20000410000 */
[----:B------:R1:W-:Y:S01]  /*6fb0*/  MUFU.TANH R14, R138 ;  /* 0x0000008a000e7308 */ /* 0x0003e20000002400 */
[----:B--2---:R-:W-:Y:S01]  /*6fc0*/  FSEL R173, R173, -INF , P4 ;  /* 0xff800000adad7808 */ /* 0x004fe20002000000 */
[----:B------:R-:W-:Y:S01]  /*6fd0*/  FMUL.FTZ R134, R0, R134 ;  /* 0x0000008600867220 */ /* 0x000fe20000410000 */
[----:B------:R-:W-:Y:S01]  /*6fe0*/  ISETP.GT.AND P4, PT, R190, 0x31, PT ;  /* 0x00000031be00780c */ /* 0x000fe20003f84270 */
[----:B------:R-:W2:Y:S04]  /*6ff0*/  S2R R229, SR_TID.X ;  /* 0x0000000000e57919 */ /* 0x000ea80000002100 */
[----:B------:R-:W3:Y:S01]  /*7000*/  MUFU.TANH R177, R177 ;  /* 0x000000b100b17308 */ /* 0x000ee20000002400 */
[----:B-1----:R-:W-:Y:S01]  /*7010*/  FMUL.FTZ R138, R0, R140 ;  /* 0x0000008c008a7220 */ /* 0x002fe20000410000 */
[----:B------:R-:W-:Y:S01]  /*7020*/  FMNMX.FTZ R140, R168, R139, !PT ;  /* 0x0000008ba88c7209 */ /* 0x000fe20007810000 */
[----:B------:R-:W-:Y:S01]  /*7030*/  FMUL.FTZ R139, R0, R141 ;  /* 0x0000008d008b7220 */ /* 0x000fe20000410000 */
[----:B0-----:R-:W-:-:S02]  /*7040*/  FSEL R176, R176, -INF , P3 ;  /* 0xff800000b0b07808 */ /* 0x001fc40001800000 */
[----:B------:R-:W-:Y:S01]  /*7050*/  FMNMX.FTZ R141, R169, R140, !PT ;  /* 0x0000008ca98d7209 */ /* 0x000fe20007810000 */
[----:B------:R-:W-:Y:S01]  /*7060*/  FMUL.FTZ R140, R0, R144 ;  /* 0x00000090008c7220 */ /* 0x000fe20000410000 */
[----:B------:R-:W0:Y:S01]  /*7070*/  MUFU.TANH R180, R180 ;  /* 0x000000b400b47308 */ /* 0x000e220000002400 */
[----:B------:R-:W-:Y:S02]  /*7080*/  ISETP.GT.AND P3, PT, R190, 0x38, PT ;  /* 0x00000038be00780c */ /* 0x000fe40003f64270 */
[----:B------:R-:W-:-:S04]  /*7090*/  FMNMX.FTZ R194, R172, R141, !PT ;  /* 0x0000008dacc27209 */ /* 0x000fc80007810000 */
[----:B------:R-:W-:Y:S01]  /*70a0*/  FMNMX.FTZ R141, R173, R194, !PT ;  /* 0x000000c2ad8d7209 */ /* 0x000fe20007810000 */
[----:B------:R-:W1:Y:S01]  /*70b0*/  MUFU.TANH R181, R181 ;  /* 0x000000b500b57308 */ /* 0x000e620000002400 */
[----:B---3--:R-:W-:Y:S02]  /*70c0*/  FSEL R177, R177, -INF , P4 ;  /* 0xff800000b1b17808 */ /* 0x008fe40002000000 */
[----:B------:R-:W-:Y:S01]  /*70d0*/  FMNMX.FTZ R144, R176, R141, !PT ;  /* 0x0000008db0907209 */ /* 0x000fe20007810000 */
[----:B------:R-:W-:Y:S01]  /*70e0*/  FMUL.FTZ R141, R0, R145 ;  /* 0x00000091008d7220 */ /* 0x000fe20000410000 */
[----:B------:R-:W-:Y:S02]  /*70f0*/  ISETP.GT.AND P4, PT, R190, 0x39, PT ;  /* 0x00000039be00780c */ /* 0x000fe40003f84270 */
[----:B------:R-:W-:Y:S01]  /*7100*/  FMNMX.FTZ R145, R177, R144, !PT ;  /* 0x00000090b1917209 */ /* 0x000fe20007810000 */
[----:B------:R-:W3:Y:S01]  /*7110*/  MUFU.TANH R152, R152 ;  /* 0x0000009800987308 */ /* 0x000ee20000002400 */
[----:B0-----:R-:W-:Y:S01]  /*7120*/  FSEL R180, R180, -INF , P3 ;  /* 0xff800000b4b47808 */ /* 0x001fe20001800000 */
[----:B------:R-:W-:Y:S01]  /*7130*/  FMUL.FTZ R144, R0, R148 ;  /* 0x0000009400907220 */ /* 0x000fe20000410000 */
[----:B------:R-:W-:-:S02]  /*7140*/  ISETP.GT.AND P3, PT, R190, 0x40, PT ;  /* 0x00000040be00780c */ /* 0x000fc40003f64270 */
[----:B------:R-:W-:Y:S02]  /*7150*/  FMNMX.FTZ R194, R180, R145, !PT ;  /* 0x00000091b4c27209 */ /* 0x000fe40007810000 */
[----:B--2---:R-:W-:Y:S01]  /*7160*/  SHF.R.U32.HI R229, RZ, 0x7, R229 ;  /* 0x00000007ffe57819 */ /* 0x004fe200000116e5 */
[----:B------:R-:W0:Y:S01]  /*7170*/  MUFU.TANH R153, R153 ;  /* 0x0000009900997308 */ /* 0x000e220000002400 */
[----:B-1----:R-:W-:Y:S02]  /*7180*/  FSEL R181, R181, -INF , P4 ;  /* 0xff800000b5b57808 */ /* 0x002fe40002000000 */
[----:B------:R-:W-:Y:S02]  /*7190*/  ISETP.GT.AND P4, PT, R190, 0x41, PT ;  /* 0x00000041be00780c */ /* 0x000fe40003f84270 */
[----:B------:R-:W-:-:S03]  /*71a0*/  FMNMX.FTZ R145, R181, R194, !PT ;  /* 0x000000c2b5917209 */ /* 0x000fc60007810000 */
[----:B------:R-:W1:Y:S01]  /*71b0*/  MUFU.TANH R156, R156 ;  /* 0x0000009c009c7308 */ /* 0x000e620000002400 */
[----:B---3--:R-:W-:Y:S02]  /*71c0*/  FSEL R152, R152, -INF , P3 ;  /* 0xff80000098987808 */ /* 0x008fe40001800000 */
[----:B------:R-:W-:Y:S02]  /*71d0*/  ISETP.GT.AND P3, PT, R190, 0x48, PT ;  /* 0x00000048be00780c */ /* 0x000fe40003f64270 */
[----:B------:R-:W-:Y:S01]  /*71e0*/  FMNMX.FTZ R148, R152, R145, !PT ;  /* 0x0000009198947209 */ /* 0x000fe20007810000 */
[----:B------:R-:W-:Y:S02]  /*71f0*/  FMUL.FTZ R145, R0, R149 ;  /* 0x0000009500917220 */ /* 0x000fe40000410000 */
[----:B------:R-:W2:Y:S01]  /*7200*/  MUFU.TANH R188, R188 ;  /* 0x000000bc00bc7308 */ /* 0x000ea20000002400 */
[----:B0-----:R-:W-:Y:S02]  /*7210*/  FSEL R153, R153, -INF , P4 ;  /* 0xff80000099997808 */ /* 0x001fe40002000000 */
[----:B------:R-:W-:-:S02]  /*7220*/  ISETP.GT.AND P4, PT, R190, 0x49, PT ;  /* 0x00000049be00780c */ /* 0x000fc40003f84270 */
[----:B------:R-:W-:Y:S01]  /*7230*/  FMNMX.FTZ R149, R153, R148, !PT ;  /* 0x0000009499957209 */ /* 0x000fe20007810000 */
[----:B------:R-:W-:Y:S02]  /*7240*/  FMUL.FTZ R148, R0, R120 ;  /* 0x0000007800947220 */ /* 0x000fe40000410000 */
[----:B------:R-:W0:Y:S01]  /*7250*/  MUFU.TANH R159, R159 ;  /* 0x0000009f009f7308 */ /* 0x000e220000002400 */
[----:B-1----:R-:W-:Y:S02]  /*7260*/  FSEL R156, R156, -INF , P3 ;  /* 0xff8000009c9c7808 */ /* 0x002fe40001800000 */
[----:B------:R-:W-:Y:S02]  /*7270*/  ISETP.GT.AND P3, PT, R190, 0x50, PT ;  /* 0x00000050be00780c */ /* 0x000fe40003f64270 */
[----:B------:R-:W-:-:S03]  /*7280*/  FMNMX.FTZ R149, R156, R149, !PT ;  /* 0x000000959c957209 */ /* 0x000fc60007810000 */
[----:B------:R-:W1:Y:S01]  /*7290*/  MUFU.TANH R161, R161 ;  /* 0x000000a100a17308 */ /* 0x000e620000002400 */
[----:B--2---:R-:W-:Y:S02]  /*72a0*/  FSEL R188, R188, -INF , P4 ;  /* 0xff800000bcbc7808 */ /* 0x004fe40002000000 */
[----:B------:R-:W-:Y:S02]  /*72b0*/  ISETP.GT.AND P4, PT, R190, 0x51, PT ;  /* 0x00000051be00780c */ /* 0x000fe40003f84270 */
[----:B------:R-:W-:-:S03]  /*72c0*/  FMNMX.FTZ R120, R188, R149, !PT ;  /* 0x00000095bc787209 */ /* 0x000fc60007810000 */
[----:B------:R-:W2:Y:S01]  /*72d0*/  MUFU.TANH R164, R164 ;  /* 0x000000a400a47308 */ /* 0x000ea20000002400 */
[----:B0-----:R-:W-:Y:S02]  /*72e0*/  FSEL R159, R159, -INF , P3 ;  /* 0xff8000009f9f7808 */ /* 0x001fe40001800000 */
[----:B------:R-:W-:Y:S02]  /*72f0*/  ISETP.GT.AND P3, PT, R190, 0x58, PT ;  /* 0x00000058be00780c */ /* 0x000fe40003f64270 */
[----:B------:R-:W-:-:S03]  /*7300*/  FMNMX.FTZ R120, R159, R120, !PT ;  /* 0x000000789f787209 */ /* 0x000fc60007810000 */
[----:B------:R-:W0:Y:S01]  /*7310*/  MUFU.TANH R165, R165 ;  /* 0x000000a500a57308 */ /* 0x000e220000002400 */
[----:B-1----:R-:W-:Y:S02]  /*7320*/  FSEL R161, R161, -INF , P4 ;  /* 0xff800000a1a17808 */ /* 0x002fe40002000000 */
[----:B------:R-:W-:Y:S02]  /*7330*/  ISETP.GT.AND P4, PT, R190, 0x59, PT ;  /* 0x00000059be00780c */ /* 0x000fe40003f84270 */
[----:B------:R-:W-:Y:S01]  /*7340*/  FMNMX.FTZ R149, R161, R120, !PT ;  /* 0x00000078a1957209 */ /* 0x000fe20007810000 */
[----:B------:R-:W-:Y:S02]  /*7350*/  WARPGROUP.DEPBAR.LE gsb0, 0x0 ;  /* 0x00008000000079c5 */ /* 0x000fe40000010000 */
[----:B------:R-:W1:Y:S01]  /*7360*/  MUFU.TANH R192, R192 ;  /* 0x000000c000c07308 */ /* 0x000e620000002400 */
[----:B------:R-:W-:Y:S01]  /*7370*/  WARPGROUP.ARRIVE ;  /* 0x00000000000079c5 */ /* 0x000fe20000000000 */
[----:B--2---:R-:W-:-:S02]  /*7380*/  FSEL R164, R164, -INF , P3 ;  /* 0xff800000a4a47808 */ /* 0x004fc40001800000 */
[----:B------:R-:W-:Y:S02]  /*7390*/  ISETP.GT.AND P3, PT, R190, 0x60, PT ;  /* 0x00000060be00780c */ /* 0x000fe40003f64270 */
[----:B------:R-:W-:Y:S01]  /*73a0*/  FMNMX.FTZ R120, R164, R149, !PT ;  /* 0x00000095a4787209 */ /* 0x000fe20007810000 */
[----:B------:R-:W-:Y:S01]  /*73b0*/  QGMMA.64x192x32.F32.E4M3.E4M3 R24, R212, gdesc[UR4], R24, gsb0 ;  /* 0x02e00004d4187df3 */ /* 0x000fe20008000818 */
[----:B------:R-:W2:Y:S01]  /*73c0*/  MUFU.TANH R138, R138 ;  /* 0x0000008a008a7308 */ /* 0x000ea20000002400 */
[----:B0-----:R-:W-:Y:S01]  /*73d0*/  FSEL R165, R165, -INF , P4 ;  /* 0xff800000a5a57808 */ /* 0x001fe20002000000 */
[----:B------:R-:W-:Y:S01]  /*73e0*/  FMUL.FTZ R149, R0, R124 ;  /* 0x0000007c00957220 */ /* 0x000fe20000410000 */
[----:B------:R-:W-:Y:S01]  /*73f0*/  ISETP.GT.AND P4, PT, R190, 0x61, PT ;  /* 0x00000061be00780c */ /* 0x000fe20003f84270 */
[----:B------:R-:W-:Y:S01]  /*7400*/  UIADD3 UR6, UR11, 0x300, URZ ;  /* 0x000003000b067890 */ /* 0x000fe2000fffe03f */
[----:B------:R-:W-:Y:S01]  /*7410*/  FSEL R6, R6, -INF , P3 ;  /* 0xff80000006067808 */ /* 0x000fe20001800000 */
[----:B------:R-:W-:Y:S01]  /*7420*/  UMOV UR7, 0xc0000010 ;  /* 0xc000001000077882 */ /* 0x000fe20000000000 */
[----:B------:R-:W-:Y:S01]  /*7430*/  FMNMX.FTZ R193, R165, R120, !PT ;  /* 0x00000078a5c17209 */ /* 0x000fe20007810000 */
[----:B------:R-:W0:Y:S01]  /*7440*/  MUFU.TANH R139, R139 ;  /* 0x0000008b008b7308 */ /* 0x000e220000002400 */
[----:B------:R-:W-:-:S02]  /*7450*/  ISETP.GT.AND P3, PT, R190, 0x68, PT ;  /* 0x00000068be00780c */ /* 0x000fc40003f64270 */
[----:B-1----:R-:W-:Y:S01]  /*7460*/  FSEL R120, R192, -INF , P4 ;  /* 0xff800000c0787808 */ /* 0x002fe20002000000 */
[----:B------:R-:W-:Y:S01]  /*7470*/  FMUL.FTZ R192, R0, R125 ;  /* 0x0000007d00c07220 */ /* 0x000fe20000410000 */
[----:B------:R-:W-:Y:S02]  /*7480*/  FMNMX.FTZ R193, R6, R193, !PT ;  /* 0x000000c106c17209 */ /* 0x000fe40007810000 */
[----:B------:R-:W-:Y:S01]  /*7490*/  ISETP.GT.AND P4, PT, R190, 0x69, PT ;  /* 0x00000069be00780c */ /* 0x000fe20003f84270 */
[----:B------:R-:W1:Y:S01]  /*74a0*/  MUFU.TANH R140, R140 ;  /* 0x0000008c008c7308 */ /* 0x000e620000002400 */
[----:B--2---:R-:W-:Y:S02]  /*74b0*/  FSEL R124, R138, -INF , P3 ;  /* 0xff8000008a7c7808 */ /* 0x004fe40001800000 */
[----:B------:R-:W-:Y:S02]  /*74c0*/  FMNMX.FTZ R193, R120, R193, !PT ;  /* 0x000000c178c17209 */ /* 0x000fe40007810000 */
[----:B------:R-:W-:-:S02]  /*74d0*/  ISETP.GT.AND P3, PT, R190, 0x70, PT ;  /* 0x00000070be00780c */ /* 0x000fc40003f64270 */
[----:B------:R-:W-:Y:S01]  /*74e0*/  FMNMX.FTZ R138, R124, R193, !PT ;  /* 0x000000c17c8a7209 */ /* 0x000fe20007810000 */
[----:B------:R-:W2:Y:S01]  /*74f0*/  MUFU.TANH R141, R141 ;  /* 0x0000008d008d7308 */ /* 0x000ea20000002400 */
[----:B0-----:R-:W-:Y:S01]  /*7500*/  FSEL R125, R139, -INF , P4 ;  /* 0xff8000008b7d7808 */ /* 0x001fe20002000000 */
[----:B------:R-:W-:Y:S01]  /*7510*/  FMUL.FTZ R193, R0, R128 ;  /* 0x0000008000c17220 */ /* 0x000fe20000410000 */
[----:B------:R-:W-:Y:S02]  /*7520*/  ISETP.GT.AND P4, PT, R190, 0x71, PT ;  /* 0x00000071be00780c */ /* 0x000fe40003f84270 */
[----:B------:R-:W-:-:S03]  /*7530*/  FMNMX.FTZ R139, R125, R138, !PT ;  /* 0x0000008a7d8b7209 */ /* 0x000fc60007810000 */
[----:B------:R-:W0:Y:S01]  /*7540*/  MUFU.TANH R144, R144 ;  /* 0x0000009000907308 */ /* 0x000e220000002400 */
[----:B-1----:R-:W-:Y:S02]  /*7550*/  FSEL R128, R140, -INF , P3 ;  /* 0xff8000008c807808 */ /* 0x002fe40001800000 */
[----:B------:R-:W-:Y:S02]  /*7560*/  ISETP.GT.AND P3, PT, R190, 0x78, PT ;  /* 0x00000078be00780c */ /* 0x000fe40003f64270 */
[----:B------:R-:W-:-:S03]  /*7570*/  FMNMX.FTZ R139, R128, R139, !PT ;  /* 0x0000008b808b7209 */ /* 0x000fc60007810000 */
[----:B------:R-:W1:Y:S01]  /*7580*/  MUFU.TANH R145, R145 ;  /* 0x0000009100917308 */ /* 0x000e620000002400 */
[----:B--2---:R-:W-:Y:S01]  /*7590*/  FSEL R138, R141, -INF , P4 ;  /* 0xff8000008d8a7808 */ /* 0x004fe20002000000 */
[----:B------:R-:W-:Y:S01]  /*75a0*/  FMUL.FTZ R141, R0, R129 ;  /* 0x00000081008d7220 */ /* 0x000fe20000410000 */
[----:B------:R-:W-:Y:S02]  /*75b0*/  ISETP.GT.AND P4, PT, R190, 0x79, PT ;  /* 0x00000079be00780c */ /* 0x000fe40003f84270 */
[----:B------:R-:W-:-:S03]  /*75c0*/  FMNMX.FTZ R140, R138, R139, !PT ;  /* 0x0000008b8a8c7209 */ /* 0x000fc60007810000 */
[----:B------:R-:W2:Y:S01]  /*75d0*/  MUFU.TANH R148, R148 ;  /* 0x0000009400947308 */ /* 0x000ea20000002400 */
[----:B0-----:R-:W-:Y:S02]  /*75e0*/  FSEL R129, R144, -INF , P3 ;  /* 0xff80000090817808 */ /* 0x001fe40001800000 */
[----:B------:R-:W-:Y:S02]  /*75f0*/  ISETP.GT.AND P3, PT, R190, 0x80, PT ;  /* 0x00000080be00780c */ /* 0x000fe40003f64270 */
[----:B------:R-:W-:-:S03]  /*7600*/  FMNMX.FTZ R140, R129, R140, !PT ;  /* 0x0000008c818c7209 */ /* 0x000fc60007810000 */
[----:B------:R-:W0:Y:S01]  /*7610*/  MUFU.TANH R121, R121 ;  /* 0x0000007900797308 */ /* 0x000e220000002400 */
[----:B-1----:R-:W-:Y:S01]  /*7620*/  FSEL R139, R145, -INF , P4 ;  /* 0xff800000918b7808 */ /* 0x002fe20002000000 */
[----:B------:R-:W-:Y:S01]  /*7630*/  FMUL.FTZ R145, R0, R132 ;  /* 0x0000008400917220 */ /* 0x000fe20000410000 */
[----:B------:R-:W-:-:S05]  /*7640*/  ISETP.GT.AND P4, PT, R190, 0x81, PT ;  /* 0x00000081be00780c */ /* 0x000fca0003f84270 */
[----:B------:R-:W1:Y:S01]  /*7650*/  MUFU.TANH R149, R149 ;  /* 0x0000009500957308 */ /* 0x000e620000002400 */
[----:B--2---:R-:W-:Y:S02]  /*7660*/  FSEL R132, R148, -INF , P3 ;  /* 0xff80000094847808 */ /* 0x004fe40001800000 */
[----:B------:R-:W-:-:S05]  /*7670*/  ISETP.GT.AND P3, PT, R190, 0x88, PT ;  /* 0x00000088be00780c */ /* 0x000fca0003f64270 */
[----:B------:R-:W2:Y:S08]  /*7680*/  MUFU.TANH R192, R192 ;  /* 0x000000c000c07308 */ /* 0x000eb00000002400 */
[----:B------:R3:W4:Y:S08]  /*7690*/  MUFU.TANH R194, R193 ;  /* 0x000000c100c27308 */ /* 0x0007300000002400 */
[----:B------:R1:W5:Y:S01]  /*76a0*/  MUFU.TANH R195, R141 ;  /* 0x0000008d00c37308 */ /* 0x0003620000002400 */
[----:B---3--:R-:W-:-:S02]  /*76b0*/  FMNMX.FTZ R193, R139, R140, !PT ;  /* 0x0000008c8bc17209 */ /* 0x008fc40007810000 */
[----:B0-----:R-:W-:Y:S01]  /*76c0*/  FSEL R140, R121, -INF , P4 ;  /* 0xff800000798c7808 */ /* 0x001fe20002000000 */
[----:B------:R-:W-:Y:S01]  /*76d0*/  FMUL.FTZ R121, R0, R133 ;  /* 0x0000008500797220 */ /* 0x000fe20000410000 */
[----:B------:R-:W-:Y:S02]  /*76e0*/  FMNMX.FTZ R193, R132, R193, !PT ;  /* 0x000000c184c17209 */ /* 0x000fe40007810000 */
[----:B------:R-:W-:Y:S01]  /*76f0*/  ISETP.GT.AND P4, PT, R190, 0x89, PT ;  /* 0x00000089be00780c */ /* 0x000fe20003f84270 */
[----:B------:R0:W3:Y:S01]  /*7700*/  MUFU.TANH R196, R145 ;  /* 0x0000009100c47308 */ /* 0x0000e20000002400 */
[----:B-1----:R-:W-:Y:S02]  /*7710*/  FSEL R141, R149, -INF , P3 ;  /* 0xff800000958d7808 */ /* 0x002fe40001800000 */
[----:B------:R-:W-:Y:S02]  /*7720*/  FMNMX.FTZ R148, R140, R193, !PT ;  /* 0x000000c18c947209 */ /* 0x000fe40007810000 */
[----:B------:R-:W-:-:S02]  /*7730*/  ISETP.GT.AND P3, PT, R190, 0x90, PT ;  /* 0x00000090be00780c */ /* 0x000fc40003f64270 */
[----:B--2---:R-:W-:Y:S01]  /*7740*/  FSEL R144, R192, -INF , P4 ;  /* 0xff800000c0907808 */ /* 0x004fe20002000000 */
[----:B------:R1:W2:Y:S01]  /*7750*/  MUFU.TANH R193, R121 ;  /* 0x0000007900c17308 */ /* 0x0002a20000002400 */
[----:B------:R-:W-:Y:S01]  /*7760*/  FMNMX.FTZ R133, R141, R148, !PT ;  /* 0x000000948d857209 */ /* 0x000fe20007810000 */
[----:B0-----:R-:W-:Y:S01]  /*7770*/  FMUL.FTZ R145, R0, R142 ;  /* 0x0000008e00917220 */ /* 0x001fe20000410000 */
[----:B------:R-:W-:Y:S02]  /*7780*/  ISETP.GT.AND P4, PT, R190, 0x91, PT ;  /* 0x00000091be00780c */ /* 0x000fe40003f84270 */
[----:B----4-:R-:W-:Y:S02]  /*7790*/  FSEL R142, R194, -INF , P3 ;  /* 0xff800000c28e7808 */ /* 0x010fe40001800000 */
[----:B------:R-:W-:Y:S01]  /*77a0*/  FMNMX.FTZ R149, R144, R133, !PT ;  /* 0x0000008590957209 */ /* 0x000fe20007810000 */
[----:B------:R-:W0:Y:S01]  /*77b0*/  MUFU.TANH R8, R8 ;  /* 0x0000000800087308 */ /* 0x000e220000002400 */
[----:B------:R-:W-:-:S02]  /*77c0*/  ISETP.GT.AND P3, PT, R190, 0x98, PT ;  /* 0x00000098be00780c */ /* 0x000fc40003f64270 */
[----:B-----5:R-:W-:Y:S02]  /*77d0*/  FSEL R133, R195, -INF , P4 ;  /* 0xff800000c3857808 */ /* 0x020fe40002000000 */
[----:B------:R-:W-:Y:S01]  /*77e0*/  FMNMX.FTZ R192, R142, R149, !PT ;  /* 0x000000958ec07209 */ /* 0x000fe20007810000 */
[----:B------:R-:W-:Y:S01]  /*77f0*/  FMUL.FTZ R149, R0, R143 ;  /* 0x0000008f00957220 */ /* 0x000fe20000410000 */
[----:B------:R-:W-:Y:S01]  /*7800*/  ISETP.GT.AND P4, PT, R190, 0x99, PT ;  /* 0x00000099be00780c */ /* 0x000fe20003f84270 */
[----:B------:R-:W4:Y:S01]  /*7810*/  MUFU.TANH R9, R9 ;  /* 0x0000000900097308 */ /* 0x000f220000002400 */
[----:B---3--:R-:W-:Y:S02]  /*7820*/  FSEL R148, R196, -INF , P3 ;  /* 0xff800000c4947808 */ /* 0x008fe40001800000 */
[----:B-1----:R-:W-:Y:S02]  /*7830*/  FMNMX.FTZ R121, R133, R192, !PT ;  /* 0x000000c085797209 */ /* 0x002fe40007810000 */
[----:B--2---:R-:W-:-:S02]  /*7840*/  FSEL R143, R193, -INF , P4 ;  /* 0xff800000c18f7808 */ /* 0x004fc40002000000 */
[----:B------:R-:W-:Y:S01]  /*7850*/  FMNMX.FTZ R190, R148, R121, !PT ;  /* 0x0000007994be7209 */ /* 0x000fe20007810000 */
[----:B------:R-:W1:Y:S01]  /*7860*/  SHFL.IDX PT, R193, R162, 0x1, 0x1c1f ;  /* 0x003c1f00a2c17f89 */ /* 0x000e6200000e0000 */
[----:B------:R-:W2:Y:S02]  /*7870*/  MUFU.TANH R12, R12 ;  /* 0x0000000c000c7308 */ /* 0x000ea40000002400 */
[----:B------:R-:W-:-:S05]  /*7880*/  FMNMX.FTZ R190, R143, R190, !PT ;  /* 0x000000be8fbe7209 */ /* 0x000fca0007810000 */
[----:B------:R-:W3:Y:S01]  /*7890*/  SHFL.BFLY PT, R121, R190, 0x2, 0x1f ;  /* 0x0c401f00be797f89 */ /* 0x000ee200000e0000 */
[----:B------:R-:W5:Y:S08]  /*78a0*/  MUFU.TANH R13, R13 ;  /* 0x0000000d000d7308 */ /* 0x000f700000002400 */
[----:B------:R-:W5:Y:S01]  /*78b0*/  MUFU.TANH R20, R20 ;  /* 0x0000001400147308 */ /* 0x000f620000002400 */
[----:B-1----:R-:W-:-:S07]  /*78c0*/  IADD3 R166, R193, -UR53, R166 ;  /* 0x80000035c1a67c10 */ /* 0x002fce000fffe0a6 */
[----:B------:R-:W1:Y:S01]  /*78d0*/  MUFU.TANH R21, R21 ;  /* 0x0000001500157308 */ /* 0x000e620000002400 */
[C---:B------:R-:W-:Y:S02]  /*78e0*/  ISETP.GT.AND P4, PT, R166.reuse, RZ, PT ;  /* 0x000000ffa600720c */ /* 0x040fe40003f84270 */
[----:B------:R-:W-:Y:S02]  /*78f0*/  ISETP.GT.AND P5, PT, R166, 0x1, PT ;  /* 0x00000001a600780c */ /* 0x000fe40003fa4270 */
[----:B---3--:R-:W-:Y:S01]  /*7900*/  FMNMX.FTZ R192, R190, R121, !PT ;  /* 0x00000079bec07209 */ /* 0x008fe20007810000 */
[----:B------:R-:W-:Y:S01]  /*7910*/  FMUL.FTZ R190, R0, R135 ;  /* 0x0000008700be7220 */ /* 0x000fe20000410000 */
[----:B0-----:R-:W-:Y:S01]  /*7920*/  FSEL R8, R8, -INF , P4 ;  /* 0xff80000008087808 */ /* 0x001fe20002000000 */
[----:B------:R-:W0:Y:S01]  /*7930*/  MUFU.TANH R186, R186 ;  /* 0x000000ba00ba7308 */ /* 0x000e220000002400 */
[----:B------:R-:W-:Y:S01]  /*7940*/  ISETP.GT.AND P4, PT, R166, 0x8, PT ;  /* 0x00000008a600780c */ /* 0x000fe20003f84270 */
[----:B------:R-:W3:Y:S01]  /*7950*/  SHFL.BFLY PT, R121, R192, 0x1, 0x1f ;  /* 0x0c201f00c0797f89 */ /* 0x000ee200000e0000 */
[----:B----4-:R-:W-:-:S02]  /*7960*/  FSEL R9, R9, -INF , P5 ;  /* 0xff80000009097808 */ /* 0x010fc40002800000 */
[----:B------:R-:W-:Y:S02]  /*7970*/  ISETP.GT.AND P5, PT, R166, 0x9, PT ;  /* 0x00000009a600780c */ /* 0x000fe40003fa4270 */
[----:B--2---:R-:W-:Y:S01]  /*7980*/  FSEL R162, R12, -INF , P4 ;  /* 0xff8000000ca27808 */ /* 0x004fe20002000000 */
[----:B------:R-:W2:Y:S01]  /*7990*/  MUFU.TANH R187, R187 ;  /* 0x000000bb00bb7308 */ /* 0x000ea20000002400 */
[C---:B------:R-:W-:Y:S02]  /*79a0*/  ISETP.GT.AND P4, PT, R166.reuse, 0x10, PT ;  /* 0x00000010a600780c */ /* 0x040fe40003f84270 */
[----:B-----5:R-:W-:Y:S02]  /*79b0*/  FSEL R13, R13, -INF , P5 ;  /* 0xff8000000d0d7808 */ /* 0x020fe40002800000 */
[----:B------:R-:W-:Y:S02]  /*79c0*/  ISETP.GT.AND P5, PT, R166, 0x11, PT ;  /* 0x00000011a600780c */ /* 0x000fe40003fa4270 */
[----:B------:R-:W-:Y:S01]  /*79d0*/  FSEL R20, R20, -INF , P4 ;  /* 0xff80000014147808 */ /* 0x000fe20002000000 */
[----:B------:R-:W4:Y:S01]  /*79e0*/  MUFU.TANH R170, R170 ;  /* 0x000000aa00aa7308 */ /* 0x000f220000002400 */
[----:B------:R-:W-:-:S02]  /*79f0*/  ISETP.GT.AND P4, PT, R166, 0x18, PT ;  /* 0x00000018a600780c */ /* 0x000fc40003f84270 */
[----:B-1----:R-:W-:Y:S02]  /*7a00*/  FSEL R21, R21, -INF , P5 ;  /* 0xff80000015157808 */ /* 0x002fe40002800000 */
[----:B------:R-:W-:Y:S02]  /*7a10*/  ISETP.GT.AND P5, PT, R166, 0x19, PT ;  /* 0x00000019a600780c */ /* 0x000fe40003fa4270 */
[----:B0-----:R-:W-:Y:S01]  /*7a20*/  FSEL R186, R186, -INF , P4 ;  /* 0xff800000baba7808 */ /* 0x001fe20002000000 */
[----:B------:R-:W0:Y:S01]  /*7a30*/  MUFU.TANH R171, R171 ;  /* 0x000000ab00ab7308 */ /* 0x000e220000002400 */
[----:B------:R-:W-:Y:S02]  /*7a40*/  ISETP.GT.AND P4, PT, R166, 0x20, PT ;  /* 0x00000020a600780c */ /* 0x000fe40003f84270 */
[----:B---3--:R-:W-:Y:S01]  /*7a50*/  FMNMX.FTZ R121, R192, R121, !PT ;  /* 0x00000079c0797209 */ /* 0x008fe20007810000 */
[----:B------:R-:W-:Y:S01]  /*7a60*/  IMAD.U32 R192, RZ, RZ, UR10 ;  /* 0x0000000affc07e24 */ /* 0x000fe2000f8e00ff */
[----:B--2---:R-:W-:-:S02]  /*7a70*/  FSEL R187, R187, -INF , P5 ;  /* 0xff800000bbbb7808 */ /* 0x004fc40002800000 */
[C---:B------:R-:W-:Y:S01]  /*7a80*/  FSETP.NEU.FTZ.AND P3, PT, R121.reuse, -INF , PT ;  /* 0xff8000007900780b */ /* 0x040fe20003f7d000 */
[----:B------:R-:W-:-:S01]  /*7a90*/  FFMA.FTZ R135, R121, R192, -8 ;  /* 0xc100000079877423 */ /* 0x000fc200000100c0 */
[----:B------:R-:W1:Y:S01]  /*7aa0*/  MUFU.TANH R174, R174 ;  /* 0x000000ae00ae7308 */ /* 0x000e620000002400 */
[----:B------:R-:W-:Y:S02]  /*7ab0*/  ISETP.GT.AND P5, PT, R166, 0x21, PT ;  /* 0x00000021a600780c */ /* 0x000fe40003fa4270 */
[----:B----4-:R-:W-:Y:S02]  /*7ac0*/  FSEL R170, R170, -INF , P4 ;  /* 0xff800000aaaa7808 */ /* 0x010fe40002000000 */
[----:B------:R-:W-:Y:S02]  /*7ad0*/  FSEL R135, R135, RZ, P3 ;  /* 0x000000ff87877208 */ /* 0x000fe40001800000 */
[----:B------:R-:W-:Y:S01]  /*7ae0*/  ISETP.GT.AND P4, PT, R166, 0x28, PT ;  /* 0x00000028a600780c */ /* 0x000fe20003f84270 */
[----:B------:R-:W2:Y:S01]  /*7af0*/  MUFU.TANH R175, R175 ;  /* 0x000000af00af7308 */ /* 0x000ea20000002400 */
[----:B------:R-:W-:-:S02]  /*7b00*/  WARPGROUP.DEPBAR.LE gsb0, 0x0 ;  /* 0x00008000000079c5 */ /* 0x000fc40000010000 */
[----:B------:R-:W-:Y:S01]  /*7b10*/  WARPGROUP.ARRIVE ;  /* 0x00000000000079c5 */ /* 0x000fe20000000000 */
[----:B------:R-:W-:-:S01]  /*7b20*/  FFMA.FTZ R193, R184, UR10, -R135 ;  /* 0x0000000ab8c17c23 */ /* 0x000fc20008010887 */
[----:B------:R-:W-:Y:S01]  /*7b30*/  FMNMX.FTZ R184, R8, R5, !PT ;  /* 0x0000000508b87209 */ /* 0x000fe20007810000 */
[----:B------:R-:W-:-:S01]  /*7b40*/  FFMA.FTZ R192, R191, UR10, -R135 ;  /* 0x0000000abfc07c23 */ /* 0x000fc20008010887 */
[----:B0-----:R-:W-:Y:S01]  /*7b50*/  FSEL R171, R171, -INF , P5 ;  /* 0xff800000abab7808 */ /* 0x001fe20002800000 */
[----:B------:R-:W0:Y:S01]  /*7b60*/  MUFU.TANH R178, R178 ;  /* 0x000000b200b27308 */ /* 0x000e220000002400 */
[----:B------:R-:W-:Y:S01]  /*7b70*/  QGMMA.64x192x32.F32.E4M3.E4M3 R24, R208, gdesc[UR4], R24, gsb0 ;  /* 0x02e00004d0187df3 */ /* 0x000fe20008000818 */
[----:B------:R-:W-:Y:S01]  /*7b80*/  FMNMX.FTZ R191, R9, R184, !PT ;  /* 0x000000b809bf7209 */ /* 0x000fe20007810000 */
[--C-:B------:R-:W-:Y:S01]  /*7b90*/  FFMA.FTZ R194, R181, UR10, -R135.reuse ;  /* 0x0000000ab5c27c23 */ /* 0x100fe20008010887 */
[----:B------:R-:W-:Y:S01]  /*7ba0*/  ISETP.GT.AND P5, PT, R166, 0x29, PT ;  /* 0x00000029a600780c */ /* 0x000fe20003fa4270 */
[----:B------:R-:W-:Y:S01]  /*7bb0*/  UIADD3 UR6, UR11, 0x480, URZ ;  /* 0x000004800b067890 */ /* 0x000fe2000fffe03f */
[----:B------:R-:W-:Y:S01]  /*7bc0*/  FMNMX.FTZ R184, R162, R191, !PT ;  /* 0x000000bfa2b87209 */ /* 0x000fe20007810000 */
[----:B------:R-:W-:Y:S01]  /*7bd0*/  UMOV UR7, 0xc0000010 ;  /* 0xc000001000077882 */ /* 0x000fe20000000000 */
[----:B------:R-:W3:Y:S01]  /*7be0*/  MUFU.TANH R179, R179 ;  /* 0x000000b300b37308 */ /* 0x000ee20000002400 */
[----:B-1----:R-:W-:Y:S01]  /*7bf0*/  FSEL R174, R174, -INF , P4 ;  /* 0xff800000aeae7808 */ /* 0x002fe20002000000 */
[--C-:B------:R-:W-:Y:S01]  /*7c00*/  FFMA.FTZ R7, R7, UR10, -R135.reuse ;  /* 0x0000000a07077c23 */ /* 0x100fe20008010887 */
[----:B------:R-:W-:Y:S01]  /*7c10*/  FMNMX.FTZ R191, R13, R184, !PT ;  /* 0x000000b80dbf7209 */ /* 0x000fe20007810000 */
[--C-:B------:R-:W-:Y:S01]  /*7c20*/  FFMA.FTZ R10, R10, UR10, -R135.reuse ;  /* 0x0000000a0a0a7c23 */ /* 0x100fe20008010887 */
[----:B------:R-:W-:Y:S01]  /*7c30*/  ISETP.GT.AND P4, PT, R166, 0x30, PT ;  /* 0x00000030a600780c */ /* 0x000fe20003f84270 */
[--C-:B------:R-:W-:Y:S01]  /*7c40*/  FFMA.FTZ R11, R11, UR10, -R135.reuse ;  /* 0x0000000a0b0b7c23 */ /* 0x100fe20008010887 */
[----:B------:R-:W-:Y:S01]  /*7c50*/  FMNMX.FTZ R184, R20, R191, !PT ;  /* 0x000000bf14b87209 */ /* 0x000fe20007810000 */
[----:B------:R-:W1:Y:S01]  /*7c60*/  MUFU.TANH R182, R182 ;  /* 0x000000b600b67308 */ /* 0x000e620000002400 */
[----:B--2---:R-:W-:Y:S01]  /*7c70*/  FSEL R175, R175, -INF , P5 ;  /* 0xff800000afaf7808 */ /* 0x004fe20002800000 */
[--C-:B------:R-:W-:Y:S01]  /*7c80*/  FFMA.FTZ R136, R136, UR10, -R135.reuse ;  /* 0x0000000a88887c23 */ /* 0x100fe20008010887 */
[----:B------:R-:W-:Y:S01]  /*7c90*/  FMNMX.FTZ R191, R21, R184, !PT ;  /* 0x000000b815bf7209 */ /* 0x000fe20007810000 */
[--C-:B------:R-:W-:Y:S01]  /*7ca0*/  FFMA.FTZ R15, R15, UR10, -R135.reuse ;  /* 0x0000000a0f0f7c23 */ /* 0x100fe20008010887 */
[----:B------:R-:W-:Y:S01]  /*7cb0*/  ISETP.GT.AND P5, PT, R166, 0x31, PT ;  /* 0x00000031a600780c */ /* 0x000fe20003fa4270 */
[--C-:B------:R-:W-:Y:S01]  /*7cc0*/  FFMA.FTZ R185, R185, UR10, -R135.reuse ;  /* 0x0000000ab9b97c23 */ /* 0x100fe20008010887 */
[----:B------:R-:W-:Y:S01]  /*7cd0*/  FMNMX.FTZ R184, R186, R191, !PT ;  /* 0x000000bfbab87209 */ /* 0x000fe20007810000 */
[----:B------:R-:W2:Y:S01]  /*7ce0*/  MUFU.TANH R183, R183 ;  /* 0x000000b700b77308 */ /* 0x000ea20000002400 */
[----:B0-----:R-:W-:Y:S01]  /*7cf0*/  FSEL R178, R178, -INF , P4 ;  /* 0xff800000b2b27808 */ /* 0x001fe20002000000 */
[--C-:B------:R-:W-:Y:S01]  /*7d00*/  FFMA.FTZ R168, R168, UR10, -R135.reuse ;  /* 0x0000000aa8a87c23 */ /* 0x100fe20008010887 */
[----:B------:R-:W-:Y:S01]  /*7d10*/  FMNMX.FTZ R191, R187, R184, !PT ;  /* 0x000000b8bbbf7209 */ /* 0x000fe20007810000 */
[--C-:B------:R-:W-:Y:S01]  /*7d20*/  FFMA.FTZ R169, R169, UR10, -R135.reuse ;  /* 0x0000000aa9a97c23 */ /* 0x100fe20008010887 */
[----:B------:R-:W-:Y:S01]  /*7d30*/  ISETP.GT.AND P4, PT, R166, 0x38, PT ;  /* 0x00000038a600780c */ /* 0x000fe20003f84270 */
[--C-:B------:R-:W-:Y:S01]  /*7d40*/  FFMA.FTZ R172, R172, UR10, -R135.reuse ;  /* 0x0000000aacac7c23 */ /* 0x100fe20008010887 */
[----:B------:R-:W-:Y:S01]  /*7d50*/  FMNMX.FTZ R184, R170, R191, !PT ;  /* 0x000000bfaab87209 */ /* 0x000fe20007810000 */
[----:B------:R-:W0:Y:S01]  /*7d60*/  MUFU.TANH R154, R154 ;  /* 0x0000009a009a7308 */ /* 0x000e220000002400 */
[----:B---3--:R-:W-:Y:S01]  /*7d70*/  FSEL R179, R179, -INF , P5 ;  /* 0xff800000b3b37808 */ /* 0x008fe20002800000 */
[--C-:B------:R-:W-:Y:S01]  /*7d80*/  FFMA.FTZ R173, R173, UR10, -R135.reuse ;  /* 0x0000000aadad7c23 */ /* 0x100fe20008010887 */
[----:B------:R-:W-:Y:S01]  /*7d90*/  FMNMX.FTZ R191, R171, R184, !PT ;  /* 0x000000b8abbf7209 */ /* 0x000fe20007810000 */
[--C-:B------:R-:W-:Y:S01]  /*7da0*/  FFMA.FTZ R176, R176, UR10, -R135.reuse ;  /* 0x0000000ab0b07c23 */ /* 0x100fe20008010887 */
[----:B------:R-:W-:Y:S01]  /*7db0*/  ISETP.GT.AND P5, PT, R166, 0x39, PT ;  /* 0x00000039a600780c */ /* 0x000fe20003fa4270 */
[--C-:B------:R-:W-:Y:S01]  /*7dc0*/  FFMA.FTZ R177, R177, UR10, -R135.reuse ;  /* 0x0000000ab1b17c23 */ /* 0x100fe20008010887 */
[----:B------:R-:W-:Y:S01]  /*7dd0*/  FMNMX.FTZ R184, R174, R191, !PT ;  /* 0x000000bfaeb87209 */ /* 0x000fe20007810000 */
        /* <DEDUP_REMOVED lines=8> */
[----:B------:R-:W-:Y:S01]  /*7e60*/  MUFU.TANH R157, R157 ;  /* 0x0000009d009d7308 */ /* 0x000fe20000002400 */
[----:B--2---:R-:W-:Y:S01]  /*7e70*/  FSEL R183, R183, -INF , P5 ;  /* 0xff800000b7b77808 */ /* 0x004fe20002800000 */
[--C-:B------:R-:W-:Y:S01]  /*7e80*/  FFMA.FTZ R165, R165, UR10, -R135.reuse ;  /* 0x0000000aa5a57c23 */ /* 0x100fe20008010887 */
[----:B------:R-:W-:Y:S01]  /*7e90*/  FMNMX.FTZ R191, R179, R184, !PT ;  /* 0x000000b8b3bf7209 */ /* 0x000fe20007810000 */
[--C-:B------:R-:W-:Y:S01]  /*7ea0*/  FFMA.FTZ R6, R6, UR10, -R135.reuse ;  /* 0x0000000a06067c23 */ /* 0x100fe20008010887 */
[----:B------:R-:W-:Y:S01]  /*7eb0*/  ISETP.GT.AND P5, PT, R166, 0x41, PT ;  /* 0x00000041a600780c */ /* 0x000fe20003fa4270 */
[--C-:B------:R-:W-:Y:S01]  /*7ec0*/  FFMA.FTZ R124, R124, UR10, -R135.reuse ;  /* 0x0000000a7c7c7c23 */ /* 0x100fe20008010887 */
[----:B------:R-:W-:Y:S01]  /*7ed0*/  FMNMX.FTZ R184, R182, R191, !PT ;  /* 0x000000bfb6b87209 */ /* 0x000fe20007810000 */
[----:B------:R-:W1:Y:S01]  /*7ee0*/  MUFU.TANH R158, R158 ;  /* 0x0000009e009e7308 */ /* 0x000e620000002400 */
[----:B0-----:R-:W-:Y:S01]  /*7ef0*/  FSEL R154, R154, -INF , P4 ;  /* 0xff8000009a9a7808 */ /* 0x001fe20002000000 */
[--C-:B------:R-:W-:Y:S01]  /*7f00*/  FFMA.FTZ R125, R125, UR10, -R135.reuse ;  /* 0x0000000a7d7d7c23 */ /* 0x100fe20008010887 */
[----:B------:R-:W-:Y:S01]  /*7f10*/  FMNMX.FTZ R191, R183, R184, !PT ;  /* 0x000000b8b7bf7209 */ /* 0x000fe20007810000 */
[--C-:B------:R-:W-:Y:S01]  /*7f20*/  FFMA.FTZ R128, R128, UR10, -R135.reuse ;  /* 0x0000000a80807c23 */ /* 0x100fe20008010887 */
[----:B------:R-:W-:Y:S01]  /*7f30*/  ISETP.GT.AND P4, PT, R166, 0x48, PT ;  /* 0x00000048a600780c */ /* 0x000fe20003f84270 */
[--C-:B------:R-:W-:Y:S01]  /*7f40*/  FFMA.FTZ R129, R129, UR10, -R135.reuse ;  /* 0x0000000a81817c23 */ /* 0x100fe20008010887 */
[----:B---3--:R-:W-:Y:S01]  /*7f50*/  FSEL R155, R155, -INF , P5 ;  /* 0xff8000009b9b7808 */ /* 0x008fe20002800000 */
[----:B------:R-:W0:Y:S01]  /*7f60*/  MUFU.TANH R160, R160 ;  /* 0x000000a000a07308 */ /* 0x000e220000002400 */
[----:B------:R-:W-:Y:S01]  /*7f70*/  FMNMX.FTZ R184, R154, R191, !PT ;  /* 0x000000bf9ab87209 */ /* 0x000fe20007810000 */
[--C-:B------:R-:W-:Y:S01]  /*7f80*/  FFMA.FTZ R132, R132, UR10, -R135.reuse ;  /* 0x0000000a84847c23 */ /* 0x100fe20008010887 */
[----:B------:R-:W-:Y:S01]  /*7f90*/  ISETP.GT.AND P5, PT, R166, 0x49, PT ;  /* 0x00000049a600780c */ /* 0x000fe20003fa4270 */
[--C-:B------:R-:W-:Y:S01]  /*7fa0*/  FFMA.FTZ R142, R142, UR10, -R135.reuse ;  /* 0x0000000a8e8e7c23 */ /* 0x100fe20008010887 */
[----:B------:R-:W-:Y:S01]  /*7fb0*/  FMNMX.FTZ R191, R155, R184, !PT ;  /* 0x000000b89bbf7209 */ /* 0x000fe20007810000 */
[----:B------:R-:W-:-:S02]  /*7fc0*/  FFMA.FTZ R133, R133, UR10, -R135 ;  /* 0x0000000a85857c23 */ /* 0x000fc40008010887 */
[----:B------:R-:W2:Y:S01]  /*7fd0*/  MUFU.TANH R163, R163 ;  /* 0x000000a300a37308 */ /* 0x000ea20000002400 */
[----:B-1----:R-:W-:Y:S02]  /*7fe0*/  FSEL R158, R158, -INF , P5 ;  /* 0xff8000009e9e7808 */ /* 0x002fe40002800000 */
[----:B------:R-:W-:-:S05]  /*7ff0*/  ISETP.GT.AND P5, PT, R166, 0x51, PT ;  /* 0x00000051a600780c */ /* 0x000fca0003fa4270 */
[----:B------:R1:W-:Y:S08]  /*8000*/  MUFU.EX2 R12, R193 ;  /* 0x000000c1000c7308 */ /* 0x0003f00000000800 */
[----:B------:R-:W3:Y:S01]  /*8010*/  MUFU.TANH R189, R189 ;  /* 0x000000bd00bd7308 */ /* 0x000ee20000002400 */
[----:B-1----:R-:W-:-:S01]  /*8020*/  FFMA.FTZ R193, R180, UR10, -R135 ;  /* 0x0000000ab4c17c23 */ /* 0x002fc20008010887 */
[----:B------:R-:W-:-:S02]  /*8030*/  FSEL R180, R157, -INF , P4 ;  /* 0xff8000009db47808 */ /* 0x000fc40002000000 */
[----:B------:R-:W-:Y:S02]  /*8040*/  ISETP.GT.AND P4, PT, R166, 0x50, PT ;  /* 0x00000050a600780c */ /* 0x000fe40003f84270 */
[----:B------:R-:W-:Y:S02]  /*8050*/  FMNMX.FTZ R191, R180, R191, !PT ;  /* 0x000000bfb4bf7209 */ /* 0x000fe40007810000 */
[----:B------:R-:W1:Y:S01]  /*8060*/  MUFU.TANH R167, R167 ;  /* 0x000000a700a77308 */ /* 0x000e620000002400 */
[----:B0-----:R-:W-:Y:S02]  /*8070*/  FSEL R181, R160, -INF , P4 ;  /* 0xff800000a0b57808 */ /* 0x001fe40002000000 */
[----:B------:R-:W-:Y:S02]  /*8080*/  FMNMX.FTZ R184, R158, R191, !PT ;  /* 0x000000bf9eb87209 */ /* 0x000fe40007810000 */
[----:B------:R-:W-:Y:S02]  /*8090*/  ISETP.GT.AND P4, PT, R166, 0x58, PT ;  /* 0x00000058a600780c */ /* 0x000fe40003f84270 */
[----:B--2---:R-:W-:Y:S01]  /*80a0*/  FSEL R163, R163, -INF , P5 ;  /* 0xff800000a3a37808 */ /* 0x004fe20002800000 */
[----:B------:R-:W0:Y:S01]  /*80b0*/  MUFU.TANH R137, R137 ;  /* 0x0000008900897308 */ /* 0x000e220000002400 */
[----:B------:R-:W-:-:S02]  /*80c0*/  FMNMX.FTZ R184, R181, R184, !PT ;  /* 0x000000b8b5b87209 */ /* 0x000fc40007810000 */
[C---:B------:R-:W-:Y:S02]  /*80d0*/  ISETP.GT.AND P5, PT, R166.reuse, 0x59, PT ;  /* 0x00000059a600780c */ /* 0x040fe40003fa4270 */
[----:B---3--:R-:W-:Y:S02]  /*80e0*/  FSEL R189, R189, -INF , P4 ;  /* 0xff800000bdbd7808 */ /* 0x008fe40002000000 */
[----:B------:R-:W-:Y:S01]  /*80f0*/  FMNMX.FTZ R184, R163, R184, !PT ;  /* 0x000000b8a3b87209 */ /* 0x000fe20007810000 */
[----:B------:R-:W-:Y:S01]  /*8100*/  MUFU.TANH R145, R145 ;  /* 0x0000009100917308 */ /* 0x000fe20000002400 */
[----:B------:R-:W-:Y:S02]  /*8110*/  ISETP.GT.AND P4, PT, R166, 0x60, PT ;  /* 0x00000060a600780c */ /* 0x000fe40003f84270 */
[----:B-1----:R-:W-:Y:S02]  /*8120*/  FSEL R167, R167, -INF , P5 ;  /* 0xff800000a7a77808 */ /* 0x002fe40002800000 */
[----:B------:R-:W-:-:S02]  /*8130*/  FMNMX.FTZ R184, R189, R184, !PT ;  /* 0x000000b8bdb87209 */ /* 0x000fc40007810000 */
[----:B------:R-:W-:Y:S01]  /*8140*/  ISETP.GT.AND P5, PT, R166, 0x61, PT ;  /* 0x00000061a600780c */ /* 0x000fe20003fa4270 */
[----:B------:R-:W1:Y:S01]  /*8150*/  MUFU.TANH R149, R149 ;  /* 0x0000009500957308 */ /* 0x000e620000002400 */
[----:B------:R-:W-:Y:S02]  /*8160*/  FSEL R14, R14, -INF , P4 ;  /* 0xff8000000e0e7808 */ /* 0x000fe40002000000 */
[----:B------:R-:W-:Y:S02]  /*8170*/  FMNMX.FTZ R191, R167, R184, !PT ;  /* 0x000000b8a7bf7209 */ /* 0x000fe40007810000 */
[----:B------:R-:W-:Y:S02]  /*8180*/  ISETP.GT.AND P4, PT, R166, 0x68, PT ;  /* 0x00000068a600780c */ /* 0x000fe40003f84270 */
[----:B0-----:R-:W-:Y:S01]  /*8190*/  FSEL R137, R137, -INF , P5 ;  /* 0xff80000089897808 */ /* 0x001fe20002800000 */
[----:B------:R-:W-:Y:S01]  /*81a0*/  MUFU.TANH R146, R146 ;  /* 0x0000009200927308 */ /* 0x000fe20000002400 */
[----:B------:R-:W-:-:S02]  /*81b0*/  FMNMX.FTZ R184, R14, R191, !PT ;  /* 0x000000bf0eb87209 */ /* 0x000fc40007810000 */
[----:B------:R-:W-:Y:S02]  /*81c0*/  ISETP.GT.AND P5, PT, R166, 0x69, PT ;  /* 0x00000069a600780c */ /* 0x000fe40003fa4270 */
[----:B------:R-:W-:-:S03]  /*81d0*/  FMNMX.FTZ R191, R137, R184, !PT ;  /* 0x000000b889bf7209 */ /* 0x000fc60007810000 */
[----:B------:R-:W0:Y:S01]  /*81e0*/  MUFU.TANH R147, R147 ;  /* 0x0000009300937308 */ /* 0x000e220000002400 */
[----:B-1----:R-:W-:Y:S02]  /*81f0*/  FSEL R149, R149, -INF , P5 ;  /* 0xff80000095957808 */ /* 0x002fe40002800000 */
[----:B------:R-:W-:-:S05]  /*8200*/  ISETP.GT.AND P5, PT, R166, 0x71, PT ;  /* 0x00000071a600780c */ /* 0x000fca0003fa4270 */
[----:B------:R1:W-:Y:S08]  /*8210*/  MUFU.EX2 R157, R193 ;  /* 0x000000c1009d7308 */ /* 0x0003f00000000800 */
[----:B------:R-:W-:Y:S01]  /*8220*/  MUFU.TANH R150, R150 ;  /* 0x0000009600967308 */ /* 0x000fe20000002400 */
[----:B-1----:R-:W-:-:S01]  /*8230*/  FFMA.FTZ R193, R156, UR10, -R135 ;  /* 0x0000000a9cc17c23 */ /* 0x002fc20008010887 */
[----:B------:R-:W-:-:S02]  /*8240*/  FSEL R156, R145, -INF , P4 ;  /* 0xff800000919c7808 */ /* 0x000fc40002000000 */
[----:B------:R-:W-:Y:S02]  /*8250*/  ISETP.GT.AND P4, PT, R166, 0x70, PT ;  /* 0x00000070a600780c */ /* 0x000fe40003f84270 */
[----:B0-----:R-:W-:Y:S02]  /*8260*/  FSEL R147, R147, -INF , P5 ;  /* 0xff80000093937808 */ /* 0x001fe40002800000 */
[----:B------:R0:W-:Y:S01]  /*8270*/  MUFU.EX2 R160, R194 ;  /* 0x000000c200a07308 */ /* 0x0001e20000000800 */
[----:B------:R-:W-:Y:S02]  /*8280*/  FSEL R184, R146, -INF , P4 ;  /* 0xff80000092b87808 */ /* 0x000fe40002000000 */
[C---:B------:R-:W-:Y:S02]  /*8290*/  ISETP.GT.AND P4, PT, R166.reuse, 0x78, PT ;  /* 0x00000078a600780c */ /* 0x040fe40003f84270 */
[----:B------:R-:W-:-:S03]  /*82a0*/  ISETP.GT.AND P5, PT, R166, 0x79, PT ;  /* 0x00000079a600780c */ /* 0x000fc60003fa4270 */
[----:B------:R-:W1:Y:S01]  /*82b0*/  MUFU.TANH R151, R151 ;  /* 0x0000009700977308 */ /* 0x000e620000002400 */
[----:B0-----:R-:W-:-:S01]  /*82c0*/  FFMA.FTZ R194, R188, UR10, -R135 ;  /* 0x0000000abcc27c23 */ /* 0x001fc20008010887 */
[----:B------:R-:W-:-:S04]  /*82d0*/  FMNMX.FTZ R188, R156, R191, !PT ;  /* 0x000000bf9cbc7209 */ /* 0x000fc80007810000 */
[----:B------:R-:W-:Y:S02]  /*82e0*/  FMNMX.FTZ R191, R149, R188, !PT ;  /* 0x000000bc95bf7209 */ /* 0x000fe40007810000 */
[----:B------:R-:W0:Y:S02]  /*82f0*/  MUFU.TANH R122, R122 ;  /* 0x0000007a007a7308 */ /* 0x000e240000002400 */
[----:B------:R-:W-:-:S04]  /*8300*/  FMNMX.FTZ R188, R184, R191, !PT ;  /* 0x000000bfb8bc7209 */ /* 0x000fc80007810000 */
[----:B------:R-:W-:Y:S02]  /*8310*/  FMNMX.FTZ R188, R147, R188, !PT ;  /* 0x000000bc93bc7209 */ /* 0x000fe40007810000 */
[----:B------:R-:W2:Y:S01]  /*8320*/  MUFU.TANH R123, R123 ;  /* 0x0000007b007b7308 */ /* 0x000ea20000002400 */
[----:B-1----:R-:W-:Y:S02]  /*8330*/  FSEL R151, R151, -INF , P5 ;  /* 0xff80000097977808 */ /* 0x002fe40002800000 */
[----:B------:R-:W-:-:S05]  /*8340*/  ISETP.GT.AND P5, PT, R166, 0x81, PT ;  /* 0x00000081a600780c */ /* 0x000fca0003fa4270 */
[----:B------:R1:W-:Y:S08]  /*8350*/  MUFU.EX2 R145, R193 ;  /* 0x000000c100917308 */ /* 0x0003f00000000800 */
[----:B------:R-:W-:Y:S01]  /*8360*/  MUFU.TANH R126, R126 ;  /* 0x0000007e007e7308 */ /* 0x000fe20000002400 */
[----:B-1----:R-:W-:-:S01]  /*8370*/  FFMA.FTZ R193, R159, UR10, -R135 ;  /* 0x0000000a9fc17c23 */ /* 0x002fc20008010887 */
[----:B------:R-:W-:-:S02]  /*8380*/  FSEL R159, R150, -INF , P4 ;  /* 0xff800000969f7808 */ /* 0x000fc40002000000 */
[----:B------:R-:W-:Y:S02]  /*8390*/  ISETP.GT.AND P4, PT, R166, 0x80, PT ;  /* 0x00000080a600780c */ /* 0x000fe40003f84270 */
[----:B------:R-:W-:Y:S01]  /*83a0*/  FMNMX.FTZ R188, R159, R188, !PT ;  /* 0x000000bc9fbc7209 */ /* 0x000fe20007810000 */
[----:B------:R-:W-:Y:S02]  /*83b0*/  WARPGROUP.DEPBAR.LE gsb0, 0x0 ;  /* 0x00008000000079c5 */ /* 0x000fe40000010000 */
[----:B------:R-:W1:Y:S01]  /*83c0*/  MUFU.TANH R127, R127 ;  /* 0x0000007f007f7308 */ /* 0x000e620000002400 */
[----:B0-----:R-:W-:Y:S01]  /*83d0*/  FSEL R122, R122, -INF , P4 ;  /* 0xff8000007a7a7808 */ /* 0x001fe20002000000 */
[----:B------:R-:W-:Y:S01]  /*83e0*/  WARPGROUP.ARRIVE ;  /* 0x00000000000079c5 */ /* 0x000fe20000000000 */
[----:B------:R-:W-:Y:S02]  /*83f0*/  FMNMX.FTZ R191, R151, R188, !PT ;  /* 0x000000bc97bf7209 */ /* 0x000fe40007810000 */
[----:B------:R-:W-:-:S02]  /*8400*/  ISETP.GT.AND P4, PT, R166, 0x88, PT ;  /* 0x00000088a600780c */ /* 0x000fc40003f84270 */
[----:B--2---:R-:W-:Y:S01]  /*8410*/  FSEL R123, R123, -INF , P5 ;  /* 0xff8000007b7b7808 */ /* 0x004fe20002800000 */
[----:B------:R-:W0:Y:S01]  /*8420*/  MUFU.TANH R130, R130 ;  /* 0x0000008200827308 */ /* 0x000e220000002400 */
[----:B------:R-:W-:Y:S01]  /*8430*/  FMNMX.FTZ R188, R122, R191, !PT ;  /* 0x000000bf7abc7209 */ /* 0x000fe20007810000 */
[----:B------:R-:W-:Y:S01]  /*8440*/  QGMMA.64x192x32.F32.E4M3.E4M3 R24, R204, gdesc[UR4], R24, gsb0 ;  /* 0x02e00004cc187df3 */ /* 0x000fe20008000818 */
[----:B------:R-:W-:Y:S01]  /*8450*/  ISETP.GT.AND P5, PT, R166, 0x89, PT ;  /* 0x00000089a600780c */ /* 0x000fe20003fa4270 */
[----:B------:R-:W-:Y:S01]  /*8460*/  UIADD3 UR6, UR11, 0x600, URZ ;  /* 0x000006000b067890 */ /* 0x000fe2000fffe03f */
[----:B------:R-:W-:Y:S01]  /*8470*/  FMNMX.FTZ R191, R123, R188, !PT ;  /* 0x000000bc7bbf7209 */ /* 0x000fe20007810000 */
[----:B------:R-:W-:Y:S02]  /*8480*/  UMOV UR7, 0xc0000010 ;  /* 0xc000001000077882 */ /* 0x000fe40000000000 */
[----:B------:R-:W2:Y:S01]  /*8490*/  MUFU.TANH R131, R131 ;  /* 0x0000008300837308 */ /* 0x000ea20000002400 */
[----:B-1----:R-:W-:-:S02]  /*84a0*/  FSEL R127, R127, -INF , P5 ;  /* 0xff8000007f7f7808 */ /* 0x002fc40002800000 */
        /* <DEDUP_REMOVED lines=12> */
[----:B------:R0:W-:Y:S01]  /*8570*/  MUFU.EX2 R126, R193 ;  /* 0x000000c1007e7308 */ /* 0x0001e20000000800 */
[----:B------:R-:W-:-:S02]  /*8580*/  FMNMX.FTZ R188, R130, R191, !PT ;  /* 0x000000bf82bc7209 */ /* 0x000fc40007810000 */
[----:B------:R-:W-:Y:S01]  /*8590*/  ISETP.GT.AND P5, PT, R166, 0x99, PT ;  /* 0x00000099a600780c */ /* 0x000fe20003fa4270 */
[----:B------:R-:W-:-:S01]  /*85a0*/  FFMA.FTZ R166, R120, UR10, -R135 ;  /* 0x0000000a78a67c23 */ /* 0x000fc20008010887 */
[----:B---3--:R-:W-:Y:S02]  /*85b0*/  FSEL R134, R134, -INF , P4 ;  /* 0xff80000086867808 */ /* 0x008fe40002000000 */
[----:B------:R-:W-:Y:S01]  /*85c0*/  FMNMX.FTZ R191, R131, R188, !PT ;  /* 0x000000bc83bf7209 */ /* 0x000fe20007810000 */
[----:B------:R-:W-:Y:S01]  /*85d0*/  MUFU.EX2 R192, R192 ;  /* 0x000000c000c07308 */ /* 0x000fe20000000800 */
[----:B-1----:R-:W-:Y:S02]  /*85e0*/  FSEL R190, R190, -INF , P5 ;  /* 0xff800000bebe7808 */ /* 0x002fe40002800000 */
        /* <DEDUP_REMOVED lines=9> */
[----:B------:R1:W-:Y:S01]  /*8680*/  MUFU.EX2 R191, R166 ;  /* 0x000000a600bf7308 */ /* 0x0003e20000000800 */
[----:B------:R-:W-:-:S07]  /*8690*/  FFMA.FTZ R135, R143, UR10, -R135 ;  /* 0x0000000a8f877c23 */ /* 0x000fce0008010887 */
[----:B------:R-:W-:Y:S08]  /*86a0*/  MUFU.EX2 R7, R7 ;  /* 0x0000000700077308 */ /* 0x000ff00000000800 */
[----:B------:R-:W-:Y:S01]  /*86b0*/  MUFU.EX2 R10, R10 ;  /* 0x0000000a000a7308 */ /* 0x000fe20000000800 */
[----:B0-----:R-:W-:-:S07]  /*86c0*/  FMNMX.FTZ R195, R120, R195, !PT ;  /* 0x000000c378c37209 */ /* 0x001fce0007810000 */
[----:B------:R-:W-:Y:S01]  /*86d0*/  MUFU.EX2 R11, R11 ;  /* 0x0000000b000b7308 */ /* 0x000fe20000000800 */
[----:B------:R-:W0:Y:S07]  /*86e0*/  SHFL.BFLY PT, R120, R195, 0x1, 0x1f ;  /* 0x0c201f00c3787f89 */ /* 0x000e2e00000e0000 */
        /* <DEDUP_REMOVED lines=8> */
[----:B------:R-:W-:-:S05]  /*8770*/  FSEL R148, R148, RZ, P4 ;  /* 0x000000ff94947208 */ /* 0x000fca0002000000 */
[----:B------:R-:W-:Y:S01]  /*8780*/  MUFU.EX2 R169, R169 ;  /* 0x000000a900a97308 */ /* 0x000fe20000000800 */
[----:B-1----:R-:W-:-:S01]  /*8790*/  FFMA.FTZ R166, R187, UR10, -R148 ;  /* 0x0000000abba67c23 */ /* 0x002fc20008010894 */
[----:B------:R-:W-:Y:S01]  /*87a0*/  FSEL R187, R121, RZ, P3 ;  /* 0x000000ff79bb7208 */ /* 0x000fe20001800000 */
[----:B------:R-:W-:-:S01]  /*87b0*/  FFMA.FTZ R143, R8, UR10, -R148 ;  /* 0x0000000a088f7c23 */ /* 0x000fc20008010894 */
[--C-:B------:R-:W-:Y:S01]  /*87c0*/  FFMA.FTZ R8, R9, UR10, -R148.reuse ;  /* 0x0000000a09087c23 */ /* 0x100fe20008010894 */
[----:B------:R-:W-:-:S01]  /*87d0*/  FFMA.FTZ R9, R162, UR10, -R148 ;  /* 0x0000000aa2097c23 */ /* 0x000fc20008010894 */
[----:B------:R-:W-:Y:S01]  /*87e0*/  FFMA.FTZ R162, R13, UR10, -R148 ;  /* 0x0000000a0da27c23 */ /* 0x000fe20008010894 */
[----:B------:R-:W-:-:S01]  /*87f0*/  FADD.FTZ R187, -R187, R4 ;  /* 0x00000004bbbb7221 */ /* 0x000fc20000010100 */
[--C-:B------:R-:W-:Y:S01]  /*8800*/  FFMA.FTZ R4, R180, UR10, -R148.reuse ;  /* 0x0000000ab4047c23 */ /* 0x100fe20008010894 */
[----:B------:R-:W-:Y:S01]  /*8810*/  FSEL R180, R120, RZ, P4 ;  /* 0x000000ff78b47208 */ /* 0x000fe20002000000 */
[--C-:B------:R-:W-:Y:S01]  /*8820*/  FFMA.FTZ R13, R20, UR10, -R148.reuse ;  /* 0x0000000a140d7c23 */ /* 0x100fe20008010894 */
[----:B------:R-:W-:-:S01]  /*8830*/  FFMA.FTZ R20, R21, UR10, -R148 ;  /* 0x0000000a15147c23 */ /* 0x000fc20008010894 */
[--C-:B------:R-:W-:Y:S01]  /*8840*/  FFMA.FTZ R21, R186, UR10, -R148.reuse ;  /* 0x0000000aba157c23 */ /* 0x100fe20008010894 */
[----:B------:R-:W-:Y:S01]  /*8850*/  FMUL.FTZ R186, R187, UR10 ;  /* 0x0000000abbba7c20 */ /* 0x000fe20008410000 */
        /* <DEDUP_REMOVED lines=18> */
[----:B0-----:R-:W-:-:S01]  /*8980*/  FFMA.FTZ R186, R167, UR10, -R148 ;  /* 0x0000000aa7ba7c23 */ /* 0x001fc20008010894 */
        /* <DEDUP_REMOVED lines=8> */
[----:B------:R-:W-:-:S03]  /*8a10*/  FFMA.FTZ R123, R123, UR10, -R148 ;  /* 0x0000000a7b7b7c23 */ /* 0x000fc60008010894 */
[----:B------:R-:W-:-:S03]  /*8a20*/  FADD.FTZ R189, R7, R188 ;  /* 0x000000bc07bd7221 */ /* 0x000fc60000010000 */
[----:B------:R-:W1:Y:S01]  /*8a30*/  MUFU.EX2 R9, R9 ;  /* 0x0000000900097308 */ /* 0x000e620000000800 */
[----:B--2---:R-:W-:-:S01]  /*8a40*/  FFMA.FTZ R3, R180, R2, R143 ;  /* 0x00000002b4037223 */ /* 0x004fc2000001008f */
        /* <DEDUP_REMOVED lines=11> */
[----:B--2---:R-:W-:-:S07]  /*8b00*/  FADD.FTZ R2, R162, R3 ;  /* 0x00000003a2027221 */ /* 0x004fce0000010000 */
[----:B------:R-:W2:Y:S01]  /*8b10*/  MUFU.EX2 R21, R21 ;  /* 0x0000001500157308 */ /* 0x000ea20000000800 */
[----:B0-----:R-:W-:-:S01]  /*8b20*/  FADD.FTZ R3, R13, R2 ;  /* 0x000000020d037221 */ /* 0x001fc20000010000 */
[----:B------:R-:W-:Y:S02]  /*8b30*/  WARPGROUP.DEPBAR.LE gsb0, 0x0 ;  /* 0x00008000000079c5 */ /* 0x000fe40000010000 */
[----:B------:R-:W-:-:S04]  /*8b40*/  WARPGROUP.ARRIVE ;  /* 0x00000000000079c5 */ /* 0x000fc80000000000 */
[----:B------:R-:W0:Y:S01]  /*8b50*/  MUFU.EX2 R166, R166 ;  /* 0x000000a600a67308 */ /* 0x000e220000000800 */
[----:B-1----:R-:W-:-:S01]  /*8b60*/  FADD.FTZ R2, R20, R3 ;  /* 0x0000000314027221 */ /* 0x002fc20000010000 */
[----:B------:R-:W-:Y:S06]  /*8b70*/  QGMMA.64x192x32.F32.E4M3.E4M3 R24, R200, gdesc[UR4], R24, gsb0 ;  /* 0x02e00004c8187df3 */ /* 0x000fec0008000818 */
[----:B------:R-:W1:Y:S01]  /*8b80*/  MUFU.EX2 R170, R170 ;  /* 0x000000aa00aa7308 */ /* 0x000e620000000800 */
[----:B--2---:R-:W-:-:S01]  /*8b90*/  FADD.FTZ R3, R21, R2 ;  /* 0x0000000215037221 */ /* 0x004fc20000010000 */
[----:B------:R-:W-:-:S06]  /*8ba0*/  FADD.FTZ R2, R168, R167 ;  /* 0x000000a7a8027221 */ /* 0x000fcc0000010000 */
[----:B------:R-:W2:Y:S01]  /*8bb0*/  MUFU.EX2 R171, R171 ;  /* 0x000000ab00ab7308 */ /* 0x000ea20000000800 */
[----:B0-----:R-:W-:-:S07]  /*8bc0*/  FADD.FTZ R3, R166, R3 ;  /* 0x00000003a6037221 */ /* 0x001fce0000010000 */
        /* <DEDUP_REMOVED lines=8> */
[----:B-1----:R-:W-:-:S01]  /*8c50*/  FADD.FTZ R188, R174, R167 ;  /* 0x000000a7aebc7221 */ /* 0x002fc20000010000 */
[----:B------:R-:W-:-:S06]  /*8c60*/  FFMA.FTZ R167, R184, UR10, -R148 ;  /* 0x0000000ab8a77c23 */ /* 0x000fcc0008010894 */
        /* <DEDUP_REMOVED lines=12> */
[----:B------:R-:W-:Y:S01]  /*8d30*/  FFMA.FTZ R184, R147, UR10, -R148 ;  /* 0x0000000a93b87c23 */ /* 0x000fe20008010894 */
[----:B------:R-:W-:-:S05]  /*8d40*/  FADD.FTZ R147, R157, R2 ;  /* 0x000000029d937221 */ /* 0x000fca0000010000 */
[----:B------:R-:W1:Y:S01]  /*8d50*/  MUFU.EX2 R152, R152 ;  /* 0x0000009800987308 */ /* 0x000e620000000800 */
[----:B--2---:R-:W-:-:S01]  /*8d60*/  FADD.FTZ R2, R182, R3 ;  /* 0x00000003b6027221 */ /* 0x004fc20000010000 */
[----:B------:R-:W-:Y:S01]  /*8d70*/  FADD.FTZ R3, R160, R147 ;  /* 0x00000093a0037221 */ /* 0x000fe20000010000 */
[----:B------:R-:W-:-:S05]  /*8d80*/  FFMA.FTZ R147, R159, UR10, -R148 ;  /* 0x0000000a9f937c23 */ /* 0x000fca0008010894 */
[----:B------:R-:W2:Y:S01]  /*8d90*/  MUFU.EX2 R154, R154 ;  /* 0x0000009a009a7308 */ /* 0x000ea20000000800 */
[----:B0-----:R-:W-:-:S07]  /*8da0*/  FADD.FTZ R189, R183, R2 ;  /* 0x00000002b7bd7221 */ /* 0x001fce0000010000 */
[----:B------:R-:W0:Y:S01]  /*8db0*/  MUFU.EX2 R153, R153 ;  /* 0x0000009900997308 */ /* 0x000e220000000800 */
[----:B-1----:R-:W-:-:S07]  /*8dc0*/  FADD.FTZ R2, R152, R3 ;  /* 0x0000000398027221 */ /* 0x002fce0000010000 */
[----:B------:R-:W1:Y:S01]  /*8dd0*/  MUFU.EX2 R155, R155 ;  /* 0x0000009b009b7308 */ /* 0x000e620000000800 */
[----:B--2---:R-:W-:-:S01]  /*8de0*/  FADD.FTZ R188, R154, R189 ;  /* 0x000000bd9abc7221 */ /* 0x004fc20000010000 */
[----:B------:R-:W-:-:S05]  /*8df0*/  IMAD.U32 R189, RZ, RZ, UR54 ;  /* 0x00000036ffbd7e24 */ /* 0x000fca000f8e00ff */
[----:B------:R-:W-:Y:S01]  /*8e00*/  @!P1 LEA R189, R189, UR41, 0x3 ;  /* 0x00000029bdbd9c11 */ /* 0x000fe2000f8e18ff */
[----:B------:R-:W2:Y:S01]  /*8e10*/  MUFU.EX2 R4, R4 ;  /* 0x0000000400047308 */ /* 0x000ea20000000800 */
[----:B0-----:R-:W-:-:S07]  /*8e20*/  FADD.FTZ R2, R153, R2 ;  /* 0x0000000299027221 */ /* 0x001fce0000010000 */
[----:B------:R-:W0:Y:S01]  /*8e30*/  MUFU.EX2 R146, R194 ;  /* 0x000000c200927308 */ /* 0x000e220000000800 */
[----:B-1----:R-:W-:-:S01]  /*8e40*/  FADD.FTZ R3, R155, R188 ;  /* 0x000000bc9b037221 */ /* 0x002fc20000010000 */
[----:B------:R-:W-:Y:S01]  /*8e50*/  FFMA.FTZ R188, R151, UR10, -R148 ;  /* 0x0000000a97bc7c23 */ /* 0x000fe20008010894 */
[----:B------:R-:W-:-:S05]  /*8e60*/  FADD.FTZ R151, R145, R2 ;  /* 0x0000000291977221 */ /* 0x000fca0000010000 */
[----:B------:R-:W1:Y:S01]  /*8e70*/  MUFU.EX2 R187, R187 ;  /* 0x000000bb00bb7308 */ /* 0x000e620000000800 */
[----:B--2---:R-:W-:-:S07]  /*8e80*/  FADD.FTZ R2, R4, R3 ;  /* 0x0000000304027221 */ /* 0x004fce0000010000 */
[----:B------:R-:W2:Y:S01]  /*8e90*/  MUFU.EX2 R158, R158 ;  /* 0x0000009e009e7308 */ /* 0x000ea20000000800 */
[----:B0-----:R-:W-:-:S07]  /*8ea0*/  FADD.FTZ R151, R146, R151 ;  /* 0x0000009792977221 */ /* 0x001fce0000010000 */
[----:B------:R-:W0:Y:S01]  /*8eb0*/  MUFU.EX2 R161, R161 ;  /* 0x000000a100a17308 */ /* 0x000e220000000800 */
[----:B-1----:R-:W-:-:S01]  /*8ec0*/  FADD.FTZ R3, R187, R2 ;  /* 0x00000002bb037221 */ /* 0x002fc20000010000 */
[----:B------:R-:W-:Y:S01]  /*8ed0*/  FADD.FTZ R2, R150, R151 ;  /* 0x0000009796027221 */ /* 0x000fe20000010000 */
[----:B------:R-:W-:-:S05]  /*8ee0*/  FFMA.FTZ R151, R164, UR10, -R148 ;  /* 0x0000000aa4977c23 */ /* 0x000fca0008010894 */
[----:B------:R-:W1:Y:S01]  /*8ef0*/  MUFU.EX2 R163, R163 ;  /* 0x000000a300a37308 */ /* 0x000e620000000800 */
[----:B--2---:R-:W-:-:S07]  /*8f00*/  FADD.FTZ R194, R158, R3 ;  /* 0x000000039ec27221 */ /* 0x004fce0000010000 */
        /* <DEDUP_REMOVED lines=15> */
[----:B0-----:R-:W-:-:S01]  /*9000*/  FADD.FTZ R164, R14, R3 ;  /* 0x000000030ea47221 */ /* 0x001fc20000010000 */
[----:B------:R-:W-:-:S06]  /*9010*/  FADD.FTZ R3, R191, R2 ;  /* 0x00000002bf037221 */ /* 0x000fcc0000010000 */
[----:B------:R-:W0:Y:S01]  /*9020*/  MUFU.EX2 R156, R156 ;  /* 0x0000009c009c7308 */ /* 0x000e220000000800 */
[----:B-1----:R-:W-:-:S01]  /*9030*/  FADD.FTZ R159, R137, R164 ;  /* 0x000000a4899f7221 */ /* 0x002fc20000010000 */
[--C-:B------:R-:W-:Y:S01]  /*9040*/  FFMA.FTZ R164, R127, UR10, -R148.reuse ;  /* 0x0000000a7fa47c23 */ /* 0x100fe20008010894 */
[----:B------:R-:W-:-:S05]  /*9050*/  FFMA.FTZ R127, R130, UR10, -R148 ;  /* 0x0000000a827f7c23 */ /* 0x000fca0008010894 */
[----:B------:R-:W1:Y:S01]  /*9060*/  MUFU.EX2 R125, R125 ;  /* 0x0000007d007d7308 */ /* 0x000e620000000800 */
[----:B--2---:R-:W-:-:S07]  /*9070*/  FADD.FTZ R2, R124, R3 ;  /* 0x000000037c027221 */ /* 0x004fce0000010000 */
[----:B------:R-:W2:Y:S01]  /*9080*/  MUFU.EX2 R149, R149 ;  /* 0x0000009500957308 */ /* 0x000ea20000000800 */
[----:B0-----:R-:W-:-:S07]  /*9090*/  FADD.FTZ R194, R156, R159 ;  /* 0x0000009f9cc27221 */ /* 0x001fce0000010000 */
[----:B------:R-:W0:Y:S01]  /*90a0*/  MUFU.EX2 R128, R128 ;  /* 0x0000008000807308 */ /* 0x000e220000000800 */
[----:B-1----:R-:W-:-:S01]  /*90b0*/  FADD.FTZ R3, R125, R2 ;  /* 0x000000027d037221 */ /* 0x002fc20000010000 */
[----:B------:R-:W-:-:S05]  /*90c0*/  IADD3 R2, -R229, 0xb, RZ ;  /* 0x0000000be5027810 */ /* 0x000fca0007ffe1ff */
[----:B------:R1:W-:Y:S06]  /*90d0*/  BAR.ARV R2, 0x100 ;  /* 0x000400020000751d */ /* 0x0003ec0000002000 */
[----:B------:R-:W3:Y:S01]  /*90e0*/  MUFU.EX2 R167, R167 ;  /* 0x000000a700a77308 */ /* 0x000ee20000000800 */
[----:B--2---:R-:W-:-:S01]  /*90f0*/  FADD.FTZ R194, R149, R194 ;  /* 0x000000c295c27221 */ /* 0x004fc20000010000 */
[----:B-1----:R-:W-:Y:S02]  /*9100*/  @!P1 VIADD R2, R189, 0x33440 ;  /* 0x00033440bd029836 */ /* 0x002fe40000000000 */
[----:B0-----:R-:W-:-:S03]  /*9110*/  FADD.FTZ R130, R128, R3 ;  /* 0x0000000380827221 */ /* 0x001fc60000010000 */
[----:B------:R-:W-:Y:S01]  /*9120*/  @!P1 PRMT R2, RZ, 0x654, R2 ;  /* 0x00000654ff029816 */ /* 0x000fe20000000002 */
[----:B------:R-:W0:Y:S03]  /*9130*/  MUFU.EX2 R193, R193 ;  /* 0x000000c100c17308 */ /* 0x000e260000000800 */
[----:B------:R1:W-:Y:S05]  /*9140*/  @!P1 SYNCS.ARRIVE.TRANS64.RED.A1T0 RZ, [R2+URZ], RZ ;  /* 0x000000ff02ff99a7 */ /* 0x0003ea000810043f */
[----:B------:R-:W2:Y:S01]  /*9150*/  MUFU.EX2 R184, R184 ;  /* 0x000000b800b87308 */ /* 0x000ea20000000800 */
[----:B---3--:R-:W-:-:S07]  /*9160*/  FADD.FTZ R3, R167, R194 ;  /* 0x000000c2a7037221 */ /* 0x008fce0000010000 */
[----:B------:R-:W3:Y:S01]  /*9170*/  MUFU.EX2 R129, R129 ;  /* 0x0000008100817308 */ /* 0x000ee20000000800 */
[----:B0-----:R-:W-:-:S01]  /*9180*/  FADD.FTZ R194, R193, R130 ;  /* 0x00000082c1c27221 */ /* 0x001fc20000010000 */
[----:B------:R-:W-:-:S06]  /*9190*/  FFMA.FTZ R130, R131, UR10, -R148 ;  /* 0x0000000a83827c23 */ /* 0x000fcc0008010894 */
        /* <DEDUP_REMOVED lines=9> */
[----:B---3--:R-:W-:-:S01]  /*9230*/  FADD.FTZ R159, R188, R131 ;  /* 0x00000083bc9f7221 */ /* 0x008fc20000010000 */
[--C-:B------:R-:W-:Y:S01]  /*9240*/  FFMA.FTZ R131, R134, UR10, -R148.reuse ;  /* 0x0000000a86837c23 */ /* 0x100fe20008010894 */
[----:B------:R-:W-:-:S05]  /*9250*/  FFMA.FTZ R148, R190, UR10, -R148 ;  /* 0x0000000abe947c23 */ /* 0x000fca0008010894 */
        /* <DEDUP_REMOVED lines=32> */
.L_x_2020:
[----:B------:R-:W-:Y:S01]  /*9460*/  UISETP.GT.AND UP1, UPT, UR52, UR49, UPT ;  /* 0x000000313400728c */ /* 0x000fe2000bf24270 */
[----:B------:R-:W-:Y:S01]  /*9470*/  F2FP.SATFINITE.E4M3.F32.PACK_AB_MERGE_C R4, R187, R4, RZ ;  /* 0x00000004bb04723e */ /* 0x000fe200048070ff */
[----:B------:R-:W-:Y:S01]  /*9480*/  ULEA UR6, UR55, UR41, 0x3 ;  /* 0x0000002937067291 */ /* 0x000fe2000f8e183f */
[----:B------:R-:W-:Y:S01]  /*9490*/  F2FP.SATFINITE.E4M3.F32.PACK_AB_MERGE_C R10, R11, R10, RZ ;  /* 0x0000000a0b0a723e */ /* 0x000fe200048070ff */
[----:B------:R-:W-:Y:S01]  /*94a0*/  UIADD3 UR52, UR52, -0x1, URZ ;  /* 0xffffffff34347890 */ /* 0x000fe2000fffe03f */
[----:B------:R-:W-:Y:S01]  /*94b0*/  F2FP.SATFINITE.E4M3.F32.PACK_AB_MERGE_C R9, R162, R9, RZ ;  /* 0x00000009a209723e */ /* 0x000fe200048070ff */
[----:B------:R-:W-:Y:S01]  /*94c0*/  UIADD3 UR6, UR6, 0x33460, URZ ;  /* 0x0003346006067890 */ /* 0x000fe2000fffe03f */
[----:B------:R-:W-:Y:S01]  /*94d0*/  PLOP3.LUT P3, PT, PT, PT, UP1, 0x80, 0x0 ;  /* 0x000000000000781c */ /* 0x000fe20003f6f018 */
[----:B------:R-:W-:Y:S01]  /*94e0*/  UMOV UR56, UR43 ;  /* 0x0000002b00387c82 */ /* 0x000fe20008000000 */
[----:B------:R-:W-:Y:S01]  /*94f0*/  F2FP.SATFINITE.E4M3.F32.PACK_AB_MERGE_C R12, R185, R12, RZ ;  /* 0x0000000cb90c723e */ /* 0x000fe200048070ff */
[----:B------:R-:W-:Y:S01]  /*9500*/  UPRMT UR6, UR39, 0x654, UR6 ;  /* 0x0000065427067896 */ /* 0x000fe20008000006 */
[----:B------:R-:W-:Y:S01]  /*9510*/  F2FP.SATFINITE.E4M3.F32.PACK_AB_MERGE_C R21, R166, R21, RZ ;  /* 0x00000015a615723e */ /* 0x000fe200048070ff */
[----:B------:R-:W-:Y:S01]  /*9520*/  UMOV UR55, UR54 ;  /* 0x0000003600377c82 */ /* 0x000fe20008000000 */
[----:B------:R-:W-:Y:S01]  /*9530*/  F2FP.SATFINITE.E4M3.F32.PACK_AB_MERGE_C R172, R173, R172, RZ ;  /* 0x000000acadac723e */ /* 0x000fe200048070ff */
[-C--:B------:R-:W-:Y:S01]  /*9540*/  FMUL.FTZ R24, R24, R5.reuse ;  /* 0x0000000518187220 */ /* 0x080fe20000410000 */
        /* <DEDUP_REMOVED lines=130> */
[----:B------:R-:W-:-:S02]  /*9d70*/  IMAD.MOV.U32 R5, RZ, RZ, R120 ;  /* 0x000000ffff057224 */ /* 0x000fc400078e0078 */
[----:B------:R-:W-:Y:S01]  /*9d80*/  IMAD.MOV.U32 R4, RZ, RZ, R121 ;  /* 0x000000ffff047224 */ /* 0x000fe200078e0079 */
[----:B------:R-:W-:Y:S06]  /*9d90*/  @P3 BRA `(.L_x_2021) ;  /* 0xffffffb800fc3947 */ /* 0x000fec000383ffff */
[----:B------:R-:W-:-:S05]  /*9da0*/  UMOV UR48, UR54 ;  /* 0x0000003600307c82 */ /* 0x000fca0008000000 */
.L_x_2011:
[----:B------:R-:W-:-:S13]  /*9db0*/  ISETP.LE.AND P2, PT, RZ, UR52, PT ;  /* 0x00000034ff007c0c */ /* 0x000fda000bf43270 */
[----:B------:R-:W-:Y:S05]  /*9dc0*/  @!P2 BRA `(.L_x_2022) ;  /* 0x000000380030a947 */ /* 0x000fea0003800000 */
[----:B------:R-:W-:Y:S01]  /*9dd0*/  IMAD.MOV.U32 R5, RZ, RZ, R120 ;  /* 0x000000ffff057224 */ /* 0x000fe200078e0078 */
[----:B------:R-:W-:Y:S01]  /*9de0*/  UMOV UR53, UR43 ;  /* 0x0000002b00357c82 */ /* 0x000fe20008000000 */
[----:B------:R-:W-:Y:S01]  /*9df0*/  IMAD.MOV.U32 R4, RZ, RZ, R121 ;  /* 0x000000ffff047224 */ /* 0x000fe200078e0079 */
[----:B------:R-:W-:Y:S01]  /*9e00*/  UMOV UR49, UR48 ;  /* 0x0000003000317c82 */ /* 0x000fe20008000000 */
[----:B------:R-:W-:-:S05]  /*9e10*/  ULDC UR47, c[0x0][0x988] ;  /* 0x00026200002f7ab9 */ /* 0x000fca0000000800 */
.L_x_2032:
        /* <DEDUP_REMOVED lines=9> */
.L_x_2024:
[----:B------:R-:W-:Y:S01]  /*9eb0*/  ULEA UR6, UR48, UR41, 0x3 ;  /* 0x0000002930067291 */ /* 0x000fe2000f8e183f */
[----:B------:R-:W-:-:S05]  /*9ec0*/  IMAD.U32 R6, RZ, RZ, UR43 ;  /* 0x0000002bff067e24 */ /* 0x000fca000f8e00ff */
[----:B------:R-:W-:-:S04]  /*9ed0*/  SHF.L.U32 R6, R6, 0x1f, RZ ;  /* 0x0000001f06067819 */ /* 0x000fc800000006ff */
[----:B------:R0:W1:Y:S01]  /*9ee0*/  SYNCS.PHASECHK.TRANS64.TRYWAIT P2, [UR6+0x33430], R6 ;  /* 0x03343006ff0075a7 */ /* 0x0000620008040146 */
[----:B------:R-:W-:Y:S05]  /*9ef0*/  @!P0 BRA `(.L_x_2025) ;  /* 0x0000000000048947 */ /* 0x000fea0003800000 */
[----:B------:R-:W-:Y:S01]  /*9f00*/  BPT.TRAP 0x1 ;  /* 0x000000040000795c */ /* 0x000fe20000300000 */
.L_x_2025:
[----:B-1----:R-:W-:Y:S05]  /*9f10*/  @P2 BRA `(.L_x_2023) ;  /* 0x0000000000082947 */ /* 0x002fea0003800000 */
[----:B------:R-:W1:Y:S02]  /*9f20*/  SYNCS.PHASECHK.TRANS64.TRYWAIT P2, [UR6+0x33430], R6 ;  /* 0x03343006ff0075a7 */ /* 0x000e640008040146 */
[----:B-1----:R-:W-:Y:S05]  /*9f30*/  @!P2 BRA `(.L_x_2026) ;  /* 0x000000b400f0a947 */ /* 0x002fea0003800000 */
.L_x_2023:
[----:B-1----:R-:W1:Y:S01]  /*9f40*/  S2R R7, SR_TID.X ;  /* 0x0000000000077919 */ /* 0x002e620000002100 */
[----:B------:R-:W-:Y:S01]  /*9f50*/  UIMAD UR54, UR48, 0x780, UR46 ;  /* 0x00000780303678a4 */ /* 0x000fe2000f8e022e */
[----:B------:R-:W-:Y:S01]  /*9f60*/  UMOV UR27, 0x80000020 ;  /* 0x80000020001b7882 */ /* 0x000fe20000000000 */
[----:B------:R-:W-:Y:S02]  /*9f70*/  UMOV UR28, UR24 ;  /* 0x00000018001c7c82 */ /* 0x000fe40008000000 */
[----:B------:R-:W-:Y:S01]  /*9f80*/  UIADD3 UR30, UR54, 0x80, URZ ;  /* 0x00000080361e7890 */ /* 0x000fe2000fffe03f */
[----:B------:R-:W-:Y:S02]  /*9f90*/  UMOV UR29, UR25 ;  /* 0x00000019001d7c82 */ /* 0x000fe40008000000 */
[----:B------:R-:W-:Y:S01]  /*9fa0*/  UMOV UR26, UR54 ;  /* 0x00000036001a7c82 */ /* 0x000fe20008000000 */
[----:B------:R-:W-:Y:S01]  /*9fb0*/  UMOV UR31, 0x80000020 ;  /* 0x80000020001f7882 */ /* 0x000fe20000000000 */
[----:B------:R-:W-:Y:S01]  /*9fc0*/  UIADD3 UR34, UR54, 0x100, URZ ;  /* 0x0000010036227890 */ /* 0x000fe2000fffe03f */
[----:B------:R-:W-:Y:S01]  /*9fd0*/  UMOV UR32, UR24 ;  /* 0x0000001800207c82 */ /* 0x000fe20008000000 */
[----:B------:R-:W-:Y:S01]  /*9fe0*/  UMOV UR33, UR25 ;  /* 0x0000001900217c82 */ /* 0x000fe20008000000 */
[----:B------:R-:W-:Y:S01]  /*9ff0*/  UMOV UR35, 0x80000020 ;  /* 0x8000002000237882 */ /* 0x000fe20000000000 */
        /* <DEDUP_REMOVED lines=176> */
.L_x_2028:
[----:B------:R-:W-:Y:S01]  /*ab00*/  ULEA UR6, UR49, UR41, 0x3 ;  /* 0x0000002931067291 */ /* 0x000fe2000f8e183f */
[----:B------:R-:W-:-:S05]  /*ab10*/  IMAD.U32 R6, RZ, RZ, UR53 ;  /* 0x00000035ff067e24 */ /* 0x000fca000f8e00ff */
[----:B------:R-:W-:-:S04]  /*ab20*/  SHF.L.U32 R6, R6, 0x1f, RZ ;  /* 0x0000001f06067819 */ /* 0x000fc800000006ff */
[----:B------:R0:W1:Y:S01]  /*ab30*/  SYNCS.PHASECHK.TRANS64.TRYWAIT P2, [UR6+0x33450], R6 ;  /* 0x03345006ff0075a7 */ /* 0x0000620008040146 */
[----:B------:R-:W-:Y:S05]  /*ab40*/  @!P0 BRA `(.L_x_2029) ;  /* 0x0000000000048947 */ /* 0x000fea0003800000 */
[----:B------:R-:W-:Y:S01]  /*ab50*/  BPT.TRAP 0x1 ;  /* 0x000000040000795c */ /* 0x000fe20000300000 */
.L_x_2029:
[----:B-1----:R-:W-:Y:S05]  /*ab60*/  @P2 BRA `(.L_x_2027) ;  /* 0x0000000000082947 */ /* 0x002fea0003800000 */
[----:B------:R-:W1:Y:S02]  /*ab70*/  SYNCS.PHASECHK.TRANS64.TRYWAIT P2, [UR6+0x33450], R6 ;  /* 0x03345006ff0075a7 */ /* 0x000e640008040146 */
[----:B-1----:R-:W-:Y:S05]  /*ab80*/  @!P2 BRA `(.L_x_2030) ;  /* 0x000000a800f4a947 */ /* 0x002fea0003800000 */
.L_x_2027:
        /* <DEDUP_REMOVED lines=113> */
[----:B------:R-:W-:Y:S01]  /*b2a0*/  FMUL.FTZ R135, R0, R135 ;  /* 0x0000008700877220 */ /* 0x000fe20000410000 */
[----:B------:R-:W-:Y:S01]  /*b2b0*/  UMOV UR10, UR47 ;  /* 0x0000002f000a7c82 */ /* 0x000fe20008000000 */
[----:B------:R-:W1:Y:S01]  /*b2c0*/  MUFU.TANH R186, R186 ;  /* 0x000000ba00ba7308 */ /* 0x000e620000002400 */
[----:B--2---:R-:W-:Y:S01]  /*b2d0*/  FMNMX.FTZ R191, R21, R120, !PT ;  /* 0x0000007815bf7209 */ /* 0x004fe20007810000 */
[----:B------:R-:W2:Y:S01]  /*b2e0*/  S2R R229, SR_TID.X ;  /* 0x0000000000e57919 */ /* 0x000ea20000002100 */
[----:B------:R-:W-:-:S05]  /*b2f0*/  IMAD.U32 R194, RZ, RZ, UR48 ;  /* 0x00000030ffc27e24 */ /* 0x000fca000f8e00ff */
[----:B------:R-:W3:Y:S01]  /*b300*/  MUFU.TANH R185, R185 ;  /* 0x000000b900b97308 */ /* 0x000ee20000002400 */
[----:B0-----:R-:W-:Y:S01]  /*b310*/  FMNMX.FTZ R120, R184, R189, !PT ;  /* 0x000000bdb8787209 */ /* 0x001fe20007810000 */
[----:B------:R-:W-:-:S06]  /*b320*/  FMUL.FTZ R189, R0, R121 ;  /* 0x0000007900bd7220 */ /* 0x000fcc0000410000 */
[----:B------:R-:W0:Y:S01]  /*b330*/  MUFU.TANH R187, R187 ;  /* 0x000000bb00bb7308 */ /* 0x000e220000002400 */
[----:B-1----:R-:W-:-:S07]  /*b340*/  FMNMX.FTZ R190, R186, R191, !PT ;  /* 0x000000bfbabe7209 */ /* 0x002fce0007810000 */
[----:B------:R-:W1:Y:S01]  /*b350*/  MUFU.TANH R168, R168 ;  /* 0x000000a800a87308 */ /* 0x000e620000002400 */
[----:B---3--:R-:W-:-:S07]  /*b360*/  FMNMX.FTZ R121, R185, R120, !PT ;  /* 0x00000078b9797209 */ /* 0x008fce0007810000 */
[----:B------:R-:W3:Y:S01]  /*b370*/  MUFU.TANH R170, R170 ;  /* 0x000000aa00aa7308 */ /* 0x000ee20000002400 */
[----:B0-----:R-:W-:Y:S02]  /*b380*/  FMNMX.FTZ R191, R187, R190, !PT ;  /* 0x000000bebbbf7209 */ /* 0x001fe40007810000 */
[----:B--2---:R-:W-:-:S05]  /*b390*/  SHF.R.U32.HI R229, RZ, 0x7, R229 ;  /* 0x00000007ffe57819 */ /* 0x004fca00000116e5 */
[----:B------:R-:W0:Y:S01]  /*b3a0*/  MUFU.TANH R169, R169 ;  /* 0x000000a900a97308 */ /* 0x000e220000002400 */
[----:B-1----:R-:W-:-:S07]  /*b3b0*/  FMNMX.FTZ R120, R168, R121, !PT ;  /* 0x00000079a8787209 */ /* 0x002fce0007810000 */
        /* <DEDUP_REMOVED lines=24> */
[----:B------:R-:W-:-:S04]  /*b540*/  UMOV UR7, 0xc0000010 ;  /* 0xc000001000077882 */ /* 0x000fc80000000000 */
        /* <DEDUP_REMOVED lines=109> */
[----:B------:R-:W-:Y:S02]  /*bc20*/  WARPGROUP.DEPBAR.LE gsb0, 0x0 ;  /* 0x00008000000079c5 */ /* 0x000fe40000010000 */
[----:B------:R-:W-:Y:S01]  /*bc30*/  WARPGROUP.ARRIVE ;  /* 0x00000000000079c5 */ /* 0x000fe20000000000 */
[----:B-1----:R-:W-:-:S05]  /*bc40*/  FMNMX.FTZ R190, R135, R190, !PT ;  /* 0x000000be87be7209 */ /* 0x002fca0007810000 */
[----:B------:R-:W-:Y:S01]  /*bc50*/  QGMMA.64x192x32.F32.E4M3.E4M3 R24, R204, gdesc[UR4], R24, gsb0 ;  /* 0x02e00004cc187df3 */ /* 0x000fe20008000818 */
[----:B------:R-:W1:Y:S01]  /*bc60*/  SHFL.BFLY PT, R121, R190, 0x2, 0x1f ;  /* 0x0c401f00be797f89 */ /* 0x000e6200000e0000 */
[----:B------:R-:W-:Y:S01]  /*bc70*/  UIADD3 UR6, UR11, 0x600, URZ ;  /* 0x000006000b067890 */ /* 0x000fe2000fffe03f */
[----:B------:R-:W-:Y:S01]  /*bc80*/  UMOV UR7, 0xc0000010 ;  /* 0xc000001000077882 */ /* 0x000fe20000000000 */
[----:B0-----:R-:W-:Y:S01]  /*bc90*/  FMNMX.FTZ R192, R191, R120, !PT ;  /* 0x00000078bfc07209 */ /* 0x001fe20007810000 */
[----:B------:R-:W-:Y:S01]  /*bca0*/  IMAD.U32 R191, RZ, RZ, UR10 ;  /* 0x0000000affbf7e24 */ /* 0x000fe2000f8e00ff */
[----:B-1----:R-:W-:Y:S01]  /*bcb0*/  FMNMX.FTZ R193, R190, R121, !PT ;  /* 0x00000079bec17209 */ /* 0x002fe20007810000 */
[----:B------:R-:W-:Y:S02]  /*bcc0*/  IMAD.U32 R190, RZ, RZ, UR10 ;  /* 0x0000000affbe7e24 */ /* 0x000fe4000f8e00ff */
[----:B------:R-:W0:Y:S04]  /*bcd0*/  SHFL.BFLY PT, R121, R192, 0x1, 0x1f ;  /* 0x0c201f00c0797f89 */ /* 0x000e2800000e0000 */
[----:B------:R-:W1:Y:S01]  /*bce0*/  SHFL.BFLY PT, R120, R193, 0x1, 0x1f ;  /* 0x0c201f00c1787f89 */ /* 0x000e6200000e0000 */
[----:B0-----:R-:W-:-:S02]  /*bcf0*/  FMNMX.FTZ R121, R192, R121, !PT ;  /* 0x00000079c0797209 */ /* 0x001fc40007810000 */
[----:B-1----:R-:W-:-:S03]  /*bd00*/  FMNMX.FTZ R120, R193, R120, !PT ;  /* 0x00000078c1787209 */ /* 0x002fc60007810000 */
[C---:B------:R-:W-:Y:S01]  /*bd10*/  FFMA.FTZ R190, R121.reuse, R190, -8 ;  /* 0xc100000079be7423 */ /* 0x040fe200000100be */
[----:B------:R-:W-:-:S01]  /*bd20*/  FADD.FTZ R4, -R121, R4 ;  /* 0x0000000479047221 */ /* 0x000fc20000010100 */
[----:B------:R-:W-:Y:S02]  /*bd30*/  IADD3 R193, -R229, 0xb, RZ ;  /* 0x0000000be5c17810 */ /* 0x000fe40007ffe1ff */
        /* <DEDUP_REMOVED lines=93> */
[----:B------:R-:W-:-:S06]  /*c310*/  FFMA.FTZ R135, R135, UR10, -R190 ;  /* 0x0000000a87877c23 */ /* 0x000fcc00080108be */
        /* <DEDUP_REMOVED lines=12> */
[----:B------:R-:W-:-:S06]  /*c3e0*/  WARPGROUP.DEPBAR.LE gsb0, 0x0 ;  /* 0x00008000000079c5 */ /* 0x000fcc0000010000 */
[----:B------:R-:W0:Y:S01]  /*c3f0*/  MUFU.EX2 R21, R21 ;  /* 0x0000001500157308 */ /* 0x000e220000000800 */
[----:B------:R-:W-:Y:S01]  /*c400*/  WARPGROUP.ARRIVE ;  /* 0x00000000000079c5 */ /* 0x000fe20000000000 */
[----:B--2---:R-:W-:-:S05]  /*c410*/  FADD.FTZ R192, R20, R191 ;  /* 0x000000bf14c07221 */ /* 0x004fca0000010000 */
[----:B------:R-:W-:Y:S01]  /*c420*/  QGMMA.64x192x32.F32.E4M3.E4M3 R24, R200, gdesc[UR4], R24, gsb0 ;  /* 0x02e00004c8187df3 */ /* 0x000fe20008000818 */
        /* <DEDUP_REMOVED lines=120> */
[----:B------:R-:W3:Y:S01]  /*cbb0*/  MUFU.EX2 R126, R126 ;  /* 0x0000007e007e7308 */ /* 0x000ee20000000800 */
[----:B0-----:R-:W-:-:S07]  /*cbc0*/  FADD.FTZ R191, R123, R194 ;  /* 0x000000c27bbf7221 */ /* 0x001fce0000010000 */
[----:B------:R-:W0:Y:S01]  /*cbd0*/  MUFU.EX2 R125, R125 ;  /* 0x0000007d007d7308 */ /* 0x000e220000000800 */
[----:B----4-:R-:W-:-:S07]  /*cbe0*/  FADD.FTZ R190, R124, R3 ;  /* 0x000000037cbe7221 */ /* 0x010fce0000010000 */
        /* <DEDUP_REMOVED lines=17> */
[----:B---3--:R-:W-:-:S01]  /*cd00*/  FADD.FTZ R191, R134, R191 ;  /* 0x000000bf86bf7221 */ /* 0x008fc20000010000 */
[----:B-1----:R-:W-:-:S03]  /*cd10*/  FADD.FTZ R3, R133, R2 ;  /* 0x0000000285037221 */ /* 0x002fc60000010000 */
[----:B0-----:R-:W-:Y:S01]  /*cd20*/  FADD.FTZ R2, R135, R191 ;  /* 0x000000bf87027221 */ /* 0x001fe20000010000 */
[----:B--2---:R-:W-:Y:S06]  /*cd30*/  @!P0 BRA `(.L_x_2031) ;  /* 0x0000000000048947 */ /* 0x004fec0003800000 */
[----:B------:R-:W-:Y:S01]  /*cd40*/  BPT.TRAP 0x1 ;  /* 0x000000040000795c */ /* 0x000fe20000300000 */
.L_x_2031:
        /* <DEDUP_REMOVED lines=148> */
.L_x_2022:
[----:B------:R-:W-:Y:S06]  /*d690*/  BAR.ARV 0x8, 0x180 ;  /* 0x0206000000007b1d */ /* 0x000fec0000002000 */
[----:B------:R-:W-:Y:S05]  /*d6a0*/  @!P0 BRA `(.L_x_2033) ;  /* 0x0000000000048947 */ /* 0x000fea0003800000 */
[----:B------:R-:W-:Y:S01]  /*d6b0*/  BPT.TRAP 0x1 ;  /* 0x000000040000795c */ /* 0x000fe20000300000 */
.L_x_2033:
[----:B------:R-:W-:Y:S01]  /*d6c0*/  ULEA UR9, UR48, UR41, 0x3 ;  /* 0x0000002930097291 */ /* 0x000fe2000f8e183f */
[----:B------:R-:W-:-:S05]  /*d6d0*/  IMAD.U32 R0, RZ, RZ, UR43 ;  /* 0x0000002bff007e24 */ /* 0x000fca000f8e00ff */
[----:B------:R-:W-:-:S04]  /*d6e0*/  SHF.L.U32 R0, R0, 0x1f, RZ ;  /* 0x0000001f00007819 */ /* 0x000fc800000006ff */
[----:B------:R0:W1:Y:S01]  /*d6f0*/  SYNCS.PHASECHK.TRANS64.TRYWAIT P1, [UR9+0x33450], R0 ;  /* 0x03345000ff0075a7 */ /* 0x0000620008020149 */
[----:B------:R-:W-:Y:S05]  /*d700*/  @!P0 BRA `(.L_x_2034) ;  /* 0x0000000000048947 */ /* 0x000fea0003800000 */
[----:B------:R-:W-:Y:S01]  /*d710*/  BPT.TRAP 0x1 ;  /* 0x000000040000795c */ /* 0x000fe20000300000 */
.L_x_2034:
[----:B-1----:R-:W-:Y:S05]  /*d720*/  @P1 BRA `(.L_x_2035) ;  /* 0x0000000000081947 */ /* 0x002fea0003800000 */
[----:B------:R-:W1:Y:S02]  /*d730*/  SYNCS.PHASECHK.TRANS64.TRYWAIT P1, [UR9+0x33450], R0 ;  /* 0x03345000ff0075a7 */ /* 0x000e640008020149 */
[----:B-1----:R-:W-:Y:S05]  /*d740*/  @!P1 BRA `(.L_x_2036) ;  /* 0x00000080001c9947 */ /* 0x002fea0003800000 */
.L_x_2035:
        /* <DEDUP_REMOVED lines=18> */
[----:B------:R-:W-:Y:S01]  /*d870*/  UIADD3 UR4, UR8, 0x300, URZ ;  /* 0x0000030008047890 */ /* 0x000fe2000fffe03f */
[----:B------:R-:W-:Y:S02]  /*d880*/  WARPGROUP.DEPBAR.LE gsb0, 0x0 ;  /* 0x00008000000079c5 */ /* 0x000fe40000010000 */
[----:B------:R-:W-:-:S14]  /*d890*/  WARPGROUP.ARRIVE ;  /* 0x00000000000079c5 */ /* 0x000fdc0000000000 */
[----:B------:R-:W-:Y:S01]  /*d8a0*/  QGMMA.64x192x32.F32.E4M3.E4M3 R24, R212, gdesc[UR4], R24, gsb0 ;  /* 0x02e00004d4187df3 */ /* 0x000fe20008000818 */
[----:B------:R-:W-:Y:S01]  /*d8b0*/  UMOV UR6, UR4 ;  /* 0x0000000400067c82 */ /* 0x000fe20008000000 */
[----:B------:R-:W-:Y:S01]  /*d8c0*/  UMOV UR7, 0xc0000010 ;  /* 0xc000001000077882 */ /* 0x000fe20000000000 */
        /* <DEDUP_REMOVED lines=17> */
[----:B-1----:R-:W-:-:S05]  /*d9e0*/  IMAD.U32 R5, RZ, RZ, UR7 ;  /* 0x00000007ff057e24 */ /* 0x002fca000f8e00ff */
        /* <DEDUP_REMOVED lines=10> */
[----:B0-----:R-:W0:Y:S04]  /*da90*/  SHFL.BFLY PT, R0, R3, 0x2, 0x1f ;  /* 0x0c401f0003007f89 */ /* 0x001e2800000e0000 */
[----:B------:R-:W3:Y:S01]  /*daa0*/  SHFL.BFLY PT, R9, R2, 0x2, 0x1f ;  /* 0x0c401f0002097f89 */ /* 0x000ee200000e0000 */
[----:B0-----:R-:W-:-:S01]  /*dab0*/  FADD.FTZ R0, R0, R3 ;  /* 0x0000000300007221 */ /* 0x001fc20000010000 */
[----:B---3--:R-:W-:-:S04]  /*dac0*/  FADD.FTZ R9, R9, R2 ;  /* 0x0000000209097221 */ /* 0x008fc80000010000 */
[----:B------:R-:W0:Y:S04]  /*dad0*/  SHFL.BFLY PT, R7, R0, 0x1, 0x1f ;  /* 0x0c201f0000077f89 */ /* 0x000e2800000e0000 */
        /* <DEDUP_REMOVED lines=33> */
.L_x_2037:
        /* <DEDUP_REMOVED lines=106> */
.L_x_2004:
        /* <DEDUP_REMOVED lines=487> */
.L_x_2041:
[----:B------:R-:W-:Y:S05]  /*10200*/  BSYNC B1 ;  /* 0x0000000000017941 */ /* 0x000fea0003800000 */
.L_x_2040:
        /* <DEDUP_REMOVED lines=17> */
.L_x_2043:
[----:B------:R-:W-:Y:S05]  /*10320*/  BSYNC B1 ;  /* 0x0000000000017941 */ /* 0x000fea0003800000 */
.L_x_2042:
        /* <DEDUP_REMOVED lines=17> */
.L_x_2045:
[----:B------:R-:W-:Y:S05]  /*10440*/  BSYNC B1 ;  /* 0x0000000000017941 */ /* 0x000fea0003800000 */
.L_x_2044:
        /* <DEDUP_REMOVED lines=16> */
[----:B-1----:R-:W-:-:S04]  /*10550*/  LEA R2, P0, R22, R7, 0x1 ;  /* 0x0000000716027211 */ /* 0x002fc800078008ff */
[----:B------:R-:W-:-:S05]  /*10560*/  LEA.HI.X R3, R22, R9, R225, 0x1, P0 ;  /* 0x0000000916037211 */ /* 0x000fca00000f0ce1 */
[----:B------:R3:W-:Y:S01]  /*10570*/  ST.E.128 desc[UR50][R2.64], R60 ;  /* 0x0000003c02007985 */ /* 0x0007e2000c101d32 */
[----:B------:R-:W-:Y:S05]  /*10580*/  BRA `(.L_x_2046) ;  /* 0x0000000800947947 */ /* 0x000fea0003800000 */
.L_x_2039:
        /* <DEDUP_REMOVED lines=50> */
.L_x_2048:
[----:B------:R-:W-:Y:S05]  /*108b0*/  BSYNC B1 ;  /* 0x0000000000017941 */ /* 0x000fea0003800000 */
.L_x_2047:
        /* <DEDUP_REMOVED lines=59> */
.L_x_2050:
[----:B------:R-:W-:Y:S05]  /*10c70*/  BSYNC B1 ;  /* 0x0000000000017941 */ /* 0x000fea0003800000 */
.L_x_2049:
        /* <DEDUP_REMOVED lines=17> */
.L_x_2052:
[----:B------:R-:W-:Y:S05]  /*10d90*/  BSYNC B1 ;  /* 0x0000000000017941 */ /* 0x000fea0003800000 */
.L_x_2051:
        /* <DEDUP_REMOVED lines=17> */
.L_x_2054:
[----:B------:R-:W-:Y:S05]  /*10eb0*/  BSYNC B1 ;  /* 0x0000000000017941 */ /* 0x000fea0003800000 */
.L_x_2053:
        /* <DEDUP_REMOVED lines=18> */
.L_x_2046:
[----:B------:R-:W-:Y:S05]  /*10fe0*/  BSYNC B0 ;  /* 0x0000000000007941 */ /* 0x000fea0003800000 */
.L_x_2038:
[----:B------:R-:W-:Y:S02]  /*10ff0*/  ULDC UR5, c[0x0][0xc38] ;  /* 0x00030e0000057ab9 */ /* 0x000fe40000000800 */
[----:B------:R-:W-:-:S06]  /*11000*/  UISETP.GE.AND UP0, UPT, UR4, UR5, UPT ;  /* 0x000000050400728c */ /* 0x000fcc000bf06270 */
[----:B------:R-:W-:-:S13]  /*11010*/  PLOP3.LUT P0, PT, PT, PT, UP0, 0x80, 0x0 ;  /* 0x000000000000781c */ /* 0x000fda0003f0f008 */
[----:B------:R-:W-:Y:S05]  /*11020*/  @!P0 BRA `(.L_x_2055) ;  /* 0xfffffefc00648947 */ /* 0x000fea000383ffff */
[----:B------:R-:W-:Y:S05]  /*11030*/  EXIT ;  /* 0x000000000000794d */ /* 0x000fea0003800000 */
.L_x_2000:
[----:B------:R-:W-:-:S08]  /*11040*/  NOP ;  /* 0x0000000000007918 */ /* 0x000fd00000000000 */
[----:B------:R-:W0:-:S00]  /*11050*/  USETMAXREG.DEALLOC.CTAPOOL 0x18 ;  /* 0x00000018000079c8 */ /* 0x000e0000080e0500 */
[----:B0-----:R-:W2:Y:S01]  /*11060*/  LDL.LU R2, [R1] ;  /* 0x0000000001027983 */ /* 0x001ea20000300800 */
[----:B------:R-:W-:-:S05]  /*11070*/  LOP3.LUT R0, R0, 0x3, RZ, 0xc0, !PT ;  /* 0x0000000300007812 */ /* 0x000fca00078ec0ff */
[----:B------:R-:W0:Y:S01]  /*11080*/  S2UR UR6, SR_CTAID.X ;  /* 0x00000000000679c3 */ /* 0x000e220000002500 */
[----:B------:R-:W-:Y:S02]  /*11090*/  IMAD.MOV.U32 R19, RZ, RZ, 0x1 ;  /* 0x00000001ff137424 */ /* 0x000fe400078e00ff */
[----:B------:R-:W-:Y:S01]  /*110a0*/  IMAD.MOV.U32 R18, RZ, RZ, RZ ;  /* 0x000000ffff127224 */ /* 0x000fe200078e00ff */
        /* <DEDUP_REMOVED lines=22> */
[C---:B------:R-:W-:Y:S01]  /*11210*/  IMAD.SHL.U32 R0, R10.reuse, 0x10, RZ ;  /* 0x000000100a007824 */ /* 0x040fe200078e00ff */
[C---:B------:R-:W-:Y:S01]  /*11220*/  LOP3.LUT R9, R10.reuse, 0x7f, RZ, 0xc0, !PT ;  /* 0x0000007f0a097812 */ /* 0x040fe200078ec0ff */
[C---:B------:R-:W-:Y:S02]  /*11230*/  IMAD.SHL.U32 R3, R10.reuse, 0x2, RZ ;  /* 0x000000020a037824 */ /* 0x040fe400078e00ff */
[----:B------:R-:W-:Y:S01]  /*11240*/  IMAD.SHL.U32 R7, R10, 0x4, RZ ;  /* 0x000000040a077824 */ /* 0x000fe200078e00ff */
[----:B------:R-:W-:-:S04]  /*11250*/  LOP3.LUT R4, R0, 0x1b0, RZ, 0xc0, !PT ;  /* 0x000001b000047812 */ /* 0x000fc800078ec0ff */
[----:B------:R-:W-:Y:S01]  /*11260*/  LOP3.LUT R4, R4, 0x30, R3, 0x78, !PT ;  /* 0x0000003004047812 */ /* 0x000fe200078e7803 */
[----:B------:R-:W-:-:S05]  /*11270*/  IMAD.SHL.U32 R3, R10, 0x40, RZ ;  /* 0x000000400a037824 */ /* 0x000fca00078e00ff */
[----:B0-----:R-:W-:-:S04]  /*11280*/  LOP3.LUT R2, R3, 0x180, RZ, 0xc0, !PT ;  /* 0x0000018003027812 */ /* 0x001fc800078ec0ff */
        /* <DEDUP_REMOVED lines=9> */
[--C-:B------:R-:W-:Y:S02]  /*11320*/  LOP3.LUT R5, R7, 0x60, R2.reuse, 0xf8, !PT ;  /* 0x0000006007057812 */ /* 0x100fe400078ef802 */
[----:B------:R-:W-:Y:S02]  /*11330*/  LOP3.LUT R3, R6, 0x640, R3, 0xf8, !PT ;  /* 0x0000064006037812 */ /* 0x000fe400078ef803 */
[----:B------:R-:W-:Y:S02]  /*11340*/  LOP3.LUT R5, R5, 0x100, R2, 0xf8, !PT ;  /* 0x0000010005057812 */ /* 0x000fe400078ef802 */
[----:B------:R-:W-:Y:S02]  /*11350*/  LOP3.LUT R7, R7, 0x40, R0, 0xf8, !PT ;  /* 0x0000004007077812 */ /* 0x000fe400078ef800 */
[----:B------:R-:W-:-:S02]  /*11360*/  LOP3.LUT R5, R5, R8, RZ, 0xfc, !PT ;  /* 0x0000000805057212 */ /* 0x000fc400078efcff */
[----:B------:R-:W-:Y:S02]  /*11370*/  LOP3.LUT R4, R7, R4, RZ, 0xfc, !PT ;  /* 0x0000000407047212 */ /* 0x000fe400078efcff */
[----:B------:R-:W-:Y:S01]  /*11380*/  LOP3.LUT R0, R0, 0x30, RZ, 0xc0, !PT ;  /* 0x0000003000007812 */ /* 0x000fe200078ec0ff */
[----:B------:R-:W-:Y:S04]  /*11390*/  STL [R1+0xc], R5 ;  /* 0x00000c0501007387 */ /* 0x000fe80000100800 */
[----:B------:R0:W-:Y:S02]  /*113a0*/  STL [R1+0x10], R3 ;  /* 0x0000100301007387 */ /* 0x0001e40000100800 */
[----:B0-----:R-:W-:-:S04]  /*113b0*/  SHF.R.U32.HI R3, RZ, 0x2, R9 ;  /* 0x00000002ff037819 */ /* 0x001fc80000011609 */
[----:B------:R-:W-:Y:S01]  /*113c0*/  LOP3.LUT R5, R3, 0x60, R2, 0xf8, !PT ;  /* 0x0000006003057812 */ /* 0x000fe200078ef802 */
[----:B------:R-:W-:Y:S02]  /*113d0*/  IMAD.IADD R3, R17, 0x1, R4 ;  /* 0x0000000111037824 */ /* 0x000fe400078e0204 */
[----:B------:R-:W-:-:S03]  /*113e0*/  IMAD.U32 R2, RZ, RZ, UR6 ;  /* 0x00000006ff027e24 */ /* 0x000fc6000f8e00ff */
[----:B------:R-:W-:Y:S04]  /*113f0*/  STL [R1+0x14], R3 ;  /* 0x0000140301007387 */ /* 0x000fe80000100800 */
[----:B------:R0:W-:Y:S04]  /*11400*/  STL [R1+0x18], R2 ;  /* 0x0000180201007387 */ /* 0x0001e80000100800 */
[----:B------:R1:W-:Y:S01]  /*11410*/  STL [R1+0x1c], RZ ;  /* 0x00001cff01007387 */ /* 0x0003e20000100800 */
[C---:B0-----:R-:W-:Y:S02]  /*11420*/  LOP3.LUT R2, R0.reuse, 0x40, RZ, 0xfc, !PT ;  /* 0x0000004000027812 */ /* 0x041fe400078efcff */
[----:B-1----:R-:W-:-:S07]  /*11430*/  LOP3.LUT R0, R0, 0x80, RZ, 0xfc, !PT ;  /* 0x0000008000007812 */ /* 0x002fce00078efcff */
.L_x_2121:
[----:B------:R-:W2:Y:S01]  /*11440*/  LDL R0, [R1+0x18] ;  /* 0x0000180001007983 */ /* 0x000ea20000100800 */
        /* <DEDUP_REMOVED lines=22> */
.L_x_2057:
[----:B------:R-:W-:Y:S01]  /*115b0*/  ULDC UR9, c[0x0][0xc54] ;  /* 0x0003150000097ab9 */ /* 0x000fe20000000800 */
[----:B------:R-:W-:Y:S01]  /*115c0*/  UMOV UR5, UR8 ;  /* 0x0000000800057c82 */ /* 0x000fe20008000000 */
[----:B------:R-:W-:-:S11]  /*115d0*/  UISETP.NE.AND UP0, UPT, UR9, 0x1, UPT ;  /* 0x000000010900788c */ /* 0x000fd6000bf05270 */
[----:B------:R-:W-:Y:S02]  /*115e0*/  @UP0 ULDC.64 UR10, c[0x0][0xc58] ;  /* 0x00031600000a0ab9 */ /* 0x000fe40000000a00 */
[----:B------:R-:W-:-:S04]  /*115f0*/  UIMAD.WIDE.U32 UR6, UR8, UR10, URZ ;  /* 0x0000000a080672a5 */ /* 0x000fc8000f8e003f */
[----:B------:R-:W-:-:S04]  /*11600*/  @UP0 USHF.R.U32.HI UR5, URZ, UR11, UR7 ;  /* 0x0000000b3f050299 */ /* 0x000fc80008011607 */
[----:B------:R-:W-:-:S12]  /*11610*/  UIMAD UR6, UR5, UR9, URZ ;  /* 0x00000009050672a4 */ /* 0x000fd8000f8e023f */
.L_x_2058:
[----:B------:R-:W-:Y:S01]  /*11620*/  ULOP3.LUT UR41, URZ, UR5, URZ, 0x33, !UPT ;  /* 0x000000053f297292 */ /* 0x000fe2000f8e333f */
[----:B------:R-:W-:Y:S01]  /*11630*/  BSSY B7, `(.L_x_2059) ;  /* 0x000039b000077945 */ /* 0x000fe20003800000 */
[----:B------:R-:W-:Y:S01]  /*11640*/  ULDC UR7, c[0x0][0x448] ;  /* 0x0001120000077ab9 */ /* 0x000fe20000000800 */
[----:B------:R-:W-:Y:S01]  /*11650*/  ULDC UR5, c[0x0][0xc3c] ;  /* 0x00030f0000057ab9 */ /* 0x000fe20000000800 */
[----:B------:R-:W-:Y:S02]  /*11660*/  UISETP.NE.AND UP1, UPT, UR7, 0x1, UPT ;  /* 0x000000010700788c */ /* 0x000fe4000bf25270 */
[----:B------:R-:W-:Y:S01]  /*11670*/  UIADD3 UR41, UR41, UR5, URZ ;  /* 0x0000000529297290 */ /* 0x000fe2000fffe03f */
[----:B------:R-:W-:Y:S01]  /*11680*/  ULDC.64 UR10, c[0x0][0x418] ;  /* 0x00010600000a7ab9 */ /* 0x000fe20000000a00 */
[----:B------:R-:W-:Y:S02]  /*11690*/  UIADD3 UR5, UR8, -UR6, URZ ;  /* 0x8000000608057290 */ /* 0x000fe4000fffe03f */
[----:B------:R-:W-:-:S02]  /*116a0*/  UISETP.NE.U32.AND UP0, UPT, UR10, URZ, UPT ;  /* 0x0000003f0a00728c */ /* 0x000fc4000bf05070 */
[----:B------:R-:W-:Y:S02]  /*116b0*/  USHF.L.U32 UR8, UR41, 0x7, URZ ;  /* 0x0000000729087899 */ /* 0x000fe4000800063f */
[----:B------:R-:W-:Y:S01]  /*116c0*/  UISETP.NE.AND.EX UP0, UPT, UR11, URZ, UPT, UP0 ;  /* 0x0000003f0b00728c */ /* 0x000fe2000bf05300 */
[----:B------:R-:W-:Y:S01]  /*116d0*/  ULDC UR7, c[0x0][0x288] ;  /* 0x0000a20000077ab9 */ /* 0x000fe20000000800 */
[----:B------:R-:W-:Y:S01]  /*116e0*/  UIADD3 UR8, UR8, 0x7f, URZ ;  /* 0x0000007f08087890 */ /* 0x000fe2000fffe03f */
[----:B------:R-:W-:Y:S01]  /*116f0*/  ULDC UR6, c[0x0][0x424] ;  /* 0x0001090000067ab9 */ /* 0x000fe20000000800 */
[----:B------:R-:W-:Y:S02]  /*11700*/  UIADD3 UR13, -UR7, 0xa0, URZ ;  /* 0x000000a0070d7890 */ /* 0x000fe4000fffe13f */
[----:B------:R-:W-:Y:S01]  /*11710*/  USEL UR9, UR6, 0x1, UP0 ;  /* 0x0000000106097887 */ /* 0x000fe20008000000 */
[----:B------:R-:W-:Y:S01]  /*11720*/  @UP1 ULDC UR7, c[0x0][0x44c] ;  /* 0x0001130000071ab9 */ /* 0x000fe20000000800 */
[----:B------:R-:W-:Y:S01]  /*11730*/  ULDC UR12, c[0x0][0x2f0] ;  /* 0x0000bc00000c7ab9 */ /* 0x000fe20000000800 */
[----:B------:R-:W-:Y:S01]  /*11740*/  UIMAD.WIDE.U32 UR6, UR8, UR7, URZ ;  /* 0x00000007080672a5 */ /* 0x000fe2000f8e003f */
[----:B------:R-:W-:Y:S01]  /*11750*/  @UP1 ULDC UR14, c[0x0][0x450] ;  /* 0x00011400000e1ab9 */ /* 0x000fe20000000800 */
[----:B------:R-:W-:-:S02]  /*11760*/  UIMAD UR13, UR9, UR12, UR13 ;  /* 0x0000000c090d72a4 */ /* 0x000fc4000f8e020d */
[----:B------:R-:W-:Y:S02]  /*11770*/  @UP1 USHF.R.U32.HI UR8, URZ, UR14, UR7 ;  /* 0x0000000e3f081299 */ /* 0x000fe40008011607 */
[----:B------:R-:W-:Y:S02]  /*11780*/  UIMAD UR6, UR9, UR12, 0x9f ;  /* 0x0000009f090674a4 */ /* 0x000fe4000f8e020c */
[----:B------:R-:W-:Y:S02]  /*11790*/  UIADD3 UR8, UR13, UR8, URZ ;  /* 0x000000080d087290 */ /* 0x000fe4000fffe03f */
[----:B------:R-:W-:Y:S02]  /*117a0*/  UIMAD.WIDE UR6, UR6, 0x66666667, URZ ;  /* 0x66666667060678a5 */ /* 0x000fe4000f8e023f */
[----:B------:R-:W-:Y:S02]  /*117b0*/  UIMAD.WIDE UR8, UR8, 0x66666667, URZ ;  /* 0x66666667080878a5 */ /* 0x000fe4000f8e023f */
[----:B------:R-:W-:-:S02]  /*117c0*/  USHF.R.U32.HI UR12, URZ, 0x1f, UR7 ;  /* 0x0000001f3f0c7899 */ /* 0x000fc40008011607 */
[----:B------:R-:W-:Y:S01]  /*117d0*/  USHF.R.U32.HI UR6, URZ, 0x1f, UR9 ;  /* 0x0000001f3f067899 */ /* 0x000fe20008011609 */
[----:B------:R-:W-:Y:S01]  /*117e0*/  ULDC UR11, c[0x0][0xc48] ;  /* 0x00031200000b7ab9 */ /* 0x000fe20000000800 */
[----:B------:R-:W-:Y:S02]  /*117f0*/  ULEA.HI.SX32 UR12, UR7, UR12, 0x1a ;  /* 0x0000000c070c7291 */ /* 0x000fe4000f8fd23f */
[----:B------:R-:W-:Y:S02]  /*11800*/  ULEA.HI.SX32 UR6, UR9, UR6, 0x1a ;  /* 0x0000000609067291 */ /* 0x000fe4000f8fd23f */
[----:B------:R-:W-:Y:S02]  /*11810*/  UISETP.NE.AND UP0, UPT, UR11, 0x1, UPT ;  /* 0x000000010b00788c */ /* 0x000fe4000bf05270 */
[----:B------:R-:W-:Y:S01]  /*11820*/  UISETP.LT.AND UP1, UPT, UR12, UR6, UPT ;  /* 0x000000060c00728c */ /* 0x000fe2000bf21270 */
[----:B------:R-:W-:-:S03]  /*11830*/  ULDC UR10, c[0x0][0xc54] ;  /* 0x00031500000a7ab9 */ /* 0x000fc60000000800 */
[----:B------:R-:W-:Y:S02]  /*11840*/  USEL UR40, UR12, UR6, UP1 ;  /* 0x000000060c287287 */ /* 0x000fe40008800000 */
[----:B------:R-:W-:-:S03]  /*11850*/  UIMAD UR10, UR4, UR10, UR5 ;  /* 0x0000000a040a72a4 */ /* 0x000fc6000f8e0205 */
[----:B------:R-:W-:Y:S01]  /*11860*/  @UP0 ULDC UR4, c[0x0][0xc4c] ;  /* 0x0003130000040ab9 */ /* 0x000fe20000000800 */
[----:B------:R-:W-:Y:S01]  /*11870*/  ISETP.LT.AND P0, PT, RZ, UR40, PT ;  /* 0x00000028ff007c0c */ /* 0x000fe2000bf01270 */
[----:B------:R-:W-:Y:S01]  /*11880*/  UIMAD.WIDE.U32 UR4, UR10, UR4, URZ ;  /* 0x000000040a0472a5 */ /* 0x000fe2000f8e003f */
[----:B------:R-:W-:Y:S01]  /*11890*/  @UP0 ULDC UR7, c[0x0][0xc50] ;  /* 0x0003140000070ab9 */ /* 0x000fe20000000800 */
[----:B------:R-:W-:Y:S02]  /*118a0*/  UMOV UR43, UR10 ;  /* 0x0000000a002b7c82 */ /* 0x000fe40008000000 */
[----:B------:R-:W-:-:S04]  /*118b0*/  @UP0 USHF.R.U32.HI UR43, URZ, UR7, UR5 ;  /* 0x000000073f2b0299 */ /* 0x000fc80008011605 */
[----:B------:R-:W-:-:S04]  /*118c0*/  UIADD3 UR36, -UR43, URZ, URZ ;  /* 0x0000003f2b247290 */ /* 0x000fc8000fffe13f */
[----:B------:R-:W-:Y:S01]  /*118d0*/  UIMAD UR36, UR11, UR36, UR10 ;  /* 0x000000240b2472a4 */ /* 0x000fe2000f8e020a */
[----:B------:R-:W-:Y:S11]  /*118e0*/  @P0 BRA `(.L_x_2060) ;  /* 0x0000000000480947 */ /* 0x000ff60003800000 */
        /* <DEDUP_REMOVED lines=12> */
[----:B0-----:R-:W-:-:S04]  /*119b0*/  LOP3.LUT R4, R4, UR4, RZ, 0xc0, !PT ;  /* 0x0000000404047c12 */ /* 0x001fc8000f8ec0ff */
[----:B------:R-:W0:Y:S01]  /*119c0*/  POPC R7, R4 ;  /* 0x0000000400077309 */ /* 0x000e220000000000 */
[----:B--2---:R-:W0:Y:S02]  /*119d0*/  SHFL.IDX PT, R0, R3, R0, 0x1f ;  /* 0x00001f0003007589 */ /* 0x004e2400000e0000 */
[----:B0-----:R-:W-:-:S05]  /*119e0*/  IADD3 R0, R0, UR42, R7 ;  /* 0x0000002a00007c10 */ /* 0x001fca000fffe007 */
[----:B------:R1:W-:Y:S01]  /*119f0*/  STL [R1+0x18], R0 ;  /* 0x0000180001007387 */ /* 0x0003e20000100800 */
[----:B------:R-:W-:Y:S05]  /*11a00*/  BRA `(.L_x_2061) ;  /* 0x0000003400747947 */ /* 0x000fea0003800000 */
.L_x_2060:
        /* <DEDUP_REMOVED lines=20> */
.L_x_2063:
[----:B------:R-:W-:Y:S05]  /*11b50*/  BSYNC B6 ;  /* 0x0000000000067941 */ /* 0x000fea0003800000 */
.L_x_2062:
        /* <DEDUP_REMOVED lines=24> */
.L_x_2065:
[----:B------:R-:W-:Y:S05]  /*11ce0*/  BSYNC B6 ;  /* 0x0000000000067941 */ /* 0x000fea0003800000 */
.L_x_2064:
        /* <DEDUP_REMOVED lines=20> */
.L_x_2067:
[----:B------:R-:W-:Y:S05]  /*11e30*/  BSYNC B6 ;  /* 0x0000000000067941 */ /* 0x000fea0003800000 */
.L_x_2066:
        /* <DEDUP_REMOVED lines=19> */
.L_x_2069:
[----:B------:R-:W-:Y:S05]  /*11f70*/  BSYNC B6 ;  /* 0x0000000000067941 */ /* 0x000fea0003800000 */
.L_x_2068:
        /* <DEDUP_REMOVED lines=10> */
[----:B------:R1:W2:Y:S01]  /*12020*/  @P0 LDG.E R8, desc[UR50][R2.64] ;  /* 0x0000003202080981 */ /* 0x0002a2000c1e1900 */
[----:B------:R-:W-:Y:S01]  /*12030*/  LOP3.LUT R0, R0, 0xfffffffe, RZ, 0xc0, !PT ;  /* 0xfffffffe00007812 */ /* 0x000fe200078ec0ff */
[----:B------:R-:W-:Y:S01]  /*12040*/  UMOV UR4, 0xffffffff ;  /* 0xffffffff00047882 */ /* 0x000fe20000000000 */
[----:B------:R-:W3:Y:S01]  /*12050*/  S2R R4, SR_TID.X ;  /* 0x0000000000047919 */ /* 0x000ee20000002100 */
[----:B-1----:R-:W1:Y:S02]  /*12060*/  LDC.64 R2, c[0x0][0x418] ;  /* 0x00010600ff027b82 */ /* 0x002e640000000a00 */
[----:B-1----:R-:W-:Y:S02]  /*12070*/  ISETP.NE.U32.AND P0, PT, R2, RZ, PT ;  /* 0x000000ff0200720c */ /* 0x002fe40003f05070 */
[----:B---3--:R-:W-:Y:S02]  /*12080*/  SHF.R.U32.HI R4, RZ, 0x5, R4 ;  /* 0x00000005ff047819 */ /* 0x008fe40000011604 */
[----:B------:R-:W-:-:S02]  /*12090*/  ISETP.NE.AND.EX P1, PT, R3, RZ, PT, P0 ;  /* 0x000000ff0300720c */ /* 0x000fc40003f25300 */
[----:B------:R-:W-:-:S11]  /*120a0*/  LOP3.LUT R4, R4, 0x3, RZ, 0xc0, !PT ;  /* 0x0000000304047812 */ /* 0x000fd600078ec0ff */
[----:B------:R-:W-:Y:S02]  /*120b0*/  @P1 LOP3.LUT R0, R0, 0x1, RZ, 0xfc, !PT ;  /* 0x0000000100001812 */ /* 0x000fe400078efcff */
[----:B--2---:R-:W-:Y:S01]  /*120c0*/  SHF.R.S32.HI R9, RZ, 0x1f, R8 ;  /* 0x0000001fff097819 */ /* 0x004fe20000011408 */
[----:B------:R1:W-:Y:S01]  /*120d0*/  STL [R1+0x4], R8 ;  /* 0x0000040801007387 */ /* 0x0003e20000100800 */
[----:B0-----:R-:W-:-:S03]  /*120e0*/  SEL R16, R8, RZ, !P1 ;  /* 0x000000ff08107207 */ /* 0x001fc60004800000 */
[----:B------:R1:W-:Y:S04]  /*120f0*/  STL [R1+0x8], R9 ;  /* 0x0000080901007387 */ /* 0x0003e80000100800 */
[----:B------:R1:W-:Y:S01]  /*12100*/  STL [R1], R0 ;  /* 0x0000000001007387 */ /* 0x0003e20000100800 */
[----:B------:R-:W-:Y:S05]  /*12110*/  BRA.DIV UR4, `(.L_x_2070) ;  /* 0x0000003604c07947 */ /* 0x000fea000b800000 */
[----:B------:R0:W2:Y:S02]  /*12120*/  SHFL.IDX PT, R14, R4, RZ, 0x1f ;  /* 0x00001fff040e7589 */ /* 0x0000a400000e0000 */
.L_x_2140:
[----:B------:R-:W-:Y:S02]  /*12130*/  PLOP3.LUT P2, PT, PT, PT, PT, 0x8, 0x0 ;  /* 0x000000000000781c */ /* 0x000fe40003f4e170 */
[----:B-1----:R-:W-:Y:S02]  /*12140*/  LOP3.LUT R0, R0, 0xfffffffd, RZ, 0xc0, !PT ;  /* 0xfffffffd00007812 */ /* 0x002fe400078ec0ff */
[----:B--2---:R-:W-:-:S09]  /*12150*/  ISETP.NE.AND P0, PT, R14, RZ, PT ;  /* 0x000000ff0e00720c */ /* 0x004fd20003f05270 */
[----:B------:R-:W-:-:S05]  /*12160*/  @P2 LOP3.LUT R0, R0, 0x2, RZ, 0xfc, !PT ;  /* 0x0000000200002812 */ /* 0x000fca00078efcff */
[----:B------:R1:W-:Y:S01]  /*12170*/  STL [R1], R0 ;  /* 0x0000000001007387 */ /* 0x0003e20000100800 */
[----:B------:R-:W-:Y:S05]  /*12180*/  @P0 BRA `(.L_x_2071) ;  /* 0x0000000400bc0947 */ /* 0x000fea0003800000 */
[----:B------:R-:W-:-:S06]  /*12190*/  UIADD3 UR4, UR40, -0x1, URZ ;  /* 0xffffffff28047890 */ /* 0x000fcc000fffe03f */
[----:B-1----:R-:W-:Y:S01]  /*121a0*/  IMAD.U32 R0, RZ, RZ, UR4 ;  /* 0x00000004ff007e24 */ /* 0x002fe2000f8e00ff */
[----:B------:R-:W-:-:S03]  /*121b0*/  UMOV UR4, 0xffffffff ;  /* 0xffffffff00047882 */ /* 0x000fc60000000000 */
[----:B------:R-:W-:Y:S05]  /*121c0*/  BRA.DIV UR4, `(.L_x_2072) ;  /* 0x0000003604b47947 */ /* 0x000fea000b800000 */
[----:B------:R-:W-:-:S13]  /*121d0*/  ELECT P6, URZ, PT ;  /* 0x00000000003f782f */ /* 0x000fda00038c0000 */
.L_x_2143:
[----:B------:R-:W-:Y:S05]  /*121e0*/  @!P6 BRA `(.L_x_2071) ;  /* 0x0000000400a4e947 */ /* 0x000fea0003800000 */
[----:B------:R-:W-:Y:S01]  /*121f0*/  IMAD.MOV.U32 R16, RZ, RZ, R8 ;  /* 0x000000ffff107224 */ /* 0x000fe200078e0008 */
[----:B------:R-:W-:Y:S06]  /*12200*/  @!P1 BRA `(.L_x_2073) ;  /* 0x0000000000449947 */ /* 0x000fec0003800000 */
[----:B------:R-:W1:Y:S01]  /*12210*/  LDC R7, c[0x0][0x43c] ;  /* 0x00010f00ff077b82 */ /* 0x000e620000000800 */
[----:B------:R-:W-:Y:S01]  /*12220*/  ULDC.64 UR4, c[0x0][0x428] ;  /* 0x00010a0000047ab9 */ /* 0x000fe20000000a00 */
[----:B-1----:R-:W-:-:S13]  /*12230*/  ISETP.NE.AND P0, PT, R7, 0x1, PT ;  /* 0x000000010700780c */ /* 0x002fda0003f05270 */
        /* <DEDUP_REMOVED lines=14> */
.L_x_2073:
[----:B0-----:R-:W-:Y:S01]  /*12320*/  IMAD R4, R18, 0x8, R17 ;  /* 0x0000000812047824 */ /* 0x001fe200078e0211 */
[----:B-1----:R-:W-:Y:S01]  /*12330*/  SHF.L.U32 R3, R19, 0x1f, RZ ;  /* 0x0000001f13037819 */ /* 0x002fe200000006ff */
[----:B------:R-:W0:Y:S03]  /*12340*/  S2R R8, SR_TID.X ;  /* 0x0000000000087919 */ /* 0x000e260000002100 */
[----:B------:R-:W1:Y:S01]  /*12350*/  SYNCS.PHASECHK.TRANS64.TRYWAIT P1, [R4+URZ+0x33480], R3 ;  /* 0x03348003040075a7 */ /* 0x000e62000802017f */
[----:B0-----:R-:W-:-:S04]  /*12360*/  LOP3.LUT R8, R8, 0x7f, RZ, 0xc0, !PT ;  /* 0x0000007f08087812 */ /* 0x001fc800078ec0ff */
[----:B------:R-:W-:Y:S01]  /*12370*/  ISETP.NE.AND P0, PT, R8, RZ, PT ;  /* 0x000000ff0800720c */ /* 0x000fe20003f05270 */
[----:B-1----:R-:W-:-:S12]  /*12380*/  @!P1 BRA `(.L_x_2074) ;  /* 0x0000003400649947 */ /* 0x002fd80003800000 */
.L_x_2144:
        /* <DEDUP_REMOVED lines=8> */
.L_x_2075:
[----:B------:R-:W-:Y:S01]  /*12410*/  IMAD R2, R18, 0x7800, R17 ;  /* 0x0000780012027824 */ /* 0x000fe200078e0211 */
[----:B------:R-:W-:Y:S01]  /*12420*/  R2UR UR33, R4 ;  /* 0x00000000042172ca */ /* 0x000fe200000e0000 */
[----:B------:R-:W-:Y:S01]  /*12430*/  IMAD R0, R0, 0xa0, RZ ;  /* 0x000000a000007824 */ /* 0x000fe200078e02ff */
        /* <DEDUP_REMOVED lines=25> */
[----:B------:R-:W2:Y:S02]  /*125d0*/  SYNCS.PHASECHK.TRANS64.TRYWAIT P1, [R4+URZ+0x33440], R3 ;  /* 0x03344003040075a7 */ /* 0x000ea4000802017f */
[----:B-12---:R-:W-:Y:S05]  /*125e0*/  @!P1 BRA `(.L_x_2076) ;  /* 0x0000003000e09947 */ /* 0x006fea0003800000 */
.L_x_2145:
        /* <DEDUP_REMOVED lines=8> */
.L_x_2077:
[----:B01----:R-:W2:Y:S01]  /*12670*/  LDL.LU R3, [R1] ;  /* 0x0000000001037983 */ /* 0x003ea20000300800 */
        /* <DEDUP_REMOVED lines=32> */
.L_x_2071:
[----:B-1----:R-:W-:Y:S01]  /*12880*/  VIADD R0, R17, 0x1e200 ;  /* 0x0001e20011007836 */ /* 0x002fe20000000000 */
        /* <DEDUP_REMOVED lines=21> */
.L_x_2079:
[----:B---3--:R-:W-:Y:S05]  /*129e0*/  BSYNC B6 ;  /* 0x0000000000067941 */ /* 0x008fea0003800000 */
.L_x_2078:
[----:B------:R-:W1:Y:S01]  /*129f0*/  LDC R7, c[0x0][0x448] ;  /* 0x00011200ff077b82 */ /* 0x000e620000000800 */
[----:B------:R-:W0:Y:S01]  /*12a00*/  S2R R0, SR_TID.X ;  /* 0x0000000000007919 */ /* 0x000e220000002100 */
[----:B------:R-:W-:Y:S01]  /*12a10*/  USHF.R.S32.HI UR4, URZ, 0x1f, UR36 ;  /* 0x0000001f3f047899 */ /* 0x000fe20008011424 */
[----:B------:R-:W-:Y:S01]  /*12a20*/  ULDC.64 UR8, c[0x0][0x2d8] ;  /* 0x0000b60000087ab9 */ /* 0x000fe20000000a00 */
[----:B------:R-:W2:Y:S02]  /*12a30*/  S2R R2, SR_TID.X ;  /* 0x0000000000027919 */ /* 0x000ea40000002100 */
[----:B------:R-:W-:Y:S02]  /*12a40*/  UIMAD UR6, UR4, UR8, URZ ;  /* 0x00000008040672a4 */ /* 0x000fe4000f8e023f */
[----:B------:R-:W-:Y:S01]  /*12a50*/  UIMAD.WIDE.U32 UR4, UR36, UR8, URZ ;  /* 0x00000008240472a5 */ /* 0x000fe2000f8e003f */
[----:B------:R-:W3:Y:S01]  /*12a60*/  S2R R8, SR_TID.X ;  /* 0x0000000000087919 */ /* 0x000ee20000002100 */
[----:B------:R-:W-:-:S02]  /*12a70*/  UIMAD UR6, UR36, UR9, UR6 ;  /* 0x00000009240672a4 */ /* 0x000fc4000f8e0206 */
[----:B------:R-:W-:Y:S01]  /*12a80*/  USHF.R.S32.HI UR7, URZ, 0x1f, UR43 ;  /* 0x0000001f3f077899 */ /* 0x000fe2000801142b */
[----:B------:R-:W4:Y:S01]  /*12a90*/  S2R R10, SR_TID.X ;  /* 0x00000000000a7919 */ /* 0x000f220000002100 */
[----:B------:R-:W-:Y:S01]  /*12aa0*/  UIADD3 UR5, UR5, UR6, URZ ;  /* 0x0000000605057290 */ /* 0x000fe2000fffe03f */
[----:B------:R-:W-:-:S03]  /*12ab0*/  ULDC.64 UR8, c[0x0][0x2e0] ;  /* 0x0000b80000087ab9 */ /* 0x000fc60000000a00 */
[----:B------:R-:W-:Y:S02]  /*12ac0*/  UIMAD.WIDE.U32 UR4, UR43, UR8, UR4 ;  /* 0x000000082b0472a5 */ /* 0x000fe4000f8e0004 */
[----:B------:R-:W-:Y:S01]  /*12ad0*/  UIMAD UR6, UR7, UR8, URZ ;  /* 0x00000008070672a4 */ /* 0x000fe2000f8e023f */
[----:B-1----:R-:W-:-:S03]  /*12ae0*/  ISETP.NE.AND P0, PT, R7, 0x1, PT ;  /* 0x000000010700780c */ /* 0x002fc60003f05270 */
[----:B------:R-:W-:Y:S01]  /*12af0*/  UIMAD UR6, UR43, UR9, UR6 ;  /* 0x000000092b0672a4 */ /* 0x000fe2000f8e0206 */
[----:B------:R-:W-:-:S03]  /*12b00*/  IMAD.U32 R5, RZ, RZ, UR5 ;  /* 0x00000005ff057e24 */ /* 0x000fc6000f8e00ff */
[----:B------:R-:W-:Y:S01]  /*12b10*/  UIADD3 UR6, UR5, UR6, URZ ;  /* 0x0000000605067290 */ /* 0x000fe2000fffe03f */
[----:B0-----:R-:W-:-:S05]  /*12b20*/  IMAD.SHL.U32 R4, R0, 0x20, RZ ;  /* 0x0000002000047824 */ /* 0x001fca00078e00ff */
[----:B------:R-:W0:Y:S01]  /*12b30*/  @P0 LDC R3, c[0x0][0x44c] ;  /* 0x00011300ff030b82 */ /* 0x000e220000000800 */
[----:B--2---:R-:W-:Y:S01]  /*12b40*/  LOP3.LUT R2, R2, 0x7f, RZ, 0xc0, !PT ;  /* 0x0000007f02027812 */ /* 0x004fe200078ec0ff */
[----:B---3--:R-:W-:-:S03]  /*12b50*/  IMAD.SHL.U32 R8, R8, 0x10, RZ ;  /* 0x0000001008087824 */ /* 0x008fc600078e00ff */
[----:B------:R-:W-:-:S03]  /*12b60*/  SHF.R.U32.HI R2, RZ, 0x2, R2 ;  /* 0x00000002ff027819 */ /* 0x000fc60000011602 */
[----:B------:R-:W1:Y:S01]  /*12b70*/  @P0 LDC R0, c[0x0][0x450] ;  /* 0x00011400ff000b82 */ /* 0x000e620000000800 */
[----:B------:R-:W-:Y:S01]  /*12b80*/  LOP3.LUT R4, R2, 0x60, R4, 0xf8, !PT ;  /* 0x0000006002047812 */ /* 0x000fe200078ef804 */
[----:B------:R-:W-:Y:S01]  /*12b90*/  IMAD.U32 R2, RZ, RZ, UR41 ;  /* 0x00000029ff027e24 */ /* 0x000fe2000f8e00ff */
[----:B------:R-:W-:Y:S01]  /*12ba0*/  LOP3.LUT R8, R8, 0x30, RZ, 0xc0, !PT ;  /* 0x0000003008087812 */ /* 0x000fe200078ec0ff */
[----:B----4-:R-:W-:Y:S02]  /*12bb0*/  IMAD.SHL.U32 R9, R10, 0x10, RZ ;  /* 0x000000100a097824 */ /* 0x010fe400078e00ff */
[----:B------:R-:W-:Y:S01]  /*12bc0*/  IMAD R2, R2, 0x80, R4 ;  /* 0x0000008002027824 */ /* 0x000fe200078e0204 */
[C---:B------:R-:W-:Y:S01]  /*12bd0*/  LOP3.LUT R11, R8.reuse, 0x40, RZ, 0xfc, !PT ;  /* 0x00000040080b7812 */ /* 0x040fe200078efcff */
[----:B------:R-:W-:Y:S01]  /*12be0*/  IMAD.U32 R4, RZ, RZ, UR4 ;  /* 0x00000004ff047e24 */ /* 0x000fe2000f8e00ff */
[----:B------:R-:W-:Y:S01]  /*12bf0*/  ULDC.64 UR4, c[0x0][0x2d0] ;  /* 0x0000b40000047ab9 */ /* 0x000fe20000000a00 */
[----:B------:R-:W-:Y:S01]  /*12c00*/  IMAD.MOV.U32 R6, RZ, RZ, R2 ;  /* 0x000000ffff067224 */ /* 0x000fe200078e0002 */
[----:B------:R-:W-:-:S02]  /*12c10*/  LOP3.LUT R8, R8, 0x80, RZ, 0xfc, !PT ;  /* 0x0000008008087812 */ /* 0x000fc400078efcff */
        /* <DEDUP_REMOVED lines=30> */
[----:B------:R-:W-:Y:S01]  /*12e00*/  IMAD.U32 R0, RZ, RZ, UR41 ;  /* 0x00000029ff007e24 */ /* 0x000fe2000f8e00ff */
[----:B------:R-:W-:Y:S02]  /*12e10*/  ULDC UR4, c[0x0][0x288] ;  /* 0x0000a20000047ab9 */ /* 0x000fe40000000800 */
[----:B------:R-:W1:Y:S01]  /*12e20*/  SHFL.IDX PT, R2, R5, RZ, 0x1c1f ;  /* 0x001c1fff05027589 */ /* 0x000e6200000e0000 */
[----:B------:R-:W-:Y:S02]  /*12e30*/  IMAD R4, R7, UR4, RZ ;  /* 0x0000000407047c24 */ /* 0x000fe4000f8e02ff */
[----:B------:R-:W-:-:S05]  /*12e40*/  IMAD R0, R0, 0x80, R10 ;  /* 0x0000008000007824 */ /* 0x000fca00078e020a */
        /* <DEDUP_REMOVED lines=36> */
.L_x_2154:
        /* <DEDUP_REMOVED lines=12> */
.L_x_2082:
[----:B------:R-:W-:Y:S05]  /*13150*/  BSYNC B0 ;  /* 0x0000000000007941 */ /* 0x000fea0003800000 */
.L_x_2081:
[----:B------:R-:W-:Y:S01]  /*13160*/  NOP ;  /* 0x0000000000007918 */ /* 0x000fe20000000000 */
[----:B------:R-:W-:-:S13]  /*13170*/  PLOP3.LUT P0, PT, PT, PT, PT, 0x80, 0x0 ;  /* 0x000000000000781c */ /* 0x000fda0003f0f070 */
.L_x_2083:
[----:B------:R-:W-:Y:S02]  /*13180*/  PLOP3.LUT P1, PT, P1, P0, PT, 0xa2, 0x0 ;  /* 0x000000000000781c */ /* 0x000fe40000f21472 */
[----:B------:R-:W-:-:S08]  /*13190*/  @P0 R2UR P1, UR4, R17 ;  /* 0x00000000110402ca */ /* 0x000fd00000020000 */
[----:B------:R-:W-:-:S05]  /*131a0*/  @P0 PLOP3.LUT P0, PT, P1, PT, PT, 0x80, 0x0 ;  /* 0x000000000000081c */ /* 0x000fca0000f0f070 */
[----:B------:R-:W-:Y:S01]  /*131b0*/  @!P1 SYNCS.ARRIVE.TRANS64.RED.A0T1 RZ, [UR4+0x33400], RZ ;  /* 0x033400ffffff99a7 */ /* 0x000fe20008200404 */
[----:B------:R-:W-:Y:S07]  /*131c0*/  @!P1 ARRIVES.LDGSTSBAR.64.TRANSCNT [UR4+0x33400] ;  /* 0x03340000ff0099b0 */ /* 0x000fee0008000a84 */
[----:B------:R-:W-:Y:S05]  /*131d0*/  @P0 BRA.U.ANY `(.L_x_2083) ;  /* 0xfffffffd00e80947 */ /* 0x000fea000393ffff */
[----:B-12---:R-:W2:Y:S02]  /*131e0*/  LDL.LU R2, [R1+0x1c] ;  /* 0x00001c0001027983 */ /* 0x006ea40000300800 */
        /* <DEDUP_REMOVED lines=11> */
.L_x_2155:
[----:B------:R-:W-:Y:S05]  /*132a0*/  BSYNC B0 ;  /* 0x0000000000007941 */ /* 0x000fea0003800000 */
.L_x_2084:
[----:B------:R-:W-:-:S06]  /*132b0*/  UISETP.GE.AND UP0, UPT, UR40, 0x2, UPT ;  /* 0x000000022800788c */ /* 0x000fcc000bf06270 */
[----:B------:R-:W-:-:S13]  /*132c0*/  PLOP3.LUT P0, PT, PT, PT, UP0, 0x80, 0x0 ;  /* 0x000000000000781c */ /* 0x000fda0003f0f008 */
[----:B------:R-:W-:Y:S05]  /*132d0*/  @!P0 BRA `(.L_x_2086) ;  /* 0x0000001000dc8947 */ /* 0x000fea0003800000 */
[----:B------:R-:W-:Y:S01]  /*132e0*/  UIADD3 UR4, UR40, -0x2, URZ ;  /* 0xfffffffe28047890 */ /* 0x000fe2000fffe03f */
[----:B-1----:R-:W-:Y:S02]  /*132f0*/  IMAD.MOV.U32 R0, RZ, RZ, R19 ;  /* 0x000000ffff007224 */ /* 0x002fe400078e0013 */
[----:B------:R-:W-:-:S03]  /*13300*/  IMAD.MOV.U32 R8, RZ, RZ, R18 ;  /* 0x000000ffff087224 */ /* 0x000fc600078e0012 */
[----:B------:R-:W-:-:S07]  /*13310*/  IMAD.U32 R2, RZ, RZ, UR4 ;  /* 0x00000004ff027e24 */ /* 0x000fce000f8e00ff */
.L_x_2110:
[----:B------:R-:W2:Y:S01]  /*13320*/  LDL R3, [R1] ;  /* 0x0000000001037983 */ /* 0x000ea20000100800 */
        /* <DEDUP_REMOVED lines=9> */
[----:B------:R-:W-:Y:S01]  /*133c0*/  LOP3.LUT P1, RZ, R3, 0x1, RZ, 0xc0, !PT ;  /* 0x0000000103ff7812 */ /* 0x000fe2000782c0ff */
[----:B------:R-:W-:-:S12]  /*133d0*/  IMAD.MOV.U32 R3, RZ, RZ, R2 ;  /* 0x000000ffff037224 */ /* 0x000fd800078e0002 */
[----:B------:R-:W-:Y:S05]  /*133e0*/  @!P1 BRA `(.L_x_2089) ;  /* 0x0000000000509947 */ /* 0x000fea0003800000 */
[----:B------:R-:W2:Y:S01]  /*133f0*/  LDL R9, [R1+0x8] ;  /* 0x0000080001097983 */ /* 0x000ea20000100800 */
[----:B------:R-:W1:Y:S01]  /*13400*/  LDC R3, c[0x0][0x43c] ;  /* 0x00010f00ff037b82 */ /* 0x000e620000000800 */
[----:B------:R-:W-:Y:S02]  /*13410*/  ULDC.64 UR4, c[0x0][0x428] ;  /* 0x00010a0000047ab9 */ /* 0x000fe40000000a00 */
[----:B------:R-:W3:Y:S01]  /*13420*/  LDL R7, [R1+0x4] ;  /* 0x0000040001077983 */ /* 0x000ee20000100800 */
[----:B-1----:R-:W-:-:S13]  /*13430*/  ISETP.NE.AND P0, PT, R3, 0x1, PT ;  /* 0x000000010300780c */ /* 0x002fda0003f05270 */
        /* <DEDUP_REMOVED lines=15> */
.L_x_2089:
[----:B------:R-:W2:Y:S01]  /*13530*/  S2R R4, SR_TID.X ;  /* 0x0000000000047919 */ /* 0x000ea20000002100 */
[----:B01----:R-:W-:Y:S01]  /*13540*/  IMAD R6, R18, 0x8, R17 ;  /* 0x0000000812067824 */ /* 0x003fe200078e0211 */
[----:B------:R-:W-:Y:S01]  /*13550*/  BSSY B1, `(.L_x_2090) ;  /* 0x0000006000017945 */ /* 0x000fe20003800000 */
[----:B--2---:R-:W-:Y:S02]  /*13560*/  LOP3.LUT R5, R4, 0x7f, RZ, 0xc0, !PT ;  /* 0x0000007f04057812 */ /* 0x004fe400078ec0ff */
[----:B------:R-:W-:Y:S02]  /*13570*/  SHF.L.U32 R4, R19, 0x1f, RZ ;  /* 0x0000001f13047819 */ /* 0x000fe400000006ff */
[----:B------:R-:W-:Y:S02]  /*13580*/  ISETP.NE.AND P1, PT, R5, RZ, PT ;  /* 0x000000ff0500720c */ /* 0x000fe40003f25270 */
[----:B------:R-:W0:Y:S02]  /*13590*/  SYNCS.PHASECHK.TRANS64.TRYWAIT P0, [R6+URZ+0x33480], R4 ;  /* 0x03348004060075a7 */ /* 0x000e24000800017f */
[----:B0-----:R-:W-:Y:S09]  /*135a0*/  @!P0 BRA `(.L_x_2091) ;  /* 0x00000028007c8947 */ /* 0x001ff20003800000 */
.L_x_2156:
[----:B------:R-:W-:Y:S05]  /*135b0*/  BSYNC B1 ;  /* 0x0000000000017941 */ /* 0x000fea0003800000 */
.L_x_2090:
        /* <DEDUP_REMOVED lines=9> */
.L_x_2093:
[----:B------:R-:W-:Y:S05]  /*13650*/  BSYNC B1 ;  /* 0x0000000000017941 */ /* 0x000fea0003800000 */
.L_x_2092:
[----:B------:R-:W-:Y:S01]  /*13660*/  IMAD.MOV.U32 R12, RZ, RZ, RZ ;  /* 0x000000ffff0c7224 */ /* 0x000fe200078e00ff */
[----:B------:R-:W-:Y:S01]  /*13670*/  UIADD3 UR4, UP0, UR46, 0x470, URZ ;  /* 0x000004702e047890 */ /* 0x000fe2000ff1e03f */
[----:B------:R-:W-:Y:S01]  /*13680*/  IMAD R7, R18, 0x7800, R17 ;  /* 0x0000780012077824 */ /* 0x000fe200078e0211 */
[----:B------:R-:W-:Y:S01]  /*13690*/  PLOP3.LUT P0, PT, PT, PT, PT, 0x80, 0x0 ;  /* 0x000000000000781c */ /* 0x000fe20003f0f070 */
[----:B------:R-:W-:Y:S01]  /*136a0*/  IMAD R3, R3, 0xa0, RZ ;  /* 0x000000a003037824 */ /* 0x000fe200078e02ff */
[----:B------:R-:W-:Y:S01]  /*136b0*/  R2UR UR10, R12 ;  /* 0x000000000c0a72ca */ /* 0x000fe200000e0000 */
[----:B------:R-:W-:Y:S01]  /*136c0*/  VIADD R5, R6, 0x33470 ;  /* 0x0003347006057836 */ /* 0x000fe20000000000 */
[----:B------:R-:W-:Y:S01]  /*136d0*/  UIADD3.X UR5, URZ, UR47, URZ, UP0, !UPT ;  /* 0x0000002f3f057290 */ /* 0x000fe200087fe43f */
[----:B------:R-:W-:Y:S01]  /*136e0*/  VIADD R9, R7, 0xf200 ;  /* 0x0000f20007097836 */ /* 0x000fe20000000000 */
[----:B------:R-:W-:Y:S01]  /*136f0*/  UMOV UR6, 0x0 ;  /* 0x0000000000067882 */ /* 0x000fe20000000000 */
[----:B------:R-:W-:-:S10]  /*13700*/  UMOV UR7, 0x14f00000 ;  /* 0x14f0000000077882 */ /* 0x000fd40000000000 */
.L_x_2094:
        /* <DEDUP_REMOVED lines=16> */
.L_x_2095:
        /* <DEDUP_REMOVED lines=16> */
.L_x_2096:
        /* <DEDUP_REMOVED lines=13> */
.L_x_2157:
[----:B------:R-:W-:Y:S05]  /*139e0*/  BSYNC B1 ;  /* 0x0000000000017941 */ /* 0x000fea0003800000 */
.L_x_2097:
        /* <DEDUP_REMOVED lines=11> */
.L_x_2100:
[----:B------:R-:W-:Y:S05]  /*13aa0*/  BSYNC B1 ;  /* 0x0000000000017941 */ /* 0x000fea0003800000 */
.L_x_2099:
        /* <DEDUP_REMOVED lines=8> */
.L_x_2101:
        /* <DEDUP_REMOVED lines=15> */
.L_x_2102:
        /* <DEDUP_REMOVED lines=15> */
.L_x_2103:
        /* <DEDUP_REMOVED lines=10> */
.L_x_2088:
[----:B------:R-:W-:Y:S05]  /*13db0*/  BSYNC B0 ;  /* 0x0000000000007941 */ /* 0x000fea0003800000 */
.L_x_2087:
[----:B------:R-:W-:-:S06]  /*13dc0*/  UISETP.NE.AND UP0, UPT, UR39, 0x3, UPT ;  /* 0x000000032700788c */ /* 0x000fcc000bf05270 */
[----:B------:R-:W-:-:S13]  /*13dd0*/  PLOP3.LUT P0, PT, PT, PT, UP0, 0x80, 0x0 ;  /* 0x000000000000781c */ /* 0x000fda0003f0f008 */
[----:B------:R-:W-:Y:S05]  /*13de0*/  @!P0 BRA `(.L_x_2104) ;  /* 0x0000000000048947 */ /* 0x000fea0003800000 */
[----:B------:R-:W-:Y:S01]  /*13df0*/  BPT.TRAP 0x1 ;  /* 0x000000040000795c */ /* 0x000fe20000300000 */
.L_x_2104:
[----:B------:R-:W-:Y:S01]  /*13e00*/  IMAD.U32 R3, RZ, RZ, UR44 ;  /* 0x0000002cff037e24 */ /* 0x000fe2000f8e00ff */
[----:B------:R-:W-:Y:S01]  /*13e10*/  LOP3.LUT R4, R0, 0x1, RZ, 0x3c, !PT ;  /* 0x0000000100047812 */ /* 0x000fe200078e3cff */
[----:B------:R-:W-:Y:S03]  /*13e20*/  BSSY B0, `(.L_x_2105) ;  /* 0x0000006000007945 */ /* 0x000fe60003800000 */
[----:B------:R-:W-:Y:S01]  /*13e30*/  ISETP.NE.AND P0, PT, R3, 0x3, PT ;  /* 0x000000030300780c */ /* 0x000fe20003f05270 */
[----:B------:R-:W-:Y:S01]  /*13e40*/  IMAD R3, R8, 0x8, R17 ;  /* 0x0000000808037824 */ /* 0x000fe200078e0211 */
[----:B------:R-:W-:-:S04]  /*13e50*/  SHF.L.U32 R4, R4, 0x1f, RZ ;  /* 0x0000001f04047819 */ /* 0x000fc800000006ff */
[----:B------:R-:W1:Y:S02]  /*13e60*/  SYNCS.PHASECHK.TRANS64.TRYWAIT P1, [R3+URZ+0x33470], R4 ;  /* 0x03347004030075a7 */ /* 0x000e64000802017f */
[----:B-1----:R-:W-:Y:S05]  /*13e70*/  @!P1 BRA `(.L_x_2106) ;  /* 0x0000002000709947 */ /* 0x002fea0003800000 */
.L_x_2158:
[----:B------:R-:W-:Y:S05]  /*13e80*/  BSYNC B0 ;  /* 0x0000000000007941 */ /* 0x000fea0003800000 */
.L_x_2105:
[----:B------:R-:W-:Y:S05]  /*13e90*/  @!P0 BRA `(.L_x_2107) ;  /* 0x0000000000048947 */ /* 0x000fea0003800000 */
[----:B------:R-:W-:Y:S01]  /*13ea0*/  BPT.TRAP 0x1 ;  /* 0x000000040000795c */ /* 0x000fe20000300000 */
.L_x_2107:
[----:B------:R-:W-:Y:S01]  /*13eb0*/  SHF.L.U32 R0, R0, 0x1f, RZ ;  /* 0x0000001f00007819 */ /* 0x000fe200000006ff */
[----:B------:R-:W-:-:S03]  /*13ec0*/  IMAD R10, R8, 0x7800, RZ ;  /* 0x00007800080a7824 */ /* 0x000fc600078e02ff */
[----:B------:R-:W2:Y:S02]  /*13ed0*/  SYNCS.PHASECHK.TRANS64.TRYWAIT P1, [R3+URZ+0x33460], R0 ;  /* 0x03346000030075a7 */ /* 0x000ea4000802017f */
[----:B--2---:R-:W-:Y:S05]  /*13ee0*/  @!P1 BRA `(.L_x_2108) ;  /* 0x0000002000689947 */ /* 0x004fea0003800000 */
.L_x_2159:
[----:B-1----:R-:W2:Y:S04]  /*13ef0*/  LDL R4, [R1+0x10] ;  /* 0x0000100001047983 */ /* 0x002ea80000100800 */
[----:B------:R-:W3:Y:S01]  /*13f00*/  LDL R11, [R1+0xc] ;  /* 0x00000c00010b7983 */ /* 0x000ee20000100800 */
[----:B------:R-:W-:Y:S05]  /*13f10*/  WARPSYNC.ALL ;  /* 0x0000000000007948 */ /* 0x000fea0003800000 */
[----:B--2---:R-:W-:-:S02]  /*13f20*/  LOP3.LUT R0, R10, R4, RZ, 0xfc, !PT ;  /* 0x000000040a007212 */ /* 0x004fc400078efcff */
[----:B---3--:R-:W-:-:S03]  /*13f30*/  LOP3.LUT R12, R10, R11, RZ, 0xfc, !PT ;  /* 0x0000000b0a0c7212 */ /* 0x008fc600078efcff */
[C---:B------:R-:W-:Y:S02]  /*13f40*/  IMAD.IADD R0, R17.reuse, 0x1, R0 ;  /* 0x0000000111007824 */ /* 0x040fe400078e0200 */
[----:B------:R-:W-:-:S03]  /*13f50*/  IMAD.IADD R12, R17, 0x1, R12 ;  /* 0x00000001110c7824 */ /* 0x000fc600078e020c */
[----:B0-----:R-:W0:Y:S02]  /*13f60*/  LDSM.16.MT88.4 R4, [R0+0xf200] ;  /* 0x00f200000004783b */ /* 0x001e240000004200 */
        /* <DEDUP_REMOVED lines=97> */
.L_x_2109:
        /* <DEDUP_REMOVED lines=12> */
[----:B--2---:R-:W-:Y:S05]  /*14640*/  @P0 BRA `(.L_x_2110) ;  /* 0xffffffec00340947 */ /* 0x004fea000383ffff */
.L_x_2086:
        /* <DEDUP_REMOVED lines=13> */
[----:B-1----:R-:W-:-:S04]  /*14720*/  LOP3.LUT R4, R4, UR4, RZ, 0xc0, !PT ;  /* 0x0000000404047c12 */ /* 0x002fc8000f8ec0ff */
[----:B------:R-:W1:Y:S01]  /*14730*/  POPC R7, R4 ;  /* 0x0000000400077309 */ /* 0x000e620000000000 */
[----:B--2---:R-:W1:Y:S02]  /*14740*/  SHFL.IDX PT, R0, R3, R0, 0x1f ;  /* 0x00001f0003007589 */ /* 0x004e6400000e0000 */
[----:B-1----:R-:W-:-:S05]  /*14750*/  IADD3 R0, R0, UR42, R7 ;  /* 0x0000002a00007c10 */ /* 0x002fca000fffe007 */
[----:B------:R2:W-:Y:S02]  /*14760*/  STL [R1+0x18], R0 ;  /* 0x0000180001007387 */ /* 0x0005e40000100800 */
.L_x_2112:
[----:B------:R-:W-:Y:S05]  /*14770*/  BSYNC B0 ;  /* 0x0000000000007941 */ /* 0x000fea0003800000 */
.L_x_2111:
[----:B------:R-:W-:-:S06]  /*14780*/  UISETP.NE.AND UP0, UPT, UR39, 0x3, UPT ;  /* 0x000000032700788c */ /* 0x000fcc000bf05270 */
[----:B------:R-:W-:-:S13]  /*14790*/  PLOP3.LUT P1, PT, PT, PT, UP0, 0x80, 0x0 ;  /* 0x000000000000781c */ /* 0x000fda0003f2f008 */
[----:B------:R-:W-:Y:S05]  /*147a0*/  @!P1 BRA `(.L_x_2113) ;  /* 0x0000000000049947 */ /* 0x000fea0003800000 */
[----:B------:R-:W-:Y:S01]  /*147b0*/  BPT.TRAP 0x1 ;  /* 0x000000040000795c */ /* 0x000fe20000300000 */
.L_x_2113:
[----:B-12---:R-:W-:Y:S01]  /*147c0*/  IMAD.U32 R0, RZ, RZ, UR44 ;  /* 0x0000002cff007e24 */ /* 0x006fe2000f8e00ff */
[----:B------:R-:W-:Y:S01]  /*147d0*/  BSSY B0, `(.L_x_2114) ;  /* 0x0000007000007945 */ /* 0x000fe20003800000 */
[----:B------:R-:W-:-:S03]  /*147e0*/  IMAD R3, R18, 0x8, R17 ;  /* 0x0000000812037824 */ /* 0x000fc600078e0211 */
[----:B------:R-:W-:Y:S02]  /*147f0*/  ISETP.NE.AND P2, PT, R0, 0x3, PT ;  /* 0x000000030000780c */ /* 0x000fe40003f45270 */
[----:B------:R-:W-:-:S04]  /*14800*/  LOP3.LUT R0, R19, 0x1, RZ, 0x3c, !PT ;  /* 0x0000000113007812 */ /* 0x000fc800078e3cff */
[----:B------:R-:W-:-:S04]  /*14810*/  SHF.L.U32 R0, R0, 0x1f, RZ ;  /* 0x0000001f00007819 */ /* 0x000fc800000006ff */
[----:B------:R-:W1:Y:S02]  /*14820*/  SYNCS.PHASECHK.TRANS64.TRYWAIT P1, [R3+URZ+0x33470], R0 ;  /* 0x03347000030075a7 */ /* 0x000e64000802017f */
[----:B-1----:R-:W-:Y:S05]  /*14830*/  @!P1 BRA `(.L_x_2115) ;  /* 0x0000001800289947 */ /* 0x002fea0003800000 */
.L_x_2160:
[----:B------:R-:W-:Y:S05]  /*14840*/  BSYNC B0 ;  /* 0x0000000000007941 */ /* 0x000fea0003800000 */
.L_x_2114:
[----:B------:R-:W-:Y:S05]  /*14850*/  @!P2 BRA `(.L_x_2116) ;  /* 0x000000000004a947 */ /* 0x000fea0003800000 */
[----:B------:R-:W-:Y:S01]  /*14860*/  BPT.TRAP 0x1 ;  /* 0x000000040000795c */ /* 0x000fe20000300000 */
.L_x_2116:
[----:B-1----:R-:W-:-:S04]  /*14870*/  SHF.L.U32 R0, R19, 0x1f, RZ ;  /* 0x0000001f13007819 */ /* 0x002fc800000006ff */
[----:B------:R-:W1:Y:S02]  /*14880*/  SYNCS.PHASECHK.TRANS64.TRYWAIT P1, [R3+URZ+0x33460], R0 ;  /* 0x03346000030075a7 */ /* 0x000e64000802017f */
[----:B-1----:R-:W-:Y:S05]  /*14890*/  @!P1 BRA `(.L_x_2117) ;  /* 0x0000001800249947 */ /* 0x002fea0003800000 */
.L_x_2161:
[----:B------:R-:W1:Y:S04]  /*148a0*/  LDL R4, [R1+0x10] ;  /* 0x0000100001047983 */ /* 0x000e680000100800 */
[----:B------:R-:W2:Y:S01]  /*148b0*/  LDL R10, [R1+0xc] ;  /* 0x00000c00010a7983 */ /* 0x000ea20000100800 */
[----:B------:R-:W-:Y:S01]  /*148c0*/  IMAD R2, R18, 0x7800, RZ ;  /* 0x0000780012027824 */ /* 0x000fe200078e02ff */
[----:B------:R-:W-:Y:S05]  /*148d0*/  WARPSYNC.ALL ;  /* 0x0000000000007948 */ /* 0x000fea0003800000 */
[----:B-1----:R-:W-:-:S02]  /*148e0*/  LOP3.LUT R0, R2, R4, RZ, 0xfc, !PT ;  /* 0x0000000402007212 */ /* 0x002fc400078efcff */
[----:B--2---:R-:W-:-:S03]  /*148f0*/  LOP3.LUT R2, R2, R10, RZ, 0xfc, !PT ;  /* 0x0000000a02027212 */ /* 0x004fc600078efcff */
        /* <DEDUP_REMOVED lines=100> */
.L_x_2118:
[----:B-1----:R-:W-:Y:S01]  /*14f40*/  SYNCS.ARRIVE.TRANS64.A1T0 RZ, [R3+URZ+0x33450], RZ ;  /* 0x033450ff03ff79a7 */ /* 0x002fe2000810003f */
[----:B------:R-:W-:Y:S02]  /*14f50*/  @!P0 VIADD R0, R3, 0x33480 ;  /* 0x0003348003008836 */ /* 0x000fe40000000000 */
[----:B------:R-:W-:-:S03]  /*14f60*/  VIADD R18, R18, 0x1 ;  /* 0x0000000112127836 */ /* 0x000fc60000000000 */
[----:B------:R-:W-:Y:S01]  /*14f70*/  @!P0 PRMT R0, RZ, 0x654, R0 ;  /* 0x00000654ff008816 */ /* 0x000fe20000000000 */
[----:B------:R-:W-:Y:S01]  /*14f80*/  BAR.SYNC.DEFER_BLOCKING 0x2, 0x80 ;  /* 0x0082000000007b1d */ /* 0x000fe20000010000 */
[----:B------:R-:W-:-:S04]  /*14f90*/  ISETP.NE.AND P1, PT, R18, 0x2, PT ;  /* 0x000000021200780c */ /* 0x000fc80003f25270 */
[----:B------:R-:W-:Y:S01]  /*14fa0*/  SEL R18, R18, RZ, P1 ;  /* 0x000000ff12127207 */ /* 0x000fe20000800000 */
[----:B------:R1:W-:Y:S02]  /*14fb0*/  @!P0 SYNCS.ARRIVE.TRANS64.RED.A1T0 RZ, [R0+URZ], RZ ;  /* 0x000000ff00ff89a7 */ /* 0x0003e4000810043f */
[----:B-1----:R-:W-:-:S04]  /*14fc0*/  SEL R0, RZ, 0x1, P1 ;  /* 0x00000001ff007807 */ /* 0x002fc80000800000 */
[----:B------:R-:W-:-:S07]  /*14fd0*/  LOP3.LUT R19, R19, R0, RZ, 0x3c, !PT ;  /* 0x0000000013137212 */ /* 0x000fce00078e3cff */
.L_x_2061:
[----:B------:R-:W-:Y:S05]  /*14fe0*/  BSYNC B7 ;  /* 0x0000000000077941 */ /* 0x000fea0003800000 */
.L_x_2059:
[----:B-1----:R-:W2:Y:S04]  /*14ff0*/  LDL R0, [R1] ;  /* 0x0000000001007983 */ /* 0x002ea80000100800 */
[----:B0-----:R0:W5:Y:S01]  /*15000*/  LDL R2, [R1+0x18] ;  /* 0x0000180001027983 */ /* 0x0011620000100800 */
[----:B--2---:R-:W-:-:S13]  /*15010*/  LOP3.LUT P1, RZ, R0, 0x4, RZ, 0xc0, !PT ;  /* 0x0000000400ff7812 */ /* 0x004fda000782c0ff */
        /* <DEDUP_REMOVED lines=10> */
.L_x_2119:
        /* <DEDUP_REMOVED lines=8> */
.L_x_2120:
[----:B-1----:R-:W2:Y:S01]  /*15140*/  LDL R0, [R1+0x18] ;  /* 0x0000180001007983 */ /* 0x002ea20000100800 */
[----:B------:R-:W-:Y:S02]  /*15150*/  ULDC UR4, c[0x0][0xc38] ;  /* 0x00030e0000047ab9 */ /* 0x000fe40000000800 */
[----:B--2---:R-:W-:-:S13]  /*15160*/  ISETP.GE.AND P0, PT, R0, UR4, PT ;  /* 0x0000000400007c0c */ /* 0x004fda000bf06270 */
[----:B------:R-:W-:Y:S05]  /*15170*/  @!P0 BRA `(.L_x_2121) ;  /* 0xffffffc000b08947 */ /* 0x000fea000383ffff */
.L_x_2056:
[----:B------:R-:W2:Y:S01]  /*15180*/  LDL.LU R0, [R1+0x1c] ;  /* 0x00001c0001007983 */ /* 0x000ea20000300800 */
[----:B------:R-:W-:Y:S01]  /*15190*/  BSSY B0, `(.L_x_2122) ;  /* 0x000000b000007945 */ /* 0x000fe20003800000 */
[----:B------:R-:W1:Y:S01]  /*151a0*/  S2R R4, SR_CgaCtaId ;  /* 0x0000000000047919 */ /* 0x000e620000008800 */
[----:B--2---:R-:W-:-:S05]  /*151b0*/  VIADD R0, R0, 0x1 ;  /* 0x0000000100007836 */ /* 0x004fca0000000000 */
[----:B0-----:R-:W-:-:S04]  /*151c0*/  LEA.HI R2, R0, R0, RZ, 0x1 ;  /* 0x0000000000027211 */ /* 0x001fc800078f08ff */
[----:B------:R-:W-:-:S05]  /*151d0*/  LOP3.LUT R3, R2, 0xfffffffe, RZ, 0xc0, !PT ;  /* 0xfffffffe02037812 */ /* 0x000fca00078ec0ff */
[----:B------:R-:W-:Y:S01]  /*151e0*/  IMAD.IADD R0, R0, 0x1, -R3 ;  /* 0x0000000100007824 */ /* 0x000fe200078e0a03 */
[----:B------:R-:W-:-:S04]  /*151f0*/  MOV R3, 0x400 ;  /* 0x0000040000037802 */ /* 0x000fc80000000f00 */
[----:B-1----:R-:W-:Y:S02]  /*15200*/  LEA R3, R4, R3, 0x18 ;  /* 0x0000000304037211 */ /* 0x002fe400078ec0ff */
[----:B------:R-:W-:-:S04]  /*15210*/  SHF.L.U32 R0, R0, 0x1f, RZ ;  /* 0x0000001f00007819 */ /* 0x000fc800000006ff */
[----:B------:R-:W0:Y:S02]  /*15220*/  SYNCS.PHASECHK.TRANS64.TRYWAIT P0, [R3+URZ+0x33420], R0 ;  /* 0x03342000030075a7 */ /* 0x000e24000800017f */
[----:B0-----:R-:W-:Y:S05]  /*15230*/  @!P0 BRA `(.L_x_2123) ;  /* 0x0000000c00d08947 */ /* 0x001fea0003800000 */
.L_x_2162:
[----:B------:R-:W-:Y:S05]  /*15240*/  BSYNC B0 ;  /* 0x0000000000007941 */ /* 0x000fea0003800000 */
.L_x_2122:
[----:B------:R-:W-:-:S03]  /*15250*/  UMOV UR4, 0xffffffff ;  /* 0xffffffff00047882 */ /* 0x000fc60000000000 */
[----:B------:R-:W-:Y:S05]  /*15260*/  BRA.DIV UR4, `(.L_x_2124) ;  /* 0x0000000e04d87947 */ /* 0x000fea000b800000 */
[----:B0-----:R-:W0:Y:S02]  /*15270*/  S2R R0, SR_TID.X ;  /* 0x0000000000007919 */ /* 0x001e240000002100 */
[----:B0-----:R-:W-:-:S04]  /*15280*/  SHF.R.U32.HI R0, RZ, 0x5, R0 ;  /* 0x00000005ff007819 */ /* 0x001fc80000011600 */
[----:B------:R-:W-:-:S05]  /*15290*/  LOP3.LUT R0, R0, 0x3, RZ, 0xc0, !PT ;  /* 0x0000000300007812 */ /* 0x000fca00078ec0ff */
[----:B------:R0:W1:Y:S02]  /*152a0*/  SHFL.IDX PT, R14, R0, RZ, 0x1f ;  /* 0x00001fff000e7589 */ /* 0x00006400000e0000 */
.L_x_2165:
[----:B-1----:R-:W-:Y:S01]  /*152b0*/  ISETP.NE.AND P0, PT, R14, RZ, PT ;  /* 0x000000ff0e00720c */ /* 0x002fe20003f05270 */
[----:B------:R-:W-:-:S12]  /*152c0*/  BSSY B0, `(.L_x_2125) ;  /* 0x000002b000007945 */ /* 0x000fd80003800000 */
[----:B------:R-:W-:Y:S05]  /*152d0*/  @P0 BRA `(.L_x_2126) ;  /* 0x0000000000a40947 */ /* 0x000fea0003800000 */
[----:B------:R-:W-:-:S03]  /*152e0*/  UMOV UR4, 0xffffffff ;  /* 0xffffffff00047882 */ /* 0x000fc60000000000 */
[----:B------:R-:W-:Y:S05]  /*152f0*/  BRA.DIV UR4, `(.L_x_2127) ;  /* 0x0000000e04e87947 */ /* 0x000fea000b800000 */
[----:B------:R-:W-:-:S13]  /*15300*/  ELECT P6, URZ, PT ;  /* 0x00000000003f782f */ /* 0x000fda00038c0000 */
.L_x_2168:
[----:B------:R-:W-:Y:S05]  /*15310*/  @!P6 BRA `(.L_x_2126) ;  /* 0x000000000094e947 */ /* 0x000fea0003800000 */
[----:B------:R-:W-:-:S06]  /*15320*/  ULOP3.LUT UR4, UR38, 0x2, URZ, 0xfc, !UPT ;  /* 0x0000000226047892 */ /* 0x000fcc000f8efc3f */
[----:B0-----:R-:W-:-:S05]  /*15330*/  IMAD.U32 R0, RZ, RZ, UR4 ;  /* 0x00000004ff007e24 */ /* 0x001fca000f8e00ff */
[----:B------:R-:W-:-:S13]  /*15340*/  ISETP.NE.AND P0, PT, R0, 0x3, PT ;  /* 0x000000030000780c */ /* 0x000fda0003f05270 */
[----:B------:R-:W-:Y:S05]  /*15350*/  @!P0 BRA `(.L_x_2128) ;  /* 0x0000000000048947 */ /* 0x000fea0003800000 */
[----:B------:R-:W-:Y:S01]  /*15360*/  BPT.TRAP 0x1 ;  /* 0x000000040000795c */ /* 0x000fe20000300000 */
.L_x_2128:
        /* <DEDUP_REMOVED lines=12> */
.L_x_2169:
[----:B------:R-:W1:Y:S02]  /*15430*/  SYNCS.PHASECHK.TRANS64.TRYWAIT P1, [R5+URZ], R0 ;  /* 0x00000000050075a7 */ /* 0x000e64000802017f */
[----:B-1----:R-:W-:Y:S05]  /*15440*/  @!P1 BRA `(.L_x_2130) ;  /* 0x0000000c00c89947 */ /* 0x002fea0003800000 */
.L_x_2170:
[----:B------:R-:W-:Y:S05]  /*15450*/  @!P0 BRA `(.L_x_2131) ;  /* 0x0000000000048947 */ /* 0x000fea0003800000 */
[----:B------:R-:W-:Y:S01]  /*15460*/  BPT.TRAP 0x1 ;  /* 0x000000040000795c */ /* 0x000fe20000300000 */
.L_x_2131:
[----:B-1----:R-:W-:-:S04]  /*15470*/  IMAD R5, R18, 0x8, R3 ;  /* 0x0000000812057824 */ /* 0x002fc800078e0203 */
[----:B------:R-:W1:Y:S02]  /*15480*/  SYNCS.PHASECHK.TRANS64.TRYWAIT P1, [R5+URZ+0x33460], R4 ;  /* 0x03346004050075a7 */ /* 0x000e64000802017f */
[----:B-1----:R-:W-:Y:S05]  /*15490*/  @!P1 BRA `(.L_x_2132) ;  /* 0x0000000c00c89947 */ /* 0x002fea0003800000 */
.L_x_2171:
[----:B------:R-:W-:Y:S05]  /*154a0*/  @!P0 BRA `(.L_x_2133) ;  /* 0x0000000000048947 */ /* 0x000fea0003800000 */
[----:B------:R-:W-:Y:S01]  /*154b0*/  BPT.TRAP 0x1 ;  /* 0x000000040000795c */ /* 0x000fe20000300000 */
.L_x_2133:
[----:B------:R-:W-:-:S04]  /*154c0*/  IMAD R3, R2, 0x8, R3 ;  /* 0x0000000802037824 */ /* 0x000fc800078e0203 */
[----:B------:R-:W2:Y:S02]  /*154d0*/  SYNCS.PHASECHK.TRANS64.TRYWAIT P1, [R3+URZ+0x33460], R0 ;  /* 0x03346000030075a7 */ /* 0x000ea4000802017f */
[----:B--2---:R-:W-:Y:S05]  /*154e0*/  @!P1 BRA `(.L_x_2134) ;  /* 0x0000000c00c89947 */ /* 0x004fea0003800000 */
.L_x_2172:
[----:B------:R-:W-:Y:S05]  /*154f0*/  @!P0 BRA `(.L_x_2135) ;  /* 0x0000000000048947 */ /* 0x000fea0003800000 */
[----:B------:R-:W-:Y:S01]  /*15500*/  BPT.TRAP 0x1 ;  /* 0x000000040000795c */ /* 0x000fe20000300000 */
.L_x_2135:
[----:B------:R-:W3:Y:S02]  /*15510*/  SYNCS.PHASECHK.TRANS64.TRYWAIT P0, [R5+URZ+0x33480], R4 ;  /* 0x03348004050075a7 */ /* 0x000ee4000800017f */
[----:B---3--:R-:W-:Y:S05]  /*15520*/  @!P0 BRA `(.L_x_2136) ;  /* 0x0000000c00cc8947 */ /* 0x008fea0003800000 */
.L_x_2137:
[----:B----4-:R4:W0:Y:S02]  /*15530*/  SYNCS.PHASECHK.TRANS64.TRYWAIT P0, [R3+URZ+0x33480], R0 ;  /* 0x03348000030075a7 */ /* 0x010824000800017f */
[----:B0-----:R-:W-:Y:S05]  /*15540*/  @!P0 NANOSLEEP.SYNCS 0x989680 ;  /* 0x009896800000895d */ /* 0x001fea0003900000 */
[----:B------:R-:W0:Y:S02]  /*15550*/  @!P0 SYNCS.PHASECHK.TRANS64 P0, [R3+URZ+0x33480], R0 ;  /* 0x03348000030085a7 */ /* 0x000e24000800007f */
[----:B0-----:R-:W-:Y:S05]  /*15560*/  @!P0 BRA `(.L_x_2137) ;  /* 0xfffffffc00f08947 */ /* 0x001fea000383ffff */
.L_x_2126:
[----:B------:R-:W-:Y:S05]  /*15570*/  BSYNC B0 ;  /* 0x0000000000007941 */ /* 0x000fea0003800000 */
.L_x_2125:
[----:B------:R-:W-:Y:S05]  /*15580*/  EXIT ;  /* 0x000000000000794d */ /* 0x000fea0003800000 */
.L_x_2006:
[----:B0-----:R-:W-:-:S04]  /*15590*/  IMAD.U32 R3, RZ, RZ, UR41 ;  /* 0x00000029ff037e24 */ /* 0x001fc8000f8e00ff */
[----:B------:R0:W1:Y:S03]  /*155a0*/  SYNCS.PHASECHK.TRANS64.TRYWAIT P1, [R3+URZ+0x33400], R6 ;  /* 0x03340006030075a7 */ /* 0x000066000802017f */
[----:B-1----:R-:W-:Y:S05]  /*155b0*/  @!P1 NANOSLEEP.SYNCS 0x989680 ;  /* 0x009896800000995d */ /* 0x002fea0003900000 */
[----:B------:R-:W1:Y:S02]  /*155c0*/  @!P1 SYNCS.PHASECHK.TRANS64 P1, [R3+URZ+0x33400], R6 ;  /* 0x03340006030095a7 */ /* 0x000e64000802007f */
[----:B-1----:R-:W-:Y:S05]  /*155d0*/  @!P1 BRA `(.L_x_2006) ;  /* 0xfffffffc00ec9947 */ /* 0x002fea000383ffff */
[----:B------:R-:W-:Y:S05]  /*155e0*/  BRA `(.L_x_2138) ;  /* 0xfffffec400447947 */ /* 0x000fea000383ffff */
.L_x_2010:
[----:B-1----:R1:W2:Y:S02]  /*155f0*/  SYNCS.PHASECHK.TRANS64.TRYWAIT P2, [R2+URZ+0x33430], R3 ;  /* 0x03343003020075a7 */ /* 0x0022a4000804017f */
[----:B--2---:R-:W-:Y:S05]  /*15600*/  @!P2 NANOSLEEP.SYNCS 0x989680 ;  /* 0x009896800000a95d */ /* 0x004fea0003900000 */
[----:B------:R-:W2:Y:S02]  /*15610*/  @!P2 SYNCS.PHASECHK.TRANS64 P2, [R2+URZ+0x33430], R3 ;  /* 0x033430030200a5a7 */ /* 0x000ea4000804007f */
[----:B--2---:R-:W-:Y:S05]  /*15620*/  @!P2 BRA `(.L_x_2010) ;  /* 0xfffffffc00f0a947 */ /* 0x004fea000383ffff */
[----:B------:R-:W-:Y:S05]  /*15630*/  BRA `(.L_x_2009) ;  /* 0xfffffec400687947 */ /* 0x000fea000383ffff */
.L_x_2015:
[----:B-1----:R-:W-:-:S04]  /*15640*/  IMAD.U32 R7, RZ, RZ, UR6 ;  /* 0x00000006ff077e24 */ /* 0x002fc8000f8e00ff */
[----:B------:R1:W2:Y:S03]  /*15650*/  SYNCS.PHASECHK.TRANS64.TRYWAIT P3, [R7+URZ+0x33430], R6 ;  /* 0x03343006070075a7 */ /* 0x0002a6000806017f */
[----:B--2---:R-:W-:Y:S05]  /*15660*/  @!P3 NANOSLEEP.SYNCS 0x989680 ;  /* 0x009896800000b95d */ /* 0x004fea0003900000 */
[----:B------:R-:W2:Y:S02]  /*15670*/  @!P3 SYNCS.PHASECHK.TRANS64 P3, [R7+URZ+0x33430], R6 ;  /* 0x033430060700b5a7 */ /* 0x000ea4000806007f */
[----:B--2---:R-:W-:Y:S05]  /*15680*/  @!P3 BRA `(.L_x_2015) ;  /* 0xfffffffc00ecb947 */ /* 0x004fea000383ffff */
[----:B------:R-:W-:Y:S05]  /*15690*/  BRA `(.L_x_2012) ;  /* 0xffffff0400087947 */ /* 0x000fea000383ffff */
.L_x_2019:
[----:B-1----:R-:W-:-:S04]  /*156a0*/  IMAD.U32 R7, RZ, RZ, UR6 ;  /* 0x00000006ff077e24 */ /* 0x002fc8000f8e00ff */
[----:B------:R1:W2:Y:S03]  /*156b0*/  SYNCS.PHASECHK.TRANS64.TRYWAIT P3, [R7+URZ+0x33450], R6 ;  /* 0x03345006070075a7 */ /* 0x0002a6000806017f */
[----:B--2---:R-:W-:Y:S05]  /*156c0*/  @!P3 NANOSLEEP.SYNCS 0x989680 ;  /* 0x009896800000b95d */ /* 0x004fea0003900000 */
[----:B------:R-:W2:Y:S02]  /*156d0*/  @!P3 SYNCS.PHASECHK.TRANS64 P3, [R7+URZ+0x33450], R6 ;  /* 0x033450060700b5a7 */ /* 0x000ea4000806007f */
[----:B--2---:R-:W-:Y:S05]  /*156e0*/  @!P3 BRA `(.L_x_2019) ;  /* 0xfffffffc00ecb947 */ /* 0x004fea000383ffff */
[----:B------:R-:W-:Y:S05]  /*156f0*/  BRA `(.L_x_2016) ;  /* 0xffffff1000107947 */ /* 0x000fea000383ffff */
.L_x_2026:
[----:B-1----:R-:W-:-:S04]  /*15700*/  IMAD.U32 R7, RZ, RZ, UR6 ;  /* 0x00000006ff077e24 */ /* 0x002fc8000f8e00ff */
[----:B------:R1:W2:Y:S03]  /*15710*/  SYNCS.PHASECHK.TRANS64.TRYWAIT P2, [R7+URZ+0x33430], R6 ;  /* 0x03343006070075a7 */ /* 0x0002a6000804017f */
[----:B--2---:R-:W-:Y:S05]  /*15720*/  @!P2 NANOSLEEP.SYNCS 0x989680 ;  /* 0x009896800000a95d */ /* 0x004fea0003900000 */
[----:B------:R-:W2:Y:S02]  /*15730*/  @!P2 SYNCS.PHASECHK.TRANS64 P2, [R7+URZ+0x33430], R6 ;  /* 0x033430060700a5a7 */ /* 0x000ea4000804007f */
[----:B--2---:R-:W-:Y:S05]  /*15740*/  @!P2 BRA `(.L_x_2026) ;  /* 0xfffffffc00eca947 */ /* 0x004fea000383ffff */
[----:B------:R-:W-:Y:S05]  /*15750*/  BRA `(.L_x_2023) ;  /* 0xffffff4400f87947 */ /* 0x000fea000383ffff */
.L_x_2030:
[----:B-1----:R-:W-:-:S04]  /*15760*/  IMAD.U32 R7, RZ, RZ, UR6 ;  /* 0x00000006ff077e24 */ /* 0x002fc8000f8e00ff */
[----:B------:R1:W2:Y:S03]  /*15770*/  SYNCS.PHASECHK.TRANS64.TRYWAIT P2, [R7+URZ+0x33450], R6 ;  /* 0x03345006070075a7 */ /* 0x0002a6000804017f */
[----:B--2---:R-:W-:Y:S05]  /*15780*/  @!P2 NANOSLEEP.SYNCS 0x989680 ;  /* 0x009896800000a95d */ /* 0x004fea0003900000 */
[----:B------:R-:W2:Y:S02]  /*15790*/  @!P2 SYNCS.PHASECHK.TRANS64 P2, [R7+URZ+0x33450], R6 ;  /* 0x033450060700a5a7 */ /* 0x000ea4000804007f */
[----:B--2---:R-:W-:Y:S05]  /*157a0*/  @!P2 BRA `(.L_x_2030) ;  /* 0xfffffffc00eca947 */ /* 0x004fea000383ffff */
[----:B------:R-:W-:Y:S05]  /*157b0*/  BRA `(.L_x_2027) ;  /* 0xffffff5000f47947 */ /* 0x000fea000383ffff */
.L_x_2036:
[----:B-1----:R-:W-:-:S04]  /*157c0*/  IMAD.U32 R5, RZ, RZ, UR9 ;  /* 0x00000009ff057e24 */ /* 0x002fc8000f8e00ff */
[----:B------:R1:W2:Y:S03]  /*157d0*/  SYNCS.PHASECHK.TRANS64.TRYWAIT P1, [R5+URZ+0x33450], R0 ;  /* 0x03345000050075a7 */ /* 0x0002a6000802017f */
[----:B--2---:R-:W-:Y:S05]  /*157e0*/  @!P1 NANOSLEEP.SYNCS 0x989680 ;  /* 0x009896800000995d */ /* 0x004fea0003900000 */
[----:B------:R-:W2:Y:S02]  /*157f0*/  @!P1 SYNCS.PHASECHK.TRANS64 P1, [R5+URZ+0x33450], R0 ;  /* 0x03345000050095a7 */ /* 0x000ea4000802007f */
[----:B--2---:R-:W-:Y:S05]  /*15800*/  @!P1 BRA `(.L_x_2036) ;  /* 0xfffffffc00ec9947 */ /* 0x004fea000383ffff */
[----:B------:R-:W-:Y:S05]  /*15810*/  BRA `(.L_x_2035) ;  /* 0xffffff7c00cc7947 */ /* 0x000fea000383ffff */
.L_x_2070:
[----:B------:R-:W-:Y:S02]  /*15820*/  IMAD.MOV.U32 R13, RZ, RZ, R4 ;  /* 0x000000ffff0d7224 */ /* 0x000fe400078e0004 */
[----:B------:R-:W-:Y:S02]  /*15830*/  IMAD.MOV.U32 R12, RZ, RZ, RZ ;  /* 0x000000ffff0c7224 */ /* 0x000fe400078e00ff */
[----:B------:R-:W-:Y:S02]  /*15840*/  IMAD.MOV.U32 R11, RZ, RZ, 0x1f ;  /* 0x0000001fff0b7424 */ /* 0x000fe400078e00ff */
[----:B------:R-:W-:-:S07]  /*15850*/  IMAD.MOV.U32 R15, RZ, RZ, -0x1 ;  /* 0xffffffffff0f7424 */ /* 0x000fce00078e00ff */
[----:B-1----:R-:W-:Y:S05]  /*15860*/  WARPSYNC.COLLECTIVE R15, `(.L_x_2139) ;  /* 0x000000000f087348 */ /* 0x002fea0003c00000 */
[----:B------:R0:W2:Y:S02]  /*15870*/  SHFL.IDX P6, R14, R13, R12, R11 ;  /* 0x0000000c0d0e7389 */ /* 0x0000a400000c000b */
[----:B012---:R-:W-:Y:S01]  /*15880*/  ENDCOLLECTIVE ;  /* 0x000000000000791b */ /* 0x007fe20003800000 */
.L_x_2139:
[----:B------:R-:W-:Y:S05]  /*15890*/  BRA `(.L_x_2140) ;  /* 0xffffffc800247947 */ /* 0x000fea000383ffff */
.L_x_2072:
[----:B------:R-:W-:Y:S01]  /*158a0*/  BSSY B0, `(.L_x_2141) ;  /* 0x0000006000007945 */ /* 0x000fe20003800000 */
[----:B------:R-:W-:-:S07]  /*158b0*/  IMAD.MOV.U32 R15, RZ, RZ, -0x1 ;  /* 0xffffffffff0f7424 */ /* 0x000fce00078e00ff */
[----:B0-----:R-:W-:Y:S05]  /*158c0*/  WARPSYNC.COLLECTIVE R15, `(.L_x_2142) ;  /* 0x000000000f0c7348 */ /* 0x001fea0003c00000 */
[----:B------:R-:W-:Y:S02]  /*158d0*/  ELECT P6, UR62, PT ;  /* 0x00000000003e782f */ /* 0x000fe400038c0000 */
[----:B------:R-:W-:Y:S01]  /*158e0*/  MOV R14, UR62 ;  /* 0x0000003e000e7c02 */ /* 0x000fe20008000f00 */
[----:B0-----:R-:W-:Y:S10]  /*158f0*/  ENDCOLLECTIVE ;  /* 0x000000000000791b */ /* 0x001ff40003800000 */
.L_x_2142:
[----:B------:R-:W-:Y:S05]  /*15900*/  BSYNC B0 ;  /* 0x0000000000007941 */ /* 0x000fea0003800000 */
.L_x_2141:
[----:B------:R-:W-:Y:S05]  /*15910*/  BRA `(.L_x_2143) ;  /* 0xffffffc800307947 */ /* 0x000fea000383ffff */
.L_x_2074:
[----:B0-----:R0:W1:Y:S02]  /*15920*/  SYNCS.PHASECHK.TRANS64.TRYWAIT P1, [R4+URZ+0x33480], R3 ;  /* 0x03348003040075a7 */ /* 0x001064000802017f */
[----:B-1----:R-:W-:Y:S05]  /*15930*/  @!P1 NANOSLEEP.SYNCS 0x989680 ;  /* 0x009896800000995d */ /* 0x002fea0003900000 */
[----:B------:R-:W1:Y:S02]  /*15940*/  @!P1 SYNCS.PHASECHK.TRANS64 P1, [R4+URZ+0x33480], R3 ;  /* 0x03348003040095a7 */ /* 0x000e64000802007f */
[----:B-1----:R-:W-:Y:S05]  /*15950*/  @!P1 BRA `(.L_x_2074) ;  /* 0xfffffffc00f09947 */ /* 0x002fea000383ffff */
[----:B------:R-:W-:Y:S05]  /*15960*/  BRA `(.L_x_2144) ;  /* 0xffffffc800887947 */ /* 0x000fea000383ffff */
.L_x_2076:
[----:B-1----:R1:W2:Y:S02]  /*15970*/  SYNCS.PHASECHK.TRANS64.TRYWAIT P1, [R4+URZ+0x33440], R3 ;  /* 0x03344003040075a7 */ /* 0x0022a4000802017f */
[----:B--2---:R-:W-:Y:S05]  /*15980*/  @!P1 NANOSLEEP.SYNCS 0x989680 ;  /* 0x009896800000995d */ /* 0x004fea0003900000 */
[----:B------:R-:W2:Y:S02]  /*15990*/  @!P1 SYNCS.PHASECHK.TRANS64 P1, [R4+URZ+0x33440], R3 ;  /* 0x03344003040095a7 */ /* 0x000ea4000802007f */
[----:B--2---:R-:W-:Y:S05]  /*159a0*/  @!P1 BRA `(.L_x_2076) ;  /* 0xfffffffc00f09947 */ /* 0x004fea000383ffff */
[----:B------:R-:W-:Y:S05]  /*159b0*/  BRA `(.L_x_2145) ;  /* 0xffffffcc000c7947 */ /* 0x000fea000383ffff */
.L_x_2080:
[----:B------:R-:W-:Y:S02]  /*159c0*/  IMAD.MOV.U32 R13, RZ, RZ, R5 ;  /* 0x000000ffff0d7224 */ /* 0x000fe400078e0005 */
[----:B------:R-:W-:Y:S02]  /*159d0*/  IMAD.MOV.U32 R12, RZ, RZ, RZ ;  /* 0x000000ffff0c7224 */ /* 0x000fe400078e00ff */
[----:B------:R-:W-:Y:S02]  /*159e0*/  IMAD.MOV.U32 R11, RZ, RZ, 0x1c1f ;  /* 0x00001c1fff0b7424 */ /* 0x000fe400078e00ff */
[----:B------:R-:W-:Y:S02]  /*159f0*/  IMAD.MOV.U32 R15, RZ, RZ, -0x1 ;  /* 0xffffffffff0f7424 */ /* 0x000fe400078e00ff */
[----:B------:R-:W-:-:S07]  /*15a00*/  IMAD.U32 R0, RZ, RZ, UR41 ;  /* 0x00000029ff007e24 */ /* 0x000fce000f8e00ff */
[----:B-----5:R-:W-:Y:S05]  /*15a10*/  WARPSYNC.COLLECTIVE R15, `(.L_x_2146) ;  /* 0x000000000f087348 */ /* 0x020fea0003c00000 */
[----:B------:R0:W1:Y:S02]  /*15a20*/  SHFL.IDX P6, R14, R13, R12, R11 ;  /* 0x0000000c0d0e7389 */ /* 0x00006400000c000b */
[----:B01---5:R-:W-:Y:S01]  /*15a30*/  ENDCOLLECTIVE ;  /* 0x000000000000791b */ /* 0x023fe20003800000 */
.L_x_2146:
[----:B------:R-:W-:Y:S02]  /*15a40*/  IMAD R0, R0, 0x80, R10 ;  /* 0x0000008000007824 */ /* 0x000fe400078e020a */
[----:B------:R-:W-:Y:S02]  /*15a50*/  IMAD.MOV.U32 R13, RZ, RZ, R6 ;  /* 0x000000ffff0d7224 */ /* 0x000fe400078e0006 */
[----:B------:R-:W-:-:S07]  /*15a60*/  IMAD.MOV.U32 R2, RZ, RZ, R14 ;  /* 0x000000ffff027224 */ /* 0x000fce00078e000e */
[----:B------:R-:W-:Y:S05]  /*15a70*/  WARPSYNC.COLLECTIVE R15, `(.L_x_2147) ;  /* 0x000000000f087348 */ /* 0x000fea0003c00000 */
[----:B------:R0:W1:Y:S02]  /*15a80*/  SHFL.IDX P6, R14, R13, R12, R11 ;  /* 0x0000000c0d0e7389 */ /* 0x00006400000c000b */
[----:B01----:R-:W-:Y:S01]  /*15a90*/  ENDCOLLECTIVE ;  /* 0x000000000000791b */ /* 0x003fe20003800000 */
.L_x_2147:
        /* <DEDUP_REMOVED lines=9> */
.L_x_2148:
        /* <DEDUP_REMOVED lines=18> */
.L_x_2149:
[----:B------:R-:W-:Y:S02]  /*15c50*/  IMAD.MOV.U32 R13, RZ, RZ, R5 ;  /* 0x000000ffff0d7224 */ /* 0x000fe400078e0005 */
[----:B------:R-:W-:Y:S02]  /*15c60*/  IMAD.MOV.U32 R12, RZ, RZ, 0x2 ;  /* 0x00000002ff0c7424 */ /* 0x000fe400078e00ff */
[----:B------:R-:W-:-:S07]  /*15c70*/  IMAD.MOV.U32 R3, RZ, RZ, R14 ;  /* 0x000000ffff037224 */ /* 0x000fce00078e000e */
[----:B------:R-:W-:Y:S05]  /*15c80*/  WARPSYNC.COLLECTIVE R15, `(.L_x_2150) ;  /* 0x000000000f087348 */ /* 0x000fea0003c00000 */
[----:B------:R0:W1:Y:S02]  /*15c90*/  SHFL.IDX P6, R14, R13, R12, R11 ;  /* 0x0000000c0d0e7389 */ /* 0x00006400000c000b */
[----:B01----:R-:W-:Y:S01]  /*15ca0*/  ENDCOLLECTIVE ;  /* 0x000000000000791b */ /* 0x003fe20003800000 */
.L_x_2150:
        /* <DEDUP_REMOVED lines=18> */
.L_x_2151:
[----:B------:R-:W-:Y:S02]  /*15dd0*/  IMAD.MOV.U32 R13, RZ, RZ, R5 ;  /* 0x000000ffff0d7224 */ /* 0x000fe400078e0005 */
[----:B------:R-:W-:Y:S02]  /*15de0*/  IMAD.MOV.U32 R12, RZ, RZ, 0x3 ;  /* 0x00000003ff0c7424 */ /* 0x000fe400078e00ff */
[----:B------:R-:W-:-:S07]  /*15df0*/  IMAD.MOV.U32 R3, RZ, RZ, R14 ;  /* 0x000000ffff037224 */ /* 0x000fce00078e000e */
[----:B------:R-:W-:Y:S05]  /*15e00*/  WARPSYNC.COLLECTIVE R15, `(.L_x_2152) ;  /* 0x000000000f087348 */ /* 0x000fea0003c00000 */
[----:B------:R0:W1:Y:S02]  /*15e10*/  SHFL.IDX P6, R14, R13, R12, R11 ;  /* 0x0000000c0d0e7389 */ /* 0x00006400000c000b */
[----:B01----:R-:W-:Y:S01]  /*15e20*/  ENDCOLLECTIVE ;  /* 0x000000000000791b */ /* 0x003fe20003800000 */
.L_x_2152:
        /* <DEDUP_REMOVED lines=10> */
.L_x_2153:
        /* <DEDUP_REMOVED lines=8> */
.L_x_2085:
[----:B-1----:R1:W2:Y:S02]  /*15f50*/  SYNCS.PHASECHK.TRANS64.TRYWAIT P0, [R17+URZ+0x33420], R0 ;  /* 0x03342000110075a7 */ /* 0x0022a4000800017f */
[----:B--2---:R-:W-:Y:S05]  /*15f60*/  @!P0 NANOSLEEP.SYNCS 0x989680 ;  /* 0x009896800000895d */ /* 0x004fea0003900000 */
[----:B------:R-:W2:Y:S02]  /*15f70*/  @!P0 SYNCS.PHASECHK.TRANS64 P0, [R17+URZ+0x33420], R0 ;  /* 0x03342000110085a7 */ /* 0x000ea4000800007f */
[----:B--2---:R-:W-:Y:S05]  /*15f80*/  @!P0 BRA `(.L_x_2085) ;  /* 0xfffffffc00f08947 */ /* 0x004fea000383ffff */
[----:B------:R-:W-:Y:S05]  /*15f90*/  BRA `(.L_x_2155) ;  /* 0xffffffd000c07947 */ /* 0x000fea000383ffff */
.L_x_2091:
[----:B0-----:R0:W1:Y:S02]  /*15fa0*/  SYNCS.PHASECHK.TRANS64.TRYWAIT P0, [R6+URZ+0x33480], R4 ;  /* 0x03348004060075a7 */ /* 0x001064000800017f */
[----:B-1----:R-:W-:Y:S05]  /*15fb0*/  @!P0 NANOSLEEP.SYNCS 0x989680 ;  /* 0x009896800000895d */ /* 0x002fea0003900000 */
[----:B------:R-:W1:Y:S02]  /*15fc0*/  @!P0 SYNCS.PHASECHK.TRANS64 P0, [R6+URZ+0x33480], R4 ;  /* 0x03348004060085a7 */ /* 0x000e64000800007f */
[----:B-1----:R-:W-:Y:S05]  /*15fd0*/  @!P0 BRA `(.L_x_2091) ;  /* 0xfffffffc00f08947 */ /* 0x002fea000383ffff */
[----:B------:R-:W-:Y:S05]  /*15fe0*/  BRA `(.L_x_2156) ;  /* 0xffffffd400707947 */ /* 0x000fea000383ffff */
.L_x_2098:
[----:B-1----:R1:W2:Y:S02]  /*15ff0*/  SYNCS.PHASECHK.TRANS64.TRYWAIT P0, [R6+URZ+0x33440], R4 ;  /* 0x03344004060075a7 */ /* 0x0022a4000800017f */
[----:B--2---:R-:W-:Y:S05]  /*16000*/  @!P0 NANOSLEEP.SYNCS 0x989680 ;  /* 0x009896800000895d */ /* 0x004fea0003900000 */
[----:B------:R-:W2:Y:S02]  /*16010*/  @!P0 SYNCS.PHASECHK.TRANS64 P0, [R6+URZ+0x33440], R4 ;  /* 0x03344004060085a7 */ /* 0x000ea4000800007f */
[----:B--2---:R-:W-:Y:S05]  /*16020*/  @!P0 BRA `(.L_x_2098) ;  /* 0xfffffffc00f08947 */ /* 0x004fea000383ffff */
[----:B------:R-:W-:Y:S05]  /*16030*/  BRA `(.L_x_2157) ;  /* 0xffffffd800687947 */ /* 0x000fea000383ffff */
.L_x_2106:
[----:B-1----:R1:W2:Y:S02]  /*16040*/  SYNCS.PHASECHK.TRANS64.TRYWAIT P1, [R3+URZ+0x33470], R4 ;  /* 0x03347004030075a7 */ /* 0x0022a4000802017f */
[----:B--2---:R-:W-:Y:S05]  /*16050*/  @!P1 NANOSLEEP.SYNCS 0x989680 ;  /* 0x009896800000995d */ /* 0x004fea0003900000 */
[----:B------:R-:W2:Y:S02]  /*16060*/  @!P1 SYNCS.PHASECHK.TRANS64 P1, [R3+URZ+0x33470], R4 ;  /* 0x03347004030095a7 */ /* 0x000ea4000802007f */
[----:B--2---:R-:W-:Y:S05]  /*16070*/  @!P1 BRA `(.L_x_2106) ;  /* 0xfffffffc00f09947 */ /* 0x004fea000383ffff */
[----:B------:R-:W-:Y:S05]  /*16080*/  BRA `(.L_x_2158) ;  /* 0xffffffdc007c7947 */ /* 0x000fea000383ffff */
.L_x_2108:
[----:B--2---:R2:W3:Y:S02]  /*16090*/  SYNCS.PHASECHK.TRANS64.TRYWAIT P1, [R3+URZ+0x33460], R0 ;  /* 0x03346000030075a7 */ /* 0x0044e4000802017f */
[----:B---3--:R-:W-:Y:S05]  /*160a0*/  @!P1 NANOSLEEP.SYNCS 0x989680 ;  /* 0x009896800000995d */ /* 0x008fea0003900000 */
[----:B------:R-:W3:Y:S02]  /*160b0*/  @!P1 SYNCS.PHASECHK.TRANS64 P1, [R3+URZ+0x33460], R0 ;  /* 0x03346000030095a7 */ /* 0x000ee4000802007f */
[----:B---3--:R-:W-:Y:S05]  /*160c0*/  @!P1 BRA `(.L_x_2108) ;  /* 0xfffffffc00f09947 */ /* 0x008fea000383ffff */
[----:B------:R-:W-:Y:S05]  /*160d0*/  BRA `(.L_x_2159) ;  /* 0xffffffdc00847947 */ /* 0x000fea000383ffff */
.L_x_2115:
[----:B-1----:R1:W2:Y:S02]  /*160e0*/  SYNCS.PHASECHK.TRANS64.TRYWAIT P1, [R3+URZ+0x33470], R0 ;  /* 0x03347000030075a7 */ /* 0x0022a4000802017f */
[----:B--2---:R-:W-:Y:S05]  /*160f0*/  @!P1 NANOSLEEP.SYNCS 0x989680 ;  /* 0x009896800000995d */ /* 0x004fea0003900000 */
[----:B------:R-:W2:Y:S02]  /*16100*/  @!P1 SYNCS.PHASECHK.TRANS64 P1, [R3+URZ+0x33470], R0 ;  /* 0x03347000030095a7 */ /* 0x000ea4000802007f */
[----:B--2---:R-:W-:Y:S05]  /*16110*/  @!P1 BRA `(.L_x_2115) ;  /* 0xfffffffc00f09947 */ /* 0x004fea000383ffff */
[----:B------:R-:W-:Y:S05]  /*16120*/  BRA `(.L_x_2160) ;  /* 0xffffffe400c47947 */ /* 0x000fea000383ffff */
.L_x_2117:
[----:B-1----:R1:W2:Y:S02]  /*16130*/  SYNCS.PHASECHK.TRANS64.TRYWAIT P1, [R3+URZ+0x33460], R0 ;  /* 0x03346000030075a7 */ /* 0x0022a4000802017f */
[----:B--2---:R-:W-:Y:S05]  /*16140*/  @!P1 NANOSLEEP.SYNCS 0x989680 ;  /* 0x009896800000995d */ /* 0x004fea0003900000 */
[----:B------:R-:W2:Y:S02]  /*16150*/  @!P1 SYNCS.PHASECHK.TRANS64 P1, [R3+URZ+0x33460], R0 ;  /* 0x03346000030095a7 */ /* 0x000ea4000802007f */
[----:B--2---:R-:W-:Y:S05]  /*16160*/  @!P1 BRA `(.L_x_2117) ;  /* 0xfffffffc00f09947 */ /* 0x004fea000383ffff */
[----:B------:R-:W-:Y:S05]  /*16170*/  BRA `(.L_x_2161) ;  /* 0xffffffe400c87947 */ /* 0x000fea000383ffff */
.L_x_2123:
[----:B0-----:R0:W1:Y:S02]  /*16180*/  SYNCS.PHASECHK.TRANS64.TRYWAIT P0, [R3+URZ+0x33420], R0 ;  /* 0x03342000030075a7 */ /* 0x001064000800017f */
[----:B-1----:R-:W-:Y:S05]  /*16190*/  @!P0 NANOSLEEP.SYNCS 0x989680 ;  /* 0x009896800000895d */ /* 0x002fea0003900000 */
[----:B------:R-:W1:Y:S02]  /*161a0*/  @!P0 SYNCS.PHASECHK.TRANS64 P0, [R3+URZ+0x33420], R0 ;  /* 0x03342000030085a7 */ /* 0x000e64000800007f */
[----:B-1----:R-:W-:Y:S05]  /*161b0*/  @!P0 BRA `(.L_x_2123) ;  /* 0xfffffffc00f08947 */ /* 0x002fea000383ffff */
[----:B------:R-:W-:Y:S05]  /*161c0*/  BRA `(.L_x_2162) ;  /* 0xfffffff0001c7947 */ /* 0x000fea000383ffff */
.L_x_2124:
        /* <DEDUP_REMOVED lines=11> */
.L_x_2164:
[----:B------:R-:W-:Y:S05]  /*16280*/  BSYNC B0 ;  /* 0x0000000000007941 */ /* 0x000fea0003800000 */
.L_x_2163:
[----:B------:R-:W-:Y:S05]  /*16290*/  BRA `(.L_x_2165) ;  /* 0xfffffff000047947 */ /* 0x000fea000383ffff */
.L_x_2127:
[----:B------:R-:W-:Y:S01]  /*162a0*/  BSSY B1, `(.L_x_2166) ;  /* 0x0000006000017945 */ /* 0x000fe20003800000 */
[----:B------:R-:W-:-:S07]  /*162b0*/  IMAD.MOV.U32 R15, RZ, RZ, -0x1 ;  /* 0xffffffffff0f7424 */ /* 0x000fce00078e00ff */
[----:B0-----:R-:W-:Y:S05]  /*162c0*/  WARPSYNC.COLLECTIVE R15, `(.L_x_2167) ;  /* 0x000000000f0c7348 */ /* 0x001fea0003c00000 */
[----:B------:R-:W-:Y:S02]  /*162d0*/  ELECT P6, UR62, PT ;  /* 0x00000000003e782f */ /* 0x000fe400038c0000 */
[----:B------:R-:W-:Y:S01]  /*162e0*/  MOV R14, UR62 ;  /* 0x0000003e000e7c02 */ /* 0x000fe20008000f00 */
[----:B0-----:R-:W-:Y:S10]  /*162f0*/  ENDCOLLECTIVE ;  /* 0x000000000000791b */ /* 0x001ff40003800000 */
.L_x_2167:
[----:B------:R-:W-:Y:S05]  /*16300*/  BSYNC B1 ;  /* 0x0000000000017941 */ /* 0x000fea0003800000 */
.L_x_2166:
[----:B------:R-:W-:Y:S05]  /*16310*/  BRA `(.L_x_2168) ;  /* 0xffffffec00fc7947 */ /* 0x000fea000383ffff */
.L_x_2129:
[----:B0-----:R0:W1:Y:S02]  /*16320*/  SYNCS.PHASECHK.TRANS64.TRYWAIT P1, [R7+URZ], R4 ;  /* 0x00000004070075a7 */ /* 0x001064000802017f */
[----:B-1----:R-:W-:Y:S05]  /*16330*/  @!P1 NANOSLEEP.SYNCS 0x989680 ;  /* 0x009896800000995d */ /* 0x002fea0003900000 */
[----:B------:R-:W1:Y:S02]  /*16340*/  @!P1 SYNCS.PHASECHK.TRANS64 P1, [R7+URZ], R4 ;  /* 0x00000004070095a7 */ /* 0x000e64000802007f */
[----:B-1----:R-:W-:Y:S05]  /*16350*/  @!P1 BRA `(.L_x_2129) ;  /* 0xfffffffc00f09947 */ /* 0x002fea000383ffff */
[----:B------:R-:W-:Y:S05]  /*16360*/  BRA `(.L_x_2169) ;  /* 0xfffffff000307947 */ /* 0x000fea000383ffff */
.L_x_2130:
[----:B-1----:R1:W2:Y:S02]  /*16370*/  SYNCS.PHASECHK.TRANS64.TRYWAIT P1, [R5+URZ], R0 ;  /* 0x00000000050075a7 */ /* 0x0022a4000802017f */
[----:B--2---:R-:W-:Y:S05]  /*16380*/  @!P1 NANOSLEEP.SYNCS 0x989680 ;  /* 0x009896800000995d */ /* 0x004fea0003900000 */
[----:B------:R-:W2:Y:S02]  /*16390*/  @!P1 SYNCS.PHASECHK.TRANS64 P1, [R5+URZ], R0 ;  /* 0x00000000050095a7 */ /* 0x000ea4000802007f */
[----:B--2---:R-:W-:Y:S05]  /*163a0*/  @!P1 BRA `(.L_x_2130) ;  /* 0xfffffffc00f09947 */ /* 0x004fea000383ffff */
[----:B------:R-:W-:Y:S05]  /*163b0*/  BRA `(.L_x_2170) ;  /* 0xfffffff000247947 */ /* 0x000fea000383ffff */
.L_x_2132:
[----:B-1----:R1:W2:Y:S02]  /*163c0*/  SYNCS.PHASECHK.TRANS64.TRYWAIT P1, [R5+URZ+0x33460], R4 ;  /* 0x03346004050075a7 */ /* 0x0022a4000802017f */
[----:B--2---:R-:W-:Y:S05]  /*163d0*/  @!P1 NANOSLEEP.SYNCS 0x989680 ;  /* 0x009896800000995d */ /* 0x004fea0003900000 */
[----:B------:R-:W2:Y:S02]  /*163e0*/  @!P1 SYNCS.PHASECHK.TRANS64 P1, [R5+URZ+0x33460], R4 ;  /* 0x03346004050095a7 */ /* 0x000ea4000802007f */
[----:B--2---:R-:W-:Y:S05]  /*163f0*/  @!P1 BRA `(.L_x_2132) ;  /* 0xfffffffc00f09947 */ /* 0x004fea000383ffff */
[----:B------:R-:W-:Y:S05]  /*16400*/  BRA `(.L_x_2171) ;  /* 0xfffffff000247947 */ /* 0x000fea000383ffff */
.L_x_2134:
[----:B--2---:R2:W3:Y:S02]  /*16410*/  SYNCS.PHASECHK.TRANS64.TRYWAIT P1, [R3+URZ+0x33460], R0 ;  /* 0x03346000030075a7 */ /* 0x0044e4000802017f */
[----:B---3--:R-:W-:Y:S05]  /*16420*/  @!P1 NANOSLEEP.SYNCS 0x989680 ;  /* 0x009896800000995d */ /* 0x008fea0003900000 */
[----:B------:R-:W3:Y:S02]  /*16430*/  @!P1 SYNCS.PHASECHK.TRANS64 P1, [R3+URZ+0x33460], R0 ;  /* 0x03346000030095a7 */ /* 0x000ee4000802007f */
[----:B---3--:R-:W-:Y:S05]  /*16440*/  @!P1 BRA `(.L_x_2134) ;  /* 0xfffffffc00f09947 */ /* 0x008fea000383ffff */
[----:B------:R-:W-:Y:S05]  /*16450*/  BRA `(.L_x_2172) ;  /* 0xfffffff000247947 */ /* 0x000fea000383ffff */
.L_x_2136:
[----:B---3--:R3:W4:Y:S02]  /*16460*/  SYNCS.PHASECHK.TRANS64.TRYWAIT P0, [R5+URZ+0x33480], R4 ;  /* 0x03348004050075a7 */ /* 0x008724000800017f */
[----:B----4-:R-:W-:Y:S05]  /*16470*/  @!P0 NANOSLEEP.SYNCS 0x989680 ;  /* 0x009896800000895d */ /* 0x010fea0003900000 */
[----:B------:R-:W4:Y:S02]  /*16480*/  @!P0 SYNCS.PHASECHK.TRANS64 P0, [R5+URZ+0x33480], R4 ;  /* 0x03348004050085a7 */ /* 0x000f24000800007f */
[----:B----4-:R-:W-:Y:S05]  /*16490*/  @!P0 BRA `(.L_x_2136) ;  /* 0xfffffffc00f08947 */ /* 0x010fea000383ffff */
[----:B------:R-:W-:Y:S05]  /*164a0*/  BRA `(.L_x_2137) ;  /* 0xfffffff000207947 */ /* 0x000fea000383ffff */
.L_x_2173:
        /* <DEDUP_REMOVED lines=13> */
.L_x_2891:


//--------------------- .text._ZN7cutlass13device_kernelIN5flash11enable_sm90INS1_16FlashAttnFwdSm90INS1_25CollectiveMainloopFwdSm90ILi2EN4cute5tupleIJNS5_1CILi1EEES8_S8_EEENS6_IJNS7_ILi128EEENS7_ILi160EEENS7_ILi192EEEEEELi192ENS_12float_e4m3_tEfNS_4arch4Sm90ELb1ELb0ELb1ELb1ELb0ELb0ELb0ELb1ELb1ELb1ELb0ELb0EEENS1_21CollectiveEpilogueFwdINS6_IJSA_SC_SB_EEES9_NS_10bfloat16_tESG_Li256ELb1ELb1ELb0ELb1EEENS1_36VarlenDynamicPersistentTileSchedulerILi128ELi160ELi256ELi128ELb0ELb1ELb1ELb1ELb1ELb1EEEEEEEEEvNT_6ParamsE --------------------------
	.section	.text._ZN7cutlass13device_kernelIN5flash11enable_sm90INS1_16FlashAttnFwdSm90INS1_25CollectiveMainloopFwdSm90ILi2EN4cute5tupleIJNS5_1CILi1EEES8_S8_EEENS6_IJNS7_ILi128EEENS7_ILi160EEENS7_ILi192EEEEEELi192ENS_12float_e4m3_tEfNS_4arch4Sm90ELb1ELb0ELb1ELb1ELb0ELb0ELb0ELb1ELb1ELb1ELb0ELb0EEENS1_21CollectiveEpilogueFwdINS6_IJSA_SC_SB_EEES9_NS_10bfloat16_tESG_Li256ELb1ELb1ELb0ELb1EEENS1_36VarlenDynamicPersistentTileSchedulerILi128ELi160ELi256ELi128ELb0ELb1ELb1ELb1ELb1ELb1EEEEEEEEEvNT_6ParamsE,"ax",@progbits
	.align	128
.text._ZN7cutlass13device_kernelIN5flash11enable_sm90INS1_16FlashAttnFwdSm90INS1_25CollectiveMainloopFwdSm90ILi2EN4cute5tupleIJNS5_1CILi1EEES8_S8_EEENS6_IJNS7_ILi128EEENS7_ILi160EEENS7_ILi192EEEEEELi192ENS_12float_e4m3_tEfNS_4arch4Sm90ELb1ELb0ELb1ELb1ELb0ELb0ELb0ELb1ELb1ELb1ELb0ELb0EEENS1_21CollectiveEpilogueFwdINS6_IJSA_SC_SB_EEES9_NS_10bfloat16_tESG_Li256ELb1ELb1ELb0ELb1EEENS1_36VarlenDynamicPersistentTileSchedulerILi128ELi160ELi256ELi128ELb0ELb1ELb1ELb1ELb1ELb1EEEEEEEEEvNT_6ParamsE:
        .type           _ZN7cutlass13device_kernelIN5flash11enable_sm90INS1_16FlashAttnFwdSm90INS1_25CollectiveMainloopFwdSm90ILi2EN4cute5tupleIJNS5_1CILi1EEES8_S8_EEENS6_IJNS7_ILi128EEENS7_ILi160EEENS7_ILi192EEEEEELi192ENS_12float_e4m3_tEfNS_4arch4Sm90ELb1ELb0ELb1ELb1ELb0ELb0ELb0ELb1ELb1ELb1ELb0ELb0EEENS1_21CollectiveEpilogueFwdINS6_IJSA_SC_SB_EEES9_NS_10bfloat16_tESG_Li256ELb1ELb1ELb0ELb1EEENS1_36VarlenDynamicPersistentTileSchedulerILi128ELi160ELi256ELi128ELb0ELb1ELb1ELb1ELb1ELb1EEEEEEEEEvNT_6ParamsE,@function
        .size           _ZN7cutlass13device_kernelIN5flash11enable_sm90INS1_16FlashAttnFwdSm90INS1_25CollectiveMainloopFwdSm90ILi2EN4cute5tupleIJNS5_1CILi1EEES8_S8_EEENS6_IJNS7_ILi128EEENS7_ILi160EEENS7_ILi192EEEEEELi192ENS_12float_e4m3_tEfNS_4arch4Sm90ELb1ELb0ELb1ELb1ELb0ELb0ELb0ELb1ELb1ELb1ELb0ELb0EEENS1_21CollectiveEpilogueFwdINS6_IJSA_SC_SB_EEES9_NS_10bfloat16_tESG_Li256ELb1ELb1ELb0ELb1EEENS1_36VarlenDynamicPersistentTileSchedulerILi128ELi160ELi256ELi128ELb0ELb1ELb1ELb1ELb1ELb1EEEEEEEEEvNT_6ParamsE,(.L_x_2892 - _ZN7cutlass13device_kernelIN5flash11enable_sm90INS1_16FlashAttnFwdSm90INS1_25CollectiveMainloopFwdSm90ILi2EN4cute5tupleIJNS5_1CILi1EEES8_S8_EEENS6_IJNS7_ILi128EEENS7_ILi160EEENS7_ILi192EEEEEELi192ENS_12float_e4m3_tEfNS_4arch4Sm90ELb1ELb0ELb1ELb1ELb0ELb0ELb0ELb1ELb1ELb1ELb0ELb0EEENS1_21CollectiveEpilogueFwdINS6_IJSA_SC_SB_EEES9_NS_10bfloat16_tESG_Li256ELb1ELb1ELb0ELb1EEENS1_36VarlenDynamicPersistentTileSchedulerILi128ELi160ELi256ELi128ELb0ELb1ELb1ELb1ELb1ELb1EEEEEEEEEvNT_6ParamsE)
        .other          _ZN7cutlass13device_kernelIN5flash11enable_sm90INS1_16FlashAttnFwdSm90INS1_25CollectiveMainloopFwdSm90ILi2EN4cute5tupleIJNS5_1CILi1EEES8_S8_EEENS6_IJNS7_ILi128EEENS7_ILi160EEENS7_ILi192EEEEEELi192ENS_12float_e4m3_tEfNS_4arch4Sm90ELb1ELb0ELb1ELb1ELb0ELb0ELb0ELb1ELb1ELb1ELb0ELb0EEENS1_21CollectiveEpilogueFwdINS6_IJSA_SC_SB_EEES9_NS_10bfloat16_tESG_Li256ELb1ELb1ELb0ELb1EEENS1_36VarlenDynamicPersistentTileSchedulerILi128ELi160ELi256ELi128ELb0ELb1ELb1ELb1ELb1ELb1EEEEEEEEEvNT_6ParamsE,@"STO_CUDA_ENTRY STV_DEFAULT"
_ZN7cutlass13device_kernelIN5flash11enable_sm90INS1_16FlashAttnFwdSm90INS1_25CollectiveMainloopFwdSm90ILi2EN4cute5tupleIJNS5_1CILi1EEES8_S8_EEENS6_IJNS7_ILi128EEENS7_ILi160EEENS7_ILi192EEEEEELi192ENS_12float_e4m3_tEfNS_4arch4Sm90ELb1ELb0ELb1ELb1ELb0ELb0ELb0ELb1ELb1ELb1ELb0ELb0EEENS1_21CollectiveEpilogueFwdINS6_IJSA_SC_SB_EEES9_NS_10bfloat16_tESG_Li256ELb1ELb1ELb0ELb1EEENS1_36VarlenDynamicPersistentTileSchedulerILi128ELi160ELi256ELi128ELb0ELb1ELb1ELb1ELb1ELb1EEEEEEEEEvNT_6ParamsE:
        /* <DEDUP_REMOVED lines=18> */
.L_x_2175:
[----:B------:R-:W-:Y:S05]  /*0120*/  BSYNC B0 ;  /* 0x0000000000007941 */ /* 0x000fea0003800000 */
.L_x_2174:
        /* <DEDUP_REMOVED lines=41> */
.L_x_2176:
        /* <DEDUP_REMOVED lines=22> */
.L_x_2177:
        /* <DEDUP_REMOVED lines=18> */
.L_x_2178:
        /* <DEDUP_REMOVED lines=22> */
.L_x_2179:
        /* <DEDUP_REMOVED lines=22> */
.L_x_2180:
[----:B------:R-:W-:Y:S01]  /*0900*/  PLOP3.LUT P0, PT, PT, PT, UP0, 0x80, 0x0 ;  /* 0x000000000000781c */ /* 0x000fe20003f0f008 */
[----:B------:R-:W-:Y:S01]  /*0910*/  UMOV UR38, 0x1 ;  /* 0x0000000100267882 */ /* 0x000fe20000000000 */
[----:B------:R-:W-:Y:S01]  /*0920*/  NOP ;  /* 0x0000000000007918 */ /* 0x000fe20000000000 */
[----:B------:R-:W-:Y:S01]  /*0930*/  USEL UR38, UR38, 0x2, !UP0 ;  /* 0x0000000226267887 */ /* 0x000fe2000c000000 */
[----:B------:R-:W-:Y:S01]  /*0940*/  ULDC.64 UR52, c[0x0][0x208] ;  /* 0x0000820000347ab9 */ /* 0x000fe20000000a00 */
[----:B012-4-:R-:W-:Y:S08]  /*0950*/  BAR.SYNC.DEFER_BLOCKING 0x0 ;  /* 0x0000000000007b1d */ /* 0x017ff00000010000 */
[----:B------:R-:W-:Y:S05]  /*0960*/  @!P0 BRA `(.L_x_2181) ;  /* 0x0000010c00108947 */ /* 0x000fea0003800000 */
.L_x_2182:
        /* <DEDUP_REMOVED lines=25> */
[----:B------:R-:W-:Y:S02]  /*0b00*/  UMOV UR51, URZ ;  /* 0x0000003f00337c82 */ /* 0x000fe40008000000 */
        /* <DEDUP_REMOVED lines=49> */
.L_x_2239:
        /* <DEDUP_REMOVED lines=14> */
[----:B------:R-:W-:-:S04]  /*0f00*/  @UP0 ULEA UR6, UP2, UR36, UR6, 0x2 ;  /* 0x0000000624060291 */ /* 0x000fc8000f84103f */
[----:B------:R-:W-:Y:S02]  /*0f10*/  @UP0 ULEA.HI.X UR7, UR36, UR7, UR37, 0x2, UP2 ;  /* 0x0000000724070291 */ /* 0x000fe400090f1425 */
[----:B------:R-:W-:Y:S01]  /*0f20*/  @UP1 ULEA UR8, UP0, UR36, UR8, 0x2 ;  /* 0x0000000824081291 */ /* 0x000fe2000f80103f */
[----:B------:R-:W-:-:S03]  /*0f30*/  IMAD.U32 R2, RZ, RZ, UR6 ;  /* 0x00000006ff027e24 */ /* 0x000fc6000f8e00ff */
[----:B------:R-:W-:Y:S01]  /*0f40*/  @UP1 ULEA.HI.X UR9, UR36, UR9, UR37, 0x2, UP0 ;  /* 0x0000000924091291 */ /* 0x000fe200080f1425 */
[----:B------:R-:W-:Y:S01]  /*0f50*/  IMAD.U32 R3, RZ, RZ, UR7 ;  /* 0x00000007ff037e24 */ /* 0x000fe2000f8e00ff */
[----:B------:R-:W-:Y:S01]  /*0f60*/  ULDC.64 UR6, c[0x0][0x418] ;  /* 0x0001060000067ab9 */ /* 0x000fe20000000a00 */
[----:B------:R-:W-:-:S03]  /*0f70*/  IMAD.U32 R4, RZ, RZ, UR8 ;  /* 0x00000008ff047e24 */ /* 0x000fc6000f8e00ff */
[----:B------:R-:W-:Y:S01]  /*0f80*/  IMAD.U32 R5, RZ, RZ, UR9 ;  /* 0x00000009ff057e24 */ /* 0x000fe2000f8e00ff */
[----:B------:R-:W2:Y:S01]  /*0f90*/  @P0 LDG.E R2, desc[UR52][R2.64] ;  /* 0x0000003402020981 */ /* 0x000ea2000c1e1900 */
[----:B------:R-:W-:Y:S01]  /*0fa0*/  UISETP.NE.U32.AND UP0, UPT, UR6, URZ, UPT ;  /* 0x0000003f0600728c */ /* 0x000fe2000bf05070 */
[----:B------:R-:W-:Y:S02]  /*0fb0*/  ULDC.64 UR8, c[0x0][0xa20] ;  /* 0x0002880000087ab9 */ /* 0x000fe40000000a00 */
[----:B---3--:R-:W3:Y:S01]  /*0fc0*/  @P2 LDG.E R4, desc[UR52][R4.64] ;  /* 0x0000003404042981 */ /* 0x008ee2000c1e1900 */
[----:B------:R-:W-:Y:S01]  /*0fd0*/  UISETP.NE.AND.EX UP0, UPT, UR7, URZ, UPT, UP0 ;  /* 0x0000003f0700728c */ /* 0x000fe2000bf05300 */
[----:B------:R-:W-:Y:S01]  /*0fe0*/  ISETP.NE.U32.AND P1, PT, RZ, UR8, PT ;  /* 0x00000008ff007c0c */ /* 0x000fe2000bf25070 */
[----:B------:R-:W-:Y:S01]  /*0ff0*/  ULDC UR6, c[0x0][0x2f0] ;  /* 0x0000bc0000067ab9 */ /* 0x000fe20000000800 */
[----:B------:R-:W-:Y:S01]  /*1000*/  UMOV UR49, URZ ;  /* 0x0000003f00317c82 */ /* 0x000fe20008000000 */
[----:B------:R-:W-:Y:S01]  /*1010*/  USEL UR4, UR4, 0x1, UP0 ;  /* 0x0000000104047887 */ /* 0x000fe20008000000 */
[----:B------:R-:W-:Y:S01]  /*1020*/  ISETP.NE.AND.EX P1, PT, RZ, UR9, PT, P1 ;  /* 0x00000009ff007c0c */ /* 0x000fe2000bf25310 */
[----:B------:R-:W-:-:S02]  /*1030*/  ULDC UR50, c[0x0][0x288] ;  /* 0x0000a20000327ab9 */ /* 0x000fc40000000800 */
[----:B------:R-:W-:Y:S01]  /*1040*/  UIMAD UR4, UR4, UR6, URZ ;  /* 0x00000006040472a4 */ /* 0x000fe2000f8e023f */
[----:B--2---:R-:W-:Y:S02]  /*1050*/  @P0 R2UR UR49, R2 ;  /* 0x00000000023102ca */ /* 0x004fe400000e0000 */
[----:B---3--:R-:W-:Y:S01]  /*1060*/  @P2 R2UR UR50, R4 ;  /* 0x00000000043222ca */ /* 0x008fe200000e0000 */
[----:B----4-:R-:W-:-:S14]  /*1070*/  @P2 BRA `(.L_x_2183) ;  /* 0x0000000000342947 */ /* 0x010fdc0003800000 */
        /* <DEDUP_REMOVED lines=13> */
.L_x_2183:
[----:B------:R-:W-:Y:S01]  /*1150*/  UMOV UR42, UR47 ;  /* 0x0000002f002a7c82 */ /* 0x000fe20008000000 */
[----:B------:R-:W-:Y:S05]  /*1160*/  @!P1 BRA `(.L_x_2184) ;  /* 0x00000000001c9947 */ /* 0x000fea0003800000 */
[----:B------:R-:W-:-:S04]  /*1170*/  ULEA UR4, UP0, UR36, UR8, 0x2 ;  /* 0x0000000824047291 */ /* 0x000fc8000f80103f */
[----:B------:R-:W-:Y:S02]  /*1180*/  ULEA.HI.X UR6, UR36, UR9, UR37, 0x2, UP0 ;  /* 0x0000000924067291 */ /* 0x000fe400080f1425 */
[----:B------:R-:W-:-:S04]  /*1190*/  IMAD.U32 R2, RZ, RZ, UR4 ;  /* 0x00000004ff027e24 */ /* 0x000fc8000f8e00ff */
[----:B------:R-:W-:-:S05]  /*11a0*/  IMAD.U32 R3, RZ, RZ, UR6 ;  /* 0x00000006ff037e24 */ /* 0x000fca000f8e00ff */
[----:B------:R-:W2:Y:S02]  /*11b0*/  LDG.E R2, desc[UR52][R2.64] ;  /* 0x0000003402027981 */ /* 0x000ea4000c1e1900 */
[----:B--2---:R-:W-:Y:S01]  /*11c0*/  R2UR UR4, R2 ;  /* 0x00000000020472ca */ /* 0x004fe200000e0000 */
[----:B------:R-:W-:-:S14]  /*11d0*/  BRA `(.L_x_2185) ;  /* 0x0000000000347947 */ /* 0x000fdc0003800000 */
.L_x_2184:
        /* <DEDUP_REMOVED lines=13> */
.L_x_2185:
[----:B------:R-:W-:Y:S01]  /*12b0*/  UIADD3 UR49, -UR49, UR4, URZ ;  /* 0x0000000431317290 */ /* 0x000fe2000fffe13f */
[----:B------:R-:W-:Y:S01]  /*12c0*/  PLOP3.LUT P0, PT, PT, PT, PT, 0x80, 0x0 ;  /* 0x000000000000781c */ /* 0x000fe20003f0f070 */
[----:B------:R-:W-:Y:S01]  /*12d0*/  USHF.L.U32 UR39, UR5, 0x7, URZ ;  /* 0x0000000705277899 */ /* 0x000fe2000800063f */
[----:B------:R-:W-:Y:S01]  /*12e0*/  IMAD.MOV.U32 R2, RZ, RZ, RZ ;  /* 0x000000ffff027224 */ /* 0x000fe200078e00ff */
[----:B------:R-:W-:Y:S01]  /*12f0*/  ULDC UR4, c[0x0][0x448] ;  /* 0x0001120000047ab9 */ /* 0x000fe20000000800 */
[----:B------:R-:W-:Y:S01]  /*1300*/  UIADD3 UR7, UR49, 0xa0, -UR50 ;  /* 0x000000a031077890 */ /* 0x000fe2000fffe832 */
[----:B------:R-:W-:Y:S01]  /*1310*/  IMAD.MOV.U32 R0, RZ, RZ, RZ ;  /* 0x000000ffff007224 */ /* 0x000fe200078e00ff */
[----:B------:R-:W-:Y:S01]  /*1320*/  UISETP.NE.AND UP0, UPT, UR4, 0x1, UPT ;  /* 0x000000010400788c */ /* 0x000fe2000bf05270 */
[----:B------:R-:W-:Y:S01]  /*1330*/  CS2R R118, SRZ ;  /* 0x0000000000767805 */ /* 0x000fe2000001ff00 */
[----:B------:R-:W-:Y:S01]  /*1340*/  UIADD3 UR6, UR39, 0x7f, URZ ;  /* 0x0000007f27067890 */ /* 0x000fe2000fffe03f */
        /* <DEDUP_REMOVED lines=8> */
[----:B------:R-:W-:Y:S01]  /*13d0*/  @UP0 ULDC UR4, c[0x0][0x44c] ;  /* 0x0001130000040ab9 */ /* 0x000fe20000000800 */
[----:B------:R-:W-:Y:S01]  /*13e0*/  @UP0 ULDC UR8, c[0x0][0x450] ;  /* 0x0001140000080ab9 */ /* 0x000fe20000000800 */
[----:B------:R-:W-:Y:S01]  /*13f0*/  UIMAD.WIDE.U32 UR4, UR6, UR4, URZ ;  /* 0x00000004060472a5 */ /* 0x000fe2000f8e003f */
[----:B------:R-:W-:Y:S01]  /*1400*/  CS2R R14, SRZ ;  /* 0x00000000000e7805 */ /* 0x000fe2000001ff00 */
[----:B------:R-:W-:Y:S01]  /*1410*/  UIADD3 UR4, UR49, 0x9f, URZ ;  /* 0x0000009f31047890 */ /* 0x000fe2000fffe03f */
[----:B------:R-:W-:Y:S01]  /*1420*/  CS2R R100, SRZ ;  /* 0x0000000000647805 */ /* 0x000fe2000001ff00 */
[----:B------:R-:W-:Y:S01]  /*1430*/  @UP0 USHF.R.U32.HI UR6, URZ, UR8, UR5 ;  /* 0x000000083f060299 */ /* 0x000fe20008011605 */
[----:B------:R-:W-:Y:S01]  /*1440*/  CS2R R20, SRZ ;  /* 0x0000000000147805 */ /* 0x000fe2000001ff00 */
[----:B------:R-:W-:Y:S01]  /*1450*/  UIMAD.WIDE UR4, UR4, 0x66666667, URZ ;  /* 0x66666667040478a5 */ /* 0x000fe2000f8e023f */
[----:B------:R-:W-:Y:S01]  /*1460*/  CS2R R94, SRZ ;  /* 0x00000000005e7805 */ /* 0x000fe2000001ff00 */
[----:B------:R-:W-:Y:S01]  /*1470*/  UIADD3 UR6, UR7, UR6, URZ ;  /* 0x0000000607067290 */ /* 0x000fe2000fffe03f */
[----:B------:R-:W-:Y:S01]  /*1480*/  CS2R R24, SRZ ;  /* 0x0000000000187805 */ /* 0x000fe2000001ff00 */
[----:B------:R-:W-:Y:S01]  /*1490*/  USHF.R.U32.HI UR4, URZ, 0x1f, UR5 ;  /* 0x0000001f3f047899 */ /* 0x000fe20008011605 */
[----:B------:R-:W-:Y:S01]  /*14a0*/  CS2R R92, SRZ ;  /* 0x00000000005c7805 */ /* 0x000fe2000001ff00 */
[----:B------:R-:W-:Y:S01]  /*14b0*/  UIMAD.WIDE UR6, UR6, 0x66666667, URZ ;  /* 0x66666667060678a5 */ /* 0x000fe2000f8e023f */
[----:B------:R-:W-:Y:S01]  /*14c0*/  CS2R R28, SRZ ;  /* 0x00000000001c7805 */ /* 0x000fe2000001ff00 */
[----:B------:R-:W-:Y:S01]  /*14d0*/  ULEA.HI.SX32 UR4, UR5, UR4, 0x1a ;  /* 0x0000000405047291 */ /* 0x000fe2000f8fd23f */
[----:B------:R-:W-:Y:S01]  /*14e0*/  CS2R R86, SRZ ;  /* 0x0000000000567805 */ /* 0x000fe2000001ff00 */
[----:B------:R-:W-:Y:S01]  /*14f0*/  USHF.R.U32.HI UR6, URZ, 0x1f, UR7 ;  /* 0x0000001f3f067899 */ /* 0x000fe20008011607 */
[----:B------:R-:W-:-:S02]  /*1500*/  CS2R R26, SRZ ;  /* 0x00000000001a7805 */ /* 0x000fc4000001ff00 */
[----:B------:R-:W-:Y:S02]  /*1510*/  CS2R R84, SRZ ;  /* 0x0000000000547805 */ /* 0x000fe4000001ff00 */
[----:B------:R-:W-:Y:S01]  /*1520*/  CS2R R32, SRZ ;  /* 0x0000000000207805 */ /* 0x000fe2000001ff00 */
[----:B------:R-:W-:Y:S01]  /*1530*/  ULEA.HI.SX32 UR6, UR7, UR6, 0x1a ;  /* 0x0000000607067291 */ /* 0x000fe2000f8fd23f */
[----:B------:R-:W-:Y:S02]  /*1540*/  CS2R R78, SRZ ;  /* 0x00000000004e7805 */ /* 0x000fe4000001ff00 */
[----:B------:R-:W-:Y:S02]  /*1550*/  CS2R R30, SRZ ;  /* 0x00000000001e7805 */ /* 0x000fe4000001ff00 */
[----:B------:R-:W-:Y:S01]  /*1560*/  CS2R R76, SRZ ;  /* 0x00000000004c7805 */ /* 0x000fe2000001ff00 */
[----:B------:R-:W-:Y:S01]  /*1570*/  UISETP.LT.AND UP0, UPT, UR4, UR6, UPT ;  /* 0x000000060400728c */ /* 0x000fe2000bf01270 */
[----:B------:R-:W-:-:S02]  /*1580*/  CS2R R36, SRZ ;  /* 0x0000000000247805 */ /* 0x000fc4000001ff00 */
[----:B------:R-:W-:Y:S02]  /*1590*/  CS2R R70, SRZ ;  /* 0x0000000000467805 */ /* 0x000fe4000001ff00 */
[----:B------:R-:W-:Y:S01]  /*15a0*/  CS2R R34, SRZ ;  /* 0x0000000000227805 */ /* 0x000fe2000001ff00 */
[----:B------:R-:W-:Y:S01]  /*15b0*/  USEL UR54, UR4, UR6, UP0 ;  /* 0x0000000604367287 */ /* 0x000fe20008000000 */
[----:B------:R-:W-:Y:S02]  /*15c0*/  CS2R R68, SRZ ;  /* 0x0000000000447805 */ /* 0x000fe4000001ff00 */
[----:B------:R-:W-:Y:S02]  /*15d0*/  CS2R R40, SRZ ;  /* 0x0000000000287805 */ /* 0x000fe4000001ff00 */
[----:B------:R-:W-:Y:S01]  /*15e0*/  CS2R R38, SRZ ;  /* 0x0000000000267805 */ /* 0x000fe2000001ff00 */
[----:B------:R-:W-:Y:S01]  /*15f0*/  UISETP.GE.AND UP0, UPT, UR54, 0x1, UPT ;  /* 0x000000013600788c */ /* 0x000fe2000bf06270 */
[----:B------:R-:W-:-:S02]  /*1600*/  CS2R R58, SRZ ;  /* 0x00000000003a7805 */ /* 0x000fc4000001ff00 */
[----:B------:R-:W-:Y:S02]  /*1610*/  CS2R R44, SRZ ;  /* 0x00000000002c7805 */ /* 0x000fe4000001ff00 */
[----:B------:R-:W-:Y:S02]  /*1620*/  CS2R R56, SRZ ;  /* 0x0000000000387805 */ /* 0x000fe4000001ff00 */
[----:B------:R-:W-:Y:S02]  /*1630*/  CS2R R54, SRZ ;  /* 0x0000000000367805 */ /* 0x000fe4000001ff00 */
[----:B------:R-:W-:Y:S02]  /*1640*/  CS2R R42, SRZ ;  /* 0x00000000002a7805 */ /* 0x000fe4000001ff00 */
[----:B------:R-:W-:Y:S02]  /*1650*/  PLOP3.LUT P1, PT, PT, PT, UP0, 0x80, 0x0 ;  /* 0x000000000000781c */ /* 0x000fe40003f2f008 */
        /* <DEDUP_REMOVED lines=13> */
[----:B------:R-:W-:-:S02]  /*1730*/  IMAD.MOV.U32 R96, RZ, RZ, RZ ;  /* 0x000000ffff607224 */ /* 0x000fc400078e00ff */
        /* <DEDUP_REMOVED lines=33> */
.L_x_2187:
        /* <DEDUP_REMOVED lines=54> */
.L_x_2339:
[----:B------:R-:W-:Y:S05]  /*1cb0*/  @!P0 BRA `(.L_x_2189) ;  /* 0x0000000000048947 */ /* 0x000fea0003800000 */
[----:B------:R-:W-:Y:S01]  /*1cc0*/  BPT.TRAP 0x1 ;  /* 0x000000040000795c */ /* 0x000fe20000300000 */
.L_x_2189:
[----:B------:R-:W-:Y:S02]  /*1cd0*/  IMAD.U32 R2, RZ, RZ, UR51 ;  /* 0x00000033ff027e24 */ /* 0x000fe4000f8e00ff */
[----:B0-----:R-:W-:-:S03]  /*1ce0*/  IMAD.U32 R3, RZ, RZ, UR44 ;  /* 0x0000002cff037e24 */ /* 0x001fc6000f8e00ff */
[----:B------:R-:W-:Y:S02]  /*1cf0*/  LEA R2, R2, UR41, 0x3 ;  /* 0x0000002902027c11 */ /* 0x000fe4000f8e18ff */
[----:B------:R-:W-:-:S04]  /*1d00*/  SHF.L.U32 R3, R3, 0x1f, RZ ;  /* 0x0000001f03037819 */ /* 0x000fc800000006ff */
[----:B------:R0:W1:Y:S01]  /*1d10*/  SYNCS.PHASECHK.TRANS64.TRYWAIT P2, [R2+URZ+0x33430], R3 ;  /* 0x03343003020075a7 */ /* 0x000062000804017f */
[----:B------:R-:W-:Y:S05]  /*1d20*/  @!P0 BRA `(.L_x_2190) ;  /* 0x0000000000048947 */ /* 0x000fea0003800000 */
[----:B------:R-:W-:Y:S01]  /*1d30*/  BPT.TRAP 0x1 ;  /* 0x000000040000795c */ /* 0x000fe20000300000 */
.L_x_2190:
[----:B------:R-:W2:Y:S02]  /*1d40*/  S2R R4, SR_TID.X ;  /* 0x0000000000047919 */ /* 0x000ea40000002100 */
[----:B--2---:R-:W-:Y:S01]  /*1d50*/  LOP3.LUT P1, RZ, R4, 0x7f, RZ, 0xc0, !PT ;  /* 0x0000007f04ff7812 */ /* 0x004fe2000782c0ff */
[----:B-1----:R-:W-:-:S12]  /*1d60*/  @P2 BRA `(.L_x_2191) ;  /* 0x0000000000082947 */ /* 0x002fd80003800000 */
[----:B------:R-:W1:Y:S02]  /*1d70*/  SYNCS.PHASECHK.TRANS64.TRYWAIT P2, [R2+URZ+0x33430], R3 ;  /* 0x03343003020075a7 */ /* 0x000e64000804017f */
[----:B-1----:R-:W-:Y:S05]  /*1d80*/  @!P2 BRA `(.L_x_2192) ;  /* 0x000001540084a947 */ /* 0x002fea0003800000 */
.L_x_2191:
        /* <DEDUP_REMOVED lines=93> */
[----:B------:R-:W-:Y:S02]  /*2360*/  UMOV UR7, 0xffffff60 ;  /* 0xffffff6000077882 */ /* 0x000fe40000000000 */
[----:B------:R-:W-:Y:S01]  /*2370*/  UIMAD UR7, UR54, UR7, 0xa1 ;  /* 0x000000a1360774a4 */ /* 0x000fe2000f8e0207 */
        /* <DEDUP_REMOVED lines=122> */
[----:B------:R-:W-:Y:S08]  /*2b20*/  MUFU.TANH R105, R101 ;  /* 0x0000006500697308 */ /* 0x000ff00000002400 */
[----:B------:R-:W5:Y:S01]  /*2b30*/  MUFU.TANH R100, R100 ;  /* 0x0000006400647308 */ /* 0x000f620000002400 */
[----:B------:R-:W-:-:S02]  /*2b40*/  WARPGROUP.DEPBAR.LE gsb0, 0x0 ;  /* 0x00008000000079c5 */ /* 0x000fc40000010000 */
[----:B------:R-:W-:Y:S01]  /*2b50*/  WARPGROUP.ARRIVE ;  /* 0x00000000000079c5 */ /* 0x000fe20000000000 */
[C---:B------:R-:W-:Y:S01]  /*2b60*/  FMUL.FTZ R76, R0.reuse, R76 ;  /* 0x0000004c004c7220 */ /* 0x040fe20000410000 */
[C---:B------:R-:W-:Y:S01]  /*2b70*/  FMUL.FTZ R13, R0.reuse, R74 ;  /* 0x0000004a000d7220 */ /* 0x040fe20000410000 */
[C---:B------:R-:W-:Y:S01]  /*2b80*/  FMUL.FTZ R12, R0.reuse, R78 ;  /* 0x0000004e000c7220 */ /* 0x040fe20000410000 */
[----:B------:R-:W-:Y:S01]  /*2b90*/  IMAD.U32 R74, RZ, RZ, UR7 ;  /* 0x00000007ff4a7e24 */ /* 0x000fe2000f8e00ff */
[----:B------:R0:W-:Y:S01]  /*2ba0*/  MUFU.TANH R94, R76 ;  /* 0x0000004c005e7308 */ /* 0x0001e20000002400 */
[----:B------:R-:W-:Y:S01]  /*2bb0*/  QGMMA.64x32x32.F32.E4M3.E4M3 R56, gdesc[UR20], R56, gsb0 ;  /* 0x00600000143879f3 */ /* 0x000fe20008000838 */
[----:B------:R-:W-:Y:S01]  /*2bc0*/  UIADD3 UR22, UR32, 0x682, URZ ;  /* 0x0000068220167890 */ /* 0x000fe2000fffe03f */
[----:B------:R-:W-:Y:S01]  /*2bd0*/  FMUL.FTZ R77, R0, R77 ;  /* 0x0000004d004d7220 */ /* 0x000fe20000410000 */
[----:B------:R-:W-:Y:S01]  /*2be0*/  UMOV UR23, 0x80000020 ;  /* 0x8000002000177882 */ /* 0x000fe20000000000 */
[----:B------:R-:W-:-:S02]  /*2bf0*/  IMAD R74, R17, -0x2, R74 ;  /* 0xfffffffe114a7824 */ /* 0x000fc400078e024a */
[C---:B------:R-:W-:Y:S01]  /*2c00*/  FMUL.FTZ R20, R0.reuse, R82 ;  /* 0x0000005200147220 */ /* 0x040fe20000410000 */
[----:B------:R-:W-:Y:S01]  /*2c10*/  FMUL.FTZ R72, R0, R72 ;  /* 0x0000004800487220 */ /* 0x000fe20000410000 */
[----:B------:R-:W-:Y:S01]  /*2c20*/  MUFU.TANH R98, R77 ;  /* 0x0000004d00627308 */ /* 0x000fe20000002400 */
[----:B0-----:R-:W-:Y:S02]  /*2c30*/  VIADD R76, R18, UR39 ;  /* 0x00000027124c7c36 */ /* 0x001fe40008000000 */
[C---:B------:R-:W-:Y:S01]  /*2c40*/  FMUL.FTZ R73, R0.reuse, R73 ;  /* 0x0000004900497220 */ /* 0x040fe20000410000 */
[C---:B------:R-:W-:Y:S01]  /*2c50*/  FMUL.FTZ R80, R0.reuse, R80 ;  /* 0x0000005000507220 */ /* 0x040fe20000410000 */
[C---:B------:R-:W-:Y:S01]  /*2c60*/  FMUL.FTZ R85, R0.reuse, R85 ;  /* 0x0000005500557220 */ /* 0x040fe20000410000 */
[C---:B------:R-:W-:Y:S01]  /*2c70*/  FMUL.FTZ R81, R0.reuse, R81 ;  /* 0x0000005100517220 */ /* 0x040fe20000410000 */
[C---:B------:R-:W-:Y:S01]  /*2c80*/  FMUL.FTZ R84, R0.reuse, R84 ;  /* 0x0000005400547220 */ /* 0x040fe20000410000 */
[C---:B------:R-:W-:Y:S01]  /*2c90*/  FMUL.FTZ R15, R0.reuse, R83 ;  /* 0x00000053000f7220 */ /* 0x040fe20000410000 */
[----:B------:R0:W5:Y:S01]  /*2ca0*/  MUFU.TANH R90, R72 ;  /* 0x00000048005a7308 */ /* 0x0001620000002400 */
[C---:B------:R-:W-:Y:S01]  /*2cb0*/  FMUL.FTZ R14, R0.reuse, R79 ;  /* 0x0000004f000e7220 */ /* 0x040fe20000410000 */
[C---:B------:R-:W-:Y:S01]  /*2cc0*/  FMUL.FTZ R11, R0.reuse, R75 ;  /* 0x0000004b000b7220 */ /* 0x040fe20000410000 */
[----:B------:R-:W-:-:S05]  /*2cd0*/  FMUL.FTZ R21, R0, R86 ;  /* 0x0000005600157220 */ /* 0x000fca0000410000 */
        /* <DEDUP_REMOVED lines=25> */
[----:B------:R-:W-:Y:S01]  /*2e70*/  UIMAD UR6, UR54, -0xa0, UR49 ;  /* 0xffffff60360678a4 */ /* 0x000fe2000f8e0231 */
[----:B------:R1:W0:Y:S01]  /*2e80*/  MUFU.TANH R78, R56 ;  /* 0x00000038004e7308 */ /* 0x0002220000002400 */
[----:B------:R-:W-:Y:S02]  /*2e90*/  FMUL.FTZ R58, R0, R67 ;  /* 0x00000043003a7220 */ /* 0x000fe40000410000 */
[----:B--2---:R-:W2:Y:S01]  /*2ea0*/  SHFL.IDX PT, R64, R76, RZ, 0x1c1f ;  /* 0x001c1fff4c407589 */ /* 0x004ea200000e0000 */
[----:B------:R-:W-:-:S03]  /*2eb0*/  UIADD3 UR6, UR6, 0xa0, URZ ;  /* 0x000000a006067890 */ /* 0x000fc6000fffe03f */
[----:B------:R-:W-:Y:S01]  /*2ec0*/  SHFL.IDX PT, R76, R76, 0x1, 0x1c1f ;  /* 0x003c1f004c4c7f89 */ /* 0x000fe200000e0000 */
[----:B------:R3:W-:Y:S01]  /*2ed0*/  MUFU.TANH R107, R61 ;  /* 0x0000003d006b7308 */ /* 0x0007e20000002400 */
[C---:B-1----:R-:W-:Y:S01]  /*2ee0*/  FMUL.FTZ R56, R0.reuse, R62 ;  /* 0x0000003e00387220 */ /* 0x042fe20000410000 */
[C---:B------:R-:W-:Y:S01]  /*2ef0*/  FMUL.FTZ R62, R0.reuse, R66 ;  /* 0x00000042003e7220 */ /* 0x040fe20000410000 */
[----:B------:R-:W-:Y:S01]  /*2f00*/  IMAD.U32 R66, RZ, RZ, UR6 ;  /* 0x00000006ff427e24 */ /* 0x000fe2000f8e00ff */
[----:B------:R-:W-:Y:S02]  /*2f10*/  @UP0 ULDC UR6, c[0x0][0x44c] ;  /* 0x0001130000060ab9 */ /* 0x000fe40000000800 */
[----:B------:R-:W-:Y:S01]  /*2f20*/  UIMAD.WIDE.U32 UR6, UR39, UR6, URZ ;  /* 0x00000006270672a5 */ /* 0x000fe2000f8e003f */
[----:B------:R-:W-:Y:S01]  /*2f30*/  IMAD R77, R17, -0x2, R66 ;  /* 0xfffffffe114d7824 */ /* 0x000fe200078e0242 */
[----:B------:R1:W0:Y:S01]  /*2f40*/  MUFU.TANH R86, R57 ;  /* 0x0000003900567308 */ /* 0x0002220000002400 */
[----:B---3--:R-:W-:Y:S01]  /*2f50*/  FMUL.FTZ R61, R0, R63 ;  /* 0x0000003f003d7220 */ /* 0x008fe20000410000 */
[----:B------:R-:W-:Y:S01]  /*2f60*/  IMAD.U32 R63, RZ, RZ, UR50 ;  /* 0x00000032ff3f7e24 */ /* 0x000fe2000f8e00ff */
[----:B------:R-:W-:-:S04]  /*2f70*/  @UP0 USHF.R.U32.HI UR11, URZ, UR14, UR7 ;  /* 0x0000000e3f0b0299 */ /* 0x000fc80008011607 */
[----:B------:R-:W-:Y:S01]  /*2f80*/  IADD3 R74, -R63, UR49, R74 ;  /* 0x000000313f4a7c10 */ /* 0x000fe2000fffe14a */
[C---:B------:R-:W-:Y:S01]  /*2f90*/  FMUL.FTZ R63, R0.reuse, R71 ;  /* 0x00000047003f7220 */ /* 0x040fe20000410000 */
[C---:B-1----:R-:W-:Y:S01]  /*2fa0*/  FMUL.FTZ R57, R0.reuse, R59 ;  /* 0x0000003b00397220 */ /* 0x042fe20000410000 */
[----:B------:R-:W-:Y:S01]  /*2fb0*/  FMUL.FTZ R59, R0, R70 ;  /* 0x00000046003b7220 */ /* 0x000fe20000410000 */
[----:B--2---:R-:W-:Y:S01]  /*2fc0*/  VIADDMNMX R82, R64, R74, R77, PT ;  /* 0x0000004a40527246 */ /* 0x004fe2000380014d */
[----:B------:R-:W-:Y:S01]  /*2fd0*/  MUFU.TANH R111, R69 ;  /* 0x00000045006f7308 */ /* 0x000fe20000002400 */
[----:B------:R-:W-:Y:S02]  /*2fe0*/  UIADD3 UR6, UR11, UR49, -UR50 ;  /* 0x000000310b067290 */ /* 0x000fe4000fffe832 */
[C---:B------:R-:W-:Y:S02]  /*2ff0*/  ISETP.GT.AND P5, PT, R82.reuse, RZ, PT ;  /* 0x000000ff5200720c */ /* 0x040fe40003fa4270 */
[C---:B------:R-:W-:Y:S01]  /*3000*/  ISETP.GT.AND P6, PT, R82.reuse, 0x1, PT ;  /* 0x000000015200780c */ /* 0x040fe20003fc4270 */
[----:B------:R-:W-:Y:S01]  /*3010*/  UIMAD.WIDE UR6, UR6, 0x66666667, URZ ;  /* 0x66666667060678a5 */ /* 0x000fe2000f8e023f */
[----:B------:R-:W-:Y:S01]  /*3020*/  ISETP.GT.AND P3, PT, R82, 0x8, PT ;  /* 0x000000085200780c */ /* 0x000fe20003f64270 */
[----:B------:R-:W1:Y:S01]  /*3030*/  MUFU.TANH R109, R65 ;  /* 0x00000041006d7308 */ /* 0x000e620000002400 */
[----:B------:R-:W-:Y:S01]  /*3040*/  FSEL R101, R88, -INF , P5 ;  /* 0xff80000058657808 */ /* 0x000fe20002800000 */
[----:B------:R-:W-:Y:S01]  /*3050*/  USHF.R.U32.HI UR6, URZ, 0x1f, UR7 ;  /* 0x0000001f3f067899 */ /* 0x000fe20008011607 */
[----:B------:R-:W-:-:S02]  /*3060*/  FSEL R93, R89, -INF , P6 ;  /* 0xff800000595d7808 */ /* 0x000fc40003000000 */
[----:B------:R-:W-:Y:S01]  /*3070*/  ISETP.GT.AND P4, PT, R82, 0x9, PT ;  /* 0x000000095200780c */ /* 0x000fe20003f84270 */
[----:B------:R-:W-:Y:S01]  /*3080*/  ULEA.HI.SX32 UR6, UR7, UR6, 0x1a ;  /* 0x0000000607067291 */ /* 0x000fe2000f8fd23f */
[----:B------:R-:W-:Y:S01]  /*3090*/  FSEL R91, R92, -INF , P3 ;  /* 0xff8000005c5b7808 */ /* 0x000fe20001800000 */
[----:B------:R2:W3:Y:S01]  /*30a0*/  MUFU.TANH R110, R68 ;  /* 0x00000044006e7308 */ /* 0x0004e20000002400 */
        /* <DEDUP_REMOVED lines=19> */
[----:B------:R-:W4:Y:S01]  /*31e0*/  MUFU.TANH R112, R40 ;  /* 0x0000002800707308 */ /* 0x000f220000002400 */
[----:B------:R-:W-:Y:S01]  /*31f0*/  ISETP.GT.AND P3, PT, R82, 0x19, PT ;  /* 0x000000195200780c */ /* 0x000fe20003f64270 */
[----:B------:R-:W-:Y:S01]  /*3200*/  FMUL.FTZ R45, R0, R45 ;  /* 0x0000002d002d7220 */ /* 0x000fe20000410000 */
[----:B------:R-:W-:Y:S01]  /*3210*/  FSEL R95, R100, -INF , P4 ;  /* 0xff800000645f7808 */ /* 0x000fe20002000000 */
[C---:B------:R-:W-:Y:S01]  /*3220*/  FMUL.FTZ R66, R0.reuse, R42 ;  /* 0x0000002a00427220 */ /* 0x040fe20000410000 */
[----:B------:R-:W-:Y:S01]  /*3230*/  FMNMX.FTZ R64, R97, R64, !PT ;  /* 0x0000004061407209 */ /* 0x000fe20007810000 */
[----:B--2---:R-:W-:Y:S01]  /*3240*/  FMUL.FTZ R68, R0, R43 ;  /* 0x0000002b00447220 */ /* 0x004fe20000410000 */
[----:B------:R-:W-:Y:S01]  /*3250*/  ISETP.GT.AND P4, PT, R82, 0x20, PT ;  /* 0x000000205200780c */ /* 0x000fe20003f84270 */
[----:B------:R2:W5:Y:S01]  /*3260*/  MUFU.TANH R92, R44 ;  /* 0x0000002c005c7308 */ /* 0x0005620000002400 */
        /* <DEDUP_REMOVED lines=16> */
[----:B------:R-:W-:Y:S01]  /*3370*/  ISETP.GT.AND P3, PT, R82, 0x29, PT ;  /* 0x000000295200780c */ /* 0x000fe20003f64270 */
[----:B------:R-:W-:Y:S01]  /*3380*/  UISETP.LT.AND UP1, UPT, URZ, UR6, UPT ;  /* 0x000000063f00728c */ /* 0x000fe2000bf21270 */
[----:B------:R-:W-:-:S02]  /*3390*/  FSEL R81, R94, -INF , P4 ;  /* 0xff8000005e517808 */ /* 0x000fc40002000000 */
[----:B------:R-:W-:Y:S01]  /*33a0*/  FMNMX.FTZ R64, R83, R64, !PT ;  /* 0x0000004053407209 */ /* 0x000fe20007810000 */
[----:B------:R-:W-:Y:S01]  /*33b0*/  USEL UR54, URZ, UR6, !UP1 ;  /* 0x000000063f367287 */ /* 0x000fe2000c800000 */
[----:B------:R-:W-:Y:S01]  /*33c0*/  ISETP.GT.AND P4, PT, R82, 0x30, PT ;  /* 0x000000305200780c */ /* 0x000fe20003f84270 */
[----:B------:R-:W5:Y:S01]  /*33d0*/  MUFU.TANH R94, R49 ;  /* 0x00000031005e7308 */ /* 0x000f620000002400 */
[----:B------:R-:W-:Y:S01]  /*33e0*/  FSEL R79, R98, -INF , P3 ;  /* 0xff800000624f7808 */ /* 0x000fe20001800000 */
[----:B------:R-:W-:Y:S01]  /*33f0*/  UISETP.GE.AND UP1, UPT, UR55, UR54, UPT ;  /* 0x000000363700728c */ /* 0x000fe2000bf26270 */
[----:B------:R-:W-:Y:S02]  /*3400*/  FMNMX.FTZ R64, R81, R64, !PT ;  /* 0x0000004051407209 */ /* 0x000fe40007810000 */
[----:B------:R-:W-:Y:S02]  /*3410*/  ISETP.GT.AND P3, PT, R82, 0x31, PT ;  /* 0x000000315200780c */ /* 0x000fe40003f64270 */
[----:B0-----:R-:W-:Y:S01]  /*3420*/  FSEL R75, R80, -INF , P4 ;  /* 0xff800000504b7808 */ /* 0x001fe20002000000 */
[----:B------:R-:W0:Y:S01]  /*3430*/  MUFU.TANH R52, R52 ;  /* 0x0000003400347308 */ /* 0x000e220000002400 */
[----:B------:R-:W-:-:S02]  /*3440*/  FMNMX.FTZ R64, R79, R64, !PT ;  /* 0x000000404f407209 */ /* 0x000fc40007810000 */
[----:B------:R-:W-:Y:S02]  /*3450*/  ISETP.GT.AND P4, PT, R82, 0x38, PT ;  /* 0x000000385200780c */ /* 0x000fe40003f84270 */
[----:B------:R-:W-:Y:S02]  /*3460*/  FSEL R73, R102, -INF , P3 ;  /* 0xff80000066497808 */ /* 0x000fe40001800000 */
[----:B------:R-:W-:Y:S01]  /*3470*/  FMNMX.FTZ R64, R75, R64, !PT ;  /* 0x000000404b407209 */ /* 0x000fe20007810000 */
[----:B------:R-:W0:Y:S01]  /*3480*/  MUFU.TANH R80, R53 ;  /* 0x0000003500507308 */ /* 0x000e220000002400 */
[----:B------:R-:W-:Y:S01]  /*3490*/  ISETP.GT.AND P3, PT, R82, 0x39, PT ;  /* 0x000000395200780c */ /* 0x000fe20003f64270 */
[----:B------:R-:W-:Y:S02]  /*34a0*/  WARPGROUP.DEPBAR.LE gsb0, 0x0 ;  /* 0x00008000000079c5 */ /* 0x000fe40000010000 */
[----:B------:R-:W-:Y:S01]  /*34b0*/  FSEL R71, R84, -INF , P4 ;  /* 0xff80000054477808 */ /* 0x000fe20002000000 */
[C---:B------:R-:W-:Y:S01]  /*34c0*/  FMUL.FTZ R24, R0.reuse, R24 ;  /* 0x0000001800187220 */ /* 0x040fe20000410000 */
[----:B------:R-:W-:Y:S01]  /*34d0*/  FMNMX.FTZ R64, R73, R64, !PT ;  /* 0x0000004049407209 */ /* 0x000fe20007810000 */
[----:B--2---:R-:W-:Y:S01]  /*34e0*/  FMUL.FTZ R44, R0, R29 ;  /* 0x0000001d002c7220 */ /* 0x004fe20000410000 */
[----:B------:R-:W-:Y:S01]  /*34f0*/  ISETP.GT.AND P4, PT, R82, 0x40, PT ;  /* 0x000000405200780c */ /* 0x000fe20003f84270 */
[C---:B------:R-:W-:Y:S01]  /*3500*/  FMUL.FTZ R26, R0.reuse, R26 ;  /* 0x0000001a001a7220 */ /* 0x040fe20000410000 */
[----:B------:R-:W-:Y:S01]  /*3510*/  FSEL R70, R103, -INF , P3 ;  /* 0xff80000067467808 */ /* 0x000fe20001800000 */
[----:B------:R-:W-:Y:S01]  /*3520*/  MUFU.TANH R3, R3 ;  /* 0x0000000300037308 */ /* 0x000fe20000002400 */
[----:B------:R-:W-:Y:S01]  /*3530*/  FMNMX.FTZ R41, R71, R64, !PT ;  /* 0x0000004047297209 */ /* 0x000fe20007810000 */
[----:B------:R-:W-:Y:S01]  /*3540*/  FMUL.FTZ R38, R0, R38 ;  /* 0x0000002600267220 */ /* 0x000fe20000410000 */
[----:B------:R-:W-:Y:S01]  /*3550*/  ISETP.GT.AND P3, PT, R82, 0x41, PT ;  /* 0x000000415200780c */ /* 0x000fe20003f64270 */
[----:B------:R-:W-:Y:S01]  /*3560*/  FMUL.FTZ R39, R0, R39 ;  /* 0x0000002700277220 */ /* 0x000fe20000410000 */
[----:B------:R-:W-:Y:S01]  /*3570*/  FSEL R69, R78, -INF , P4 ;  /* 0xff8000004e457808 */ /* 0x000fe20002000000 */
[----:B------:R-:W-:Y:S01]  /*3580*/  FMUL.FTZ R31, R0, R31 ;  /* 0x0000001f001f7220 */ /* 0x000fe20000410000 */
[----:B------:R-:W-:Y:S01]  /*3590*/  FMNMX.FTZ R40, R70, R41, !PT ;  /* 0x0000002946287209 */ /* 0x000fe20007810000 */
[----:B------:R-:W2:Y:S01]  /*35a0*/  MUFU.TANH R78, R24 ;  /* 0x00000018004e7308 */ /* 0x000ea20000002400 */
[----:B------:R-:W-:Y:S01]  /*35b0*/  ISETP.GT.AND P4, PT, R82, 0x48, PT ;  /* 0x000000485200780c */ /* 0x000fe20003f84270 */
[----:B------:R-:W-:Y:S01]  /*35c0*/  FMUL.FTZ R27, R0, R27 ;  /* 0x0000001b001b7220 */ /* 0x000fe20000410000 */
[----:B------:R-:W-:Y:S01]  /*35d0*/  FSEL R67, R86, -INF , P3 ;  /* 0xff80000056437808 */ /* 0x000fe20001800000 */
[C---:B------:R-:W-:Y:S01]  /*35e0*/  FMUL.FTZ R30, R0.reuse, R30 ;  /* 0x0000001e001e7220 */ /* 0x040fe20000410000 */
[----:B------:R-:W-:Y:S01]  /*35f0*/  FMNMX.FTZ R40, R69, R40, !PT ;  /* 0x0000002845287209 */ /* 0x000fe20007810000 */
[----:B------:R-:W-:Y:S01]  /*3600*/  FMUL.FTZ R34, R0, R34 ;  /* 0x0000002200227220 */ /* 0x000fe20000410000 */
[----:B------:R-:W-:Y:S01]  /*3610*/  ISETP.GT.AND P3, PT, R82, 0x49, PT ;  /* 0x000000495200780c */ /* 0x000fe20003f64270 */
[----:B------:R1:W-:Y:S01]  /*3620*/  MUFU.TANH R102, R26 ;  /* 0x0000001a00667308 */ /* 0x0003e20000002400 */
[----:B------:R-:W-:Y:S01]  /*3630*/  FSEL R65, R106, -INF , P4 ;  /* 0xff8000006a417808 */ /* 0x000fe20002000000 */
[----:B------:R-:W-:Y:S01]  /*3640*/  FMUL.FTZ R35, R0, R35 ;  /* 0x0000002300237220 */ /* 0x000fe20000410000 */
[----:B------:R-:W-:Y:S01]  /*3650*/  FMNMX.FTZ R40, R67, R40, !PT ;  /* 0x0000002843287209 */ /* 0x000fe20007810000 */
[----:B------:R2:W-:Y:S01]  /*3660*/  @!P1 SYNCS.ARRIVE.TRANS64.RED.A1T0 RZ, [R2+URZ], RZ ;  /* 0x000000ff02ff99a7 */ /* 0x0005e2000810043f */
[----:B------:R-:W-:-:S02]  /*3670*/  ISETP.GT.AND P4, PT, R82, 0x50, PT ;  /* 0x000000505200780c */ /* 0x000fc40003f84270 */
[----:B------:R-:W-:Y:S01]  /*3680*/  FSEL R64, R107, -INF , P3 ;  /* 0xff8000006b407808 */ /* 0x000fe20001800000 */
[----:B------:R-:W-:Y:S01]  /*3690*/  MUFU.TANH R4, R4 ;  /* 0x0000000400047308 */ /* 0x000fe20000002400 */
[----:B------:R-:W-:Y:S01]  /*36a0*/  FMNMX.FTZ R41, R65, R40, !PT ;  /* 0x0000002841297209 */ /* 0x000fe20007810000 */
[----:B-1----:R-:W-:Y:S01]  /*36b0*/  IMAD.U32 R26, RZ, RZ, UR10 ;  /* 0x0000000aff1a7e24 */ /* 0x002fe2000f8e00ff */
[----:B------:R-:W-:Y:S02]  /*36c0*/  ISETP.GT.AND P3, PT, R82, 0x51, PT ;  /* 0x000000515200780c */ /* 0x000fe40003f64270 */
[----:B------:R-:W-:Y:S02]  /*36d0*/  FSEL R53, R108, -INF , P4 ;  /* 0xff8000006c357808 */ /* 0x000fe40002000000 */
[----:B------:R-:W-:Y:S01]  /*36e0*/  FMNMX.FTZ R40, R64, R41, !PT ;  /* 0x0000002940287209 */ /* 0x000fe20007810000 */
[----:B------:R-:W-:Y:S01]  /*36f0*/  FMUL.FTZ R41, R0, R25 ;  /* 0x0000001900297220 */ /* 0x000fe20000410000 */
[----:B------:R-:W-:Y:S01]  /*3700*/  ISETP.GT.AND P4, PT, R82, 0x58, PT ;  /* 0x000000585200780c */ /* 0x000fe20003f84270 */
[----:B------:R-:W-:Y:S01]  /*3710*/  MUFU.TANH R5, R5 ;  /* 0x0000000500057308 */ /* 0x000fe20000002400 */
[----:B------:R-:W-:-:S02]  /*3720*/  FSEL R49, R109, -INF , P3 ;  /* 0xff8000006d317808 */ /* 0x000fc40001800000 */
[----:B------:R-:W-:Y:S02]  /*3730*/  FMNMX.FTZ R40, R53, R40, !PT ;  /* 0x0000002835287209 */ /* 0x000fe40007810000 */
[----:B------:R-:W-:Y:S02]  /*3740*/  ISETP.GT.AND P3, PT, R82, 0x59, PT ;  /* 0x000000595200780c */ /* 0x000fe40003f64270 */
[----:B---3--:R-:W-:Y:S01]  /*3750*/  FSEL R43, R110, -INF , P4 ;  /* 0xff8000006e2b7808 */ /* 0x008fe20002000000 */
[----:B------:R1:W3:Y:S01]  /*3760*/  MUFU.TANH R84, R41 ;  /* 0x0000002900547308 */ /* 0x0002e20000002400 */
[----:B------:R-:W-:Y:S02]  /*3770*/  FMNMX.FTZ R42, R49, R40, !PT ;  /* 0x00000028312a7209 */ /* 0x000fe40007810000 */
[----:B------:R-:W-:Y:S02]  /*3780*/  ISETP.GT.AND P4, PT, R82, 0x60, PT ;  /* 0x000000605200780c */ /* 0x000fe40003f84270 */
[----:B------:R-:W-:-:S02]  /*3790*/  FSEL R40, R111, -INF , P3 ;  /* 0xff8000006f287808 */ /* 0x000fc40001800000 */
[----:B------:R-:W-:Y:S02]  /*37a0*/  CS2R R110, SRZ ;  /* 0x00000000006e7805 */ /* 0x000fe4000001ff00 */
[----:B------:R-:W-:Y:S01]  /*37b0*/  FMNMX.FTZ R45, R43, R42, !PT ;  /* 0x0000002a2b2d7209 */ /* 0x000fe20007810000 */
[----:B------:R-:W-:Y:S01]  /*37c0*/  FMUL.FTZ R42, R0, R28 ;  /* 0x0000001c002a7220 */ /* 0x000fe20000410000 */
[----:B------:R-:W-:Y:S01]  /*37d0*/  ISETP.GT.AND P3, PT, R82, 0x61, PT ;  /* 0x000000615200780c */ /* 0x000fe20003f64270 */
[----:B------:R-:W-:Y:S01]  /*37e0*/  MUFU.TANH R108, R38 ;  /* 0x00000026006c7308 */ /* 0x000fe20000002400 */
[----:B----4-:R-:W-:Y:S02]  /*37f0*/  FSEL R25, R112, -INF , P4 ;  /* 0xff80000070197808 */ /* 0x010fe40002000000 */
[----:B------:R-:W-:Y:S02]  /*3800*/  CS2R R112, SRZ ;  /* 0x0000000000707805 */ /* 0x000fe4000001ff00 */
[----:B------:R-:W-:-:S02]  /*3810*/  FMNMX.FTZ R28, R40, R45, !PT ;  /* 0x0000002d281c7209 */ /* 0x000fc40007810000 */
[----:B------:R-:W-:Y:S02]  /*3820*/  ISETP.GT.AND P4, PT, R82, 0x68, PT ;  /* 0x000000685200780c */ /* 0x000fe40003f84270 */
[----:B------:R-:W-:Y:S01]  /*3830*/  FSEL R24, R88, -INF , P3 ;  /* 0xff80000058187808 */ /* 0x000fe20001800000 */
[----:B------:R4:W3:Y:S01]  /*3840*/  MUFU.TANH R86, R42 ;  /* 0x0000002a00567308 */ /* 0x0008e20000002400 */
[----:B------:R-:W-:Y:S02]  /*3850*/  FMNMX.FTZ R45, R25, R28, !PT ;  /* 0x0000001c192d7209 */ /* 0x000fe40007810000 */
[----:B------:R-:W-:Y:S02]  /*3860*/  ISETP.GT.AND P3, PT, R82, 0x69, PT ;  /* 0x000000695200780c */ /* 0x000fe40003f64270 */
[----:B-----5:R-:W-:Y:S02]  /*3870*/  FSEL R28, R92, -INF , P4 ;  /* 0xff8000005c1c7808 */ /* 0x020fe40002000000 */
[----:B------:R-:W-:Y:S01]  /*3880*/  FMNMX.FTZ R45, R24, R45, !PT ;  /* 0x0000002d182d7209 */ /* 0x000fe20007810000 */
[----:B------:R5:W3:Y:S01]  /*3890*/  MUFU.TANH R88, R44 ;  /* 0x0000002c00587308 */ /* 0x000ae20000002400 */
[----:B------:R-:W-:-:S02]  /*38a0*/  ISETP.GT.AND P4, PT, R82, 0x70, PT ;  /* 0x000000705200780c */ /* 0x000fc40003f84270 */
[----:B------:R-:W-:Y:S02]  /*38b0*/  FSEL R29, R96, -INF , P3 ;  /* 0xff800000601d7808 */ /* 0x000fe40001800000 */
        /* <DEDUP_REMOVED lines=8> */
[----:B-1----:R-:W-:Y:S01]  /*3940*/  FSEL R41, R94, -INF , P3 ;  /* 0xff8000005e297808 */ /* 0x002fe20001800000 */
[----:B------:R-:W1:Y:S01]  /*3950*/  MUFU.TANH R90, R45 ;  /* 0x0000002d005a7308 */ /* 0x000e620000002400 */
[----:B----4-:R-:W-:Y:S02]  /*3960*/  FMNMX.FTZ R42, R32, R103, !PT ;  /* 0x00000067202a7209 */ /* 0x010fe40007810000 */
[----:B------:R-:W-:Y:S02]  /*3970*/  ISETP.GT.AND P3, PT, R82, 0x79, PT ;  /* 0x000000795200780c */ /* 0x000fe40003f64270 */
[----:B0-----:R-:W-:Y:S01]  /*3980*/  FSEL R33, R52, -INF , P4 ;  /* 0xff80000034217808 */ /* 0x001fe20002000000 */
[----:B------:R-:W-:Y:S01]  /*3990*/  FMUL.FTZ R52, R0, R36 ;  /* 0x0000002400347220 */ /* 0x000fe20000410000 */
[----:B-----5:R-:W-:Y:S01]  /*39a0*/  FMNMX.FTZ R44, R41, R42, !PT ;  /* 0x0000002a292c7209 */ /* 0x020fe20007810000 */
[----:B------:R0:W4:Y:S01]  /*39b0*/  MUFU.TANH R92, R48 ;  /* 0x00000030005c7308 */ /* 0x0001220000002400 */
[----:B------:R-:W-:-:S02]  /*39c0*/  ISETP.GT.AND P4, PT, R82, 0x80, PT ;  /* 0x000000805200780c */ /* 0x000fc40003f84270 */
[----:B------:R-:W-:Y:S01]  /*39d0*/  FSEL R42, R80, -INF , P3 ;  /* 0xff800000502a7808 */ /* 0x000fe20001800000 */
[----:B------:R-:W-:Y:S01]  /*39e0*/  FMUL.FTZ R80, R0, R37 ;  /* 0x0000002500507220 */ /* 0x000fe20000410000 */
[----:B------:R-:W-:Y:S02]  /*39f0*/  FMNMX.FTZ R103, R33, R44, !PT ;  /* 0x0000002c21677209 */ /* 0x000fe40007810000 */
[----:B------:R-:W-:Y:S01]  /*3a00*/  ISETP.GT.AND P3, PT, R82, 0x81, PT ;  /* 0x000000815200780c */ /* 0x000fe20003f64270 */
[----:B------:R-:W5:Y:S01]  /*3a10*/  MUFU.TANH R52, R52 ;  /* 0x0000003400347308 */ /* 0x000f620000002400 */
[----:B--2---:R-:W-:Y:S01]  /*3a20*/  FSEL R36, R78, -INF , P4 ;  /* 0xff8000004e247808 */ /* 0x004fe20002000000 */
[----:B------:R-:W-:Y:S01]  /*3a30*/  FMUL.FTZ R78, R0, R46 ;  /* 0x0000002e004e7220 */ /* 0x000fe20000410000 */
[----:B------:R-:W-:Y:S02]  /*3a40*/  FMNMX.FTZ R103, R42, R103, !PT ;  /* 0x000000672a677209 */ /* 0x000fe40007810000 */
[----:B------:R-:W-:-:S02]  /*3a50*/  ISETP.GT.AND P4, PT, R82, 0x88, PT ;  /* 0x000000885200780c */ /* 0x000fc40003f84270 */
[----:B---3--:R-:W-:Y:S01]  /*3a60*/  FSEL R44, R84, -INF , P3 ;  /* 0xff800000542c7808 */ /* 0x008fe20001800000 */
[----:B------:R-:W-:Y:S01]  /*3a70*/  MUFU.TANH R7, R7 ;  /* 0x0000000700077308 */ /* 0x000fe20000002400 */
[----:B------:R-:W-:Y:S02]  /*3a80*/  FMNMX.FTZ R103, R36, R103, !PT ;  /* 0x0000006724677209 */ /* 0x000fe40007810000 */
[----:B------:R-:W-:Y:S02]  /*3a90*/  ISETP.GT.AND P3, PT, R82, 0x89, PT ;  /* 0x000000895200780c */ /* 0x000fe40003f64270 */
[----:B------:R-:W-:Y:S02]  /*3aa0*/  FSEL R37, R86, -INF , P4 ;  /* 0xff80000056257808 */ /* 0x000fe40002000000 */
[----:B0-----:R-:W-:Y:S01]  /*3ab0*/  FMNMX.FTZ R48, R44, R103, !PT ;  /* 0x000000672c307209 */ /* 0x001fe20007810000 */
[----:B------:R0:W2:Y:S01]  /*3ac0*/  MUFU.TANH R86, R80 ;  /* 0x0000005000567308 */ /* 0x0000a20000002400 */
[----:B------:R-:W-:-:S02]  /*3ad0*/  ISETP.GT.AND P4, PT, R82, 0x90, PT ;  /* 0x000000905200780c */ /* 0x000fc40003f84270 */
[----:B------:R-:W-:Y:S02]  /*3ae0*/  FSEL R45, R88, -INF , P3 ;  /* 0xff800000582d7808 */ /* 0x000fe40001800000 */
[----:B------:R-:W-:Y:S02]  /*3af0*/  FMNMX.FTZ R84, R37, R48, !PT ;  /* 0x0000003025547209 */ /* 0x000fe40007810000 */
[----:B------:R-:W-:Y:S01]  /*3b00*/  ISETP.GT.AND P3, PT, R82, 0x91, PT ;  /* 0x000000915200780c */ /* 0x000fe20003f64270 */
[----:B------:R-:W3:Y:S01]  /*3b10*/  MUFU.TANH R8, R8 ;  /* 0x0000000800087308 */ /* 0x000ee20000002400 */
[----:B-1----:R-:W-:Y:S01]  /*3b20*/  FSEL R48, R90, -INF , P4 ;  /* 0xff8000005a307808 */ /* 0x002fe20002000000 */
[----:B0-----:R-:W-:Y:S01]  /*3b30*/  FMUL.FTZ R80, R0, R47 ;  /* 0x0000002f00507220 */ /* 0x001fe20000410000 */
[----:B------:R-:W-:Y:S02]  /*3b40*/  FMNMX.FTZ R103, R45, R84, !PT ;  /* 0x000000542d677209 */ /* 0x000fe40007810000 */
[----:B------:R-:W-:-:S02]  /*3b50*/  ISETP.GT.AND P4, PT, R82, 0x98, PT ;  /* 0x000000985200780c */ /* 0x000fc40003f84270 */
[----:B----4-:R-:W-:Y:S01]  /*3b60*/  FSEL R46, R92, -INF , P3 ;  /* 0xff8000005c2e7808 */ /* 0x010fe20001800000 */
[----:B------:R0:W-:Y:S01]  /*3b70*/  MUFU.TANH R84, R78 ;  /* 0x0000004e00547308 */ /* 0x0001e20000002400 */
[----:B------:R-:W-:Y:S02]  /*3b80*/  FMNMX.FTZ R103, R48, R103, !PT ;  /* 0x0000006730677209 */ /* 0x000fe40007810000 */
[----:B------:R-:W-:Y:S02]  /*3b90*/  ISETP.GT.AND P3, PT, R82, 0x99, PT ;  /* 0x000000995200780c */ /* 0x000fe40003f64270 */
[----:B-----5:R-:W-:Y:S02]  /*3ba0*/  FSEL R47, R52, -INF , P4 ;  /* 0xff800000342f7808 */ /* 0x020fe40002000000 */
[----:B------:R-:W-:Y:S01]  /*3bb0*/  FMNMX.FTZ R82, R46, R103, !PT ;  /* 0x000000672e527209 */ /* 0x000fe20007810000 */
[----:B------:R1:W-:Y:S01]  /*3bc0*/  MUFU.TANH R94, R50 ;  /* 0x00000032005e7308 */ /* 0x0003e20000002400 */
[----:B--2---:R-:W-:-:S02]  /*3bd0*/  FSEL R52, R86, -INF , P3 ;  /* 0xff80000056347808 */ /* 0x004fc40001800000 */
[----:B------:R-:W-:-:S04]  /*3be0*/  FMNMX.FTZ R103, R47, R82, !PT ;  /* 0x000000522f677209 */ /* 0x000fc80007810000 */
[----:B------:R-:W-:Y:S01]  /*3bf0*/  FMNMX.FTZ R103, R52, R103, !PT ;  /* 0x0000006734677209 */ /* 0x000fe20007810000 */
[----:B------:R-:W2:Y:S04]  /*3c00*/  MUFU.TANH R10, R10 ;  /* 0x0000000a000a7308 */ /* 0x000ea80000002400 */
[----:B0-----:R-:W0:Y:S04]  /*3c10*/  SHFL.BFLY PT, R78, R103, 0x2, 0x1f ;  /* 0x0c401f00674e7f89 */ /* 0x001e2800000e0000 */
[----:B------:R4:W-:Y:S08]  /*3c20*/  MUFU.TANH R98, R54 ;  /* 0x0000003600627308 */ /* 0x0009f00000002400 */
[----:B------:R-:W5:Y:S08]  /*3c30*/  MUFU.TANH R9, R9 ;  /* 0x0000000900097308 */ /* 0x000f700000002400 */
[----:B------:R3:W-:Y:S01]  /*3c40*/  MUFU.TANH R96, R51 ;  /* 0x0000003300607308 */ /* 0x0007e20000002400 */
[----:B0-----:R-:W-:-:S07]  /*3c50*/  FMNMX.FTZ R78, R103, R78, !PT ;  /* 0x0000004e674e7209 */ /* 0x001fce0007810000 */
        /* <DEDUP_REMOVED lines=8> */
[----:B------:R1:W-:Y:S03]  /*3ce0*/  MUFU.TANH R100, R55 ;  /* 0x0000003700647308 */ /* 0x0003e60000002400 */
[----:B------:R-:W-:-:S05]  /*3cf0*/  FSEL R26, R26, RZ, P3 ;  /* 0x000000ff1a1a7208 */ /* 0x000fca0001800000 */
[--C-:B------:R-:W-:Y:S01]  /*3d00*/  FFMA.FTZ R38, R89, UR10, -R26.reuse ;  /* 0x0000000a59267c23 */ /* 0x100fe2000801081a */
[----:B------:R-:W-:Y:S01]  /*3d10*/  VIADDMNMX R89, R76, R74, R77, PT ;  /* 0x0000004a4c597246 */ /* 0x000fe2000380014d */
[----:B------:R-:W0:Y:S01]  /*3d20*/  MUFU.TANH R14, R14 ;  /* 0x0000000e000e7308 */ /* 0x000e220000002400 */
[----:B------:R-:W-:-:S01]  /*3d30*/  FFMA.FTZ R70, R70, UR10, -R26 ;  /* 0x0000000a46467c23 */ /* 0x000fc2000801081a */
[--C-:B------:R-:W-:Y:S01]  /*3d40*/  FFMA.FTZ R69, R69, UR10, -R26.reuse ;  /* 0x0000000a45457c23 */ /* 0x100fe2000801081a */
[----:B------:R-:W-:Y:S01]  /*3d50*/  ISETP.GT.AND P3, PT, R89, RZ, PT ;  /* 0x000000ff5900720c */ /* 0x000fe20003f64270 */
[--C-:B------:R-:W-:Y:S01]  /*3d60*/  FFMA.FTZ R87, R87, UR10, -R26.reuse ;  /* 0x0000000a57577c23 */ /* 0x100fe2000801081a */
[----:B------:R-:W-:Y:S01]  /*3d70*/  ISETP.GT.AND P4, PT, R89, 0x1, PT ;  /* 0x000000015900780c */ /* 0x000fe20003f84270 */
[--C-:B------:R-:W-:Y:S01]  /*3d80*/  FFMA.FTZ R95, R95, UR10, -R26.reuse ;  /* 0x0000000a5f5f7c23 */ /* 0x100fe2000801081a */
[----:B------:R-:W-:Y:S01]  /*3d90*/  ISETP.GT.AND P5, PT, R89, 0x8, PT ;  /* 0x000000085900780c */ /* 0x000fe20003fa4270 */
[----:B------:R-:W0:Y:S01]  /*3da0*/  MUFU.TANH R20, R20 ;  /* 0x0000001400147308 */ /* 0x000e220000002400 */
[----:B------:R-:W-:Y:S01]  /*3db0*/  FSEL R3, R3, -INF , P3 ;  /* 0xff80000003037808 */ /* 0x000fe20001800000 */
[--C-:B------:R-:W-:Y:S01]  /*3dc0*/  FFMA.FTZ R53, R53, UR10, -R26.reuse ;  /* 0x0000000a35357c23 */ /* 0x100fe2000801081a */
[----:B------:R-:W-:Y:S01]  /*3dd0*/  FSEL R50, R4, -INF , P4 ;  /* 0xff80000004327808 */ /* 0x000fe20002000000 */
[--C-:B------:R-:W-:Y:S01]  /*3de0*/  FFMA.FTZ R43, R43, UR10, -R26.reuse ;  /* 0x0000000a2b2b7c23 */ /* 0x100fe2000801081a */
[----:B------:R-:W-:Y:S01]  /*3df0*/  ISETP.GT.AND P3, PT, R89, 0x9, PT ;  /* 0x000000095900780c */ /* 0x000fe20003f64270 */
[--C-:B------:R-:W-:Y:S01]  /*3e00*/  FFMA.FTZ R40, R40, UR10, -R26.reuse ;  /* 0x0000000a28287c23 */ /* 0x100fe2000801081a */
[----:B------:R-:W-:Y:S01]  /*3e10*/  FSEL R5, R5, -INF , P5 ;  /* 0xff80000005057808 */ /* 0x000fe20002800000 */
[----:B------:R-:W0:Y:S01]  /*3e20*/  MUFU.TANH R15, R15 ;  /* 0x0000000f000f7308 */ /* 0x000e220000002400 */
[----:B----4-:R-:W-:Y:S01]  /*3e30*/  FMNMX.FTZ R54, R3, R50, !PT ;  /* 0x0000003203367209 */ /* 0x010fe20007810000 */
[--C-:B------:R-:W-:Y:S01]  /*3e40*/  FFMA.FTZ R25, R25, UR10, -R26.reuse ;  /* 0x0000000a19197c23 */ /* 0x100fe2000801081a */
[----:B------:R-:W-:Y:S01]  /*3e50*/  ISETP.GT.AND P4, PT, R89, 0x10, PT ;  /* 0x000000105900780c */ /* 0x000fe20003f84270 */
[--C-:B------:R-:W-:Y:S01]  /*3e60*/  FFMA.FTZ R24, R24, UR10, -R26.reuse ;  /* 0x0000000a18187c23 */ /* 0x100fe2000801081a */
[----:B------:R-:W-:Y:S01]  /*3e70*/  FSEL R6, R6, -INF , P3 ;  /* 0xff80000006067808 */ /* 0x000fe20001800000 */
[--C-:B------:R-:W-:Y:S01]  /*3e80*/  FFMA.FTZ R28, R28, UR10, -R26.reuse ;  /* 0x0000000a1c1c7c23 */ /* 0x100fe2000801081a */
[----:B---3--:R-:W-:Y:S01]  /*3e90*/  FMNMX.FTZ R51, R5, R54, !PT ;  /* 0x0000003605337209 */ /* 0x008fe20007810000 */
[----:B------:R-:W3:Y:S01]  /*3ea0*/  MUFU.TANH R21, R21 ;  /* 0x0000001500157308 */ /* 0x000ee20000002400 */
[----:B------:R-:W-:Y:S01]  /*3eb0*/  ISETP.GT.AND P3, PT, R89, 0x11, PT ;  /* 0x000000115900780c */ /* 0x000fe20003f64270 */
[--C-:B------:R-:W-:Y:S01]  /*3ec0*/  FFMA.FTZ R33, R33, UR10, -R26.reuse ;  /* 0x0000000a21217c23 */ /* 0x100fe2000801081a */
[----:B--2---:R-:W-:Y:S01]  /*3ed0*/  FSEL R39, R7, -INF , P4 ;  /* 0xff80000007277808 */ /* 0x004fe20002000000 */
[--C-:B------:R-:W-:Y:S01]  /*3ee0*/  FFMA.FTZ R42, R42, UR10, -R26.reuse ;  /* 0x0000000a2a2a7c23 */ /* 0x100fe2000801081a */
[----:B------:R-:W-:Y:S01]  /*3ef0*/  FMNMX.FTZ R54, R6, R51, !PT ;  /* 0x0000003306367209 */ /* 0x000fe20007810000 */
[--C-:B------:R-:W-:Y:S01]  /*3f00*/  FFMA.FTZ R36, R36, UR10, -R26.reuse ;  /* 0x0000000a24247c23 */ /* 0x100fe2000801081a */
[----:B------:R-:W-:Y:S01]  /*3f10*/  ISETP.GT.AND P4, PT, R89, 0x18, PT ;  /* 0x000000185900780c */ /* 0x000fe20003f84270 */
[----:B------:R-:W2:Y:S01]  /*3f20*/  MUFU.TANH R72, R72 ;  /* 0x0000004800487308 */ /* 0x000ea20000002400 */
[----:B------:R-:W-:Y:S01]  /*3f30*/  FSEL R51, R8, -INF , P3 ;  /* 0xff80000008337808 */ /* 0x000fe20001800000 */
[--C-:B------:R-:W-:Y:S01]  /*3f40*/  FFMA.FTZ R8, R85, UR10, -R26.reuse ;  /* 0x0000000a55087c23 */ /* 0x100fe2000801081a */
[----:B------:R-:W-:Y:S01]  /*3f50*/  FMNMX.FTZ R54, R39, R54, !PT ;  /* 0x0000003627367209 */ /* 0x000fe20007810000 */
[--C-:B------:R-:W-:Y:S01]  /*3f60*/  FFMA.FTZ R37, R37, UR10, -R26.reuse ;  /* 0x0000000a25257c23 */ /* 0x100fe2000801081a */
[----:B------:R-:W-:Y:S01]  /*3f70*/  ISETP.GT.AND P3, PT, R89, 0x19, PT ;  /* 0x000000195900780c */ /* 0x000fe20003f64270 */
[--C-:B------:R-:W-:Y:S01]  /*3f80*/  FFMA.FTZ R46, R46, UR10, -R26.reuse ;  /* 0x0000000a2e2e7c23 */ /* 0x100fe2000801081a */
[----:B------:R-:W-:Y:S01]  /*3f90*/  FSEL R10, R10, -INF , P4 ;  /* 0xff8000000a0a7808 */ /* 0x000fe20002000000 */
[----:B------:R4:W-:Y:S01]  /*3fa0*/  MUFU.TANH R92, R80 ;  /* 0x00000050005c7308 */ /* 0x0009e20000002400 */
[----:B-1----:R-:W-:Y:S01]  /*3fb0*/  FMNMX.FTZ R55, R51, R54, !PT ;  /* 0x0000003633377209 */ /* 0x002fe20007810000 */
[----:B------:R-:W-:Y:S01]  /*3fc0*/  FFMA.FTZ R47, R47, UR10, -R26 ;  /* 0x0000000a2f2f7c23 */ /* 0x000fe2000801081a */
[----:B------:R-:W-:-:S02]  /*3fd0*/  ISETP.GT.AND P4, PT, R89, 0x20, PT ;  /* 0x000000205900780c */ /* 0x000fc40003f84270 */
[----:B-----5:R-:W-:Y:S01]  /*3fe0*/  FSEL R74, R9, -INF , P3 ;  /* 0xff800000094a7808 */ /* 0x020fe20001800000 */
[----:B------:R-:W-:-:S01]  /*3ff0*/  FFMA.FTZ R9, R83, UR10, -R26 ;  /* 0x0000000a53097c23 */ /* 0x000fc2000801081a */
[----:B------:R-:W-:Y:S01]  /*4000*/  FMNMX.FTZ R55, R10, R55, !PT ;  /* 0x000000370a377209 */ /* 0x000fe20007810000 */
[----:B------:R-:W1:Y:S01]  /*4010*/  MUFU.TANH R60, R60 ;  /* 0x0000003c003c7308 */ /* 0x000e620000002400 */
[----:B------:R-:W-:Y:S02]  /*4020*/  ISETP.GT.AND P3, PT, R89, 0x21, PT ;  /* 0x000000215900780c */ /* 0x000fe40003f64270 */
[----:B0-----:R-:W-:Y:S02]  /*4030*/  FSEL R76, R13, -INF , P4 ;  /* 0xff8000000d4c7808 */ /* 0x001fe40002000000 */
[----:B------:R-:W-:Y:S02]  /*4040*/  FMNMX.FTZ R55, R74, R55, !PT ;  /* 0x000000374a377209 */ /* 0x000fe40007810000 */
[----:B------:R-:W-:Y:S01]  /*4050*/  ISETP.GT.AND P4, PT, R89, 0x28, PT ;  /* 0x000000285900780c */ /* 0x000fe20003f84270 */
[----:B------:R-:W0:Y:S01]  /*4060*/  MUFU.TANH R57, R57 ;  /* 0x0000003900397308 */ /* 0x000e220000002400 */
[----:B------:R-:W-:Y:S01]  /*4070*/  FSEL R77, R11, -INF , P3 ;  /* 0xff8000000b4d7808 */ /* 0x000fe20001800000 */
[----:B------:R-:W-:Y:S01]  /*4080*/  FFMA.FTZ R11, R81, UR10, -R26 ;  /* 0x0000000a510b7c23 */ /* 0x000fe2000801081a */
[----:B------:R-:W-:-:S02]  /*4090*/  FMNMX.FTZ R54, R76, R55, !PT ;  /* 0x000000374c367209 */ /* 0x000fc40007810000 */
[----:B------:R-:W-:Y:S02]  /*40a0*/  ISETP.GT.AND P3, PT, R89, 0x29, PT ;  /* 0x000000295900780c */ /* 0x000fe40003f64270 */
[----:B------:R-:W-:Y:S01]  /*40b0*/  FSEL R78, R12, -INF , P4 ;  /* 0xff8000000c4e7808 */ /* 0x000fe20002000000 */
[--C-:B------:R-:W-:Y:S01]  /*40c0*/  FFMA.FTZ R12, R79, UR10, -R26.reuse ;  /* 0x0000000a4f0c7c23 */ /* 0x100fe2000801081a */
[----:B------:R-:W-:Y:S01]  /*40d0*/  FMNMX.FTZ R13, R77, R54, !PT ;  /* 0x000000364d0d7209 */ /* 0x000fe20007810000 */
[----:B------:R-:W5:Y:S01]  /*40e0*/  MUFU.TANH R56, R56 ;  /* 0x0000003800387308 */ /* 0x000f620000002400 */
[----:B------:R-:W-:Y:S01]  /*40f0*/  ISETP.GT.AND P4, PT, R89, 0x30, PT ;  /* 0x000000305900780c */ /* 0x000fe20003f84270 */
[----:B------:R-:W-:Y:S01]  /*4100*/  FFMA.FTZ R54, R71, UR10, -R26 ;  /* 0x0000000a47367c23 */ /* 0x000fe2000801081a */
[----:B----4-:R-:W-:Y:S02]  /*4110*/  FSEL R80, R14, -INF , P3 ;  /* 0xff8000000e507808 */ /* 0x010fe40001800000 */
[----:B------:R-:W-:-:S02]  /*4120*/  FMNMX.FTZ R13, R78, R13, !PT ;  /* 0x0000000d4e0d7209 */ /* 0x000fc40007810000 */
[----:B------:R-:W-:Y:S01]  /*4130*/  ISETP.GT.AND P3, PT, R89, 0x31, PT ;  /* 0x000000315900780c */ /* 0x000fe20003f64270 */
[----:B------:R-:W4:Y:S01]  /*4140*/  MUFU.TANH R61, R61 ;  /* 0x0000003d003d7308 */ /* 0x000f220000002400 */
[----:B------:R-:W-:Y:S02]  /*4150*/  FSEL R79, R20, -INF , P4 ;  /* 0xff800000144f7808 */ /* 0x000fe40002000000 */
[----:B------:R-:W-:Y:S01]  /*4160*/  FMNMX.FTZ R14, R80, R13, !PT ;  /* 0x0000000d500e7209 */ /* 0x000fe20007810000 */
[----:B------:R-:W-:-:S01]  /*4170*/  FFMA.FTZ R13, R75, UR10, -R26 ;  /* 0x0000000a4b0d7c23 */ /* 0x000fc2000801081a */
[----:B------:R-:W-:Y:S02]  /*4180*/  ISETP.GT.AND P4, PT, R89, 0x38, PT ;  /* 0x000000385900780c */ /* 0x000fe40003f84270 */
[----:B------:R-:W-:Y:S01]  /*4190*/  FSEL R81, R15, -INF , P3 ;  /* 0xff8000000f517808 */ /* 0x000fe20001800000 */
[----:B------:R-:W4:Y:S01]  /*41a0*/  MUFU.TANH R62, R62 ;  /* 0x0000003e003e7308 */ /* 0x000f220000002400 */
[----:B------:R-:W-:-:S02]  /*41b0*/  FMNMX.FTZ R14, R79, R14, !PT ;  /* 0x0000000e4f0e7209 */ /* 0x000fc40007810000 */
[----:B------:R-:W-:Y:S02]  /*41c0*/  ISETP.GT.AND P3, PT, R89, 0x39, PT ;  /* 0x000000395900780c */ /* 0x000fe40003f64270 */
[----:B---3--:R-:W-:Y:S01]  /*41d0*/  FSEL R75, R21, -INF , P4 ;  /* 0xff800000154b7808 */ /* 0x008fe20002000000 */
[----:B------:R-:W-:Y:S01]  /*41e0*/  FFMA.FTZ R21, R73, UR10, -R26 ;  /* 0x0000000a49157c23 */ /* 0x000fe2000801081a */
[----:B------:R-:W-:Y:S01]  /*41f0*/  FMNMX.FTZ R14, R81, R14, !PT ;  /* 0x0000000e510e7209 */ /* 0x000fe20007810000 */
[----:B------:R-:W3:Y:S01]  /*4200*/  MUFU.TANH R58, R58 ;  /* 0x0000003a003a7308 */ /* 0x000ee20000002400 */
[----:B------:R-:W-:Y:S02]  /*4210*/  ISETP.GT.AND P4, PT, R89, 0x40, PT ;  /* 0x000000405900780c */ /* 0x000fe40003f84270 */
[----:B--2---:R-:W-:Y:S02]  /*4220*/  FSEL R72, R72, -INF , P3 ;  /* 0xff80000048487808 */ /* 0x004fe40001800000 */
[----:B------:R-:W-:-:S02]  /*4230*/  FMNMX.FTZ R15, R75, R14, !PT ;  /* 0x0000000e4b0f7209 */ /* 0x000fc40007810000 */
[C---:B------:R-:W-:Y:S01]  /*4240*/  ISETP.GT.AND P3, PT, R89.reuse, 0x41, PT ;  /* 0x000000415900780c */ /* 0x040fe20003f64270 */
[----:B------:R-:W2:Y:S01]  /*4250*/  MUFU.TANH R59, R59 ;  /* 0x0000003b003b7308 */ /* 0x000ea20000002400 */
[----:B-1----:R-:W-:Y:S02]  /*4260*/  FSEL R60, R60, -INF , P4 ;  /* 0xff8000003c3c7808 */ /* 0x002fe40002000000 */
[----:B------:R-:W-:Y:S02]  /*4270*/  FMNMX.FTZ R15, R72, R15, !PT ;  /* 0x0000000f480f7209 */ /* 0x000fe40007810000 */
[----:B------:R-:W-:Y:S02]  /*4280*/  ISETP.GT.AND P4, PT, R89, 0x48, PT ;  /* 0x000000485900780c */ /* 0x000fe40003f84270 */
[----:B0-----:R-:W-:Y:S01]  /*4290*/  FSEL R73, R57, -INF , P3 ;  /* 0xff80000039497808 */ /* 0x001fe20001800000 */
[----:B------:R-:W-:Y:S01]  /*42a0*/  MUFU.TANH R63, R63 ;  /* 0x0000003f003f7308 */ /* 0x000fe20000002400 */
[----:B------:R-:W-:-:S02]  /*42b0*/  FMNMX.FTZ R20, R60, R15, !PT ;  /* 0x0000000f3c147209 */ /* 0x000fc40007810000 */
[----:B------:R-:W-:Y:S02]  /*42c0*/  ISETP.GT.AND P3, PT, R89, 0x49, PT ;  /* 0x000000495900780c */ /* 0x000fe40003f64270 */
[----:B-----5:R-:W-:Y:S02]  /*42d0*/  FSEL R71, R56, -INF , P4 ;  /* 0xff80000038477808 */ /* 0x020fe40002000000 */
[----:B------:R-:W-:Y:S01]  /*42e0*/  FMNMX.FTZ R20, R73, R20, !PT ;  /* 0x0000001449147209 */ /* 0x000fe20007810000 */
[----:B------:R0:W-:Y:S01]  /*42f0*/  MUFU.EX2 R14, R21 ;  /* 0x00000015000e7308 */ /* 0x0001e20000000800 */
[----:B------:R-:W-:Y:S02]  /*4300*/  ISETP.GT.AND P4, PT, R89, 0x50, PT ;  /* 0x000000505900780c */ /* 0x000fe40003f84270 */
[----:B----4-:R-:W-:Y:S02]  /*4310*/  FSEL R82, R61, -INF , P3 ;  /* 0xff8000003d527808 */ /* 0x010fe40001800000 */
[----:B------:R-:W-:-:S02]  /*4320*/  ISETP.GT.AND P3, PT, R89, 0x51, PT ;  /* 0x000000515900780c */ /* 0x000fc40003f64270 */
[----:B------:R-:W-:Y:S01]  /*4330*/  FSEL R86, R62, -INF , P4 ;  /* 0xff8000003e567808 */ /* 0x000fe20002000000 */
[----:B------:R-:W1:Y:S01]  /*4340*/  MUFU.TANH R66, R66 ;  /* 0x0000004200427308 */ /* 0x000e620000002400 */
[----:B0-----:R-:W-:Y:S02]  /*4350*/  FMNMX.FTZ R21, R71, R20, !PT ;  /* 0x0000001447157209 */ /* 0x001fe40007810000 */
[C---:B------:R-:W-:Y:S02]  /*4360*/  ISETP.GT.AND P4, PT, R89.reuse, 0x58, PT ;  /* 0x000000585900780c */ /* 0x040fe40003f84270 */
[----:B------:R-:W-:Y:S02]  /*4370*/  FMNMX.FTZ R21, R82, R21, !PT ;  /* 0x0000001552157209 */ /* 0x000fe40007810000 */
[----:B---3--:R-:W-:Y:S01]  /*4380*/  FSEL R88, R58, -INF , P3 ;  /* 0xff8000003a587808 */ /* 0x008fe20001800000 */
[----:B------:R-:W0:Y:S01]  /*4390*/  MUFU.TANH R68, R68 ;  /* 0x0000004400447308 */ /* 0x000e220000002400 */
[----:B------:R-:W-:Y:S01]  /*43a0*/  FMNMX.FTZ R55, R86, R21, !PT ;  /* 0x0000001556377209 */ /* 0x000fe20007810000 */
[----:B------:R-:W-:Y:S01]  /*43b0*/  FFMA.FTZ R58, R64, UR10, -R26 ;  /* 0x0000000a403a7c23 */ /* 0x000fe2000801081a */
[----:B------:R-:W-:-:S02]  /*43c0*/  ISETP.GT.AND P3, PT, R89, 0x59, PT ;  /* 0x000000595900780c */ /* 0x000fc40003f64270 */
[----:B--2---:R-:W-:Y:S02]  /*43d0*/  FSEL R90, R59, -INF , P4 ;  /* 0xff8000003b5a7808 */ /* 0x004fe40002000000 */
[----:B------:R-:W-:Y:S01]  /*43e0*/  FMNMX.FTZ R55, R88, R55, !PT ;  /* 0x0000003758377209 */ /* 0x000fe20007810000 */
[----:B------:R2:W-:Y:S01]  /*43f0*/  MUFU.TANH R105, R31 ;  /* 0x0000001f00697308 */ /* 0x0005e20000002400 */
[----:B------:R-:W-:Y:S02]  /*4400*/  ISETP.GT.AND P4, PT, R89, 0x60, PT ;  /* 0x000000605900780c */ /* 0x000fe40003f84270 */
[----:B------:R-:W-:Y:S01]  /*4410*/  FMNMX.FTZ R56, R90, R55, !PT ;  /* 0x000000375a387209 */ /* 0x000fe20007810000 */
[----:B------:R-:W-:-:S01]  /*4420*/  FFMA.FTZ R55, R65, UR10, -R26 ;  /* 0x0000000a41377c23 */ /* 0x000fc2000801081a */
[----:B-1----:R-:W-:Y:S02]  /*4430*/  FSEL R83, R66, -INF , P4 ;  /* 0xff80000042537808 */ /* 0x002fe40002000000 */
[----:B------:R-:W-:Y:S01]  /*4440*/  ISETP.GT.AND P4, PT, R89, 0x68, PT ;  /* 0x000000685900780c */ /* 0x000fe20003f84270 */
[----:B------:R1:W3:Y:S01]  /*4450*/  MUFU.TANH R103, R27 ;  /* 0x0000001b00677308 */ /* 0x0002e20000002400 */
[----:B--2---:R-:W-:-:S01]  /*4460*/  FFMA.FTZ R31, R91, UR10, -R26 ;  /* 0x0000000a5b1f7c23 */ /* 0x004fc2000801081a */
[----:B------:R-:W-:-:S02]  /*4470*/  FSEL R91, R63, -INF , P3 ;  /* 0xff8000003f5b7808 */ /* 0x000fc40001800000 */
[----:B------:R-:W-:Y:S02]  /*4480*/  ISETP.GT.AND P3, PT, R89, 0x61, PT ;  /* 0x000000615900780c */ /* 0x000fe40003f64270 */
[----:B------:R-:W-:Y:S02]  /*4490*/  FMNMX.FTZ R56, R91, R56, !PT ;  /* 0x000000385b387209 */ /* 0x000fe40007810000 */
[----:B0-----:R-:W-:Y:S01]  /*44a0*/  FSEL R68, R68, -INF , P3 ;  /* 0xff80000044447808 */ /* 0x001fe20001800000 */
[----:B------:R0:W2:Y:S01]  /*44b0*/  MUFU.TANH R104, R30 ;  /* 0x0000001e00687308 */ /* 0x0000a20000002400 */
[----:B------:R-:W-:Y:S01]  /*44c0*/  FMNMX.FTZ R57, R83, R56, !PT ;  /* 0x0000003853397209 */ /* 0x000fe20007810000 */
[----:B-1----:R-:W-:Y:S01]  /*44d0*/  FFMA.FTZ R27, R101, UR10, -R26 ;  /* 0x0000000a651b7c23 */ /* 0x002fe2000801081a */
[----:B------:R-:W-:Y:S02]  /*44e0*/  ISETP.GT.AND P3, PT, R89, 0x69, PT ;  /* 0x000000695900780c */ /* 0x000fe40003f64270 */
[----:B------:R-:W-:-:S02]  /*44f0*/  FSEL R61, R84, -INF , P4 ;  /* 0xff800000543d7808 */ /* 0x000fc40002000000 */
[----:B------:R-:W-:Y:S01]  /*4500*/  FMNMX.FTZ R56, R68, R57, !PT ;  /* 0x0000003944387209 */ /* 0x000fe20007810000 */
[----:B------:R1:W-:Y:S01]  /*4510*/  MUFU.EX2 R15, R54 ;  /* 0x00000036000f7308 */ /* 0x0003e20000000800 */
[----:B------:R-:W-:Y:S01]  /*4520*/  ISETP.GT.AND P4, PT, R89, 0x70, PT ;  /* 0x000000705900780c */ /* 0x000fe20003f84270 */
[--C-:B0-----:R-:W-:Y:S01]  /*4530*/  FFMA.FTZ R30, R93, UR10, -R26.reuse ;  /* 0x0000000a5d1e7c23 */ /* 0x101fe2000801081a */
[----:B------:R-:W-:Y:S02]  /*4540*/  FSEL R59, R92, -INF , P3 ;  /* 0xff8000005c3b7808 */ /* 0x000fe40001800000 */
[----:B------:R-:W-:Y:S02]  /*4550*/  FMNMX.FTZ R56, R61, R56, !PT ;  /* 0x000000383d387209 */ /* 0x000fe40007810000 */
[----:B------:R-:W-:Y:S01]  /*4560*/  ISETP.GT.AND P3, PT, R89, 0x71, PT ;  /* 0x000000715900780c */ /* 0x000fe20003f64270 */
[----:B------:R0:W4:Y:S01]  /*4570*/  MUFU.TANH R106, R34 ;  /* 0x00000022006a7308 */ /* 0x0001220000002400 */
[----:B------:R-:W-:Y:S01]  /*4580*/  FSEL R62, R94, -INF , P4 ;  /* 0xff8000005e3e7808 */ /* 0x000fe20002000000 */
[----:B-1----:R-:W-:Y:S01]  /*4590*/  FFMA.FTZ R54, R67, UR10, -R26 ;  /* 0x0000000a43367c23 */ /* 0x002fe2000801081a */
[----:B------:R-:W-:-:S02]  /*45a0*/  FMNMX.FTZ R57, R59, R56, !PT ;  /* 0x000000383b397209 */ /* 0x000fc40007810000 */
[----:B------:R-:W-:Y:S02]  /*45b0*/  ISETP.GT.AND P4, PT, R89, 0x78, PT ;  /* 0x000000785900780c */ /* 0x000fe40003f84270 */
[----:B------:R-:W-:Y:S01]  /*45c0*/  FSEL R64, R96, -INF , P3 ;  /* 0xff80000060407808 */ /* 0x000fe20001800000 */
[----:B------:R-:W-:Y:S01]  /*45d0*/  MUFU.EX2 R20, R70 ;  /* 0x0000004600147308 */ /* 0x000fe20000000800 */
[----:B------:R-:W-:Y:S01]  /*45e0*/  FMNMX.FTZ R57, R62, R57, !PT ;  /* 0x000000393e397209 */ /* 0x000fe20007810000 */
[----:B0-----:R-:W-:Y:S01]  /*45f0*/  FFMA.FTZ R34, R99, UR10, -R26 ;  /* 0x0000000a63227c23 */ /* 0x001fe2000801081a */
[----:B------:R-:W-:Y:S02]  /*4600*/  ISETP.GT.AND P3, PT, R89, 0x79, PT ;  /* 0x000000795900780c */ /* 0x000fe40003f64270 */
[----:B------:R-:W-:Y:S02]  /*4610*/  FSEL R63, R98, -INF , P4 ;  /* 0xff800000623f7808 */ /* 0x000fe40002000000 */
[----:B------:R-:W-:-:S02]  /*4620*/  CS2R R98, SRZ ;  /* 0x0000000000627805 */ /* 0x000fc4000001ff00 */
[----:B------:R-:W-:Y:S01]  /*4630*/  FMNMX.FTZ R56, R64, R57, !PT ;  /* 0x0000003940387209 */ /* 0x000fe20007810000 */
[----:B------:R0:W1:Y:S01]  /*4640*/  MUFU.TANH R107, R35 ;  /* 0x00000023006b7308 */ /* 0x0000620000002400 */
[----:B------:R-:W-:Y:S01]  /*4650*/  ISETP.GT.AND P4, PT, R89, 0x80, PT ;  /* 0x000000805900780c */ /* 0x000fe20003f84270 */
[--C-:B------:R-:W-:Y:S01]  /*4660*/  FFMA.FTZ R57, R49, UR10, -R26.reuse ;  /* 0x0000000a31397c23 */ /* 0x100fe2000801081a */
[----:B------:R-:W-:Y:S02]  /*4670*/  FSEL R65, R100, -INF , P3 ;  /* 0xff80000064417808 */ /* 0x000fe40001800000 */
[----:B------:R-:W-:Y:S02]  /*4680*/  CS2R R100, SRZ ;  /* 0x0000000000647805 */ /* 0x000fe4000001ff00 */
[----:B------:R-:W-:Y:S02]  /*4690*/  FMNMX.FTZ R66, R63, R56, !PT ;  /* 0x000000383f427209 */ /* 0x000fe40007810000 */
[----:B------:R-:W-:Y:S01]  /*46a0*/  ISETP.GT.AND P3, PT, R89, 0x81, PT ;  /* 0x000000815900780c */ /* 0x000fe20003f64270 */
[----:B------:R2:W-:Y:S01]  /*46b0*/  MUFU.EX2 R21, R69 ;  /* 0x0000004500157308 */ /* 0x0005e20000000800 */
[----:B------:R-:W-:Y:S01]  /*46c0*/  FSEL R67, R102, -INF , P4 ;  /* 0xff80000066437808 */ /* 0x000fe20002000000 */
[----:B0-----:R-:W-:Y:S01]  /*46d0*/  FFMA.FTZ R35, R97, UR10, -R26 ;  /* 0x0000000a61237c23 */ /* 0x001fe2000801081a */
[----:B------:R-:W-:-:S02]  /*46e0*/  FMNMX.FTZ R70, R65, R66, !PT ;  /* 0x0000004241467209 */ /* 0x000fc40007810000 */
[----:B------:R-:W-:Y:S02]  /*46f0*/  CS2R R96, SRZ ;  /* 0x0000000000607805 */ /* 0x000fe4000001ff00 */
[----:B------:R-:W-:Y:S02]  /*4700*/  ISETP.GT.AND P4, PT, R89, 0x88, PT ;  /* 0x000000885900780c */ /* 0x000fe40003f84270 */
[----:B---3--:R-:W-:Y:S01]  /*4710*/  FSEL R66, R103, -INF , P3 ;  /* 0xff80000067427808 */ /* 0x008fe20001800000 */
[----:B------:R0:W-:Y:S01]  /*4720*/  MUFU.EX2 R7, R87 ;  /* 0x0000005700077308 */ /* 0x0001e20000000800 */
[----:B------:R-:W-:Y:S02]  /*4730*/  FMNMX.FTZ R49, R67, R70, !PT ;  /* 0x0000004643317209 */ /* 0x000fe40007810000 */
[----:B------:R-:W-:Y:S02]  /*4740*/  CS2R R102, SRZ ;  /* 0x0000000000667805 */ /* 0x000fe4000001ff00 */
[----:B------:R-:W-:-:S02]  /*4750*/  ISETP.GT.AND P3, PT, R89, 0x89, PT ;  /* 0x000000895900780c */ /* 0x000fc40003f64270 */
[----:B--2---:R-:W-:Y:S02]  /*4760*/  FSEL R69, R104, -INF , P4 ;  /* 0xff80000068457808 */ /* 0x004fe40002000000 */
[----:B------:R-:W-:Y:S01]  /*4770*/  FMNMX.FTZ R70, R66, R49, !PT ;  /* 0x0000003142467209 */ /* 0x000fe20007810000 */
[----:B------:R2:W-:Y:S01]  /*4780*/  MUFU.EX2 R56, R57 ;  /* 0x0000003900387308 */ /* 0x0005e20000000800 */
[----:B------:R-:W-:Y:S02]  /*4790*/  ISETP.GT.AND P4, PT, R89, 0x90, PT ;  /* 0x000000905900780c */ /* 0x000fe40003f84270 */
[----:B------:R-:W-:Y:S02]  /*47a0*/  FSEL R84, R105, -INF , P3 ;  /* 0xff80000069547808 */ /* 0x000fe40001800000 */
[----:B------:R-:W-:Y:S02]  /*47b0*/  CS2R R104, SRZ ;  /* 0x0000000000687805 */ /* 0x000fe4000001ff00 */
[----:B------:R-:W-:-:S02]  /*47c0*/  FMNMX.FTZ R49, R69, R70, !PT ;  /* 0x0000004645317209 */ /* 0x000fc40007810000 */
[C---:B------:R-:W-:Y:S01]  /*47d0*/  ISETP.GT.AND P3, PT, R89.reuse, 0x91, PT ;  /* 0x000000915900780c */ /* 0x040fe20003f64270 */
[----:B------:R-:W-:Y:S01]  /*47e0*/  MUFU.EX2 R27, R27 ;  /* 0x0000001b001b7308 */ /* 0x000fe20000000800 */
[----:B----4-:R-:W-:Y:S02]  /*47f0*/  FSEL R70, R106, -INF , P4 ;  /* 0xff8000006a467808 */ /* 0x010fe40002000000 */
[----:B------:R-:W-:Y:S02]  /*4800*/  FMNMX.FTZ R49, R84, R49, !PT ;  /* 0x0000003154317209 */ /* 0x000fe40007810000 */
[----:B------:R-:W-:Y:S02]  /*4810*/  ISETP.GT.AND P4, PT, R89, 0x98, PT ;  /* 0x000000985900780c */ /* 0x000fe40003f84270 */
[----:B-1----:R-:W-:Y:S01]  /*4820*/  FSEL R85, R107, -INF , P3 ;  /* 0xff8000006b557808 */ /* 0x002fe20001800000 */
[----:B------:R-:W-:Y:S01]  /*4830*/  MUFU.EX2 R30, R30 ;  /* 0x0000001e001e7308 */ /* 0x000fe20000000800 */
[----:B------:R-:W-:Y:S01]  /*4840*/  FMNMX.FTZ R92, R70, R49, !PT ;  /* 0x00000031465c7209 */ /* 0x000fe20007810000 */
[--C-:B------:R-:W-:Y:S01]  /*4850*/  FFMA.FTZ R49, R29, UR10, -R26.reuse ;  /* 0x0000000a1d317c23 */ /* 0x100fe2000801081a */
[----:B------:R-:W-:Y:S01]  /*4860*/  ISETP.GT.AND P3, PT, R89, 0x99, PT ;  /* 0x000000995900780c */ /* 0x000fe20003f64270 */
[--C-:B------:R-:W-:Y:S01]  /*4870*/  FFMA.FTZ R29, R32, UR10, -R26.reuse ;  /* 0x0000000a201d7c23 */ /* 0x100fe2000801081a */
[----:B0-----:R-:W-:Y:S01]  /*4880*/  FSEL R87, R108, -INF , P4 ;  /* 0xff8000006c577808 */ /* 0x001fe20002000000 */
        /* <DEDUP_REMOVED lines=11> */
[----:B------:R-:W-:Y:S01]  /*4940*/  CS2R R106, SRZ ;  /* 0x00000000006a7805 */ /* 0x000fe2000001ff00 */
[----:B------:R-:W0:Y:S01]  /*4950*/  SHFL.BFLY PT, R89, R92, 0x2, 0x1f ;  /* 0x0c401f005c597f89 */ /* 0x000e2200000e0000 */
[----:B------:R-:W1:Y:S08]  /*4960*/  MUFU.EX2 R38, R38 ;  /* 0x0000002600267308 */ /* 0x000e700000000800 */
[----:B------:R-:W-:Y:S08]  /*4970*/  MUFU.EX2 R34, R34 ;  /* 0x0000002200227308 */ /* 0x000ff00000000800 */
[----:B------:R-:W-:Y:S01]  /*4980*/  MUFU.EX2 R35, R35 ;  /* 0x0000002300237308 */ /* 0x000fe20000000800 */
[----:B-1----:R-:W-:-:S04]  /*4990*/  F2FP.SATFINITE.E4M3.F32.PACK_AB_MERGE_C R216, R38, R31, RZ ;  /* 0x0000001f26d8723e */ /* 0x002fc800048070ff */
[----:B------:R-:W-:Y:S02]  /*49a0*/  F2FP.SATFINITE.E4M3.F32.PACK_AB_MERGE_C R216, R30, R27, R216 ;  /* 0x0000001b1ed8723e */ /* 0x000fe400048070d8 */
[----:B0-----:R-:W-:Y:S01]  /*49b0*/  FMNMX.FTZ R89, R92, R89, !PT ;  /* 0x000000595c597209 */ /* 0x001fe20007810000 */
[----:B------:R-:W0:Y:S04]  /*49c0*/  MUFU.EX2 R4, R95 ;  /* 0x0000005f00047308 */ /* 0x000e280000000800 */
[----:B------:R-:W1:Y:S04]  /*49d0*/  SHFL.BFLY PT, R120, R89, 0x1, 0x1f ;  /* 0x0c201f0059787f89 */ /* 0x000e6800000e0000 */
[----:B------:R-:W-:Y:S08]  /*49e0*/  MUFU.EX2 R8, R8 ;  /* 0x0000000800087308 */ /* 0x000ff00000000800 */
[----:B------:R-:W-:Y:S01]  /*49f0*/  MUFU.EX2 R9, R9 ;  /* 0x0000000900097308 */ /* 0x000fe20000000800 */
[----:B0-----:R-:W-:-:S04]  /*4a00*/  F2FP.SATFINITE.E4M3.F32.PACK_AB_MERGE_C R218, R7, R4, RZ ;  /* 0x0000000407da723e */ /* 0x001fc800048070ff */
[----:B------:R-:W-:-:S03]  /*4a10*/  F2FP.SATFINITE.E4M3.F32.PACK_AB_MERGE_C R218, R35, R34, R218 ;  /* 0x0000002223da723e */ /* 0x000fc600048070da */
        /* <DEDUP_REMOVED lines=56> */
[----:B------:R-:W-:Y:S01]  /*4da0*/  MUFU.EX2 R52, R51 ;  /* 0x0000003300347308 */ /* 0x000fe20000000800 */
[----:B--2---:R-:W-:-:S04]  /*4db0*/  F2FP.SATFINITE.E4M3.F32.PACK_AB_MERGE_C R217, R6, R5, RZ ;  /* 0x0000000506d9723e */ /* 0x004fc800048070ff */
[----:B------:R-:W-:-:S03]  /*4dc0*/  F2FP.SATFINITE.E4M3.F32.PACK_AB_MERGE_C R217, R50, R3, R217 ;  /* 0x0000000332d9723e */ /* 0x000fc600048070d9 */
[----:B------:R0:W-:Y:S08]  /*4dd0*/  MUFU.EX2 R51, R80 ;  /* 0x0000005000337308 */ /* 0x0001f00000000800 */
[----:B------:R-:W-:Y:S01]  /*4de0*/  MUFU.EX2 R10, R10 ;  /* 0x0000000a000a7308 */ /* 0x000fe20000000800 */
[----:B0-----:R-:W-:-:S04]  /*4df0*/  FADD.FTZ R80, R27, R30 ;  /* 0x0000001e1b507221 */ /* 0x001fc80000010000 */
[----:B------:R-:W-:Y:S01]  /*4e00*/  FADD.FTZ R93, R31, R80 ;  /* 0x000000501f5d7221 */ /* 0x000fe20000010000 */
[----:B------:R-:W-:-:S01]  /*4e10*/  FADD.FTZ R80, R6, R95 ;  /* 0x0000005f06507221 */ /* 0x000fc20000010000 */
[----:B------:R-:W-:Y:S01]  /*4e20*/  CS2R R30, SRZ ;  /* 0x00000000001e7805 */ /* 0x000fe2000001ff00 */
[----:B------:R-:W0:Y:S01]  /*4e30*/  MUFU.EX2 R89, R74 ;  /* 0x0000004a00597308 */ /* 0x000e220000000800 */
[----:B------:R-:W-:-:S07]  /*4e40*/  FADD.FTZ R93, R38, R93 ;  /* 0x0000005d265d7221 */ /* 0x000fce0000010000 */
[----:B------:R-:W-:Y:S08]  /*4e50*/  MUFU.EX2 R74, R81 ;  /* 0x00000051004a7308 */ /* 0x000ff00000000800 */
[----:B------:R1:W-:Y:S01]  /*4e60*/  MUFU.EX2 R81, R88 ;  /* 0x0000005800517308 */ /* 0x0003e20000000800 */
[----:B0-----:R-:W-:-:S04]  /*4e70*/  F2FP.SATFINITE.E4M3.F32.PACK_AB_MERGE_C R219, R89, R10, RZ ;  /* 0x0000000a59db723e */ /* 0x001fc800048070ff */
[----:B------:R-:W-:-:S03]  /*4e80*/  F2FP.SATFINITE.E4M3.F32.PACK_AB_MERGE_C R219, R52, R39, R219 ;  /* 0x0000002734db723e */ /* 0x000fc600048070db */
[----:B------:R-:W0:Y:S01]  /*4e90*/  MUFU.EX2 R76, R76 ;  /* 0x0000004c004c7308 */ /* 0x000e220000000800 */
[----:B-1----:R-:W-:-:S01]  /*4ea0*/  FADD.FTZ R88, R34, R93 ;  /* 0x0000005d22587221 */ /* 0x002fc20000010000 */
[----:B------:R-:W-:-:S03]  /*4eb0*/  FADD.FTZ R93, R39, R80 ;  /* 0x00000050275d7221 */ /* 0x000fc60000010000 */
[----:B------:R-:W-:Y:S01]  /*4ec0*/  FADD.FTZ R95, R35, R88 ;  /* 0x00000058235f7221 */ /* 0x000fe20000010000 */
[----:B------:R-:W-:-:S01]  /*4ed0*/  FADD.FTZ R93, R52, R93 ;  /* 0x0000005d345d7221 */ /* 0x000fc20000010000 */
[----:B------:R-:W-:Y:S01]  /*4ee0*/  CS2R R34, SRZ ;  /* 0x0000000000227805 */ /* 0x000fe2000001ff00 */
[----:B------:R-:W1:Y:S01]  /*4ef0*/  MUFU.EX2 R77, R77 ;  /* 0x0000004d004d7308 */ /* 0x000e620000000800 */
[----:B------:R-:W-:-:S01]  /*4f00*/  FADD.FTZ R2, R4, R95 ;  /* 0x0000005f04027221 */ /* 0x000fc20000010000 */
[----:B------:R-:W-:-:S03]  /*4f10*/  FADD.FTZ R80, R10, R93 ;  /* 0x0000005d0a507221 */ /* 0x000fc60000010000 */
[----:B------:R-:W-:Y:S01]  /*4f20*/  FADD.FTZ R93, R7, R2 ;  /* 0x00000002075d7221 */ /* 0x000fe20000010000 */
[----:B------:R-:W-:-:S02]  /*4f30*/  FADD.FTZ R95, R89, R80 ;  /* 0x00000050595f7221 */ /* 0x000fc40000010000 */
[----:B------:R-:W2:Y:S01]  /*4f40*/  MUFU.EX2 R78, R78 ;  /* 0x0000004e004e7308 */ /* 0x000ea20000000800 */
[----:B------:R-:W-:-:S01]  /*4f50*/  FADD.FTZ R2, R8, R93 ;  /* 0x0000005d08027221 */ /* 0x000fc20000010000 */
[----:B0-----:R-:W-:-:S03]  /*4f60*/  FADD.FTZ R80, R76, R95 ;  /* 0x0000005f4c507221 */ /* 0x001fc60000010000 */
[----:B------:R-:W-:-:S03]  /*4f70*/  FADD.FTZ R88, R9, R2 ;  /* 0x0000000209587221 */ /* 0x000fc60000010000 */
[----:B------:R-:W0:Y:S01]  /*4f80*/  MUFU.EX2 R79, R79 ;  /* 0x0000004f004f7308 */ /* 0x000e220000000800 */
[----:B-1----:R-:W-:-:S01]  /*4f90*/  FADD.FTZ R93, R77, R80 ;  /* 0x000000504d5d7221 */ /* 0x002fc20000010000 */
[----:B------:R-:W-:Y:S01]  /*4fa0*/  FADD.FTZ R95, R11, R88 ;  /* 0x000000580b5f7221 */ /* 0x000fe20000010000 */
[----:B------:R-:W-:-:S03]  /*4fb0*/  F2FP.SATFINITE.E4M3.F32.PACK_AB_MERGE_C R11, R12, R11, RZ ;  /* 0x0000000b0c0b723e */ /* 0x000fc600048070ff */
[----:B------:R-:W-:Y:S01]  /*4fc0*/  FADD.FTZ R88, R12, R95 ;  /* 0x0000005f0c587221 */ /* 0x000fe20000010000 */
[----:B------:R-:W-:Y:S01]  /*4fd0*/  F2FP.SATFINITE.E4M3.F32.PACK_AB_MERGE_C R212, R9, R8, R11 ;  /* 0x0000000809d4723e */ /* 0x000fe2000480700b */
[----:B------:R-:W1:Y:S01]  /*4fe0*/  MUFU.EX2 R75, R75 ;  /* 0x0000004b004b7308 */ /* 0x000e620000000800 */
[----:B--2---:R-:W-:-:S01]  /*4ff0*/  FADD.FTZ R80, R78, R93 ;  /* 0x0000005d4e507221 */ /* 0x004fc20000010000 */
[----:B------:R-:W-:Y:S01]  /*5000*/  FADD.FTZ R93, R13, R88 ;  /* 0x000000580d5d7221 */ /* 0x000fe20000010000 */
[----:B------:R-:W-:Y:S02]  /*5010*/  CS2R R94, SRZ ;  /* 0x00000000005e7805 */ /* 0x000fe4000001ff00 */
[C---:B------:R-:W-:Y:S01]  /*5020*/  FADD.FTZ R80, R51.reuse, R80 ;  /* 0x0000005033507221 */ /* 0x040fe20000010000 */
[----:B------:R-:W-:Y:S02]  /*5030*/  F2FP.SATFINITE.E4M3.F32.PACK_AB_MERGE_C R51, R51, R78, RZ ;  /* 0x0000004e3333723e */ /* 0x000fe400048070ff */
[----:B------:R-:W2:Y:S02]  /*5040*/  MUFU.EX2 R72, R72 ;  /* 0x0000004800487308 */ /* 0x000ea40000000800 */
[----:B------:R-:W-:-:S02]  /*5050*/  F2FP.SATFINITE.E4M3.F32.PACK_AB_MERGE_C R213, R77, R76, R51 ;  /* 0x0000004c4dd5723e */ /* 0x000fc40004807033 */
[----:B------:R-:W-:Y:S02]  /*5060*/  CS2R R76, SRZ ;  /* 0x00000000004c7805 */ /* 0x000fe4000001ff00 */
[----:B------:R-:W-:Y:S02]  /*5070*/  CS2R R50, SRZ ;  /* 0x0000000000327805 */ /* 0x000fe4000001ff00 */
[----:B------:R-:W3:Y:S08]  /*5080*/  MUFU.EX2 R60, R60 ;  /* 0x0000003c003c7308 */ /* 0x000ef00000000800 */
[----:B------:R0:W-:Y:S08]  /*5090*/  MUFU.EX2 R2, R59 ;  /* 0x0000003b00027308 */ /* 0x0001f00000000800 */
[----:B------:R-:W4:Y:S01]  /*50a0*/  MUFU.EX2 R54, R54 ;  /* 0x0000003600367308 */ /* 0x000f220000000800 */
[----:B0-----:R-:W-:-:S01]  /*50b0*/  FADD.FTZ R59, R79, R80 ;  /* 0x000000504f3b7221 */ /* 0x001fc20000010000 */
[----:B------:R-:W-:-:S03]  /*50c0*/  FADD.FTZ R80, R14, R93 ;  /* 0x0000005d0e507221 */ /* 0x000fc60000010000 */
[----:B------:R-:W-:Y:S01]  /*50d0*/  FADD.FTZ R88, R74, R59 ;  /* 0x0000003b4a587221 */ /* 0x000fe20000010000 */
[----:B------:R-:W-:-:S01]  /*50e0*/  FADD.FTZ R93, R15, R80 ;  /* 0x000000500f5d7221 */ /* 0x000fc20000010000 */
[----:B------:R-:W-:Y:S01]  /*50f0*/  F2FP.SATFINITE.E4M3.F32.PACK_AB_MERGE_C R15, R20, R15, RZ ;  /* 0x0000000f140f723e */ /* 0x000fe200048070ff */
[----:B------:R-:W0:Y:S01]  /*5100*/  MUFU.EX2 R73, R73 ;  /* 0x0000004900497308 */ /* 0x000e220000000800 */
[----:B-1----:R-:W-:-:S01]  /*5110*/  FADD.FTZ R57, R75, R88 ;  /* 0x000000584b397221 */ /* 0x002fc20000010000 */
[----:B------:R-:W-:Y:S01]  /*5120*/  FADD.FTZ R38, R20, R93 ;  /* 0x0000005d14267221 */ /* 0x000fe20000010000 */
[----:B------:R-:W-:Y:S02]  /*5130*/  F2FP.SATFINITE.E4M3.F32.PACK_AB_MERGE_C R214, R14, R13, R15 ;  /* 0x0000000d0ed6723e */ /* 0x000fe4000480700f */
[----:B------:R-:W-:Y:S01]  /*5140*/  CS2R R92, SRZ ;  /* 0x00000000005c7805 */ /* 0x000fe2000001ff00 */
[----:B--2---:R-:W-:-:S01]  /*5150*/  FADD.FTZ R57, R72, R57 ;  /* 0x0000003948397221 */ /* 0x004fc20000010000 */
[----:B------:R-:W-:Y:S01]  /*5160*/  FADD.FTZ R5, R21, R38 ;  /* 0x0000002615057221 */ /* 0x000fe20000010000 */
[----:B------:R-:W-:Y:S01]  /*5170*/  F2FP.SATFINITE.E4M3.F32.PACK_AB_MERGE_C R72, R72, R75, RZ ;  /* 0x0000004b4848723e */ /* 0x000fe200048070ff */
[----:B------:R-:W1:Y:S01]  /*5180*/  MUFU.EX2 R55, R55 ;  /* 0x0000003700377308 */ /* 0x000e620000000800 */
[----:B---3--:R-:W-:-:S01]  /*5190*/  FADD.FTZ R4, R60, R57 ;  /* 0x000000393c047221 */ /* 0x008fc20000010000 */
[----:B----4-:R-:W-:Y:S01]  /*51a0*/  FADD.FTZ R6, R54, R5 ;  /* 0x0000000536067221 */ /* 0x010fe20000010000 */
[----:B------:R-:W-:-:S02]  /*51b0*/  F2FP.SATFINITE.E4M3.F32.PACK_AB_MERGE_C R215, R74, R79, R72 ;  /* 0x0000004f4ad7723e */ /* 0x000fc40004807048 */
[----:B------:R-:W-:Y:S02]  /*51c0*/  CS2R R88, SRZ ;  /* 0x0000000000587805 */ /* 0x000fe4000001ff00 */
[----:B------:R-:W-:Y:S02]  /*51d0*/  CS2R R78, SRZ ;  /* 0x00000000004e7805 */ /* 0x000fe4000001ff00 */
[----:B------:R-:W-:Y:S02]  /*51e0*/  CS2R R74, SRZ ;  /* 0x00000000004a7805 */ /* 0x000fe4000001ff00 */
        /* <DEDUP_REMOVED lines=34> */
[----:B-1----:R-:W-:-:S01]  /*5410*/  FADD.FTZ R6, R91, R6 ;  /* 0x000000065b067221 */ /* 0x002fc20000010000 */
[----:B------:R-:W-:-:S04]  /*5420*/  F2FP.SATFINITE.E4M3.F32.PACK_AB_MERGE_C R90, R91, R90, RZ ;  /* 0x0000005a5b5a723e */ /* 0x000fc800048070ff */
[----:B------:R-:W-:Y:S02]  /*5430*/  F2FP.SATFINITE.E4M3.F32.PACK_AB_MERGE_C R211, R81, R86, R90 ;  /* 0x0000005651d3723e */ /* 0x000fe4000480705a */
[----:B------:R-:W-:Y:S01]  /*5440*/  CS2R R90, SRZ ;  /* 0x00000000005a7805 */ /* 0x000fe2000001ff00 */
[----:B------:R-:W1:Y:S01]  /*5450*/  MUFU.EX2 R24, R24 ;  /* 0x0000001800187308 */ /* 0x000e620000000800 */
[----:B--2---:R-:W-:-:S01]  /*5460*/  FADD.FTZ R3, R25, R40 ;  /* 0x0000002819037221 */ /* 0x004fc20000010000 */
[----:B------:R-:W-:-:S06]  /*5470*/  CS2R R80, SRZ ;  /* 0x0000000000507805 */ /* 0x000fcc000001ff00 */
        /* <DEDUP_REMOVED lines=101> */
[----:B------:R-:W-:-:S06]  /*5ad0*/  ULDC UR51, c[0x0][0x988] ;  /* 0x0002620000337ab9 */ /* 0x000fcc0000000800 */
.L_x_2203:
[----:B------:R-:W-:Y:S01]  /*5ae0*/  ISETP.NE.AND P4, PT, RZ, UR43, PT ;  /* 0x0000002bff007c0c */ /* 0x000fe2000bf85270 */
[----:B------:R-:W-:-:S04]  /*5af0*/  UISETP.NE.AND UP1, UPT, UR57, 0x1, UPT ;  /* 0x000000013900788c */ /* 0x000fc8000bf25270 */
[----:B------:R-:W-:-:S04]  /*5b00*/  USEL UR44, URZ, 0x1, UP1 ;  /* 0x000000013f2c7887 */ /* 0x000fc80008800000 */
[----:B------:R-:W-:-:S04]  /*5b10*/  ULOP3.LUT UR44, UR58, UR44, URZ, 0x3c, !UPT ;  /* 0x0000002c3a2c7292 */ /* 0x000fc8000f8e3c3f */
[----:B------:R-:W-:Y:S08]  /*5b20*/  @P4 BRA `(.L_x_2194) ;  /* 0x0000000000384947 */ /* 0x000ff00003800000 */
[----:B------:R-:W-:Y:S05]  /*5b30*/  @!P0 BRA `(.L_x_2195) ;  /* 0x0000000000048947 */ /* 0x000fea0003800000 */
[----:B------:R-:W-:Y:S01]  /*5b40*/  BPT.TRAP 0x1 ;  /* 0x000000040000795c */ /* 0x000fe20000300000 */
.L_x_2195:
        /* <DEDUP_REMOVED lines=9> */
.L_x_2196:
[----:B-1----:R-:W-:Y:S05]  /*5be0*/  @P3 BRA `(.L_x_2194) ;  /* 0x0000000000083947 */ /* 0x002fea0003800000 */
[----:B------:R-:W1:Y:S02]  /*5bf0*/  SYNCS.PHASECHK.TRANS64.TRYWAIT P3, [UR6+0x33430], R6 ;  /* 0x03343006ff0075a7 */ /* 0x000e640008060146 */
[----:B-1----:R-:W-:Y:S05]  /*5c00*/  @!P3 BRA `(.L_x_2197) ;  /* 0x0000011400f8b947 */ /* 0x002fea0003800000 */
.L_x_2194:
        /* <DEDUP_REMOVED lines=191> */
.L_x_2199:
[----:B------:R-:W-:Y:S01]  /*6800*/  ULEA UR6, UR57, UR41, 0x3 ;  /* 0x0000002939067291 */ /* 0x000fe2000f8e183f */
[----:B------:R-:W-:-:S05]  /*6810*/  IMAD.U32 R6, RZ, RZ, UR58 ;  /* 0x0000003aff067e24 */ /* 0x000fca000f8e00ff */
[----:B------:R-:W-:-:S04]  /*6820*/  SHF.L.U32 R6, R6, 0x1f, RZ ;  /* 0x0000001f06067819 */ /* 0x000fc800000006ff */
[----:B------:R0:W1:Y:S01]  /*6830*/  SYNCS.PHASECHK.TRANS64.TRYWAIT P3, [UR6+0x33450], R6 ;  /* 0x03345006ff0075a7 */ /* 0x0000620008060146 */
[----:B------:R-:W-:Y:S05]  /*6840*/  @!P0 BRA `(.L_x_2200) ;  /* 0x0000000000048947 */ /* 0x000fea0003800000 */
[----:B------:R-:W-:Y:S01]  /*6850*/  BPT.TRAP 0x1 ;  /* 0x000000040000795c */ /* 0x000fe20000300000 */
.L_x_2200:
[----:B-1----:R-:W-:Y:S05]  /*6860*/  @P3 BRA `(.L_x_2198) ;  /* 0x0000000000083947 */ /* 0x002fea0003800000 */
[----:B------:R-:W1:Y:S02]  /*6870*/  SYNCS.PHASECHK.TRANS64.TRYWAIT P3, [UR6+0x33450], R6 ;  /* 0x03345006ff0075a7 */ /* 0x000e640008060146 */
[----:B-1----:R-:W-:Y:S05]  /*6880*/  @!P3 BRA `(.L_x_2201) ;  /* 0x0000010800f0b947 */ /* 0x002fea0003800000 */
.L_x_2198:
[----:B------:R-:W-:Y:S01]  /*6890*/  UIADD3 UR6, UR41, 0x200, URZ ;  /* 0x0000020029067890 */ /* 0x000fe2000fffe03f */
[----:B------:R-:W-:Y:S01]  /*68a0*/  WARPGROUP.ARRIVE ;  /* 0x00000000000079c5 */ /* 0x000fe20000000000 */
[----:B------:R-:W-:Y:S01]  /*68b0*/  FMUL.FTZ R11, R0, R189 ;  /* 0x000000bd000b7220 */ /* 0x000fe20000410000 */
[----:B------:R-:W-:Y:S01]  /*68c0*/  UMOV UR7, 0xc0000010 ;  /* 0xc000001000077882 */ /* 0x000fe20000000000 */
        /* <DEDUP_REMOVED lines=11> */
[----:B------:R-:W-:Y:S01]  /*6980*/  IMAD.MOV.U32 R162, RZ, RZ, R189 ;  /* 0x000000ffffa27224 */ /* 0x000fe200078e00bd */
[----:B------:R-:W-:Y:S01]  /*6990*/  UIMAD UR11, UR57, 0x780, UR6 ;  /* 0x00000780390b78a4 */ /* 0x000fe2000f8e0206 */
[----:B------:R-:W-:Y:S01]  /*69a0*/  FMUL.FTZ R14, R0, R192 ;  /* 0x000000c0000e7220 */ /* 0x000fe20000410000 */
[----:B------:R-:W-:-:S02]  /*69b0*/  IMAD.MOV.U32 R192, RZ, RZ, -0x2 ;  /* 0xfffffffeffc07424 */ /* 0x000fc400078e00ff */
[C---:B01----:R-:W-:Y:S01]  /*69c0*/  FMUL.FTZ R6, R0.reuse, R184 ;  /* 0x000000b800067220 */ /* 0x043fe20000410000 */
[C---:B------:R-:W-:Y:S01]  /*69d0*/  FMUL.FTZ R7, R0.reuse, R185 ;  /* 0x000000b900077220 */ /* 0x040fe20000410000 */
[----:B------:R-:W-:Y:S01]  /*69e0*/  MUFU.TANH R10, R10 ;  /* 0x0000000a000a7308 */ /* 0x000fe20000002400 */
[C---:B------:R-:W-:Y:S01]  /*69f0*/  FMUL.FTZ R15, R0.reuse, R193 ;  /* 0x000000c1000f7220 */ /* 0x040fe20000410000 */
[----:B------:R-:W-:Y:S01]  /*6a00*/  UMOV UR6, UR11 ;  /* 0x0000000b00067c82 */ /* 0x000fe20008000000 */
[C---:B------:R-:W-:Y:S01]  /*6a10*/  FMUL.FTZ R13, R0.reuse, R191 ;  /* 0x000000bf000d7220 */ /* 0x040fe20000410000 */
[----:B------:R-:W-:Y:S01]  /*6a20*/  QGMMA.64x192x32.F32.E4M3.E4M3 R24, R216, gdesc[UR4], R24, gsb0 ;  /* 0x02e00004d8187df3 */ /* 0x000fe20008000818 */
[----:B------:R-:W-:Y:S01]  /*6a30*/  @UP0 ULDC UR6, c[0x0][0x44c] ;  /* 0x0001130000060ab9 */ /* 0x000fe20000000800 */
[C---:B------:R-:W-:Y:S01]  /*6a40*/  FMUL.FTZ R184, R0.reuse, R196 ;  /* 0x000000c400b87220 */ /* 0x040fe20000410000 */
[----:B------:R-:W-:Y:S01]  /*6a50*/  @P2 IMAD.HI.U32 R190, R189, UR6, RZ ;  /* 0x00000006bdbe2c27 */ /* 0x000fe2000f8e00ff */
[----:B------:R-:W-:Y:S01]  /*6a60*/  @UP0 ULDC UR6, c[0x0][0x450] ;  /* 0x0001140000060ab9 */ /* 0x000fe20000000800 */
[----:B------:R-:W0:Y:S02]  /*6a70*/  MUFU.TANH R6, R6 ;  /* 0x0000000600067308 */ /* 0x000e240000002400 */
[C---:B------:R-:W-:Y:S01]  /*6a80*/  FMUL.FTZ R20, R0.reuse, R194 ;  /* 0x000000c200147220 */ /* 0x040fe20000410000 */
[C---:B------:R-:W-:Y:S01]  /*6a90*/  FMUL.FTZ R185, R0.reuse, R197 ;  /* 0x000000c500b97220 */ /* 0x040fe20000410000 */
[----:B------:R-:W-:Y:S01]  /*6aa0*/  @P2 SHF.R.U32.HI R162, RZ, UR6, R190 ;  /* 0x00000006ffa22c19 */ /* 0x000fe200080116be */
[----:B------:R-:W-:Y:S01]  /*6ab0*/  UMOV UR6, 0x1 ;  /* 0x0000000100067882 */ /* 0x000fe20000000000 */
[C---:B------:R-:W-:Y:S01]  /*6ac0*/  FMUL.FTZ R168, R0.reuse, R168 ;  /* 0x000000a800a87220 */ /* 0x040fe20000410000 */
[----:B------:R-:W-:Y:S01]  /*6ad0*/  UIMAD UR6, UR55, -0xa0, UR6 ;  /* 0xffffff60370678a4 */ /* 0x000fe2000f8e0206 */
[C---:B------:R-:W-:Y:S01]  /*6ae0*/  FMUL.FTZ R136, R0.reuse, R136 ;  /* 0x0000008800887220 */ /* 0x040fe20000410000 */
[----:B------:R-:W1:Y:S01]  /*6af0*/  SHFL.IDX PT, R190, R162, RZ, 0x1c1f ;  /* 0x001c1fffa2be7589 */ /* 0x000e6200000e0000 */
[----:B------:R-:W2:Y:S01]  /*6b00*/  MUFU.TANH R7, R7 ;  /* 0x0000000700077308 */ /* 0x000ea20000002400 */
[C---:B------:R-:W-:Y:S01]  /*6b10*/  FMUL.FTZ R169, R0.reuse, R169 ;  /* 0x000000a900a97220 */ /* 0x040fe20000410000 */
[----:B------:R-:W-:Y:S01]  /*6b20*/  FMUL.FTZ R172, R0, R172 ;  /* 0x000000ac00ac7220 */ /* 0x000fe20000410000 */
[----:B------:R-:W-:-:S02]  /*6b30*/  IMAD R189, R17, R192, UR6 ;  /* 0x0000000611bd7e24 */ /* 0x000fc4000f8e02c0 */
[C---:B------:R-:W-:Y:S01]  /*6b40*/  FMUL.FTZ R173, R0.reuse, R173 ;  /* 0x000000ad00ad7220 */ /* 0x040fe20000410000 */
[----:B------:R-:W-:Y:S02]  /*6b50*/  IMAD.U32 R192, RZ, RZ, UR50 ;  /* 0x00000032ffc07e24 */ /* 0x000fe4000f8e00ff */
[C---:B------:R-:W-:Y:S01]  /*6b60*/  FMUL.FTZ R176, R0.reuse, R176 ;  /* 0x000000b000b07220 */ /* 0x040fe20000410000 */
[C---:B------:R-:W-:Y:S01]  /*6b70*/  FMUL.FTZ R177, R0.reuse, R177 ;  /* 0x000000b100b17220 */ /* 0x040fe20000410000 */
[----:B------:R-:W3:Y:S01]  /*6b80*/  MUFU.TANH R11, R11 ;  /* 0x0000000b000b7308 */ /* 0x000ee20000002400 */
[----:B------:R-:W-:Y:S01]  /*6b90*/  FMUL.FTZ R138, R0, R138 ;  /* 0x0000008a008a7220 */ /* 0x000fe20000410000 */
[----:B------:R-:W-:Y:S01]  /*6ba0*/  IADD3 R189, -R192, UR49, R189 ;  /* 0x00000031c0bd7c10 */ /* 0x000fe2000fffe1bd */
        /* <DEDUP_REMOVED lines=10> */
[----:B------:R-:W-:Y:S01]  /*6c50*/  UIADD3 UR6, UR11, 0x180, URZ ;  /* 0x000001800b067890 */ /* 0x000fe2000fffe03f */
[C---:B------:R-:W-:Y:S01]  /*6c60*/  FMUL.FTZ R121, R0.reuse, R121 ;  /* 0x0000007900797220 */ /* 0x040fe20000410000 */
[----:B-1----:R-:W-:Y:S01]  /*6c70*/  IMAD.IADD R190, R189, 0x1, R190 ;  /* 0x00000001bdbe7824 */ /* 0x002fe200078e02be */
[----:B------:R-:W1:Y:S01]  /*6c80*/  MUFU.TANH R15, R15 ;  /* 0x0000000f000f7308 */ /* 0x000e620000002400 */
[----:B------:R-:W-:Y:S01]  /*6c90*/  UMOV UR7, 0xc0000010 ;  /* 0xc000001000077882 */ /* 0x000fe20000000000 */
[----:B------:R-:W-:Y:S01]  /*6ca0*/  FMUL.FTZ R21, R0, R195 ;  /* 0x000000c300157220 */ /* 0x000fe20000410000 */
[----:B------:R-:W4:Y:S01]  /*6cb0*/  SHFL.IDX PT, R162, R162, 0x1, 0x1c1f ;  /* 0x003c1f00a2a27f89 */ /* 0x000f2200000e0000 */
[----:B------:R-:W-:Y:S01]  /*6cc0*/  ISETP.GT.AND P3, PT, R190, RZ, PT ;  /* 0x000000ffbe00720c */ /* 0x000fe20003f64270 */
[----:B------:R-:W-:Y:S01]  /*6cd0*/  FMUL.FTZ R8, R0, R186 ;  /* 0x000000ba00087220 */ /* 0x000fe20000410000 */
[----:B------:R-:W-:Y:S01]  /*6ce0*/  ISETP.GT.AND P4, PT, R190, 0x1, PT ;  /* 0x00000001be00780c */ /* 0x000fe20003f84270 */
[----:B------:R-:W-:Y:S01]  /*6cf0*/  FMUL.FTZ R9, R0, R187 ;  /* 0x000000bb00097220 */ /* 0x000fe20000410000 */
[----:B0-----:R-:W-:Y:S01]  /*6d00*/  FSEL R191, R6, -INF , P3 ;  /* 0xff80000006bf7808 */ /* 0x001fe20001800000 */
[----:B------:R-:W-:Y:S01]  /*6d10*/  MUFU.TANH R184, R184 ;  /* 0x000000b800b87308 */ /* 0x000fe20000002400 */
[----:B------:R-:W-:Y:S01]  /*6d20*/  ISETP.GT.AND P3, PT, R190, 0x8, PT ;  /* 0x00000008be00780c */ /* 0x000fe20003f64270 */
[----:B------:R-:W-:Y:S01]  /*6d30*/  UMOV UR10, UR51 ;  /* 0x00000033000a7c82 */ /* 0x000fe20008000000 */
[----:B--2---:R-:W-:Y:S01]  /*6d40*/  FSEL R7, R7, -INF , P4 ;  /* 0xff80000007077808 */ /* 0x004fe20002000000 */
[C---:B------:R-:W-:Y:S01]  /*6d50*/  FMUL.FTZ R186, R0.reuse, R198 ;  /* 0x000000c600ba7220 */ /* 0x040fe20000410000 */
        /* <DEDUP_REMOVED lines=10> */
[----:B---3--:R-:W-:Y:S01]  /*6e00*/  FSEL R11, R11, -INF , P4 ;  /* 0xff8000000b0b7808 */ /* 0x008fe20002000000 */
[----:B------:R-:W2:Y:S01]  /*6e10*/  MUFU.TANH R168, R168 ;  /* 0x000000a800a87308 */ /* 0x000ea20000002400 */
[----:B------:R-:W-:Y:S01]  /*6e20*/  FMNMX.FTZ R194, R10, R137, !PT ;  /* 0x000000890ac27209 */ /* 0x000fe20007810000 */
[----:B----4-:R-:W-:Y:S01]  /*6e30*/  IMAD.IADD R189, R189, 0x1, R162 ;  /* 0x00000001bdbd7824 */ /* 0x010fe200078e02a2 */
        /* <DEDUP_REMOVED lines=49> */
[C---:B------:R-:W-:Y:S01]  /*7150*/  FMUL.FTZ R131, R0.reuse, R131 ;  /* 0x0000008300837220 */ /* 0x040fe20000410000 */
[C---:B------:R-:W-:Y:S01]  /*7160*/  FMUL.FTZ R134, R0.reuse, R134 ;  /* 0x0000008600867220 */ /* 0x040fe20000410000 */
[----:B------:R-:W2:Y:S02]  /*7170*/  S2R R229, SR_TID.X ;  /* 0x0000000000e57919 */ /* 0x000ea40000002100 */
        /* <DEDUP_REMOVED lines=134> */
[----:B------:R-:W1:Y:S01]  /*79e0*/  MUFU.TANH R12, R12 ;  /* 0x0000000c000c7308 */ /* 0x000e620000002400 */
[----:B------:R-:W-:Y:S02]  /*79f0*/  ISETP.GT.AND P4, PT, R189, RZ, PT ;  /* 0x000000ffbd00720c */ /* 0x000fe40003f84270 */
[----:B------:R-:W-:Y:S02]  /*7a00*/  FMNMX.FTZ R190, R143, R190, !PT ;  /* 0x000000be8fbe7209 */ /* 0x000fe40007810000 */
[----:B0-----:R-:W-:Y:S02]  /*7a10*/  FSEL R8, R8, -INF , P4 ;  /* 0xff80000008087808 */ /* 0x001fe40002000000 */
[----:B------:R-:W-:Y:S01]  /*7a20*/  ISETP.GT.AND P4, PT, R189, 0x8, PT ;  /* 0x00000008bd00780c */ /* 0x000fe20003f84270 */
[----:B------:R-:W0:Y:S01]  /*7a30*/  SHFL.BFLY PT, R121, R190, 0x2, 0x1f ;  /* 0x0c401f00be797f89 */ /* 0x000e2200000e0000 */
[----:B------:R-:W2:Y:S01]  /*7a40*/  MUFU.TANH R13, R13 ;  /* 0x0000000d000d7308 */ /* 0x000ea20000002400 */
[----:B----4-:R-:W-:-:S02]  /*7a50*/  FSEL R9, R9, -INF , P5 ;  /* 0xff80000009097808 */ /* 0x010fc40002800000 */
[----:B------:R-:W-:-:S05]  /*7a60*/  ISETP.GT.AND P5, PT, R189, 0x9, PT ;  /* 0x00000009bd00780c */ /* 0x000fca0003fa4270 */
[----:B------:R-:W3:Y:S01]  /*7a70*/  MUFU.TANH R20, R20 ;  /* 0x0000001400147308 */ /* 0x000ee20000002400 */
[----:B-1----:R-:W-:Y:S02]  /*7a80*/  FSEL R162, R12, -INF , P4 ;  /* 0xff8000000ca27808 */ /* 0x002fe40002000000 */
[----:B------:R-:W-:-:S05]  /*7a90*/  ISETP.GT.AND P4, PT, R189, 0x10, PT ;  /* 0x00000010bd00780c */ /* 0x000fca0003f84270 */
[----:B------:R-:W1:Y:S01]  /*7aa0*/  MUFU.TANH R21, R21 ;  /* 0x0000001500157308 */ /* 0x000e620000002400 */
[----:B--2---:R-:W-:Y:S02]  /*7ab0*/  FSEL R13, R13, -INF , P5 ;  /* 0xff8000000d0d7808 */ /* 0x004fe40002800000 */
[C---:B------:R-:W-:Y:S02]  /*7ac0*/  ISETP.GT.AND P5, PT, R189.reuse, 0x11, PT ;  /* 0x00000011bd00780c */ /* 0x040fe40003fa4270 */
[----:B0-----:R-:W-:Y:S01]  /*7ad0*/  FMNMX.FTZ R192, R190, R121, !PT ;  /* 0x00000079bec07209 */ /* 0x001fe20007810000 */
[----:B------:R-:W-:Y:S02]  /*7ae0*/  FMUL.FTZ R190, R0, R135 ;  /* 0x0000008700be7220 */ /* 0x000fe40000410000 */
[----:B------:R-:W0:Y:S01]  /*7af0*/  MUFU.TANH R186, R186 ;  /* 0x000000ba00ba7308 */ /* 0x000e220000002400 */
[----:B---3--:R-:W-:Y:S01]  /*7b00*/  FSEL R20, R20, -INF , P4 ;  /* 0xff80000014147808 */ /* 0x008fe20002000000 */
[----:B------:R-:W2:Y:S01]  /*7b10*/  SHFL.BFLY PT, R121, R192, 0x1, 0x1f ;  /* 0x0c201f00c0797f89 */ /* 0x000ea200000e0000 */
[----:B------:R-:W-:-:S05]  /*7b20*/  ISETP.GT.AND P4, PT, R189, 0x18, PT ;  /* 0x00000018bd00780c */ /* 0x000fca0003f84270 */
[----:B------:R-:W3:Y:S01]  /*7b30*/  MUFU.TANH R187, R187 ;  /* 0x000000bb00bb7308 */ /* 0x000ee20000002400 */
[----:B-1----:R-:W-:Y:S02]  /*7b40*/  FSEL R21, R21, -INF , P5 ;  /* 0xff80000015157808 */ /* 0x002fe40002800000 */
[----:B------:R-:W-:-:S05]  /*7b50*/  ISETP.GT.AND P5, PT, R189, 0x19, PT ;  /* 0x00000019bd00780c */ /* 0x000fca0003fa4270 */
[----:B------:R-:W1:Y:S01]  /*7b60*/  MUFU.TANH R170, R170 ;  /* 0x000000aa00aa7308 */ /* 0x000e620000002400 */
[----:B0-----:R-:W-:Y:S02]  /*7b70*/  FSEL R186, R186, -INF , P4 ;  /* 0xff800000baba7808 */ /* 0x001fe40002000000 */
[----:B------:R-:W-:-:S05]  /*7b80*/  ISETP.GT.AND P4, PT, R189, 0x20, PT ;  /* 0x00000020bd00780c */ /* 0x000fca0003f84270 */
[----:B------:R-:W0:Y:S01]  /*7b90*/  MUFU.TANH R171, R171 ;  /* 0x000000ab00ab7308 */ /* 0x000e220000002400 */
[----:B---3--:R-:W-:Y:S02]  /*7ba0*/  FSEL R187, R187, -INF , P5 ;  /* 0xff800000bbbb7808 */ /* 0x008fe40002800000 */
[----:B--2---:R-:W-:Y:S01]  /*7bb0*/  FMNMX.FTZ R121, R192, R121, !PT ;  /* 0x00000079c0797209 */ /* 0x004fe20007810000 */
[----:B------:R-:W-:Y:S01]  /*7bc0*/  IMAD.U32 R192, RZ, RZ, UR10 ;  /* 0x0000000affc07e24 */ /* 0x000fe2000f8e00ff */
[----:B------:R-:W-:Y:S02]  /*7bd0*/  ISETP.GT.AND P5, PT, R189, 0x21, PT ;  /* 0x00000021bd00780c */ /* 0x000fe40003fa4270 */
[C---:B------:R-:W-:Y:S01]  /*7be0*/  FSETP.NEU.FTZ.AND P3, PT, R121.reuse, -INF , PT ;  /* 0xff8000007900780b */ /* 0x040fe20003f7d000 */
[----:B------:R-:W-:-:S01]  /*7bf0*/  FFMA.FTZ R135, R121, R192, -8 ;  /* 0xc100000079877423 */ /* 0x000fc200000100c0 */
[----:B------:R-:W2:Y:S01]  /*7c00*/  MUFU.TANH R174, R174 ;  /* 0x000000ae00ae7308 */ /* 0x000ea20000002400 */
[----:B-1----:R-:W-:-:S02]  /*7c10*/  FSEL R170, R170, -INF , P4 ;  /* 0xff800000aaaa7808 */ /* 0x002fc40002000000 */
[----:B------:R-:W-:Y:S02]  /*7c20*/  ISETP.GT.AND P4, PT, R189, 0x28, PT ;  /* 0x00000028bd00780c */ /* 0x000fe40003f84270 */
[----:B------:R-:W-:-:S03]  /*7c30*/  FSEL R135, R135, RZ, P3 ;  /* 0x000000ff87877208 */ /* 0x000fc60001800000 */
[----:B------:R-:W1:Y:S01]  /*7c40*/  MUFU.TANH R175, R175 ;  /* 0x000000af00af7308 */ /* 0x000e620000002400 */
[----:B0-----:R-:W-:Y:S01]  /*7c50*/  FSEL R171, R171, -INF , P5 ;  /* 0xff800000abab7808 */ /* 0x001fe20002800000 */
[----:B------:R-:W-:Y:S02]  /*7c60*/  WARPGROUP.DEPBAR.LE gsb0, 0x0 ;  /* 0x00008000000079c5 */ /* 0x000fe40000010000 */
[----:B------:R-:W-:Y:S01]  /*7c70*/  WARPGROUP.ARRIVE ;  /* 0x00000000000079c5 */ /* 0x000fe20000000000 */
[--C-:B------:R-:W-:Y:S01]  /*7c80*/  FFMA.FTZ R193, R184, UR10, -R135.reuse ;  /* 0x0000000ab8c17c23 */ /* 0x100fe20008010887 */
[----:B------:R-:W-:Y:S01]  /*7c90*/  FMNMX.FTZ R184, R8, R5, !PT ;  /* 0x0000000508b87209 */ /* 0x000fe20007810000 */
[--C-:B------:R-:W-:Y:S01]  /*7ca0*/  FFMA.FTZ R192, R191, UR10, -R135.reuse ;  /* 0x0000000abfc07c23 */ /* 0x100fe20008010887 */
[----:B------:R-:W0:Y:S01]  /*7cb0*/  MUFU.TANH R178, R178 ;  /* 0x000000b200b27308 */ /* 0x000e220000002400 */
[----:B------:R-:W-:Y:S01]  /*7cc0*/  ISETP.GT.AND P5, PT, R189, 0x29, PT ;  /* 0x00000029bd00780c */ /* 0x000fe20003fa4270 */
[----:B------:R-:W-:Y:S01]  /*7cd0*/  QGMMA.64x192x32.F32.E4M3.E4M3 R24, R208, gdesc[UR4], R24, gsb0 ;  /* 0x02e00004d0187df3 */ /* 0x000fe20008000818 */
[----:B------:R-:W-:Y:S01]  /*7ce0*/  FMNMX.FTZ R191, R9, R184, !PT ;  /* 0x000000b809bf7209 */ /* 0x000fe20007810000 */
[--C-:B------:R-:W-:Y:S01]  /*7cf0*/  FFMA.FTZ R194, R181, UR10, -R135.reuse ;  /* 0x0000000ab5c27c23 */ /* 0x100fe20008010887 */
[----:B--2---:R-:W-:Y:S01]  /*7d00*/  FSEL R174, R174, -INF , P4 ;  /* 0xff800000aeae7808 */ /* 0x004fe20002000000 */
[----:B------:R-:W-:Y:S01]  /*7d10*/  UIADD3 UR6, UR11, 0x480, URZ ;  /* 0x000004800b067890 */ /* 0x000fe2000fffe03f */
[----:B------:R-:W-:Y:S01]  /*7d20*/  FMNMX.FTZ R184, R162, R191, !PT ;  /* 0x000000bfa2b87209 */ /* 0x000fe20007810000 */
[----:B------:R-:W2:Y:S01]  /*7d30*/  MUFU.TANH R179, R179 ;  /* 0x000000b300b37308 */ /* 0x000ea20000002400 */
[----:B------:R-:W-:Y:S01]  /*7d40*/  ISETP.GT.AND P4, PT, R189, 0x30, PT ;  /* 0x00000030bd00780c */ /* 0x000fe20003f84270 */
[----:B------:R-:W-:Y:S01]  /*7d50*/  UMOV UR7, 0xc0000010 ;  /* 0xc000001000077882 */ /* 0x000fe20000000000 */
[----:B------:R-:W-:Y:S01]  /*7d60*/  FMNMX.FTZ R191, R13, R184, !PT ;  /* 0x000000b80dbf7209 */ /* 0x000fe20007810000 */
[--C-:B------:R-:W-:Y:S01]  /*7d70*/  FFMA.FTZ R7, R7, UR10, -R135.reuse ;  /* 0x0000000a07077c23 */ /* 0x100fe20008010887 */
[----:B-1----:R-:W-:Y:S01]  /*7d80*/  FSEL R175, R175, -INF , P5 ;  /* 0xff800000afaf7808 */ /* 0x002fe20002800000 */
[--C-:B------:R-:W-:Y:S01]  /*7d90*/  FFMA.FTZ R10, R10, UR10, -R135.reuse ;  /* 0x0000000a0a0a7c23 */ /* 0x100fe20008010887 */
[----:B------:R-:W-:Y:S01]  /*7da0*/  FMNMX.FTZ R184, R20, R191, !PT ;  /* 0x000000bf14b87209 */ /* 0x000fe20007810000 */
[----:B------:R-:W1:Y:S01]  /*7db0*/  MUFU.TANH R182, R182 ;  /* 0x000000b600b67308 */ /* 0x000e620000002400 */
[----:B------:R-:W-:Y:S01]  /*7dc0*/  ISETP.GT.AND P5, PT, R189, 0x31, PT ;  /* 0x00000031bd00780c */ /* 0x000fe20003fa4270 */
[--C-:B------:R-:W-:Y:S01]  /*7dd0*/  FFMA.FTZ R11, R11, UR10, -R135.reuse ;  /* 0x0000000a0b0b7c23 */ /* 0x100fe20008010887 */
[----:B------:R-:W-:Y:S01]  /*7de0*/  FMNMX.FTZ R191, R21, R184, !PT ;  /* 0x000000b815bf7209 */ /* 0x000fe20007810000 */
[--C-:B------:R-:W-:Y:S01]  /*7df0*/  FFMA.FTZ R136, R136, UR10, -R135.reuse ;  /* 0x0000000a88887c23 */ /* 0x100fe20008010887 */
[----:B0-----:R-:W-:Y:S01]  /*7e00*/  FSEL R178, R178, -INF , P4 ;  /* 0xff800000b2b27808 */ /* 0x001fe20002000000 */
[--C-:B------:R-:W-:Y:S01]  /*7e10*/  FFMA.FTZ R15, R15, UR10, -R135.reuse ;  /* 0x0000000a0f0f7c23 */ /* 0x100fe20008010887 */
[----:B------:R-:W-:Y:S01]  /*7e20*/  FMNMX.FTZ R184, R186, R191, !PT ;  /* 0x000000bfbab87209 */ /* 0x000fe20007810000 */
[----:B------:R-:W0:Y:S01]  /*7e30*/  MUFU.TANH R183, R183 ;  /* 0x000000b700b77308 */ /* 0x000e220000002400 */
[----:B------:R-:W-:Y:S01]  /*7e40*/  ISETP.GT.AND P4, PT, R189, 0x38, PT ;  /* 0x00000038bd00780c */ /* 0x000fe20003f84270 */
[--C-:B------:R-:W-:Y:S01]  /*7e50*/  FFMA.FTZ R185, R185, UR10, -R135.reuse ;  /* 0x0000000ab9b97c23 */ /* 0x100fe20008010887 */
[----:B------:R-:W-:Y:S01]  /*7e60*/  FMNMX.FTZ R191, R187, R184, !PT ;  /* 0x000000b8bbbf7209 */ /* 0x000fe20007810000 */
[--C-:B------:R-:W-:Y:S01]  /*7e70*/  FFMA.FTZ R168, R168, UR10, -R135.reuse ;  /* 0x0000000aa8a87c23 */ /* 0x100fe20008010887 */
[----:B--2---:R-:W-:Y:S01]  /*7e80*/  FSEL R179, R179, -INF , P5 ;  /* 0xff800000b3b37808 */ /* 0x004fe20002800000 */
[--C-:B------:R-:W-:Y:S01]  /*7e90*/  FFMA.FTZ R169, R169, UR10, -R135.reuse ;  /* 0x0000000aa9a97c23 */ /* 0x100fe20008010887 */
[----:B------:R-:W-:Y:S01]  /*7ea0*/  FMNMX.FTZ R184, R170, R191, !PT ;  /* 0x000000bfaab87209 */ /* 0x000fe20007810000 */
[----:B------:R-:W2:Y:S01]  /*7eb0*/  MUFU.TANH R154, R154 ;  /* 0x0000009a009a7308 */ /* 0x000ea20000002400 */
[----:B------:R-:W-:Y:S01]  /*7ec0*/  ISETP.GT.AND P5, PT, R189, 0x39, PT ;  /* 0x00000039bd00780c */ /* 0x000fe20003fa4270 */
[--C-:B------:R-:W-:Y:S01]  /*7ed0*/  FFMA.FTZ R172, R172, UR10, -R135.reuse ;  /* 0x0000000aacac7c23 */ /* 0x100fe20008010887 */
        /* <DEDUP_REMOVED lines=13> */
[----:B------:R-:W-:Y:S01]  /*7fb0*/  MUFU.TANH R157, R157 ;  /* 0x0000009d009d7308 */ /* 0x000fe20000002400 */
[----:B------:R-:W-:Y:S01]  /*7fc0*/  ISETP.GT.AND P5, PT, R189, 0x41, PT ;  /* 0x00000041bd00780c */ /* 0x000fe20003fa4270 */
[--C-:B------:R-:W-:Y:S01]  /*7fd0*/  FFMA.FTZ R161, R161, UR10, -R135.reuse ;  /* 0x0000000aa1a17c23 */ /* 0x100fe20008010887 */
[----:B------:R-:W-:Y:S01]  /*7fe0*/  FMNMX.FTZ R191, R179, R184, !PT ;  /* 0x000000b8b3bf7209 */ /* 0x000fe20007810000 */
[--C-:B------:R-:W-:Y:S01]  /*7ff0*/  FFMA.FTZ R165, R165, UR10, -R135.reuse ;  /* 0x0000000aa5a57c23 */ /* 0x100fe20008010887 */
[----:B--2---:R-:W-:Y:S01]  /*8000*/  FSEL R154, R154, -INF , P4 ;  /* 0xff8000009a9a7808 */ /* 0x004fe20002000000 */
[--C-:B------:R-:W-:Y:S01]  /*8010*/  FFMA.FTZ R6, R6, UR10, -R135.reuse ;  /* 0x0000000a06067c23 */ /* 0x100fe20008010887 */
[----:B------:R-:W-:Y:S01]  /*8020*/  FMNMX.FTZ R184, R182, R191, !PT ;  /* 0x000000bfb6b87209 */ /* 0x000fe20007810000 */
[----:B------:R-:W0:Y:S01]  /*8030*/  MUFU.TANH R158, R158 ;  /* 0x0000009e009e7308 */ /* 0x000e220000002400 */
        /* <DEDUP_REMOVED lines=12> */
[----:B------:R-:W-:-:S01]  /*8100*/  FFMA.FTZ R142, R142, UR10, -R135 ;  /* 0x0000000a8e8e7c23 */ /* 0x000fc20008010887 */
[----:B------:R-:W-:-:S02]  /*8110*/  FFMA.FTZ R133, R133, UR10, -R135 ;  /* 0x0000000a85857c23 */ /* 0x000fc40008010887 */
[----:B------:R-:W2:Y:S01]  /*8120*/  MUFU.TANH R163, R163 ;  /* 0x000000a300a37308 */ /* 0x000ea20000002400 */
[----:B0-----:R-:W-:Y:S02]  /*8130*/  FSEL R158, R158, -INF , P5 ;  /* 0xff8000009e9e7808 */ /* 0x001fe40002800000 */
[----:B------:R-:W-:-:S05]  /*8140*/  ISETP.GT.AND P5, PT, R189, 0x51, PT ;  /* 0x00000051bd00780c */ /* 0x000fca0003fa4270 */
[----:B------:R0:W-:Y:S08]  /*8150*/  MUFU.EX2 R12, R193 ;  /* 0x000000c1000c7308 */ /* 0x0001f00000000800 */
[----:B------:R-:W3:Y:S01]  /*8160*/  MUFU.TANH R166, R166 ;  /* 0x000000a600a67308 */ /* 0x000ee20000002400 */
[----:B0-----:R-:W-:-:S01]  /*8170*/  FFMA.FTZ R193, R180, UR10, -R135 ;  /* 0x0000000ab4c17c23 */ /* 0x001fc20008010887 */
[----:B------:R-:W-:-:S02]  /*8180*/  FSEL R180, R157, -INF , P4 ;  /* 0xff8000009db47808 */ /* 0x000fc40002000000 */
[C---:B------:R-:W-:Y:S02]  /*8190*/  ISETP.GT.AND P4, PT, R189.reuse, 0x50, PT ;  /* 0x00000050bd00780c */ /* 0x040fe40003f84270 */
[----:B------:R-:W-:Y:S02]  /*81a0*/  FMNMX.FTZ R191, R180, R191, !PT ;  /* 0x000000bfb4bf7209 */ /* 0x000fe40007810000 */
[----:B------:R-:W0:Y:S01]  /*81b0*/  MUFU.TANH R167, R167 ;  /* 0x000000a700a77308 */ /* 0x000e220000002400 */
[----:B-1----:R-:W-:Y:S02]  /*81c0*/  FSEL R181, R160, -INF , P4 ;  /* 0xff800000a0b57808 */ /* 0x002fe40002000000 */
[----:B------:R-:W-:Y:S02]  /*81d0*/  FMNMX.FTZ R184, R158, R191, !PT ;  /* 0x000000bf9eb87209 */ /* 0x000fe40007810000 */
[----:B------:R-:W-:Y:S02]  /*81e0*/  ISETP.GT.AND P4, PT, R189, 0x58, PT ;  /* 0x00000058bd00780c */ /* 0x000fe40003f84270 */
[----:B--2---:R-:W-:Y:S01]  /*81f0*/  FSEL R163, R163, -INF , P5 ;  /* 0xff800000a3a37808 */ /* 0x004fe20002800000 */
[----:B------:R-:W1:Y:S01]  /*8200*/  MUFU.TANH R137, R137 ;  /* 0x0000008900897308 */ /* 0x000e620000002400 */
[----:B------:R-:W-:-:S02]  /*8210*/  FMNMX.FTZ R184, R181, R184, !PT ;  /* 0x000000b8b5b87209 */ /* 0x000fc40007810000 */
[----:B------:R-:W-:Y:S02]  /*8220*/  ISETP.GT.AND P5, PT, R189, 0x59, PT ;  /* 0x00000059bd00780c */ /* 0x000fe40003fa4270 */
[----:B---3--:R-:W-:Y:S02]  /*8230*/  FSEL R166, R166, -INF , P4 ;  /* 0xff800000a6a67808 */ /* 0x008fe40002000000 */
[----:B------:R-:W-:Y:S01]  /*8240*/  FMNMX.FTZ R191, R163, R184, !PT ;  /* 0x000000b8a3bf7209 */ /* 0x000fe20007810000 */
[----:B------:R-:W-:Y:S01]  /*8250*/  MUFU.TANH R145, R145 ;  /* 0x0000009100917308 */ /* 0x000fe20000002400 */
[----:B------:R-:W-:Y:S02]  /*8260*/  ISETP.GT.AND P4, PT, R189, 0x60, PT ;  /* 0x00000060bd00780c */ /* 0x000fe40003f84270 */
[----:B0-----:R-:W-:Y:S02]  /*8270*/  FSEL R167, R167, -INF , P5 ;  /* 0xff800000a7a77808 */ /* 0x001fe40002800000 */
[----:B------:R-:W-:-:S02]  /*8280*/  FMNMX.FTZ R184, R166, R191, !PT ;  /* 0x000000bfa6b87209 */ /* 0x000fc40007810000 */
[----:B------:R-:W-:Y:S01]  /*8290*/  ISETP.GT.AND P5, PT, R189, 0x61, PT ;  /* 0x00000061bd00780c */ /* 0x000fe20003fa4270 */
[----:B------:R-:W0:Y:S01]  /*82a0*/  MUFU.TANH R149, R149 ;  /* 0x0000009500957308 */ /* 0x000e220000002400 */
[----:B------:R-:W-:Y:S02]  /*82b0*/  FSEL R14, R14, -INF , P4 ;  /* 0xff8000000e0e7808 */ /* 0x000fe40002000000 */
[----:B------:R-:W-:Y:S02]  /*82c0*/  FMNMX.FTZ R191, R167, R184, !PT ;  /* 0x000000b8a7bf7209 */ /* 0x000fe40007810000 */
[----:B------:R-:W-:Y:S02]  /*82d0*/  ISETP.GT.AND P4, PT, R189, 0x68, PT ;  /* 0x00000068bd00780c */ /* 0x000fe40003f84270 */
[----:B-1----:R-:W-:Y:S01]  /*82e0*/  FSEL R137, R137, -INF , P5 ;  /* 0xff80000089897808 */ /* 0x002fe20002800000 */
[----:B------:R-:W-:Y:S01]  /*82f0*/  MUFU.TANH R146, R146 ;  /* 0x0000009200927308 */ /* 0x000fe20000002400 */
[----:B------:R-:W-:-:S02]  /*8300*/  FMNMX.FTZ R184, R14, R191, !PT ;  /* 0x000000bf0eb87209 */ /* 0x000fc40007810000 */
[----:B------:R-:W-:Y:S02]  /*8310*/  ISETP.GT.AND P5, PT, R189, 0x69, PT ;  /* 0x00000069bd00780c */ /* 0x000fe40003fa4270 */
[----:B------:R-:W-:-:S03]  /*8320*/  FMNMX.FTZ R191, R137, R184, !PT ;  /* 0x000000b889bf7209 */ /* 0x000fc60007810000 */
[----:B------:R-:W1:Y:S01]  /*8330*/  MUFU.TANH R147, R147 ;  /* 0x0000009300937308 */ /* 0x000e620000002400 */
[----:B0-----:R-:W-:Y:S02]  /*8340*/  FSEL R149, R149, -INF , P5 ;  /* 0xff80000095957808 */ /* 0x001fe40002800000 */
[----:B------:R-:W-:-:S05]  /*8350*/  ISETP.GT.AND P5, PT, R189, 0x71, PT ;  /* 0x00000071bd00780c */ /* 0x000fca0003fa4270 */
[----:B------:R0:W-:Y:S08]  /*8360*/  MUFU.EX2 R157, R193 ;  /* 0x000000c1009d7308 */ /* 0x0001f00000000800 */
[----:B------:R-:W-:Y:S01]  /*8370*/  MUFU.TANH R150, R150 ;  /* 0x0000009600967308 */ /* 0x000fe20000002400 */
[----:B0-----:R-:W-:-:S01]  /*8380*/  FFMA.FTZ R193, R156, UR10, -R135 ;  /* 0x0000000a9cc17c23 */ /* 0x001fc20008010887 */
[----:B------:R-:W-:-:S02]  /*8390*/  FSEL R156, R145, -INF , P4 ;  /* 0xff800000919c7808 */ /* 0x000fc40002000000 */
[----:B------:R-:W-:Y:S02]  /*83a0*/  ISETP.GT.AND P4, PT, R189, 0x70, PT ;  /* 0x00000070bd00780c */ /* 0x000fe40003f84270 */
[----:B-1----:R-:W-:Y:S02]  /*83b0*/  FSEL R147, R147, -INF , P5 ;  /* 0xff80000093937808 */ /* 0x002fe40002800000 */
        /* <DEDUP_REMOVED lines=19> */
[----:B------:R-:W-:Y:S02]  /*84f0*/  FMNMX.FTZ R188, R159, R188, !PT ;  /* 0x000000bc9fbc7209 */ /* 0x000fe40007810000 */
[----:B------:R-:W1:Y:S01]  /*8500*/  MUFU.TANH R127, R127 ;  /* 0x0000007f007f7308 */ /* 0x000e620000002400 */
[----:B0-----:R-:W-:Y:S01]  /*8510*/  FSEL R122, R122, -INF , P4 ;  /* 0xff8000007a7a7808 */ /* 0x001fe20002000000 */
[----:B------:R-:W-:Y:S02]  /*8520*/  WARPGROUP.DEPBAR.LE gsb0, 0x0 ;  /* 0x00008000000079c5 */ /* 0x000fe40000010000 */
[----:B------:R-:W-:Y:S01]  /*8530*/  FMNMX.FTZ R191, R151, R188, !PT ;  /* 0x000000bc97bf7209 */ /* 0x000fe20007810000 */
[----:B------:R-:W-:Y:S01]  /*8540*/  WARPGROUP.ARRIVE ;  /* 0x00000000000079c5 */ /* 0x000fe20000000000 */
[----:B------:R-:W-:-:S02]  /*8550*/  ISETP.GT.AND P4, PT, R189, 0x88, PT ;  /* 0x00000088bd00780c */ /* 0x000fc40003f84270 */
[----:B------:R-:W0:Y:S01]  /*8560*/  MUFU.TANH R130, R130 ;  /* 0x0000008200827308 */ /* 0x000e220000002400 */
[----:B--2---:R-:W-:Y:S02]  /*8570*/  FSEL R123, R123, -INF , P5 ;  /* 0xff8000007b7b7808 */ /* 0x004fe40002800000 */
[----:B------:R-:W-:Y:S01]  /*8580*/  FMNMX.FTZ R188, R122, R191, !PT ;  /* 0x000000bf7abc7209 */ /* 0x000fe20007810000 */
[----:B------:R-:W-:Y:S01]  /*8590*/  QGMMA.64x192x32.F32.E4M3.E4M3 R24, R204, gdesc[UR4], R24, gsb0 ;  /* 0x02e00004cc187df3 */ /* 0x000fe20008000818 */
[----:B------:R-:W-:Y:S01]  /*85a0*/  ISETP.GT.AND P5, PT, R189, 0x89, PT ;  /* 0x00000089bd00780c */ /* 0x000fe20003fa4270 */
[----:B------:R-:W-:Y:S01]  /*85b0*/  UIADD3 UR6, UR11, 0x600, URZ ;  /* 0x000006000b067890 */ /* 0x000fe2000fffe03f */
[----:B------:R-:W-:Y:S01]  /*85c0*/  FMNMX.FTZ R191, R123, R188, !PT ;  /* 0x000000bc7bbf7209 */ /* 0x000fe20007810000 */
[----:B------:R-:W2:Y:S01]  /*85d0*/  MUFU.TANH R131, R131 ;  /* 0x0000008300837308 */ /* 0x000ea20000002400 */
[----:B-1----:R-:W-:Y:S01]  /*85e0*/  FSEL R127, R127, -INF , P5 ;  /* 0xff8000007f7f7808 */ /* 0x002fe20002800000 */
[----:B------:R-:W-:Y:S01]  /*85f0*/  UMOV UR7, 0xc0000010 ;  /* 0xc000001000077882 */ /* 0x000fe20000000000 */
        /* <DEDUP_REMOVED lines=14> */
[----:B------:R-:W-:Y:S02]  /*86e0*/  ISETP.GT.AND P5, PT, R189, 0x99, PT ;  /* 0x00000099bd00780c */ /* 0x000fe40003fa4270 */
[----:B---3--:R-:W-:Y:S02]  /*86f0*/  FSEL R134, R134, -INF , P4 ;  /* 0xff80000086867808 */ /* 0x008fe40002000000 */
[----:B------:R-:W-:Y:S01]  /*8700*/  FMNMX.FTZ R189, R131, R188, !PT ;  /* 0x000000bc83bd7209 */ /* 0x000fe20007810000 */
[----:B------:R-:W-:-:S01]  /*8710*/  FFMA.FTZ R188, R120, UR10, -R135 ;  /* 0x0000000a78bc7c23 */ /* 0x000fc20008010887 */
[----:B-1----:R-:W-:Y:S01]  /*8720*/  FSEL R190, R190, -INF , P5 ;  /* 0xff800000bebe7808 */ /* 0x002fe20002800000 */
[----:B------:R-:W-:Y:S01]  /*8730*/  MUFU.EX2 R192, R192 ;  /* 0x000000c000c07308 */ /* 0x000fe20000000800 */
[----:B------:R-:W-:-:S04]  /*8740*/  FMNMX.FTZ R191, R134, R189, !PT ;  /* 0x000000bd86bf7209 */ /* 0x000fc80007810000 */
[----:B------:R-:W-:Y:S01]  /*8750*/  FMNMX.FTZ R120, R190, R191, !PT ;  /* 0x000000bfbe787209 */ /* 0x000fe20007810000 */
[----:B------:R-:W-:-:S01]  /*8760*/  FFMA.FTZ R191, R138, UR10, -R135 ;  /* 0x0000000a8abf7c23 */ /* 0x000fc20008010887 */
[--C-:B------:R-:W-:Y:S01]  /*8770*/  FFMA.FTZ R138, R139, UR10, -R135.reuse ;  /* 0x0000000a8b8a7c23 */ /* 0x100fe20008010887 */
[----:B------:R-:W-:-:S01]  /*8780*/  FFMA.FTZ R139, R140, UR10, -R135 ;  /* 0x0000000a8c8b7c23 */ /* 0x000fc20008010887 */
[--C-:B------:R-:W-:Y:S01]  /*8790*/  FFMA.FTZ R140, R141, UR10, -R135.reuse ;  /* 0x0000000a8d8c7c23 */ /* 0x100fe20008010887 */
[----:B0-----:R-:W0:Y:S01]  /*87a0*/  SHFL.BFLY PT, R193, R120, 0x2, 0x1f ;  /* 0x0c401f0078c17f89 */ /* 0x001e2200000e0000 */
[----:B------:R-:W-:-:S01]  /*87b0*/  FFMA.FTZ R141, R144, UR10, -R135 ;  /* 0x0000000a908d7c23 */ /* 0x000fc20008010887 */
[--C-:B------:R-:W-:Y:S01]  /*87c0*/  FFMA.FTZ R144, R148, UR10, -R135.reuse ;  /* 0x0000000a94907c23 */ /* 0x100fe20008010887 */
[----:B------:R-:W-:-:S01]  /*87d0*/  FFMA.FTZ R135, R143, UR10, -R135 ;  /* 0x0000000a8f877c23 */ /* 0x000fc20008010887 */
[----:B------:R-:W-:Y:S08]  /*87e0*/  MUFU.EX2 R7, R7 ;  /* 0x0000000700077308 */ /* 0x000ff00000000800 */
        /* <DEDUP_REMOVED lines=14> */
[--C-:B------:R-:W-:Y:S01]  /*88d0*/  FFMA.FTZ R193, R8, UR10, -R143.reuse ;  /* 0x0000000a08c17c23 */ /* 0x100fe2000801088f */
[----:B------:R-:W-:-:S01]  /*88e0*/  FFMA.FTZ R8, R9, UR10, -R143 ;  /* 0x0000000a09087c23 */ /* 0x000fc2000801088f */
[--C-:B------:R-:W-:Y:S01]  /*88f0*/  FFMA.FTZ R9, R162, UR10, -R143.reuse ;  /* 0x0000000aa2097c23 */ /* 0x100fe2000801088f */
[----:B------:R-:W-:-:S01]  /*8900*/  FFMA.FTZ R162, R187, UR10, -R143 ;  /* 0x0000000abba27c23 */ /* 0x000fc2000801088f */
        /* <DEDUP_REMOVED lines=8> */
[----:B------:R-:W-:Y:S01]  /*8990*/  MUFU.EX2 R193, R193 ;  /* 0x000000c100c17308 */ /* 0x000fe20000000800 */
[----:B------:R-:W-:Y:S01]  /*89a0*/  FMUL.FTZ R186, R187, UR10 ;  /* 0x0000000abbba7c20 */ /* 0x000fe20008410000 */
[--C-:B------:R-:W-:Y:S01]  /*89b0*/  FFMA.FTZ R187, R158, UR10, -R143.reuse ;  /* 0x0000000a9ebb7c23 */ /* 0x100fe2000801088f */
[----:B------:R-:W-:-:S01]  /*89c0*/  FFMA.FTZ R158, R181, UR10, -R143 ;  /* 0x0000000ab59e7c23 */ /* 0x000fc2000801088f */
[----:B------:R-:W-:Y:S01]  /*89d0*/  FADD.FTZ R180, -R180, R5 ;  /* 0x00000005b4b47221 */ /* 0x000fe20000010100 */
[----:B------:R-:W-:-:S01]  /*89e0*/  FFMA.FTZ R170, R170, UR10, -R143 ;  /* 0x0000000aaaaa7c23 */ /* 0x000fc2000801088f */
[--C-:B------:R-:W-:Y:S01]  /*89f0*/  FFMA.FTZ R171, R171, UR10, -R143.reuse ;  /* 0x0000000aabab7c23 */ /* 0x100fe2000801088f */
[----:B------:R-:W-:-:S01]  /*8a00*/  FFMA.FTZ R174, R174, UR10, -R143 ;  /* 0x0000000aaeae7c23 */ /* 0x000fc2000801088f */
[----:B------:R-:W-:Y:S01]  /*8a10*/  FMUL.FTZ R180, R180, UR10 ;  /* 0x0000000ab4b47c20 */ /* 0x000fe20008410000 */
        /* <DEDUP_REMOVED lines=19> */
[----:B------:R-:W-:-:S02]  /*8b50*/  FFMA.FTZ R123, R123, UR10, -R143 ;  /* 0x0000000a7b7b7c23 */ /* 0x000fc4000801088f */
[----:B------:R-:W-:-:S03]  /*8b60*/  FADD.FTZ R181, R7, R188 ;  /* 0x000000bc07b57221 */ /* 0x000fc60000010000 */
[----:B------:R-:W0:Y:S01]  /*8b70*/  MUFU.EX2 R9, R9 ;  /* 0x0000000900097308 */ /* 0x000e220000000800 */
[----:B-1----:R-:W-:-:S01]  /*8b80*/  FFMA.FTZ R3, R180, R2, R193 ;  /* 0x00000002b4037223 */ /* 0x002fc200000100c1 */
        /* <DEDUP_REMOVED lines=80> */
[----:B--2---:R-:W-:-:S01]  /*9090*/  FADD.FTZ R188, R166, R151 ;  /* 0x00000097a6bc7221 */ /* 0x004fc20000010000 */
[----:B------:R-:W-:Y:S01]  /*90a0*/  FFMA.FTZ R151, R164, UR10, -R143 ;  /* 0x0000000aa4977c23 */ /* 0x000fe2000801088f */
[----:B------:R-:W-:-:S05]  /*90b0*/  WARPGROUP.DEPBAR.LE gsb0, 0x0 ;  /* 0x00008000000079c5 */ /* 0x000fca0000010000 */
        /* <DEDUP_REMOVED lines=42> */
[----:B------:R-:W-:Y:S01]  /*9360*/  FFMA.FTZ R131, R134, UR10, -R143 ;  /* 0x0000000a86837c23 */ /* 0x000fe2000801088f */
[----:B0-----:R-:W-:-:S02]  /*9370*/  @!P1 VIADD R2, R194, 0x33440 ;  /* 0x00033440c2029836 */ /* 0x001fc40000000000 */
[----:B------:R-:W-:-:S03]  /*9380*/  FFMA.FTZ R143, R190, UR10, -R143 ;  /* 0x0000000abe8f7c23 */ /* 0x000fc6000801088f */
[----:B------:R-:W0:Y:S01]  /*9390*/  MUFU.EX2 R139, R139 ;  /* 0x0000008b008b7308 */ /* 0x000e220000000800 */
[----:B--2---:R-:W-:-:S01]  /*93a0*/  FADD.FTZ R134, R132, R3 ;  /* 0x0000000384867221 */ /* 0x004fc20000010000 */
[----:B------:R-:W-:-:S04]  /*93b0*/  @!P1 PRMT R2, RZ, 0x654, R2 ;  /* 0x00000654ff029816 */ /* 0x000fc80000000002 */
[----:B------:R1:W-:Y:S02]  /*93c0*/  @!P1 SYNCS.ARRIVE.TRANS64.RED.A1T0 RZ, [R2+URZ], RZ ;  /* 0x000000ff02ff99a7 */ /* 0x0003e4000810043f */
        /* <DEDUP_REMOVED lines=30> */
.L_x_2202:
        /* <DEDUP_REMOVED lines=149> */
.L_x_2193:
[----:B------:R-:W-:-:S13]  /*9f00*/  ISETP.LE.AND P2, PT, RZ, UR55, PT ;  /* 0x00000037ff007c0c */ /* 0x000fda000bf43270 */
[----:B------:R-:W-:Y:S05]  /*9f10*/  @!P2 BRA `(.L_x_2204) ;  /* 0x000000380030a947 */ /* 0x000fea0003800000 */
[----:B------:R-:W-:Y:S01]  /*9f20*/  IMAD.MOV.U32 R5, RZ, RZ, R120 ;  /* 0x000000ffff057224 */ /* 0x000fe200078e0078 */
[----:B------:R-:W-:Y:S01]  /*9f30*/  UMOV UR54, UR44 ;  /* 0x0000002c00367c82 */ /* 0x000fe20008000000 */
[----:B------:R-:W-:Y:S01]  /*9f40*/  IMAD.MOV.U32 R4, RZ, RZ, R121 ;  /* 0x000000ffff047224 */ /* 0x000fe200078e0079 */
[----:B------:R-:W-:Y:S01]  /*9f50*/  UMOV UR50, UR51 ;  /* 0x0000003300327c82 */ /* 0x000fe20008000000 */
[----:B------:R-:W-:-:S05]  /*9f60*/  ULDC UR49, c[0x0][0x988] ;  /* 0x0002620000317ab9 */ /* 0x000fca0000000800 */
.L_x_2214:
        /* <DEDUP_REMOVED lines=9> */
.L_x_2206:
[----:B------:R-:W-:Y:S01]  /*a000*/  ULEA UR6, UR51, UR41, 0x3 ;  /* 0x0000002933067291 */ /* 0x000fe2000f8e183f */
[----:B------:R-:W-:-:S05]  /*a010*/  IMAD.U32 R6, RZ, RZ, UR44 ;  /* 0x0000002cff067e24 */ /* 0x000fca000f8e00ff */
[----:B------:R-:W-:-:S04]  /*a020*/  SHF.L.U32 R6, R6, 0x1f, RZ ;  /* 0x0000001f06067819 */ /* 0x000fc800000006ff */
[----:B------:R0:W1:Y:S01]  /*a030*/  SYNCS.PHASECHK.TRANS64.TRYWAIT P2, [UR6+0x33430], R6 ;  /* 0x03343006ff0075a7 */ /* 0x0000620008040146 */
[----:B------:R-:W-:Y:S05]  /*a040*/  @!P0 BRA `(.L_x_2207) ;  /* 0x0000000000048947 */ /* 0x000fea0003800000 */
[----:B------:R-:W-:Y:S01]  /*a050*/  BPT.TRAP 0x1 ;  /* 0x000000040000795c */ /* 0x000fe20000300000 */
.L_x_2207:
[----:B-1----:R-:W-:Y:S05]  /*a060*/  @P2 BRA `(.L_x_2205) ;  /* 0x0000000000082947 */ /* 0x002fea0003800000 */
[----:B------:R-:W1:Y:S02]  /*a070*/  SYNCS.PHASECHK.TRANS64.TRYWAIT P2, [UR6+0x33430], R6 ;  /* 0x03343006ff0075a7 */ /* 0x000e640008040146 */
[----:B-1----:R-:W-:Y:S05]  /*a080*/  @!P2 BRA `(.L_x_2208) ;  /* 0x000000d40008a947 */ /* 0x002fea0003800000 */
.L_x_2205:
        /* <DEDUP_REMOVED lines=188> */
.L_x_2210:
[----:B------:R-:W-:Y:S01]  /*ac50*/  ULEA UR6, UR50, UR41, 0x3 ;  /* 0x0000002932067291 */ /* 0x000fe2000f8e183f */
[----:B------:R-:W-:-:S05]  /*ac60*/  IMAD.U32 R6, RZ, RZ, UR54 ;  /* 0x00000036ff067e24 */ /* 0x000fca000f8e00ff */
[----:B------:R-:W-:-:S04]  /*ac70*/  SHF.L.U32 R6, R6, 0x1f, RZ ;  /* 0x0000001f06067819 */ /* 0x000fc800000006ff */
[----:B------:R0:W1:Y:S01]  /*ac80*/  SYNCS.PHASECHK.TRANS64.TRYWAIT P2, [UR6+0x33450], R6 ;  /* 0x03345006ff0075a7 */ /* 0x0000620008040146 */
[----:B------:R-:W-:Y:S05]  /*ac90*/  @!P0 BRA `(.L_x_2211) ;  /* 0x0000000000048947 */ /* 0x000fea0003800000 */
[----:B------:R-:W-:Y:S01]  /*aca0*/  BPT.TRAP 0x1 ;  /* 0x000000040000795c */ /* 0x000fe20000300000 */
.L_x_2211:
[----:B-1----:R-:W-:Y:S05]  /*acb0*/  @P2 BRA `(.L_x_2209) ;  /* 0x0000000000082947 */ /* 0x002fea0003800000 */
[----:B------:R-:W1:Y:S02]  /*acc0*/  SYNCS.PHASECHK.TRANS64.TRYWAIT P2, [UR6+0x33450], R6 ;  /* 0x03345006ff0075a7 */ /* 0x000e640008040146 */
[----:B-1----:R-:W-:Y:S05]  /*acd0*/  @!P2 BRA `(.L_x_2212) ;  /* 0x000000c8000ca947 */ /* 0x002fea0003800000 */
.L_x_2209:
        /* <DEDUP_REMOVED lines=540> */
.L_x_2213:
        /* <DEDUP_REMOVED lines=148> */
.L_x_2204:
[----:B------:R-:W-:Y:S06]  /*d7e0*/  BAR.ARV 0x8, 0x180 ;  /* 0x0206000000007b1d */ /* 0x000fec0000002000 */
[----:B------:R-:W-:Y:S05]  /*d7f0*/  @!P0 BRA `(.L_x_2215) ;  /* 0x0000000000048947 */ /* 0x000fea0003800000 */
[----:B------:R-:W-:Y:S01]  /*d800*/  BPT.TRAP 0x1 ;  /* 0x000000040000795c */ /* 0x000fe20000300000 */
.L_x_2215:
[----:B------:R-:W-:Y:S01]  /*d810*/  ULEA UR9, UR51, UR41, 0x3 ;  /* 0x0000002933097291 */ /* 0x000fe2000f8e183f */
[----:B------:R-:W-:-:S05]  /*d820*/  IMAD.U32 R0, RZ, RZ, UR44 ;  /* 0x0000002cff007e24 */ /* 0x000fca000f8e00ff */
[----:B------:R-:W-:-:S04]  /*d830*/  SHF.L.U32 R0, R0, 0x1f, RZ ;  /* 0x0000001f00007819 */ /* 0x000fc800000006ff */
[----:B------:R0:W1:Y:S01]  /*d840*/  SYNCS.PHASECHK.TRANS64.TRYWAIT P1, [UR9+0x33450], R0 ;  /* 0x03345000ff0075a7 */ /* 0x0000620008020149 */
[----:B------:R-:W-:Y:S05]  /*d850*/  @!P0 BRA `(.L_x_2216) ;  /* 0x0000000000048947 */ /* 0x000fea0003800000 */
[----:B------:R-:W-:Y:S01]  /*d860*/  BPT.TRAP 0x1 ;  /* 0x000000040000795c */ /* 0x000fe20000300000 */
.L_x_2216:
[----:B-1----:R-:W-:Y:S05]  /*d870*/  @P1 BRA `(.L_x_2217) ;  /* 0x0000000000081947 */ /* 0x002fea0003800000 */
[----:B------:R-:W1:Y:S02]  /*d880*/  SYNCS.PHASECHK.TRANS64.TRYWAIT P1, [UR9+0x33450], R0 ;  /* 0x03345000ff0075a7 */ /* 0x000e640008020149 */
[----:B-1----:R-:W-:Y:S05]  /*d890*/  @!P1 BRA `(.L_x_2218) ;  /* 0x0000009c00349947 */ /* 0x002fea0003800000 */
.L_x_2217:
        /* <DEDUP_REMOVED lines=87> */
.L_x_2219:
        /* <DEDUP_REMOVED lines=106> */
.L_x_2186:
        /* <DEDUP_REMOVED lines=24> */
[----:B------:R-:W-:Y:S01]  /*e630*/  UISETP.NE.AND.EX UP0, UPT, UR7, URZ, UPT, UP0 ;  /* 0x0000003f0700728c */ /* 0x000fe2000bf05300 */
[----:B------:R-:W-:Y:S02]  /*e640*/  F2FP.BF16.F32.PACK_AB R44, R44, R57 ;  /* 0x000000392c2c723e */ /* 0x000fe400000010ff */
[----:B------:R-:W-:Y:S01]  /*e650*/  F2FP.BF16.F32.PACK_AB R42, R55, R42 ;  /* 0x0000002a372a723e */ /* 0x000fe200000010ff */
[----:B------:R-:W-:Y:S01]  /*e660*/  ULDC.64 UR6, c[0x0][0xc00] ;  /* 0x0003000000067ab9 */ /* 0x000fe20000000a00 */
[----:B0-----:R-:W-:Y:S01]  /*e670*/  LOP3.LUT P0, R7, R50, 0x3, RZ, 0xc0, !PT ;  /* 0x0000000332077812 */ /* 0x001fe2000780c0ff */
[----:B------:R-:W-:Y:S01]  /*e680*/  UIMAD.WIDE UR6, UR36, 0x4, UR6 ;  /* 0x00000004240678a5 */ /* 0x000fe2000f8e0206 */
[----:B------:R-:W-:-:S02]  /*e690*/  F2FP.BF16.F32.PACK_AB R40, R69, R40 ;  /* 0x000000284528723e */ /* 0x000fc400000010ff */
[----:B------:R-:W-:Y:S02]  /*e6a0*/  ISETP.EQ.OR P0, PT, R7, 0x3, !P0 ;  /* 0x000000030700780c */ /* 0x000fe40004702670 */
[----:B------:R-:W-:Y:S02]  /*e6b0*/  F2FP.BF16.F32.PACK_AB R118, R118, R5 ;  /* 0x000000057676723e */ /* 0x000fe400000010ff */
[----:B------:R-:W-:Y:S02]  /*e6c0*/  SEL R55, R52, R53, P0 ;  /* 0x0000003534377207 */ /* 0x000fe40000000000 */
[----:B------:R-:W-:Y:S02]  /*e6d0*/  F2FP.BF16.F32.PACK_AB R119, R119, R4 ;  /* 0x000000047777723e */ /* 0x000fe400000010ff */
[----:B------:R-:W-:Y:S02]  /*e6e0*/  SEL R52, R53, R52, P0 ;  /* 0x0000003435347207 */ /* 0x000fe40000000000 */
[----:B------:R-:W-:-:S02]  /*e6f0*/  F2FP.BF16.F32.PACK_AB R37, R76, R37 ;  /* 0x000000254c25723e */ /* 0x000fc400000010ff */
[----:B------:R-:W-:Y:S02]  /*e700*/  F2FP.BF16.F32.PACK_AB R36, R77, R36 ;  /* 0x000000244d24723e */ /* 0x000fe400000010ff */
[----:B------:R-:W-:Y:S02]  /*e710*/  SEL R53, R45, R44, P0 ;  /* 0x0000002c2d357207 */ /* 0x000fe40000000000 */
[----:B------:R-:W-:Y:S02]  /*e720*/  SEL R44, R44, R45, P0 ;  /* 0x0000002d2c2c7207 */ /* 0x000fe40000000000 */
[----:B------:R-:W-:Y:S02]  /*e730*/  SEL R45, R41, R40, P0 ;  /* 0x00000028292d7207 */ /* 0x000fe40000000000 */
[----:B------:R-:W-:Y:S02]  /*e740*/  SEL R40, R40, R41, P0 ;  /* 0x0000002928287207 */ /* 0x000fe40000000000 */
[----:B------:R-:W-:-:S02]  /*e750*/  MOV R4, R3 ;  /* 0x0000000300047202 */ /* 0x000fc40000000f00 */
[----:B-1----:R-:W-:Y:S02]  /*e760*/  MOV R5, R68 ;  /* 0x0000004400057202 */ /* 0x002fe40000000f00 */
[----:B------:R-:W-:Y:S02]  /*e770*/  F2FP.BF16.F32.PACK_AB R89, R89, R96 ;  /* 0x000000605959723e */ /* 0x000fe400000010ff */
[----:B------:R-:W-:Y:S02]  /*e780*/  F2FP.BF16.F32.PACK_AB R88, R81, R88 ;  /* 0x000000585158723e */ /* 0x000fe400000010ff */
[----:B------:R-:W-:Y:S02]  /*e790*/  SEL R41, R37, R36, P0 ;  /* 0x0000002425297207 */ /* 0x000fe40000000000 */
[----:B------:R-:W-:Y:S01]  /*e7a0*/  SEL R48, R36, R37, P0 ;  /* 0x0000002524307207 */ /* 0x000fe20000000000 */
[----:B------:R-:W-:Y:S01]  /*e7b0*/  IMAD.WIDE R36, R224, 0x2, R4 ;  /* 0x00000002e0247825 */ /* 0x000fe200078e0204 */
[----:B------:R-:W-:-:S02]  /*e7c0*/  SEL R69, R89, R88, P0 ;  /* 0x0000005859457207 */ /* 0x000fc40000000000 */
[----:B------:R-:W-:Y:S02]  /*e7d0*/  F2FP.BF16.F32.PACK_AB R11, R110, R11 ;  /* 0x0000000b6e0b723e */ /* 0x000fe400000010ff */
[----:B------:R-:W-:Y:S02]  /*e7e0*/  F2FP.BF16.F32.PACK_AB R10, R111, R10 ;  /* 0x0000000a6f0a723e */ /* 0x000fe400000010ff */
[----:B------:R-:W-:Y:S02]  /*e7f0*/  SEL R88, R88, R89, P0 ;  /* 0x0000005958587207 */ /* 0x000fe40000000000 */
[----:B------:R-:W-:Y:S02]  /*e800*/  IADD3 R89, P5, R36, 0x40, RZ ;  /* 0x0000004024597810 */ /* 0x000fe40007fbe0ff */
[----:B------:R-:W-:Y:S02]  /*e810*/  SEL R83, R11, R10, P0 ;  /* 0x0000000a0b537207 */ /* 0x000fe40000000000 */
[----:B------:R-:W-:-:S02]  /*e820*/  SEL R74, R10, R11, P0 ;  /* 0x0000000b0a4a7207 */ /* 0x000fc40000000000 */
[----:B------:R-:W-:Y:S02]  /*e830*/  LOP3.LUT R10, R89, 0x380, RZ, 0xc0, !PT ;  /* 0x00000380590a7812 */ /* 0x000fe400078ec0ff */
        /* <DEDUP_REMOVED lines=11> */
[C---:B------:R-:W-:Y:S02]  /*e8f0*/  IADD3 R87, P4, R36.reuse, 0x20, RZ ;  /* 0x0000002024577810 */ /* 0x040fe40007f9e0ff */
[----:B------:R-:W-:Y:S02]  /*e900*/  F2FP.BF16.F32.PACK_AB R34, R71, R34 ;  /* 0x000000224722723e */ /* 0x000fe400000010ff */
[----:B------:R-:W-:Y:S02]  /*e910*/  F2FP.BF16.F32.PACK_AB R24, R95, R24 ;  /* 0x000000185f18723e */ /* 0x000fe400000010ff */
[----:B------:R-:W-:Y:S02]  /*e920*/  IADD3 R91, P6, R36, 0x60, RZ ;  /* 0x00000060245b7810 */ /* 0x000fe40007fde0ff */
[----:B------:R-:W-:Y:S02]  /*e930*/  SHF.R.U64 R10, R10, 0x3, RZ ;  /* 0x000000030a0a7819 */ /* 0x000fe400000012ff */
[----:B------:R-:W-:-:S02]  /*e940*/  F2FP.BF16.F32.PACK_AB R43, R54, R43 ;  /* 0x0000002b362b723e */ /* 0x000fc400000010ff */
[----:B------:R-:W-:Y:S02]  /*e950*/  SEL R71, R73, R72, P0 ;  /* 0x0000004849477207 */ /* 0x000fe40000000000 */
[----:B------:R-:W-:Y:S02]  /*e960*/  IADD3 R95, P2, R36, 0x4020, RZ ;  /* 0x00004020245f7810 */ /* 0x000fe40007f5e0ff */
[----:B------:R-:W-:Y:S02]  /*e970*/  F2FP.BF16.F32.PACK_AB R39, R39, R58 ;  /* 0x0000003a2727723e */ /* 0x000fe400000010ff */
[----:B------:R-:W-:Y:S02]  /*e980*/  SEL R67, R9, R8, P0 ;  /* 0x0000000809437207 */ /* 0x000fe40000000000 */
[----:B------:R-:W-:Y:S02]  /*e990*/  SEL R60, R8, R9, P0 ;  /* 0x00000009083c7207 */ /* 0x000fe40000000000 */
[----:B------:R-:W-:-:S02]  /*e9a0*/  SEL R72, R72, R73, P0 ;  /* 0x0000004948487207 */ /* 0x000fc40000000000 */
[----:B------:R-:W-:Y:S02]  /*e9b0*/  F2FP.BF16.F32.PACK_AB R38, R38, R59 ;  /* 0x0000003b2626723e */ /* 0x000fe400000010ff */
[----:B------:R-:W-:Y:S02]  /*e9c0*/  SEL R57, R33, R32, P0 ;  /* 0x0000002021397207 */ /* 0x000fe40000000000 */
[----:B------:R-:W-:Y:S01]  /*e9d0*/  SEL R50, R32, R33, P0 ;  /* 0x0000002120327207 */ /* 0x000fe20000000000 */
[----:B------:R-:W-:Y:S01]  /*e9e0*/  IMAD.X R33, RZ, RZ, R37, P5 ;  /* 0x000000ffff217224 */ /* 0x000fe200028e0625 */
[----:B------:R-:W-:Y:S02]  /*e9f0*/  SEL R65, R13, R12, P0 ;  /* 0x0000000c0d417207 */ /* 0x000fe40000000000 */
[----:B------:R-:W-:Y:S02]  /*ea00*/  SEL R58, R12, R13, P0 ;  /* 0x0000000d0c3a7207 */ /* 0x000fe40000000000 */
[----:B------:R-:W-:-:S02]  /*ea10*/  SEL R73, R46, R47, P0 ;  /* 0x0000002f2e497207 */ /* 0x000fc40000000000 */
[----:B------:R-:W-:Y:S02]  /*ea20*/  LOP3.LUT R8, R87, 0x380, RZ, 0xc0, !PT ;  /* 0x0000038057087812 */ /* 0x000fe400078ec0ff */
[----:B------:R-:W-:Y:S02]  /*ea30*/  F2FP.BF16.F32.PACK_AB R31, R78, R31 ;  /* 0x0000001f4e1f723e */ /* 0x000fe400000010ff */
[----:B------:R-:W-:Y:S02]  /*ea40*/  F2FP.BF16.F32.PACK_AB R30, R79, R30 ;  /* 0x0000001e4f1e723e */ /* 0x000fe400000010ff */
[----:B------:R-:W-:Y:S02]  /*ea50*/  SEL R46, R47, R46, P0 ;  /* 0x0000002e2f2e7207 */ /* 0x000fe40000000000 */
[----:B------:R-:W-:Y:S02]  /*ea60*/  LOP3.LUT R12, R91, 0x380, RZ, 0xc0, !PT ;  /* 0x000003805b0c7812 */ /* 0x000fe400078ec0ff */
[----:B------:R-:W-:-:S02]  /*ea70*/  LOP3.LUT R32, R10, R89, RZ, 0x3c, !PT ;  /* 0x000000590a207212 */ /* 0x000fc400078e3cff */
[----:B------:R-:W-:Y:S02]  /*ea80*/  F2FP.BF16.F32.PACK_AB R35, R70, R35 ;  /* 0x000000234623723e */ /* 0x000fe400000010ff */
[----:B------:R-:W-:Y:S02]  /*ea90*/  F2FP.BF16.F32.PACK_AB R25, R94, R25 ;  /* 0x000000195e19723e */ /* 0x000fe400000010ff */
[----:B------:R-:W-:Y:S02]  /*eaa0*/  SEL R47, R43, R42, P0 ;  /* 0x0000002a2b2f7207 */ /* 0x000fe40000000000 */
[----:B------:R-:W-:Y:S02]  /*eab0*/  LOP3.LUT R10, R95, 0x380, RZ, 0xc0, !PT ;  /* 0x000003805f0a7812 */ /* 0x000fe400078ec0ff */
[----:B------:R-:W-:Y:S02]  /*eac0*/  SEL R42, R42, R43, P0 ;  /* 0x0000002b2a2a7207 */ /* 0x000fe40000000000 */
[----:B------:R-:W-:-:S02]  /*ead0*/  F2FP.BF16.F32.PACK_AB R28, R93, R28 ;  /* 0x0000001c5d1c723e */ /* 0x000fc400000010ff */
        /* <DEDUP_REMOVED lines=10> */
[----:B------:R-:W-:Y:S01]  /*eb80*/  SEL R62, R34, R35, P0 ;  /* 0x00000023223e7207 */ /* 0x000fe20000000000 */
[--C-:B------:R-:W-:Y:S01]  /*eb90*/  IMAD.X R35, RZ, RZ, R37.reuse, P4 ;  /* 0x000000ffff237224 */ /* 0x100fe200020e0625 */
[----:B------:R-:W-:Y:S02]  /*eba0*/  SEL R79, R25, R24, P0 ;  /* 0x00000018194f7207 */ /* 0x000fe40000000000 */
[----:B------:R-:W-:Y:S01]  /*ebb0*/  SEL R68, R24, R25, P0 ;  /* 0x0000001918447207 */ /* 0x000fe20000000000 */
[----:B------:R-:W-:Y:S01]  /*ebc0*/  IMAD.X R25, RZ, RZ, R37, P2 ;  /* 0x000000ffff197224 */ /* 0x000fe200010e0625 */
[----:B------:R-:W-:-:S02]  /*ebd0*/  IADD3 R97, P3, R36, 0x4040, RZ ;  /* 0x0000404024617810 */ /* 0x000fc40007f7e0ff */
[----:B------:R-:W-:Y:S02]  /*ebe0*/  SHF.R.U64 R10, R10, 0x3, RZ ;  /* 0x000000030a0a7819 */ /* 0x000fe400000012ff */
[----:B------:R-:W-:Y:S02]  /*ebf0*/  F2FP.BF16.F32.PACK_AB R15, R102, R15 ;  /* 0x0000000f660f723e */ /* 0x000fe400000010ff */
[C---:B------:R-:W-:Y:S02]  /*ec00*/  IADD3 R103, P6, R36.reuse, 0x8020, RZ ;  /* 0x0000802024677810 */ /* 0x040fe40007fde0ff */
[C---:B------:R-:W-:Y:S02]  /*ec10*/  IADD3 R99, P4, R36.reuse, 0x4060, RZ ;  /* 0x0000406024637810 */ /* 0x040fe40007f9e0ff */
[----:B------:R-:W-:Y:S01]  /*ec20*/  IADD3 R107, P2, R36, 0x8060, RZ ;  /* 0x00008060246b7810 */ /* 0x000fe20007f5e0ff */
[----:B------:R-:W-:Y:S01]  /*ec30*/  IMAD.X R13, RZ, RZ, R37, P6 ;  /* 0x000000ffff0d7224 */ /* 0x000fe200030e0625 */
[----:B------:R-:W-:-:S02]  /*ec40*/  LOP3.LUT R34, R8, R87, RZ, 0x3c, !PT ;  /* 0x0000005708227212 */ /* 0x000fc400078e3cff */
[----:B------:R-:W-:Y:S02]  /*ec50*/  F2FP.BF16.F32.PACK_AB R29, R92, R29 ;  /* 0x0000001d5c1d723e */ /* 0x000fe400000010ff */
[----:B------:R-:W-:Y:S02]  /*ec60*/  LOP3.LUT R30, R12, R91, RZ, 0x3c, !PT ;  /* 0x0000005b0c1e7212 */ /* 0x000fe400078e3cff */
[----:B------:R-:W-:Y:S02]  /*ec70*/  LOP3.LUT R8, R93, 0x380, RZ, 0xc0, !PT ;  /* 0x000003805d087812 */ /* 0x000fe400078ec0ff */
[----:B------:R-:W-:Y:S02]  /*ec80*/  LOP3.LUT R12, R97, 0x380, RZ, 0xc0, !PT ;  /* 0x00000380610c7812 */ /* 0x000fe400078ec0ff */
[----:B------:R-:W-:Y:S02]  /*ec90*/  LOP3.LUT R24, R10, R95, RZ, 0x3c, !PT ;  /* 0x0000005f0a187212 */ /* 0x000fe400078e3cff */
[----:B------:R-:W-:-:S02]  /*eca0*/  SEL R81, R15, R14, P0 ;  /* 0x0000000e0f517207 */ /* 0x000fc40000000000 */
[----:B------:R-:W-:Y:S02]  /*ecb0*/  SEL R70, R14, R15, P0 ;  /* 0x0000000f0e467207 */ /* 0x000fe40000000000 */
[----:B------:R-:W-:Y:S02]  /*ecc0*/  LOP3.LUT R11, R36, 0x380, RZ, 0xc0, !PT ;  /* 0x00000380240b7812 */ /* 0x000fe400078ec0ff */
[----:B------:R-:W-:Y:S02]  /*ecd0*/  LOP3.LUT R10, R103, 0x380, RZ, 0xc0, !PT ;  /* 0x00000380670a7812 */ /* 0x000fe400078ec0ff */
[----:B------:R-:W-:Y:S02]  /*ece0*/  LOP3.LUT R14, R99, 0x380, RZ, 0xc0, !PT ;  /* 0x00000380630e7812 */ /* 0x000fe400078ec0ff */
[----:B------:R-:W-:Y:S02]  /*ecf0*/  LOP3.LUT R78, R107, 0x380, RZ, 0xc0, !PT ;  /* 0x000003806b4e7812 */ /* 0x000fe400078ec0ff */
[----:B------:R-:W-:-:S02]  /*ed00*/  F2FP.BF16.F32.PACK_AB R27, R86, R27 ;  /* 0x0000001b561b723e */ /* 0x000fc400000010ff */
[----:B------:R-:W-:Y:S02]  /*ed10*/  F2FP.BF16.F32.PACK_AB R20, R101, R20 ;  /* 0x000000146514723e */ /* 0x000fe400000010ff */
[----:B------:R-:W-:Y:S02]  /*ed20*/  SEL R59, R29, R28, P0 ;  /* 0x0000001c1d3b7207 */ /* 0x000fe40000000000 */
[----:B------:R-:W-:Y:S01]  /*ed30*/  SEL R54, R28, R29, P0 ;  /* 0x0000001d1c367207 */ /* 0x000fe20000000000 */
[----:B------:R-:W-:Y:S01]  /*ed40*/  IMAD.X R29, RZ, RZ, R37, P1 ;  /* 0x000000ffff1d7224 */ /* 0x000fe200008e0625 */
[----:B------:R-:W-:Y:S02]  /*ed50*/  SHF.R.U64 R8, R8, 0x3, RZ ;  /* 0x0000000308087819 */ /* 0x000fe400000012ff */
[----:B------:R-:W-:Y:S02]  /*ed60*/  F2FP.BF16.F32.PACK_AB R21, R100, R21 ;  /* 0x000000156415723e */ /* 0x000fe400000010ff */
[----:B------:R-:W-:-:S02]  /*ed70*/  IADD3 R101, P5, R36, 0x8000, RZ ;  /* 0x0000800024657810 */ /* 0x000fc40007fbe0ff */
[----:B------:R-:W-:Y:S02]  /*ed80*/  SHF.R.U64 R12, R12, 0x3, RZ ;  /* 0x000000030c0c7819 */ /* 0x000fe400000012ff */
[----:B------:R-:W-:Y:S01]  /*ed90*/  IADD3 R105, P1, R36, 0x8040, RZ ;  /* 0x0000804024697810 */ /* 0x000fe20007f3e0ff */
[--C-:B------:R-:W-:Y:S01]  /*eda0*/  IMAD.X R15, RZ, RZ, R37.reuse, P5 ;  /* 0x000000ffff0f7224 */ /* 0x100fe200028e0625 */
[----:B------:R-:W-:Y:S02]  /*edb0*/  SHF.R.U64 R11, R11, 0x3, RZ ;  /* 0x000000030b0b7819 */ /* 0x000fe400000012ff */
[----:B------:R-:W-:Y:S01]  /*edc0*/  SHF.R.U64 R10, R10, 0x3, RZ ;  /* 0x000000030a0a7819 */ /* 0x000fe200000012ff */
[----:B------:R-:W-:Y:S01]  /*edd0*/  IMAD.X R9, RZ, RZ, R37, P1 ;  /* 0x000000ffff097224 */ /* 0x000fe200008e0625 */
[----:B------:R-:W-:Y:S02]  /*ede0*/  SHF.R.U64 R14, R14, 0x3, RZ ;  /* 0x000000030e0e7819 */ /* 0x000fe400000012ff */
[----:B------:R-:W-:-:S02]  /*edf0*/  SHF.R.U64 R78, R78, 0x3, RZ ;  /* 0x000000034e4e7819 */ /* 0x000fc400000012ff */
[----:B------:R-:W-:Y:S02]  /*ee00*/  F2FP.BF16.F32.PACK_AB R130, R130, R133 ;  /* 0x000000858282723e */ /* 0x000fe400000010ff */
[----:B------:R-:W-:Y:S02]  /*ee10*/  F2FP.BF16.F32.PACK_AB R131, R128, R131 ;  /* 0x000000838083723e */ /* 0x000fe400000010ff */
[----:B------:R-:W-:Y:S02]  /*ee20*/  SEL R77, R27, R26, P0 ;  /* 0x0000001a1b4d7207 */ /* 0x000fe40000000000 */
[----:B------:R-:W-:Y:S01]  /*ee30*/  SEL R66, R26, R27, P0 ;  /* 0x0000001b1a427207 */ /* 0x000fe20000000000 */
[----:B------:R-:W-:Y:S01]  /*ee40*/  IMAD.X R27, RZ, RZ, R37, P3 ;  /* 0x000000ffff1b7224 */ /* 0x000fe200018e0625 */
[----:B------:R-:W-:Y:S02]  /*ee50*/  LOP3.LUT R28, R8, R93, RZ, 0x3c, !PT ;  /* 0x0000005d081c7212 */ /* 0x000fe400078e3cff */
[----:B------:R-:W-:-:S02]  /*ee60*/  SEL R61, R21, R20, P0 ;  /* 0x00000014153d7207 */ /* 0x000fc40000000000 */
[----:B------:R-:W-:Y:S01]  /*ee70*/  SEL R56, R20, R21, P0 ;  /* 0x0000001514387207 */ /* 0x000fe20000000000 */
[--C-:B------:R-:W-:Y:S01]  /*ee80*/  IMAD.X R21, RZ, RZ, R37.reuse, P4 ;  /* 0x000000ffff157224 */ /* 0x100fe200020e0625 */
[----:B------:R-:W-:Y:S02]  /*ee90*/  LOP3.LUT R26, R12, R97, RZ, 0x3c, !PT ;  /* 0x000000610c1a7212 */ /* 0x000fe400078e3cff */
[----:B------:R-:W-:Y:S02]  /*eea0*/  LOP3.LUT R8, R101, 0x380, RZ, 0xc0, !PT ;  /* 0x0000038065087812 */ /* 0x000fe400078ec0ff */
[----:B------:R-:W-:Y:S01]  /*eeb0*/  LOP3.LUT R36, R11, R36, RZ, 0x3c, !PT ;  /* 0x000000240b247212 */ /* 0x000fe200078e3cff */
[----:B------:R-:W-:Y:S01]  /*eec0*/  IMAD.X R11, RZ, RZ, R37, P2 ;  /* 0x000000ffff0b7224 */ /* 0x000fe200010e0625 */
[----:B------:R-:W-:Y:S02]  /*eed0*/  LOP3.LUT R76, R105, 0x380, RZ, 0xc0, !PT ;  /* 0x00000380694c7812 */ /* 0x000fe400078ec0ff */
[----:B------:R-:W-:-:S02]  /*eee0*/  LOP3.LUT R12, R10, R103, RZ, 0x3c, !PT ;  /* 0x000000670a0c7212 */ /* 0x000fc400078e3cff */
[----:B------:R-:W-:Y:S02]  /*eef0*/  LOP3.LUT R20, R14, R99, RZ, 0x3c, !PT ;  /* 0x000000630e147212 */ /* 0x000fe400078e3cff */
[----:B------:R-:W-:Y:S02]  /*ef00*/  LOP3.LUT R10, R78, R107, RZ, 0x3c, !PT ;  /* 0x0000006b4e0a7212 */ /* 0x000fe400078e3cff */
[----:B------:R-:W-:Y:S02]  /*ef10*/  SEL R7, R130, R131, P0 ;  /* 0x0000008382077207 */ /* 0x000fe40000000000 */
[----:B------:R-:W-:Y:S02]  /*ef20*/  SHF.R.U64 R8, R8, 0x3, RZ ;  /* 0x0000000308087819 */ /* 0x000fe400000012ff */
[----:B------:R-:W-:Y:S02]  /*ef30*/  SHF.R.U64 R76, R76, 0x3, RZ ;  /* 0x000000034c4c7819 */ /* 0x000fe400000012ff */
[----:B------:R-:W-:-:S02]  /*ef40*/  MOV R80, R20 ;  /* 0x0000001400507202 */ /* 0x000fc40000000f00 */
[----:B------:R-:W-:Y:S02]  /*ef50*/  F2FP.BF16.F32.PACK_AB R126, R126, R129 ;  /* 0x000000817e7e723e */ /* 0x000fe400000010ff */
[----:B------:R-:W-:Y:S02]  /*ef60*/  F2FP.BF16.F32.PACK_AB R127, R124, R127 ;  /* 0x0000007f7c7f723e */ /* 0x000fe400000010ff */
[----:B------:R-:W-:Y:S02]  /*ef70*/  MOV R20, R10 ;  /* 0x0000000a00147202 */ /* 0x000fe40000000f00 */
[----:B------:R-:W-:Y:S02]  /*ef80*/  F2FP.BF16.F32.PACK_AB R122, R122, R125 ;  /* 0x0000007d7a7a723e */ /* 0x000fe400000010ff */
[----:B------:R-:W-:Y:S02]  /*ef90*/  F2FP.BF16.F32.PACK_AB R123, R120, R123 ;  /* 0x0000007b787b723e */ /* 0x000fe400000010ff */
[----:B------:R-:W-:-:S02]  /*efa0*/  LOP3.LUT R14, R8, R101, RZ, 0x3c, !PT ;  /* 0x00000065080e7212 */ /* 0x000fc400078e3cff */
[----:B------:R-:W-:Y:S02]  /*efb0*/  SEL R130, R131, R130, P0 ;  /* 0x0000008283827207 */ /* 0x000fe40000000000 */
[----:B------:R-:W-:Y:S02]  /*efc0*/  LOP3.LUT R8, R76, R105, RZ, 0x3c, !PT ;  /* 0x000000694c087212 */ /* 0x000fe400078e3cff */
[----:B------:R-:W-:Y:S02]  /*efd0*/  SEL R49, R126, R127, P0 ;  /* 0x0000007f7e317207 */ /* 0x000fe40000000000 */
[----:B------:R-:W-:Y:S02]  /*efe0*/  SEL R126, R127, R126, P0 ;  /* 0x0000007e7f7e7207 */ /* 0x000fe40000000000 */
[----:B------:R-:W-:Y:S02]  /*eff0*/  SEL R51, R122, R123, P0 ;  /* 0x0000007b7a337207 */ /* 0x000fe40000000000 */
[----:B------:R-:W-:-:S02]  /*f000*/  SEL R122, R123, R122, P0 ;  /* 0x0000007a7b7a7207 */ /* 0x000fc40000000000 */
        /* <DEDUP_REMOVED lines=44> */
[----:B------:R-:W-:Y:S04]  /*f2d0*/  SHFL.IDX PT, R39, R39, R6, 0x1c1f ;  /* 0x001c1f0627277589 */ /* 0x000fe800000e0000 */
[----:B------:R-:W0:Y:S04]  /*f2e0*/  SHFL.IDX PT, R44, R44, R7, 0x1c1f ;  /* 0x001c1f072c2c7589 */ /* 0x000e2800000e0000 */
[----:B------:R-:W3:Y:S01]  /*f2f0*/  SHFL.IDX PT, R38, R38, R7, 0x1c1f ;  /* 0x001c1f0726267589 */ /* 0x000ee200000e0000 */
[----:B-1----:R-:W-:-:S02]  /*f300*/  SEL R28, R55, R52, P0 ;  /* 0x00000034371c7207 */ /* 0x002fc40000000000 */
[----:B------:R-:W-:Y:S01]  /*f310*/  SEL R30, R52, R55, P0 ;  /* 0x00000037341e7207 */ /* 0x000fe20000000000 */
[----:B------:R-:W1:Y:S01]  /*f320*/  SHFL.IDX PT, R62, R62, R7, 0x1c1f ;  /* 0x001c1f073e3e7589 */ /* 0x000e6200000e0000 */
[----:B--2---:R-:W-:Y:S02]  /*f330*/  SEL R29, R47, R42, P0 ;  /* 0x0000002a2f1d7207 */ /* 0x004fe40000000000 */
[----:B------:R-:W-:Y:S01]  /*f340*/  SEL R31, R42, R47, P0 ;  /* 0x0000002f2a1f7207 */ /* 0x000fe20000000000 */
[----:B------:R-:W-:Y:S06]  /*f350*/  BAR.SYNC.DEFER_BLOCKING 0x1, 0x100 ;  /* 0x0044000000007b1d */ /* 0x000fec0000010000 */
[----:B------:R-:W-:Y:S04]  /*f360*/  SHFL.IDX PT, R45, R45, R6, 0x1c1f ;  /* 0x001c1f062d2d7589 */ /* 0x000fe800000e0000 */
[----:B------:R-:W-:Y:S01]  /*f370*/  SHFL.IDX PT, R41, R41, R6, 0x1c1f ;  /* 0x001c1f0629297589 */ /* 0x000fe200000e0000 */
[----:B0-----:R-:W-:-:S02]  /*f380*/  SEL R32, R53, R44, P0 ;  /* 0x0000002c35207207 */ /* 0x001fc40000000000 */
[----:B------:R-:W-:Y:S01]  /*f390*/  SEL R34, R44, R53, P0 ;  /* 0x000000352c227207 */ /* 0x000fe20000000000 */
[----:B------:R-:W0:Y:S01]  /*f3a0*/  SHFL.IDX PT, R40, R40, R7, 0x1c1f ;  /* 0x001c1f0728287589 */ /* 0x000e2200000e0000 */
[----:B---3--:R-:W-:Y:S02]  /*f3b0*/  SEL R33, R43, R38, P0 ;  /* 0x000000262b217207 */ /* 0x008fe40000000000 */
[----:B------:R-:W-:Y:S01]  /*f3c0*/  SEL R35, R38, R43, P0 ;  /* 0x0000002b26237207 */ /* 0x000fe20000000000 */
[----:B------:R-:W-:Y:S01]  /*f3d0*/  SHFL.IDX PT, R48, R48, R7, 0x1c1f ;  /* 0x001c1f0730307589 */ /* 0x000fe200000e0000 */
[----:B-1----:R-:W-:Y:S02]  /*f3e0*/  SEL R37, R39, R62, P0 ;  /* 0x0000003e27257207 */ /* 0x002fe40000000000 */
[----:B------:R-:W-:Y:S01]  /*f3f0*/  SEL R39, R62, R39, P0 ;  /* 0x000000273e277207 */ /* 0x000fe20000000000 */
        /* <DEDUP_REMOVED lines=8> */
[----:B------:R-:W0:Y:S04]  /*f480*/  SHFL.IDX PT, R54, R54, R7, 0x1c1f ;  /* 0x001c1f0736367589 */ /* 0x000e2800000e0000 */
[----:B------:R-:W1:Y:S04]  /*f490*/  SHFL.IDX PT, R66, R66, R7, 0x1c1f ;  /* 0x001c1f0742427589 */ /* 0x000e6800000e0000 */
[----:B------:R-:W-:Y:S04]  /*f4a0*/  SHFL.IDX PT, R61, R61, R6, 0x1c1f ;  /* 0x001c1f063d3d7589 */ /* 0x000fe800000e0000 */
[----:B------:R-:W-:Y:S04]  /*f4b0*/  SHFL.IDX PT, R79, R79, R6, 0x1c1f ;  /* 0x001c1f064f4f7589 */ /* 0x000fe800000e0000 */
[----:B------:R-:W-:Y:S04]  /*f4c0*/  SHFL.IDX PT, R56, R56, R7, 0x1c1f ;  /* 0x001c1f0738387589 */ /* 0x000fe800000e0000 */
[----:B------:R-:W2:Y:S04]  /*f4d0*/  SHFL.IDX PT, R68, R68, R7, 0x1c1f ;  /* 0x001c1f0744447589 */ /* 0x000ea800000e0000 */
[----:B------:R-:W-:Y:S01]  /*f4e0*/  SHFL.IDX PT, R65, R65, R6, 0x1c1f ;  /* 0x001c1f0641417589 */ /* 0x000fe200000e0000 */
[----:B0-----:R-:W-:-:S02]  /*f4f0*/  SEL R52, R59, R54, P0 ;  /* 0x000000363b347207 */ /* 0x001fc40000000000 */
[----:B------:R-:W-:Y:S01]  /*f500*/  SEL R54, R54, R59, P0 ;  /* 0x0000003b36367207 */ /* 0x000fe20000000000 */
[----:B------:R-:W-:Y:S01]  /*f510*/  SHFL.IDX PT, R81, R81, R6, 0x1c1f ;  /* 0x001c1f0651517589 */ /* 0x000fe200000e0000 */
[----:B-1----:R-:W-:Y:S02]  /*f520*/  SEL R49, R77, R66, P0 ;  /* 0x000000424d317207 */ /* 0x002fe40000000000 */
[----:B------:R-:W-:Y:S01]  /*f530*/  SEL R51, R66, R77, P0 ;  /* 0x0000004d42337207 */ /* 0x000fe20000000000 */
[----:B------:R-:W-:Y:S04]  /*f540*/  SHFL.IDX PT, R58, R58, R7, 0x1c1f ;  /* 0x001c1f073a3a7589 */ /* 0x000fe800000e0000 */
[----:B------:R-:W-:Y:S04]  /*f550*/  SHFL.IDX PT, R70, R70, R7, 0x1c1f ;  /* 0x001c1f0746467589 */ /* 0x000fe800000e0000 */
[----:B------:R-:W-:Y:S04]  /*f560*/  SHFL.IDX PT, R83, R83, R6, 0x1c1f ;  /* 0x001c1f0653537589 */ /* 0x000fe800000e0000 */
[----:B------:R-:W0:Y:S01]  /*f570*/  SHFL.IDX PT, R74, R74, R7, 0x1c1f ;  /* 0x001c1f074a4a7589 */ /* 0x000e2200000e0000 */
[----:B--2---:R-:W-:-:S02]  /*f580*/  SEL R53, R79, R68, P0 ;  /* 0x000000444f357207 */ /* 0x004fc40000000000 */
[----:B------:R-:W-:Y:S01]  /*f590*/  SEL R55, R68, R79, P0 ;  /* 0x0000004f44377207 */ /* 0x000fe20000000000 */
[----:B------:R-:W-:Y:S04]  /*f5a0*/  SHFL.IDX PT, R67, R67, R6, 0x1c1f ;  /* 0x001c1f0643437589 */ /* 0x000fe800000e0000 */
[----:B------:R1:W-:Y:S04]  /*f5b0*/  SHFL.IDX PT, R85, R85, R6, 0x1c1f ;  /* 0x001c1f0655557589 */ /* 0x0003e800000e0000 */
[----:B------:R-:W-:Y:S04]  /*f5c0*/  SHFL.IDX PT, R60, R60, R7, 0x1c1f ;  /* 0x001c1f073c3c7589 */ /* 0x000fe800000e0000 */
[----:B------:R2:W3:Y:S01]  /*f5d0*/  SHFL.IDX PT, R118, R118, R7, 0x1c1f ;  /* 0x001c1f0776767589 */ /* 0x0004e200000e0000 */
[----:B-1----:R-:W-:-:S03]  /*f5e0*/  IMAD.U32 R6, RZ, RZ, UR6 ;  /* 0x00000006ff067e24 */ /* 0x002fc6000f8e00ff */
[----:B------:R1:W-:Y:S04]  /*f5f0*/  STSM.16.M88.4 [R91], R8 ;  /* 0x000000085b007844 */ /* 0x0003e80000000200 */
[----:B------:R4:W-:Y:S01]  /*f600*/  STSM.16.M88.4 [R90], R12 ;  /* 0x0000000c5a007844 */ /* 0x0009e20000000200 */
[----:B0-----:R-:W-:Y:S01]  /*f610*/  SEL R59, R74, R83, P0 ;  /* 0x000000534a3b7207 */ /* 0x001fe20000000000 */
[----:B--2---:R-:W-:Y:S01]  /*f620*/  IMAD.U32 R7, RZ, RZ, UR7 ;  /* 0x00000007ff077e24 */ /* 0x004fe2000f8e00ff */
[----:B------:R-:W-:Y:S01]  /*f630*/  ULDC.64 UR6, c[0x0][0xc08] ;  /* 0x0003020000067ab9 */ /* 0x000fe20000000a00 */
[----:B------:R3:W-:Y:S04]  /*f640*/  STSM.16.M88.4 [R89], R24 ;  /* 0x0000001859007844 */ /* 0x0007e80000000200 */
[----:B------:R-:W-:Y:S01]  /*f650*/  STSM.16.M88.4 [R87], R28 ;  /* 0x0000001c57007844 */ /* 0x000fe20000000200 */
[----:B-1----:R-:W-:-:S03]  /*f660*/  SEL R8, R41, R48, P0 ;  /* 0x0000003029087207 */ /* 0x002fc60000000000 */
[----:B------:R-:W-:Y:S01]  /*f670*/  STSM.16.M88.4 [R86], R32 ;  /* 0x0000002056007844 */ /* 0x000fe20000000200 */
[----:B------:R-:W-:Y:S02]  /*f680*/  SEL R10, R48, R41, P0 ;  /* 0x00000029300a7207 */ /* 0x000fe40000000000 */
[----:B------:R-:W-:Y:S01]  /*f690*/  SEL R9, R75, R64, P0 ;  /* 0x000000404b097207 */ /* 0x000fe20000000000 */
[----:B------:R-:W-:Y:S01]  /*f6a0*/  STSM.16.M88.4 [R84], R36 ;  /* 0x0000002454007844 */ /* 0x000fe20000000200 */
[----:B------:R-:W-:Y:S02]  /*f6b0*/  SEL R11, R64, R75, P0 ;  /* 0x0000004b400b7207 */ /* 0x000fe40000000000 */
[----:B------:R-:W-:Y:S02]  /*f6c0*/  SEL R48, R57, R50, P0 ;  /* 0x0000003239307207 */ /* 0x000fe40000000000 */
[----:B------:R-:W-:Y:S01]  /*f6d0*/  SEL R50, R50, R57, P0 ;  /* 0x0000003932327207 */ /* 0x000fe20000000000 */
[----:B------:R0:W-:Y:S01]  /*f6e0*/  STSM.16.M88.4 [R82], R8 ;  /* 0x0000000852007844 */ /* 0x0001e20000000200 */
[----:B----4-:R-:W-:-:S02]  /*f6f0*/  SEL R12, R61, R56, P0 ;  /* 0x000000383d0c7207 */ /* 0x010fc40000000000 */
[----:B------:R-:W-:Y:S01]  /*f700*/  SEL R14, R56, R61, P0 ;  /* 0x0000003d380e7207 */ /* 0x000fe20000000000 */
[----:B------:R-:W-:Y:S01]  /*f710*/  STSM.16.M88.4 [R80], R48 ;  /* 0x0000003050007844 */ /* 0x000fe20000000200 */
[----:B------:R-:W-:Y:S02]  /*f720*/  SEL R13, R81, R70, P0 ;  /* 0x00000046510d7207 */ /* 0x000fe40000000000 */
[----:B------:R-:W-:Y:S01]  /*f730*/  SEL R15, R70, R81, P0 ;  /* 0x00000051460f7207 */ /* 0x000fe20000000000 */
[----:B------:R-:W-:Y:S01]  /*f740*/  STSM.16.M88.4 [R78], R52 ;  /* 0x000000344e007844 */ /* 0x000fe20000000200 */
[----:B------:R-:W-:Y:S02]  /*f750*/  SEL R56, R65, R58, P0 ;  /* 0x0000003a41387207 */ /* 0x000fe40000000000 */
[----:B------:R-:W-:Y:S01]  /*f760*/  SEL R58, R58, R65, P0 ;  /* 0x000000413a3a7207 */ /* 0x000fe20000000000 */
[----:B------:R1:W-:Y:S01]  /*f770*/  STSM.16.M88.4 [R76], R12 ;  /* 0x0000000c4c007844 */ /* 0x0003e20000000200 */
[----:B------:R-:W-:Y:S01]  /*f780*/  SEL R57, R83, R74, P0 ;  /* 0x0000004a53397207 */ /* 0x000fe20000000000 */
[----:B------:R-:W-:Y:S01]  /*f790*/  UISETP.NE.U32.AND UP1, UPT, UR6, URZ, UPT ;  /* 0x0000003f0600728c */ /* 0x000fe2000bf25070 */
[----:B---3--:R-:W-:Y:S01]  /*f7a0*/  SEL R25, R85, R118, P0 ;  /* 0x0000007655197207 */ /* 0x008fe20000000000 */
[----:B------:R-:W-:Y:S01]  /*f7b0*/  ULDC UR8, c[0x0][0xa88] ;  /* 0x0002a20000087ab9 */ /* 0x000fe20000000800 */
[----:B------:R-:W-:Y:S01]  /*f7c0*/  SEL R27, R118, R85, P0 ;  /* 0x00000055761b7207 */ /* 0x000fe20000000000 */
[----:B------:R2:W-:Y:S01]  /*f7d0*/  STSM.16.M88.4 [R21], R56 ;  /* 0x0000003815007844 */ /* 0x0005e20000000200 */
[----:B------:R-:W-:-:S02]  /*f7e0*/  SEL R24, R67, R60, P0 ;  /* 0x0000003c43187207 */ /* 0x000fc40000000000 */
[----:B------:R-:W-:Y:S01]  /*f7f0*/  SEL R26, R60, R67, P0 ;  /* 0x000000433c1a7207 */ /* 0x000fe20000000000 */
[----:B------:R-:W3:Y:S04]  /*f800*/  LDC R65, c[0x0][0xbe8] ;  /* 0x0002fa00ff417b82 */ /* 0x000ee80000000800 */
[----:B------:R2:W-:Y:S04]  /*f810*/  STSM.16.M88.4 [R20], R24 ;  /* 0x0000001814007844 */ /* 0x0005e80000000200 */
[----:B------:R-:W-:Y:S01]  /*f820*/  BAR.SYNC.DEFER_BLOCKING 0x1, 0x100 ;  /* 0x0044000000007b1d */ /* 0x000fe20000010000 */
[----:B------:R-:W-:-:S06]  /*f830*/  UISETP.NE.AND.EX UP1, UPT, UR7, URZ, UPT, UP1 ;  /* 0x0000003f0700728c */ /* 0x000fcc000bf25310 */
[----:B------:R-:W-:-:S05]  /*f840*/  PLOP3.LUT P0, PT, PT, PT, UP1, 0x80, 0x0 ;  /* 0x000000000000781c */ /* 0x000fca0003f0f018 */
[----:B------:R-:W-:-:S04]  /*f850*/  @UP1 ULEA UR6, UP2, UR36, UR6, 0x2 ;  /* 0x0000000624061291 */ /* 0x000fc8000f84103f */
[----:B------:R-:W-:Y:S01]  /*f860*/  @UP1 ULEA.HI.X UR7, UR36, UR7, UR37, 0x2, UP2 ;  /* 0x0000000724071291 */ /* 0x000fe200090f1425 */
[----:B0-----:R-:W-:Y:S02]  /*f870*/  IMAD.U32 R10, RZ, RZ, UR8 ;  /* 0x00000008ff0a7e24 */ /* 0x001fe4000f8e00ff */
[----:B-1----:R-:W-:-:S03]  /*f880*/  IMAD.U32 R14, RZ, RZ, UR6 ;  /* 0x00000006ff0e7e24 */ /* 0x002fc6000f8e00ff */
[----:B------:R-:W-:Y:S01]  /*f890*/  IMAD.U32 R15, RZ, RZ, UR7 ;  /* 0x00000007ff0f7e24 */ /* 0x000fe2000f8e00ff */
[----:B------:R-:W4:Y:S01]  /*f8a0*/  @P2 LDG.E R8, desc[UR52][R6.64] ;  /* 0x0000003406082981 */ /* 0x000f22000c1e1900 */
[----:B---3--:R-:W-:Y:S01]  /*f8b0*/  ISETP.NE.AND P1, PT, R65, 0x1, PT ;  /* 0x000000014100780c */ /* 0x008fe20003f25270 */
[----:B------:R-:W-:Y:S02]  /*f8c0*/  UMOV UR4, URZ ;  /* 0x0000003f00047c82 */ /* 0x000fe40008000000 */
[----:B------:R2:W5:Y:S10]  /*f8d0*/  @P0 LDG.E R10, desc[UR52][R14.64] ;  /* 0x000000340e0a0981 */ /* 0x000574000c1e1900 */
[----:B------:R-:W0:Y:S08]  /*f8e0*/  @P1 LDC R9, c[0x0][0xbec] ;  /* 0x0002fb00ff091b82 */ /* 0x000e300000000800 */
[----:B------:R-:W1:Y:S01]  /*f8f0*/  @P1 LDC R12, c[0x0][0xbf0] ;  /* 0x0002fc00ff0c1b82 */ /* 0x000e620000000800 */
[----:B----4-:R-:W-:Y:S01]  /*f900*/  @P2 R2UR UR4, R8 ;  /* 0x00000000080422ca */ /* 0x010fe200000e0000 */
[----:B012---:R-:W-:-:S14]  /*f910*/  @P0 BRA `(.L_x_2222) ;  /* 0x0000000000100947 */ /* 0x007fdc0003800000 */
[----:B------:R-:W-:Y:S05]  /*f920*/  @!P2 BRA `(.L_x_2222) ;  /* 0x00000000000ca947 */ /* 0x000fea0003800000 */
[----:B------:R-:W2:Y:S04]  /*f930*/  LDG.E R11, desc[UR52][R6.64] ;  /* 0x00000034060b7981 */ /* 0x000ea8000c1e1900 */
[----:B-----5:R-:W2:Y:S02]  /*f940*/  LDG.E R10, desc[UR52][R6.64+0x4] ;  /* 0x00000434060a7981 */ /* 0x020ea4000c1e1900 */
[----:B--2---:R-:W-:-:S07]  /*f950*/  IMAD.IADD R10, R10, 0x1, -R11 ;  /* 0x000000010a0a7824 */ /* 0x004fce00078e0a0b */
.L_x_2222:
[----:B------:R-:W-:Y:S01]  /*f960*/  USHF.R.S32.HI UR14, URZ, 0x1f, UR42 ;  /* 0x0000001f3f0e7899 */ /* 0x000fe2000801142a */
[----:B------:R-:W-:Y:S01]  /*f970*/  VIADD R14, R18, UR39 ;  /* 0x00000027120e7c36 */ /* 0x000fe20008000000 */
[----:B------:R-:W-:Y:S01]  /*f980*/  ULDC.64 UR12, c[0x0][0xb90] ;  /* 0x0002e400000c7ab9 */ /* 0x000fe20000000a00 */
[----:B------:R-:W-:Y:S01]  /*f990*/  USHF.R.S32.HI UR9, URZ, 0x1f, UR4 ;  /* 0x0000001f3f097899 */ /* 0x000fe20008011404 */
[----:B------:R-:W-:Y:S01]  /*f9a0*/  VIADD R28, R223, UR39 ;  /* 0x00000027df1c7c36 */ /* 0x000fe20008000000 */
        /* <DEDUP_REMOVED lines=21> */
[----:B-----5:R-:W-:Y:S01]  /*fb00*/  IMAD R69, R10, R65, RZ ;  /* 0x000000410a457224 */ /* 0x020fe200078e02ff */
[----:B------:R-:W-:Y:S01]  /*fb10*/  IADD3 R6, P0, R6, UR6, RZ ;  /* 0x0000000606067c10 */ /* 0x000fe2000ff1e0ff */
[----:B------:R-:W-:Y:S01]  /*fb20*/  ULDC.64 UR10, c[0x0][0xaa0] ;  /* 0x0002a800000a7ab9 */ /* 0x000fe20000000a00 */
[----:B------:R-:W-:Y:S01]  /*fb30*/  IMAD.U32 R12, RZ, RZ, UR8 ;  /* 0x00000008ff0c7e24 */ /* 0x000fe2000f8e00ff */
[----:B------:R-:W-:-:S02]  /*fb40*/  SHF.R.S32.HI R8, RZ, 0x1f, R9 ;  /* 0x0000001fff087819 */ /* 0x000fc40000011409 */
[----:B------:R-:W-:Y:S02]  /*fb50*/  IADD3 R11, P6, R4, 0x2000, RZ ;  /* 0x00002000040b7810 */ /* 0x000fe40007fde0ff */
[----:B------:R-:W-:Y:S01]  /*fb60*/  IADD3.X R7, R7, UR7, R12, P0, !PT ;  /* 0x0000000707077c10 */ /* 0x000fe200087fe40c */
[----:B------:R-:W-:Y:S01]  /*fb70*/  ULDC.64 UR6, c[0x0][0xb88] ;  /* 0x0002e20000067ab9 */ /* 0x000fe20000000a00 */
[----:B------:R-:W-:Y:S01]  /*fb80*/  LOP3.LUT R12, R13, 0x380, RZ, 0xc0, !PT ;  /* 0x000003800d0c7812 */ /* 0x000fe200078ec0ff */
[----:B------:R-:W-:Y:S01]  /*fb90*/  IMAD R14, R8, UR6, RZ ;  /* 0x00000006080e7c24 */ /* 0x000fe2000f8e02ff */
[----:B------:R-:W-:Y:S01]  /*fba0*/  LOP3.LUT R8, R11, 0x380, RZ, 0xc0, !PT ;  /* 0x000003800b087812 */ /* 0x000fe200078ec0ff */
[C---:B------:R-:W-:Y:S01]  /*fbb0*/  IMAD.WIDE.U32 R6, R9.reuse, UR6, R6 ;  /* 0x0000000609067c25 */ /* 0x040fe2000f8e0006 */
[----:B------:R-:W-:Y:S01]  /*fbc0*/  SHF.R.U64 R12, R12, 0x3, RZ ;  /* 0x000000030c0c7819 */ /* 0x000fe200000012ff */
[----:B------:R-:W-:Y:S01]  /*fbd0*/  UIMAD UR8, UR9, UR10, URZ ;  /* 0x0000000a090872a4 */ /* 0x000fe2000f8e023f */
[----:B------:R-:W-:Y:S01]  /*fbe0*/  IADD3 R45, P4, R4, 0x4000, RZ ;  /* 0x00004000042d7810 */ /* 0x000fe20007f9e0ff */
[----:B------:R-:W-:Y:S01]  /*fbf0*/  IMAD R15, R9, UR7, R14 ;  /* 0x00000007090f7c24 */ /* 0x000fe2000f8e020e */
[----:B------:R-:W-:Y:S01]  /*fc00*/  ULDC.64 UR6, c[0x0][0xb50] ;  /* 0x0002d40000067ab9 */ /* 0x000fe20000000a00 */
[----:B------:R-:W-:Y:S01]  /*fc10*/  LOP3.LUT R12, R12, R13, RZ, 0x3c, !PT ;  /* 0x0000000d0c0c7212 */ /* 0x000fe200078e3cff */
[----:B------:R-:W-:Y:S01]  /*fc20*/  IMAD.X R13, RZ, RZ, R5, P2 ;  /* 0x000000ffff0d7224 */ /* 0x000fe200010e0605 */
[----:B------:R-:W-:Y:S01]  /*fc30*/  LEA R14, P0, R6, UR6, 0x2 ;  /* 0x00000006060e7c11 */ /* 0x000fe2000f8010ff */
[----:B------:R-:W-:Y:S01]  /*fc40*/  IMAD.IADD R7, R7, 0x1, R15 ;  /* 0x0000000107077824 */ /* 0x000fe200078e020f */
[----:B------:R-:W-:-:S02]  /*fc50*/  IADD3 R25, P2, R4, 0x7000, RZ ;  /* 0x0000700004197810 */ /* 0x000fc40007f5e0ff */
[----:B------:R-:W-:Y:S01]  /*fc60*/  IADD3 R33, P3, R4, 0x6000, RZ ;  /* 0x0000600004217810 */ /* 0x000fe20007f7e0ff */
[----:B------:R-:W-:Y:S01]  /*fc70*/  SHFL.IDX PT, R20, R14, RZ, 0x1c1f ;  /* 0x001c1fff0e147589 */ /* 0x000fe200000e0000 */
[----:B------:R-:W-:Y:S02]  /*fc80*/  LEA.HI.X R26, R6, UR7, R7, 0x2, P0 ;  /* 0x00000007061a7c11 */ /* 0x000fe400080f1407 */
[----:B------:R-:W-:Y:S01]  /*fc90*/  SHF.R.U64 R8, R8, 0x3, RZ ;  /* 0x0000000308087819 */ /* 0x000fe200000012ff */
[----:B------:R-:W-:Y:S01]  /*fca0*/  SHFL.IDX PT, R38, R14, 0x1, 0x1c1f ;  /* 0x003c1f000e267f89 */ /* 0x000fe200000e0000 */
[----:B------:R-:W-:Y:S01]  /*fcb0*/  IADD3 R41, P0, R4, 0x5000, RZ ;  /* 0x0000500004297810 */ /* 0x000fe20007f1e0ff */
[----:B------:R-:W-:Y:S01]  /*fcc0*/  UIMAD UR8, UR4, UR11, UR8 ;  /* 0x0000000b040872a4 */ /* 0x000fe2000f8e0208 */
[----:B------:R-:W-:Y:S01]  /*fcd0*/  LOP3.LUT R24, R25, 0x380, RZ, 0xc0, !PT ;  /* 0x0000038019187812 */ /* 0x000fe200078ec0ff */
[----:B------:R-:W1:Y:S01]  /*fce0*/  SHFL.IDX PT, R21, R26, RZ, 0x1c1f ;  /* 0x001c1fff1a157589 */ /* 0x000e6200000e0000 */
[----:B------:R-:W-:Y:S01]  /*fcf0*/  LOP3.LUT R40, R41, 0x380, RZ, 0xc0, !PT ;  /* 0x0000038029287812 */ /* 0x000fe200078ec0ff */
[----:B------:R-:W-:Y:S01]  /*fd00*/  IMAD.X R9, RZ, RZ, R5, P6 ;  /* 0x000000ffff097224 */ /* 0x000fe200030e0605 */
[----:B------:R-:W-:Y:S01]  /*fd10*/  SHF.R.U64 R24, R24, 0x3, RZ ;  /* 0x0000000318187819 */ /* 0x000fe200000012ff */
[----:B------:R-:W2:Y:S01]  /*fd20*/  SHFL.IDX PT, R39, R26, 0x1, 0x1c1f ;  /* 0x003c1f001a277f89 */ /* 0x000ea200000e0000 */
[----:B------:R-:W-:-:S02]  /*fd30*/  SHF.R.U64 R40, R40, 0x3, RZ ;  /* 0x0000000328287819 */ /* 0x000fc400000012ff */
[----:B------:R-:W-:Y:S01]  /*fd40*/  LOP3.LUT R24, R24, R25, RZ, 0x3c, !PT ;  /* 0x0000001918187212 */ /* 0x000fe200078e3cff */
[--C-:B------:R-:W-:Y:S01]  /*fd50*/  IMAD.X R25, RZ, RZ, R5.reuse, P2 ;  /* 0x000000ffff197224 */ /* 0x100fe200010e0605 */
[----:B------:R-:W-:Y:S01]  /*fd60*/  LOP3.LUT R40, R40, R41, RZ, 0x3c, !PT ;  /* 0x0000002928287212 */ /* 0x000fe200078e3cff */
[----:B------:R-:W-:Y:S01]  /*fd70*/  IMAD.X R41, RZ, RZ, R5, P0 ;  /* 0x000000ffff297224 */ /* 0x000fe200000e0605 */
[----:B------:R-:W-:Y:S02]  /*fd80*/  LOP3.LUT P0, RZ, R221, 0x3, RZ, 0xc0, !PT ;  /* 0x00000003ddff7812 */ /* 0x000fe4000780c0ff */
[----:B------:R-:W-:Y:S02]  /*fd90*/  IADD3 R7, P5, R4, 0x3000, RZ ;  /* 0x0000300004077810 */ /* 0x000fe40007fbe0ff */
[----:B------:R-:W-:Y:S01]  /*fda0*/  ISETP.GE.OR P2, PT, R28, R69, P0 ;  /* 0x000000451c00720c */ /* 0x000fe20000746670 */
[----:B------:R-:W-:Y:S01]  /*fdb0*/  UIMAD.WIDE.U32 UR6, UR4, UR10, URZ ;  /* 0x0000000a040672a5 */ /* 0x000fe2000f8e003f */
[----:B------:R-:W-:-:S02]  /*fdc0*/  LOP3.LUT R6, R7, 0x380, RZ, 0xc0, !PT ;  /* 0x0000038007067812 */ /* 0x000fc400078ec0ff */
[----:B------:R-:W-:Y:S01]  /*fdd0*/  LOP3.LUT R44, R45, 0x380, RZ, 0xc0, !PT ;  /* 0x000003802d2c7812 */ /* 0x000fe200078ec0ff */
[----:B------:R-:W-:Y:S01]  /*fde0*/  ULDC.64 UR10, c[0x0][0xae8] ;  /* 0x0002ba00000a7ab9 */ /* 0x000fe20000000a00 */
[----:B------:R-:W-:Y:S02]  /*fdf0*/  LOP3.LUT R32, R33, 0x380, RZ, 0xc0, !PT ;  /* 0x0000038021207812 */ /* 0x000fe400078ec0ff */
[----:B------:R-:W-:Y:S01]  /*fe00*/  LOP3.LUT R8, R8, R11, RZ, 0x3c, !PT ;  /* 0x0000000b08087212 */ /* 0x000fe200078e3cff */
[----:B------:R-:W-:Y:S01]  /*fe10*/  VIADD R11, R28, 0x8 ;  /* 0x000000081c0b7836 */ /* 0x000fe20000000000 */
[----:B------:R-:W-:Y:S02]  /*fe20*/  SHF.R.U64 R6, R6, 0x3, RZ ;  /* 0x0000000306067819 */ /* 0x000fe400000012ff */
[----:B------:R-:W-:Y:S01]  /*fe30*/  IADD3 R57, P6, R4, 0x8000, RZ ;  /* 0x0000800004397810 */ /* 0x000fe20007fde0ff */
        /* <DEDUP_REMOVED lines=10> */
[----:B------:R-:W-:Y:S01]  /*fee0*/  LOP3.LUT R29, R4, 0x380, RZ, 0xc0, !PT ;  /* 0x00000380041d7812 */ /* 0x000fe200078ec0ff */
        /* <DEDUP_REMOVED lines=8> */
[----:B------:R-:W-:Y:S01]  /*ff70*/  IMAD.X R33, RZ, RZ, R5, P3 ;  /* 0x000000ffff217224 */ /* 0x000fe200018e0605 */
[----:B------:R-:W-:Y:S01]  /*ff80*/  IADD3 R15, P3, R4, 0xb000, RZ ;  /* 0x0000b000040f7810 */ /* 0x000fe20007f7e0ff */
[----:B------:R-:W-:Y:S01]  /*ff90*/  ULDC.64 UR8, c[0x0][0xaf0] ;  /* 0x0002bc0000087ab9 */ /* 0x000fe20000000a00 */
[----:B------:R-:W-:Y:S01]  /*ffa0*/  UIADD3 UR7, UR7, UR4, URZ ;  /* 0x0000000407077290 */ /* 0x000fe2000fffe03f */
[----:B------:R-:W-:Y:S01]  /*ffb0*/  LOP3.LUT R56, R57, 0x380, RZ, 0xc0, !PT ;  /* 0x0000038039387812 */ /* 0x000fe200078ec0ff */
[----:B------:R-:W-:Y:S01]  /*ffc0*/  UIMAD UR4, UR37, UR8, URZ ;  /* 0x00000008250472a4 */ /* 0x000fe2000f8e023f */
[----:B------:R-:W-:Y:S01]  /*ffd0*/  LOP3.LUT R52, R53, 0x380, RZ, 0xc0, !PT ;  /* 0x0000038035347812 */ /* 0x000fe200078ec0ff */
[----:B--2---:R2:W-:Y:S01]  /*ffe0*/  @!P0 ST.E desc[UR52][R38.64], R2 ;  /* 0x0000000226008985 */ /* 0x0045e2000c101934 */
[----:B------:R-:W-:-:S02]  /*fff0*/  LOP3.LUT R48, R49, 0x380, RZ, 0xc0, !PT ;  /* 0x0000038031307812 */ /* 0x000fc400078ec0ff */
[----:B------:R-:W-:Y:S01]  /*10000*/  SHF.R.U64 R29, R29, 0x3, RZ ;  /* 0x000000031d1d7819 */ /* 0x000fe200000012ff */
[----:B------:R-:W-:Y:S01]  /*10010*/  IMAD.MOV.U32 R61, RZ, RZ, R60 ;  /* 0x000000ffff3d7224 */ /* 0x000fe200078e003c */
[----:B------:R-:W-:Y:S01]  /*10020*/  LOP3.LUT R10, R15, 0x380, RZ, 0xc0, !PT ;  /* 0x000003800f0a7812 */ /* 0x000fe200078ec0ff */
[----:B-1----:R-:W-:Y:S01]  /*10030*/  @P1 IMAD.HI.U32 R0, R60, R21, RZ ;  /* 0x000000153c001227 */ /* 0x002fe200078e00ff */
[----:B------:R-:W-:Y:S01]  /*10040*/  SHF.R.U64 R56, R56, 0x3, RZ ;  /* 0x0000000338387819 */ /* 0x000fe200000012ff */
[----:B------:R-:W-:Y:S01]  /*10050*/  UIMAD UR4, UR36, UR9, UR4 ;  /* 0x00000009240472a4 */ /* 0x000fe2000f8e0204 */
[----:B------:R-:W-:Y:S01]  /*10060*/  SHF.R.U64 R52, R52, 0x3, RZ ;  /* 0x0000000334347819 */ /* 0x000fe200000012ff */
[----:B------:R-:W-:Y:S01]  /*10070*/  UIMAD.WIDE.U32 UR6, UR36, UR8, UR6 ;  /* 0x00000008240672a5 */ /* 0x000fe2000f8e0006 */
[----:B0-----:R-:W-:Y:S01]  /*10080*/  @P1 SHF.R.U32.HI R61, RZ, R67, R0 ;  /* 0x00000043ff3d1219 */ /* 0x001fe20000011600 */
[----:B------:R-:W-:Y:S01]  /*10090*/  IMAD.X R37, RZ, RZ, R5, P3 ;  /* 0x000000ffff257224 */ /* 0x000fe200018e0605 */
[----:B------:R-:W-:Y:S01]  /*100a0*/  SHF.R.U64 R48, R48, 0x3, RZ ;  /* 0x0000000330307819 */ /* 0x000fe200000012ff */
[----:B------:R-:W5:Y:S01]  /*100b0*/  LD.E.128 R44, desc[UR52][R44.64] ;  /* 0x000000342c2c7980 */ /* 0x000f62000c101d00 */
        /* <DEDUP_REMOVED lines=74> */
.L_x_2224:
[----:B------:R-:W-:Y:S05]  /*10560*/  BSYNC B1 ;  /* 0x0000000000017941 */ /* 0x000fea0003800000 */
.L_x_2223:
        /* <DEDUP_REMOVED lines=17> */
.L_x_2226:
[----:B------:R-:W-:Y:S05]  /*10680*/  BSYNC B1 ;  /* 0x0000000000017941 */ /* 0x000fea0003800000 */
.L_x_2225:
        /* <DEDUP_REMOVED lines=17> */
.L_x_2228:
[----:B------:R-:W-:Y:S05]  /*107a0*/  BSYNC B1 ;  /* 0x0000000000017941 */ /* 0x000fea0003800000 */
.L_x_2227:
[----:B-1----:R-:W-:Y:S01]  /*107b0*/  VIADD R0, R66, 0x60 ;  /* 0x0000006042007836 */ /* 0x002fe20000000000 */
[----:B--2-4-:R-:W4:Y:S04]  /*107c0*/  SHFL.IDX PT, R64, R64, 0x3, 0x181f ;  /* 0x00781f0040407f89 */ /* 0x014f2800000e0000 */
[----:B------:R-:W-:Y:S01]  /*107d0*/  ISETP.GE.AND P0, PT, R0, R69, PT ;  /* 0x000000450000720c */ /* 0x000fe20003f06270 */
[----:B0-----:R0:W1:-:S12]  /*107e0*/  SHFL.IDX PT, R11, R62, 0x3, 0x181f ;  /* 0x00781f003e0b7f89 */ /* 0x00105800000e0000 */
[----:B0-----:R-:W-:Y:S05]  /*107f0*/  @P0 BRA `(.L_x_2229) ;  /* 0x0000000c00580947 */ /* 0x001fea0003800000 */
[----:B------:R-:W-:Y:S02]  /*10800*/  ULDC UR4, c[0x0][0xac8] ;  /* 0x0002b20000047ab9 */ /* 0x000fe40000000800 */
[----:B------:R-:W-:Y:S02]  /*10810*/  ISETP.GE.AND P2, PT, R16, UR4, PT ;  /* 0x0000000410007c0c */ /* 0x000fe4000bf46270 */
[----:B------:R-:W-:-:S11]  /*10820*/  ISETP.GE.AND P3, PT, R19, UR4, PT ;  /* 0x0000000413007c0c */ /* 0x000fd6000bf66270 */
[CC--:B-1----:R-:W-:Y:S02]  /*10830*/  @!P2 LEA R2, P0, R16.reuse, R11.reuse, 0x1 ;  /* 0x0000000b1002a211 */ /* 0x0c2fe400078008ff */
[C---:B------:R-:W-:Y:S02]  /*10840*/  @!P3 LEA R8, P1, R19.reuse, R11, 0x1 ;  /* 0x0000000b1308b211 */ /* 0x040fe400078208ff */
        /* <DEDUP_REMOVED lines=10> */
.L_x_2221:
        /* <DEDUP_REMOVED lines=33> */
.L_x_2230:
[----:B------:R-:W-:Y:S01]  /*10b00*/  USEL UR36, UR36, URZ, !UP0 ;  /* 0x0000003f24247287 */ /* 0x000fe2000c000000 */
[----:B------:R-:W-:Y:S01]  /*10b10*/  BSSY B1, `(.L_x_2231) ;  /* 0x000002c000017945 */ /* 0x000fe20003800000 */
[----:B------:R-:W-:-:S03]  /*10b20*/  USEL UR37, UR37, URZ, !UP0 ;  /* 0x0000003f25257287 */ /* 0x000fc6000c000000 */
[----:B------:R-:W-:Y:S09]  /*10b30*/  @P1 BRA `(.L_x_2232) ;  /* 0x0000000000a41947 */ /* 0x000ff20003800000 */
        /* <DEDUP_REMOVED lines=41> */
.L_x_2232:
[----:B------:R-:W-:Y:S05]  /*10dd0*/  BSYNC B1 ;  /* 0x0000000000017941 */ /* 0x000fea0003800000 */
.L_x_2231:
        /* <DEDUP_REMOVED lines=65> */
.L_x_2234:
[----:B------:R-:W-:Y:S05]  /*111f0*/  BSYNC B1 ;  /* 0x0000000000017941 */ /* 0x000fea0003800000 */
.L_x_2233:
        /* <DEDUP_REMOVED lines=17> */
.L_x_2236:
[----:B------:R-:W-:Y:S05]  /*11310*/  BSYNC B1 ;  /* 0x0000000000017941 */ /* 0x000fea0003800000 */
.L_x_2235:
        /* <DEDUP_REMOVED lines=17> */
.L_x_2238:
[----:B------:R-:W-:Y:S05]  /*11430*/  BSYNC B1 ;  /* 0x0000000000017941 */ /* 0x000fea0003800000 */
.L_x_2237:
        /* <DEDUP_REMOVED lines=18> */
.L_x_2229:
[----:B------:R-:W-:Y:S05]  /*11560*/  BSYNC B0 ;  /* 0x0000000000007941 */ /* 0x000fea0003800000 */
.L_x_2220:
[----:B------:R-:W-:Y:S02]  /*11570*/  ULDC UR4, c[0x0][0xc3c] ;  /* 0x00030f0000047ab9 */ /* 0x000fe40000000800 */
[----:B------:R-:W-:-:S13]  /*11580*/  ISETP.GE.AND P0, PT, R63, UR4, PT ;  /* 0x000000043f007c0c */ /* 0x000fda000bf06270 */
[----:B------:R-:W-:Y:S05]  /*11590*/  @!P0 BRA `(.L_x_2239) ;  /* 0xfffffef800208947 */ /* 0x000fea000383ffff */
[----:B------:R-:W-:Y:S05]  /*115a0*/  EXIT ;  /* 0x000000000000794d */ /* 0x000fea0003800000 */
.L_x_2181:
[----:B------:R-:W-:-:S08]  /*115b0*/  NOP ;  /* 0x0000000000007918 */ /* 0x000fd00000000000 */
[----:B------:R-:W0:-:S00]  /*115c0*/  USETMAXREG.DEALLOC.CTAPOOL 0x18 ;  /* 0x00000018000079c8 */ /* 0x000e0000080e0500 */
[----:B0-----:R-:W-:Y:S01]  /*115d0*/  LOP3.LUT R0, R0, 0x3, RZ, 0xc0, !PT ;  /* 0x0000000300007812 */ /* 0x001fe200078ec0ff */
[----:B------:R-:W-:-:S05]  /*115e0*/  IMAD.MOV.U32 R6, RZ, RZ, RZ ;  /* 0x000000ffff067224 */ /* 0x000fca00078e00ff */
[----:B------:R-:W0:Y:S02]  /*115f0*/  SHFL.IDX PT, R0, R0, RZ, 0x1f ;  /* 0x00001fff00007589 */ /* 0x000e2400000e0000 */
[----:B0-----:R-:W-:-:S04]  /*11600*/  ISETP.NE.AND P0, PT, R0, RZ, PT ;  /* 0x000000ff0000720c */ /* 0x001fc80003f05270 */
[----:B------:R-:W-:-:S05]  /*11610*/  P2R R0, PR, RZ, 0x1 ;  /* 0x00000001ff007803 */ /* 0x000fca0000000000 */
[----:B------:R0:W-:Y:S04]  /*11620*/  STL [R1+0x30], R0 ;  /* 0x0000300001007387 */ /* 0x0001e80000100800 */
        /* <DEDUP_REMOVED lines=12> */
.L_x_2240:
[----:B0-----:R-:W0:Y:S01]  /*116f0*/  S2R R0, SR_TID.X ;  /* 0x0000000000007919 */ /* 0x001e220000002100 */
        /* <DEDUP_REMOVED lines=40> */
.L_x_2246:
        /* <DEDUP_REMOVED lines=14> */
.L_x_2245:
[----:B------:R-:W-:Y:S05]  /*11a60*/  BSYNC B0 ;  /* 0x0000000000007941 */ /* 0x000fea0003800000 */
.L_x_2244:
        /* <DEDUP_REMOVED lines=22> */
.L_x_2242:
        /* <DEDUP_REMOVED lines=25> */
.L_x_2247:
        /* <DEDUP_REMOVED lines=58> */
.L_x_2243:
[----:B------:R0:W-:Y:S01]  /*12100*/  STL [R1+0x10], R0 ;  /* 0x0000100001007387 */ /* 0x0001e20000100800 */
[----:B------:R-:W-:-:S03]  /*12110*/  UMOV UR36, URZ ;  /* 0x0000003f00247c82 */ /* 0x000fc60008000000 */
[----:B------:R0:W-:Y:S02]  /*12120*/  STL [R1+0x14], RZ ;  /* 0x000014ff01007387 */ /* 0x0001e40000100800 */
.L_x_2248:
        /* <DEDUP_REMOVED lines=11> */
.L_x_2241:
        /* <DEDUP_REMOVED lines=22> */
[----:B0-----:R-:W-:-:S04]  /*12340*/  LOP3.LUT R0, R4, 0x180, RZ, 0xc0, !PT ;  /* 0x0000018004007812 */ /* 0x001fc800078ec0ff */
[----:B------:R-:W-:Y:S01]  /*12350*/  LOP3.LUT R3, R0, 0x30, R3, 0xf8, !PT ;  /* 0x0000003000037812 */ /* 0x000fe200078ef803 */
[----:B------:R-:W-:-:S05]  /*12360*/  IMAD.SHL.U32 R0, R10, 0x10, RZ ;  /* 0x000000100a007824 */ /* 0x000fca00078e00ff */
[----:B------:R-:W-:-:S04]  /*12370*/  LOP3.LUT R2, R0, 0x1b0, RZ, 0xc0, !PT ;  /* 0x000001b000027812 */ /* 0x000fc800078ec0ff */
        /* <DEDUP_REMOVED lines=26> */
.L_x_2322:
[----:B------:R-:W-:Y:S01]  /*12520*/  ULDC.64 UR4, c[0x0][0xc88] ;  /* 0x0003220000047ab9 */ /* 0x000fe20000000a00 */
[----:B------:R-:W-:Y:S01]  /*12530*/  IMAD.MOV.U32 R0, RZ, RZ, RZ ;  /* 0x000000ffff007224 */ /* 0x000fe200078e00ff */
[----:B------:R-:W-:Y:S01]  /*12540*/  UIMAD.WIDE UR4, UR42, 0x4, UR4 ;  /* 0x000000042a0478a5 */ /* 0x000fe2000f8e0204 */
[----:B------:R-:W-:Y:S01]  /*12550*/  ULDC.64 UR8, c[0x0][0xa18] ;  /* 0x0002860000087ab9 */ /* 0x000fe20000000a00 */
[----:B------:R-:W-:-:S04]  /*12560*/  ULDC.64 UR6, c[0x0][0xa08] ;  /* 0x0002820000067ab9 */ /* 0x000fc80000000a00 */
[----:B------:R-:W-:Y:S02]  /*12570*/  IMAD.U32 R2, RZ, RZ, UR4 ;  /* 0x00000004ff027e24 */ /* 0x000fe4000f8e00ff */
[----:B------:R-:W-:Y:S01]  /*12580*/  IMAD.U32 R3, RZ, RZ, UR5 ;  /* 0x00000005ff037e24 */ /* 0x000fe2000f8e00ff */
[----:B------:R-:W-:-:S04]  /*12590*/  ULDC.64 UR4, c[0x0][0xa28] ;  /* 0x00028a0000047ab9 */ /* 0x000fc80000000a00 */
[----:B------:R-:W2:Y:S01]  /*125a0*/  LDG.E R2, desc[UR52][R2.64] ;  /* 0x0000003402027981 */ /* 0x000ea2000c1e1900 */
[----:B------:R-:W-:-:S04]  /*125b0*/  UISETP.NE.U32.AND UP0, UPT, UR4, URZ, UPT ;  /* 0x0000003f0400728c */ /* 0x000fc8000bf05070 */
[----:B------:R-:W-:-:S06]  /*125c0*/  UISETP.NE.AND.EX UP0, UPT, UR5, URZ, UPT, UP0 ;  /* 0x0000003f0500728c */ /* 0x000fcc000bf05300 */
[----:B------:R-:W-:Y:S02]  /*125d0*/  PLOP3.LUT P0, PT, PT, PT, UP0, 0x80, 0x0 ;  /* 0x000000000000781c */ /* 0x000fe40003f0f008 */
[----:B------:R-:W-:-:S04]  /*125e0*/  ISETP.NE.U32.AND P1, PT, RZ, UR6, PT ;  /* 0x00000006ff007c0c */ /* 0x000fc8000bf25070 */
[----:B------:R-:W-:Y:S01]  /*125f0*/  ISETP.NE.AND.EX P1, PT, RZ, UR7, PT, P1 ;  /* 0x00000007ff007c0c */ /* 0x000fe2000bf25310 */
[----:B------:R-:W-:Y:S01]  /*12600*/  IMAD.MOV.U32 R8, RZ, RZ, RZ ;  /* 0x000000ffff087224 */ /* 0x000fe200078e00ff */
[----:B--2---:R-:W-:-:S13]  /*12610*/  R2UR UR43, R2 ;  /* 0x00000000022b72ca */ /* 0x004fda00000e0000 */
[----:B------:R-:W-:Y:S02]  /*12620*/  USHF.R.S32.HI UR46, URZ, 0x1f, UR43 ;  /* 0x0000001f3f2e7899 */ /* 0x000fe4000801142b */
[----:B------:R-:W-:-:S04]  /*12630*/  @UP0 ULEA UR4, UP1, UR43, UR4, 0x2 ;  /* 0x000000042b040291 */ /* 0x000fc8000f82103f */
[----:B------:R-:W-:Y:S02]  /*12640*/  @UP0 ULEA.HI.X UR5, UR43, UR5, UR46, 0x2, UP1 ;  /* 0x000000052b050291 */ /* 0x000fe400088f142e */
[----:B------:R-:W-:Y:S01]  /*12650*/  IMAD.U32 R2, RZ, RZ, UR4 ;  /* 0x00000004ff027e24 */ /* 0x000fe2000f8e00ff */
[----:B------:R-:W-:-:S03]  /*12660*/  USHF.L.U32 UR44, UR43, 0x2, URZ ;  /* 0x000000022b2c7899 */ /* 0x000fc6000800063f */
[----:B------:R-:W-:Y:S01]  /*12670*/  IMAD.U32 R3, RZ, RZ, UR5 ;  /* 0x00000005ff037e24 */ /* 0x000fe2000f8e00ff */
[----:B------:R-:W-:Y:S01]  /*12680*/  ULDC.64 UR4, c[0x0][0xa00] ;  /* 0x0002800000047ab9 */ /* 0x000fe20000000a00 */
[----:B------:R-:W-:-:S03]  /*12690*/  USHF.L.U64.HI UR45, UR43, 0x2, UR46 ;  /* 0x000000022b2d7899 */ /* 0x000fc6000801022e */
[----:B0-----:R0:W5:Y:S01]  /*126a0*/  @P0 LDG.E R0, desc[UR52][R2.64] ;  /* 0x0000003402000981 */ /* 0x001162000c1e1900 */
[----:B------:R-:W-:Y:S01]  /*126b0*/  ISETP.NE.U32.AND P0, PT, RZ, UR4, PT ;  /* 0x00000004ff007c0c */ /* 0x000fe2000bf05070 */
[----:B------:R-:W-:Y:S02]  /*126c0*/  UIADD3 UR4, UP0, UR44, UR4, URZ ;  /* 0x000000042c047290 */ /* 0x000fe4000ff1e03f */
[----:B------:R-:W-:Y:S01]  /*126d0*/  UIADD3 UR6, UP1, UR44, UR6, URZ ;  /* 0x000000062c067290 */ /* 0x000fe2000ff3e03f */
[----:B------:R-:W-:Y:S01]  /*126e0*/  ISETP.NE.AND.EX P0, PT, RZ, UR5, PT, P0 ;  /* 0x00000005ff007c0c */ /* 0x000fe2000bf05300 */
[----:B------:R-:W-:Y:S02]  /*126f0*/  UIADD3.X UR5, UR45, UR5, URZ, UP0, !UPT ;  /* 0x000000052d057290 */ /* 0x000fe400087fe43f */
[----:B------:R-:W-:Y:S02]  /*12700*/  UISETP.NE.U32.AND UP0, UPT, UR8, URZ, UPT ;  /* 0x0000003f0800728c */ /* 0x000fe4000bf05070 */
[----:B------:R-:W-:Y:S01]  /*12710*/  UIADD3.X UR7, UR45, UR7, URZ, UP1, !UPT ;  /* 0x000000072d077290 */ /* 0x000fe20008ffe43f */
[----:B0-----:R-:W-:Y:S01]  /*12720*/  IMAD.U32 R2, RZ, RZ, UR4 ;  /* 0x00000004ff027e24 */ /* 0x001fe2000f8e00ff */
[----:B------:R-:W-:Y:S01]  /*12730*/  UISETP.NE.AND.EX UP0, UPT, UR9, URZ, UPT, UP0 ;  /* 0x0000003f0900728c */ /* 0x000fe2000bf05300 */
[----:B------:R-:W-:-:S02]  /*12740*/  IMAD.U32 R3, RZ, RZ, UR5 ;  /* 0x00000005ff037e24 */ /* 0x000fc4000f8e00ff */
[----:B-1----:R-:W-:Y:S02]  /*12750*/  IMAD.U32 R4, RZ, RZ, UR6 ;  /* 0x00000006ff047e24 */ /* 0x002fe4000f8e00ff */
[----:B------:R-:W-:Y:S01]  /*12760*/  IMAD.U32 R5, RZ, RZ, UR7 ;  /* 0x00000007ff057e24 */ /* 0x000fe2000f8e00ff */
[----:B------:R-:W-:-:S05]  /*12770*/  PLOP3.LUT P2, PT, PT, PT, UP0, 0x80, 0x0 ;  /* 0x000000000000781c */ /* 0x000fca0003f4f008 */
[----:B------:R-:W-:Y:S01]  /*12780*/  @UP0 UIADD3 UR4, UP1, UR44, UR8, URZ ;  /* 0x000000082c040290 */ /* 0x000fe2000ff3e03f */
[----:B------:R0:W5:Y:S03]  /*12790*/  @P1 LDG.E R8, desc[UR52][R4.64] ;  /* 0x0000003404081981 */ /* 0x000166000c1e1900 */
[----:B------:R-:W-:Y:S01]  /*127a0*/  @UP0 UIADD3.X UR5, UR45, UR9, URZ, UP1, !UPT ;  /* 0x000000092d050290 */ /* 0x000fe20008ffe43f */
[----:B------:R0:W5:Y:S01]  /*127b0*/  @P0 LDG.E R9, desc[UR52][R2.64] ;  /* 0x0000003402090981 */ /* 0x000162000c1e1900 */
[----:B------:R-:W-:Y:S01]  /*127c0*/  ULDC UR6, c[0x0][0x288] ;  /* 0x0000a20000067ab9 */ /* 0x000fe20000000800 */
[----:B------:R-:W-:Y:S02]  /*127d0*/  IMAD.U32 R6, RZ, RZ, UR4 ;  /* 0x00000004ff067e24 */ /* 0x000fe4000f8e00ff */
[----:B------:R-:W-:Y:S02]  /*127e0*/  IMAD.U32 R10, RZ, RZ, UR6 ;  /* 0x00000006ff0a7e24 */ /* 0x000fe4000f8e00ff */
[----:B------:R-:W-:-:S05]  /*127f0*/  IMAD.U32 R7, RZ, RZ, UR5 ;  /* 0x00000005ff077e24 */ /* 0x000fca000f8e00ff */
[----:B------:R-:W2:Y:S04]  /*12800*/  @P2 LDG.E R10, desc[UR52][R6.64] ;  /* 0x00000034060a2981 */ /* 0x000ea8000c1e1900 */
[----:B--2---:R0:W-:Y:S01]  /*12810*/  STL [R1+0x1c], R10 ;  /* 0x00001c0a01007387 */ /* 0x0041e20000100800 */
[----:B------:R-:W-:Y:S05]  /*12820*/  @P2 BRA `(.L_x_2250) ;  /* 0x0000000000142947 */ /* 0x000fea0003800000 */
[----:B------:R-:W-:Y:S05]  /*12830*/  @!P0 BRA `(.L_x_2250) ;  /* 0x0000000000108947 */ /* 0x000fea0003800000 */
[----:B------:R-:W2:Y:S04]  /*12840*/  LDG.E R6, desc[UR52][R2.64] ;  /* 0x0000003402067981 */ /* 0x000ea8000c1e1900 */
[----:B0-----:R-:W2:Y:S02]  /*12850*/  LDG.E R2, desc[UR52][R2.64+0x4] ;  /* 0x0000043402027981 */ /* 0x001ea4000c1e1900 */
[----:B--2---:R-:W-:-:S05]  /*12860*/  IMAD.IADD R2, R2, 0x1, -R6 ;  /* 0x0000000102027824 */ /* 0x004fca00078e0a06 */
[----:B------:R1:W-:Y:S02]  /*12870*/  STL [R1+0x1c], R2 ;  /* 0x00001c0201007387 */ /* 0x0003e40000100800 */
.L_x_2250:
[----:B-----5:R-:W-:Y:S01]  /*12880*/  IMAD.IADD R6, R8, 0x1, R0 ;  /* 0x0000000108067824 */ /* 0x020fe200078e0200 */
[----:B------:R-:W-:Y:S01]  /*12890*/  ULDC.64 UR4, c[0x0][0x418] ;  /* 0x0001060000047ab9 */ /* 0x000fe20000000a00 */
[----:B0-----:R-:W-:Y:S01]  /*128a0*/  IMAD.U32 R3, RZ, RZ, UR43 ;  /* 0x0000002bff037e24 */ /* 0x001fe2000f8e00ff */
[----:B------:R-:W-:Y:S01]  /*128b0*/  UISETP.NE.U32.AND UP0, UPT, UR4, URZ, UPT ;  /* 0x0000003f0400728c */ /* 0x000fe2000bf05070 */
[----:B------:R-:W-:Y:S01]  /*128c0*/  UMOV UR47, URZ ;  /* 0x0000003f002f7c82 */ /* 0x000fe20008000000 */
[----:B------:R-:W-:Y:S01]  /*128d0*/  ULDC.64 UR6, c[0x0][0xa20] ;  /* 0x0002880000067ab9 */ /* 0x000fe20000000a00 */
[----:B------:R0:W-:Y:S01]  /*128e0*/  STL [R1+0xc], R6 ;  /* 0x00000c0601007387 */ /* 0x0001e20000100800 */
[----:B------:R-:W-:Y:S01]  /*128f0*/  @P0 R2UR UR47, R9 ;  /* 0x00000000092f02ca */ /* 0x000fe200000e0000 */
[----:B------:R-:W-:Y:S01]  /*12900*/  UISETP.NE.AND.EX UP0, UPT, UR5, URZ, UPT, UP0 ;  /* 0x0000003f0500728c */ /* 0x000fe2000bf05300 */
[----:B------:R-:W-:Y:S01]  /*12910*/  ISETP.NE.U32.AND P0, PT, RZ, UR6, PT ;  /* 0x00000006ff007c0c */ /* 0x000fe2000bf05070 */
[----:B------:R0:W-:Y:S01]  /*12920*/  STL [R1], R3 ;  /* 0x0000000301007387 */ /* 0x0001e20000100800 */
[----:B------:R-:W-:Y:S01]  /*12930*/  ULDC UR4, c[0x0][0x424] ;  /* 0x0001090000047ab9 */ /* 0x000fe20000000800 */
[----:B------:R-:W-:Y:S01]  /*12940*/  ULDC UR5, c[0x0][0x2f0] ;  /* 0x0000bc0000057ab9 */ /* 0x000fe20000000800 */
[----:B------:R-:W-:Y:S01]  /*12950*/  ISETP.NE.AND.EX P0, PT, RZ, UR7, PT, P0 ;  /* 0x00000007ff007c0c */ /* 0x000fe2000bf05300 */
[----:B------:R-:W-:-:S04]  /*12960*/  USEL UR4, UR4, 0x1, UP0 ;  /* 0x0000000104047887 */ /* 0x000fc80008000000 */
[----:B------:R-:W-:-:S06]  /*12970*/  UIMAD UR4, UR4, UR5, URZ ;  /* 0x00000005040472a4 */ /* 0x000fcc000f8e023f */
[----:B-1----:R-:W-:Y:S02]  /*12980*/  IMAD.U32 R2, RZ, RZ, UR4 ;  /* 0x00000004ff027e24 */ /* 0x002fe4000f8e00ff */
[----:B0-----:R-:W-:Y:S05]  /*12990*/  @!P0 BRA `(.L_x_2251) ;  /* 0x0000000000188947 */ /* 0x001fea0003800000 */
[----:B------:R-:W-:-:S04]  /*129a0*/  UIADD3 UR4, UP0, UR44, UR6, URZ ;  /* 0x000000062c047290 */ /* 0x000fc8000ff1e03f */
[----:B------:R-:W-:Y:S02]  /*129b0*/  UIADD3.X UR5, UR45, UR7, URZ, UP0, !UPT ;  /* 0x000000072d057290 */ /* 0x000fe400087fe43f */
[----:B------:R-:W-:-:S04]  /*129c0*/  IMAD.U32 R2, RZ, RZ, UR4 ;  /* 0x00000004ff027e24 */ /* 0x000fc8000f8e00ff */
[----:B------:R-:W-:-:S05]  /*129d0*/  IMAD.U32 R3, RZ, RZ, UR5 ;  /* 0x00000005ff037e24 */ /* 0x000fca000f8e00ff */
[----:B------:R0:W5:Y:S01]  /*129e0*/  LDG.E R2, desc[UR52][R2.64] ;  /* 0x0000003402027981 */ /* 0x000162000c1e1900 */
[----:B------:R-:W-:Y:S05]  /*129f0*/  BRA `(.L_x_2252) ;  /* 0x0000000000107947 */ /* 0x000fea0003800000 */
.L_x_2251:
[----:B------:R-:W-:Y:S05]  /*12a00*/  @!P1 BRA `(.L_x_2252) ;  /* 0x00000000000c9947 */ /* 0x000fea0003800000 */
[----:B------:R-:W2:Y:S04]  /*12a10*/  LDG.E R2, desc[UR52][R4.64] ;  /* 0x0000003404027981 */ /* 0x000ea8000c1e1900 */
[----:B------:R-:W2:Y:S02]  /*12a20*/  LDG.E R4, desc[UR52][R4.64+0x4] ;  /* 0x0000043404047981 */ /* 0x000ea4000c1e1900 */
[----:B--2---:R-:W-:-:S07]  /*12a30*/  IMAD.IADD R2, R4, 0x1, -R2 ;  /* 0x0000000104027824 */ /* 0x004fce00078e0a02 */
.L_x_2252:
[----:B------:R-:W2:Y:S04]  /*12a40*/  LDL R4, [R1+0x1c] ;  /* 0x00001c0001047983 */ /* 0x000ea80000100800 */
[----:B0-----:R-:W3:Y:S01]  /*12a50*/  LDL R3, [R1+0x14] ;  /* 0x0000140001037983 */ /* 0x001ee20000100800 */
[----:B-----5:R-:W-:Y:S01]  /*12a60*/  IMAD.IADD R0, R2, 0x1, -R0 ;  /* 0x0000000102007824 */ /* 0x020fe200078e0a00 */
[----:B------:R-:W-:Y:S01]  /*12a70*/  BSSY B7, `(.L_x_2253) ;  /* 0x0000383000077945 */ /* 0x000fe20003800000 */
[----:B------:R-:W0:Y:S02]  /*12a80*/  LDC R2, c[0x0][0x448] ;  /* 0x00011200ff027b82 */ /* 0x000e240000000800 */
[----:B0-----:R-:W-:-:S13]  /*12a90*/  ISETP.NE.AND P0, PT, R2, 0x1, PT ;  /* 0x000000010200780c */ /* 0x001fda0003f05270 */
[----:B------:R-:W0:Y:S01]  /*12aa0*/  @P0 LDC R2, c[0x0][0x450] ;  /* 0x00011400ff020b82 */ /* 0x000e220000000800 */
[----:B--2---:R-:W-:-:S07]  /*12ab0*/  IMAD.MOV.U32 R5, RZ, RZ, R4 ;  /* 0x000000ffff057224 */ /* 0x004fce00078e0004 */
[----:B------:R-:W1:Y:S01]  /*12ac0*/  @P0 LDC R4, c[0x0][0x44c] ;  /* 0x00011300ff040b82 */ /* 0x000e620000000800 */
[----:B---3--:R-:W-:-:S04]  /*12ad0*/  IMAD.SHL.U32 R3, R3, 0x80, RZ ;  /* 0x0000008003037824 */ /* 0x008fc800078e00ff */
[----:B------:R-:W-:-:S04]  /*12ae0*/  VIADD R3, R3, 0x7f ;  /* 0x0000007f03037836 */ /* 0x000fc80000000000 */
[----:B-1----:R-:W-:-:S05]  /*12af0*/  @P0 IMAD.HI.U32 R4, R3, R4, RZ ;  /* 0x0000000403040227 */ /* 0x002fca00078e00ff */
[----:B0-----:R-:W-:Y:S01]  /*12b00*/  @P0 SHF.R.U32.HI R3, RZ, R2, R4 ;  /* 0x00000002ff030219 */ /* 0x001fe20000011604 */
[C---:B------:R-:W-:Y:S01]  /*12b10*/  VIADD R2, R0.reuse, 0x9f ;  /* 0x0000009f00027836 */ /* 0x040fe20000000000 */
[----:B------:R-:W-:-:S03]  /*12b20*/  IADD3 R0, R0, 0xa0, -R5 ;  /* 0x000000a000007810 */ /* 0x000fc60007ffe805 */
[----:B------:R-:W-:-:S04]  /*12b30*/  IMAD.HI R2, R2, 0x66666667, RZ ;  /* 0x6666666702027827 */ /* 0x000fc800078e02ff */
[----:B------:R-:W-:Y:S01]  /*12b40*/  IMAD.IADD R0, R0, 0x1, R3 ;  /* 0x0000000100007824 */ /* 0x000fe200078e0203 */
[----:B------:R-:W-:-:S03]  /*12b50*/  SHF.R.U32.HI R3, RZ, 0x1f, R2 ;  /* 0x0000001fff037819 */ /* 0x000fc60000011602 */
[----:B------:R-:W-:Y:S01]  /*12b60*/  IMAD.HI R0, R0, 0x66666667, RZ ;  /* 0x6666666700007827 */ /* 0x000fe200078e02ff */
[----:B------:R-:W-:-:S04]  /*12b70*/  LEA.HI.SX32 R3, R2, R3, 0x1a ;  /* 0x0000000302037211 */ /* 0x000fc800078fd2ff */
[----:B------:R-:W-:-:S04]  /*12b80*/  SHF.R.U32.HI R2, RZ, 0x1f, R0 ;  /* 0x0000001fff027819 */ /* 0x000fc80000011600 */
[----:B------:R-:W-:-:S04]  /*12b90*/  LEA.HI.SX32 R2, R0, R2, 0x1a ;  /* 0x0000000200027211 */ /* 0x000fc800078fd2ff */
[----:B------:R-:W-:-:S04]  /*12ba0*/  VIMNMX R4, R3, R2, PT ;  /* 0x0000000203047248 */ /* 0x000fc80003fe0100 */
[----:B------:R-:W-:Y:S01]  /*12bb0*/  ISETP.GT.AND P0, PT, R4, RZ, PT ;  /* 0x000000ff0400720c */ /* 0x000fe20003f04270 */
        /* <DEDUP_REMOVED lines=20> */
.L_x_2254:
        /* <DEDUP_REMOVED lines=20> */
.L_x_2257:
[----:B------:R-:W-:Y:S05]  /*12e40*/  BSYNC B6 ;  /* 0x0000000000067941 */ /* 0x000fea0003800000 */
.L_x_2256:
[----:B------:R-:W-:Y:S01]  /*12e50*/  VIADD R0, R17, 0xf200 ;  /* 0x0000f20011007836 */ /* 0x000fe20000000000 */
[----:B------:R-:W-:Y:S04]  /*12e60*/  BSSY B6, `(.L_x_2258) ;  /* 0x0000014000067945 */ /* 0x000fe80003800000 */
[----:B------:R-:W-:-:S04]  /*12e70*/  LOP3.LUT P0, RZ, R0, 0x1bf, RZ, 0xc0, !PT ;  /* 0x000001bf00ff7812 */ /* 0x000fc8000780c0ff */
[----:B------:R-:W-:-:S09]  /*12e80*/  P2R R16, PR, RZ, 0x1 ;  /* 0x00000001ff107803 */ /* 0x000fd20000000000 */
        /* <DEDUP_REMOVED lines=17> */
.L_x_2259:
[----:B------:R-:W-:Y:S05]  /*12fa0*/  BSYNC B6 ;  /* 0x0000000000067941 */ /* 0x000fea0003800000 */
.L_x_2258:
        /* <DEDUP_REMOVED lines=20> */
.L_x_2261:
[----:B------:R-:W-:Y:S05]  /*130f0*/  BSYNC B6 ;  /* 0x0000000000067941 */ /* 0x000fea0003800000 */
.L_x_2260:
[----:B------:R-:W-:Y:S01]  /*13100*/  ISETP.NE.AND P6, PT, R16, RZ, PT ;  /* 0x000000ff1000720c */ /* 0x000fe20003fc5270 */
[----:B------:R-:W-:-:S12]  /*13110*/  BSSY B6, `(.L_x_2262) ;  /* 0x0000012000067945 */ /* 0x000fd80003800000 */
        /* <DEDUP_REMOVED lines=17> */
.L_x_2263:
[----:B------:R-:W-:Y:S05]  /*13230*/  BSYNC B6 ;  /* 0x0000000000067941 */ /* 0x000fea0003800000 */
.L_x_2262:
[----:B------:R-:W2:Y:S01]  /*13240*/  LDL R8, [R1] ;  /* 0x0000000001087983 */ /* 0x000ea20000100800 */
[----:B------:R-:W-:Y:S02]  /*13250*/  ULDC.64 UR4, c[0x0][0x9f8] ;  /* 0x00027e0000047ab9 */ /* 0x000fe40000000a00 */
[----:B------:R-:W-:-:S04]  /*13260*/  UISETP.NE.U32.AND UP0, UPT, UR4, URZ, UPT ;  /* 0x0000003f0400728c */ /* 0x000fc8000bf05070 */
[----:B------:R-:W-:-:S06]  /*13270*/  UISETP.NE.AND.EX UP0, UPT, UR5, URZ, UPT, UP0 ;  /* 0x0000003f0500728c */ /* 0x000fcc000bf05300 */
[----:B------:R-:W-:-:S05]  /*13280*/  PLOP3.LUT P0, PT, PT, PT, UP0, 0x80, 0x0 ;  /* 0x000000000000781c */ /* 0x000fca0003f0f008 */
[----:B------:R-:W-:-:S04]  /*13290*/  @UP0 UIADD3 UR4, UP1, UR44, UR4, URZ ;  /* 0x000000042c040290 */ /* 0x000fc8000ff3e03f */
[----:B------:R-:W-:Y:S02]  /*132a0*/  @UP0 UIADD3.X UR5, UR45, UR5, URZ, UP1, !UPT ;  /* 0x000000052d050290 */ /* 0x000fe40008ffe43f */
[----:B------:R-:W-:-:S04]  /*132b0*/  IMAD.U32 R2, RZ, RZ, UR4 ;  /* 0x00000004ff027e24 */ /* 0x000fc8000f8e00ff */
[----:B------:R-:W-:Y:S01]  /*132c0*/  IMAD.U32 R3, RZ, RZ, UR5 ;  /* 0x00000005ff037e24 */ /* 0x000fe2000f8e00ff */
[----:B------:R-:W0:Y:S01]  /*132d0*/  S2R R0, SR_TID.X ;  /* 0x0000000000007919 */ /* 0x000e220000002100 */
[----:B------:R-:W-:-:S03]  /*132e0*/  ULDC.64 UR4, c[0x0][0xa08] ;  /* 0x0002820000047ab9 */ /* 0x000fc60000000a00 */
[----:B--2---:R1:W2:Y:S01]  /*132f0*/  @P0 LDG.E R8, desc[UR52][R2.64] ;  /* 0x0000003402080981 */ /* 0x0042a2000c1e1900 */
[----:B0-----:R-:W-:-:S04]  /*13300*/  SHF.R.U32.HI R0, RZ, 0x5, R0 ;  /* 0x00000005ff007819 */ /* 0x001fc80000011600 */
[----:B------:R-:W-:Y:S01]  /*13310*/  LOP3.LUT R0, R0, 0x3, RZ, 0xc0, !PT ;  /* 0x0000000300007812 */ /* 0x000fe200078ec0ff */
[----:B-1----:R-:W0:Y:S01]  /*13320*/  LDC.64 R2, c[0x0][0x418] ;  /* 0x00010600ff027b82 */ /* 0x002e220000000a00 */
[----:B--2---:R-:W-:Y:S01]  /*13330*/  SHF.R.S32.HI R9, RZ, 0x1f, R8 ;  /* 0x0000001fff097819 */ /* 0x004fe20000011408 */
[----:B------:R1:W-:Y:S01]  /*13340*/  @P0 STL [R1], R8 ;  /* 0x0000000801000387 */ /* 0x0003e20000100800 */
[----:B0-----:R-:W-:Y:S01]  /*13350*/  LOP3.LUT P0, RZ, R2, UR4, RZ, 0xfc, !PT ;  /* 0x0000000402ff7c12 */ /* 0x001fe2000f80fcff */
[----:B------:R-:W-:Y:S02]  /*13360*/  UMOV UR4, 0xffffffff ;  /* 0xffffffff00047882 */ /* 0x000fe40000000000 */
[----:B------:R1:W-:Y:S01]  /*13370*/  STL [R1+0x4], R9 ;  /* 0x0000040901007387 */ /* 0x0003e20000100800 */
[----:B------:R-:W-:-:S04]  /*13380*/  LOP3.LUT P0, RZ, R3, UR5, RZ, 0xfc, P0 ;  /* 0x0000000503ff7c12 */ /* 0x000fc8000800fcff */
[----:B------:R-:W-:Y:S01]  /*13390*/  SEL R16, R8, RZ, !P0 ;  /* 0x000000ff08107207 */ /* 0x000fe20004000000 */
[----:B------:R-:W-:Y:S08]  /*133a0*/  BRA.DIV UR4, `(.L_x_2264) ;  /* 0x0000004204887947 */ /* 0x000ff0000b800000 */
[----:B------:R0:W2:Y:S02]  /*133b0*/  SHFL.IDX PT, R14, R0, RZ, 0x1f ;  /* 0x00001fff000e7589 */ /* 0x0000a400000e0000 */
.L_x_2341:
[----:B------:R-:W-:Y:S02]  /*133c0*/  PLOP3.LUT P1, PT, PT, PT, PT, 0x8, 0x0 ;  /* 0x000000000000781c */ /* 0x000fe40003f2e170 */
[----:B--2---:R-:W-:Y:S02]  /*133d0*/  ISETP.NE.AND P0, PT, R14, RZ, PT ;  /* 0x000000ff0e00720c */ /* 0x004fe40003f05270 */
[----:B0-----:R-:W-:-:S05]  /*133e0*/  P2R R0, PR, RZ, 0x2 ;  /* 0x00000002ff007803 */ /* 0x001fca0000000000 */
[----:B------:R0:W-:Y:S06]  /*133f0*/  STL [R1+0x8], R0 ;  /* 0x0000080001007387 */ /* 0x0001ec0000100800 */
[----:B------:R-:W-:Y:S05]  /*13400*/  @P0 BRA `(.L_x_2265) ;  /* 0x0000000400bc0947 */ /* 0x000fea0003800000 */
[----:B0-----:R-:W2:Y:S01]  /*13410*/  LDL R0, [R1+0x18] ;  /* 0x0000180001007983 */ /* 0x001ea20000100800 */
[----:B------:R-:W-:Y:S01]  /*13420*/  UMOV UR4, 0xffffffff ;  /* 0xffffffff00047882 */ /* 0x000fe20000000000 */
[----:B--2---:R-:W-:Y:S02]  /*13430*/  VIADD R0, R0, 0xffffffff ;  /* 0xffffffff00007836 */ /* 0x004fe40000000000 */
[----:B------:R-:W-:Y:S05]  /*13440*/  BRA.DIV UR4, `(.L_x_2266) ;  /* 0x0000004204807947 */ /* 0x000fea000b800000 */
[----:B------:R-:W-:-:S13]  /*13450*/  ELECT P6, URZ, PT ;  /* 0x00000000003f782f */ /* 0x000fda00038c0000 */
.L_x_2344:
        /* <DEDUP_REMOVED lines=21> */
.L_x_2267:
[----:B------:R-:W-:Y:S01]  /*135b0*/  IMAD R4, R18, 0x8, R17 ;  /* 0x0000000812047824 */ /* 0x000fe200078e0211 */
[----:B0-----:R-:W-:Y:S01]  /*135c0*/  SHF.L.U32 R3, R19, 0x1f, RZ ;  /* 0x0000001f13037819 */ /* 0x001fe200000006ff */
[----:B-1----:R-:W0:Y:S03]  /*135d0*/  S2R R8, SR_TID.X ;  /* 0x0000000000087919 */ /* 0x002e260000002100 */
[----:B------:R-:W1:Y:S01]  /*135e0*/  SYNCS.PHASECHK.TRANS64.TRYWAIT P0, [R4+URZ+0x33480], R3 ;  /* 0x03348003040075a7 */ /* 0x000e62000800017f */
[----:B0-----:R-:W-:-:S04]  /*135f0*/  LOP3.LUT R8, R8, 0x7f, RZ, 0xc0, !PT ;  /* 0x0000007f08087812 */ /* 0x001fc800078ec0ff */
[----:B------:R-:W-:Y:S01]  /*13600*/  ISETP.NE.AND P1, PT, R8, RZ, PT ;  /* 0x000000ff0800720c */ /* 0x000fe20003f25270 */
[----:B-1----:R-:W-:-:S12]  /*13610*/  @!P0 BRA `(.L_x_2268) ;  /* 0x00000040002c8947 */ /* 0x002fd80003800000 */
.L_x_2345:
        /* <DEDUP_REMOVED lines=8> */
.L_x_2269:
        /* <DEDUP_REMOVED lines=31> */
.L_x_2346:
        /* <DEDUP_REMOVED lines=8> */
.L_x_2271:
        /* <DEDUP_REMOVED lines=8> */
[----:B------:R-:W-:Y:S01]  /*13990*/  PLOP3.LUT P0, PT, PT, PT, PT, 0x80, 0x0 ;  /* 0x000000000000781c */ /* 0x000fe20003f0f070 */
[----:B------:R-:W-:Y:S01]  /*139a0*/  UMOV UR26, URZ ;  /* 0x0000003f001a7c82 */ /* 0x000fe20008000000 */
[----:B------:R-:W-:Y:S01]  /*139b0*/  UMOV UR28, UR36 ;  /* 0x00000024001c7c82 */ /* 0x000fe20008000000 */
[----:B------:R-:W-:Y:S01]  /*139c0*/  UMOV UR18, 0x40 ;  /* 0x0000004000127882 */ /* 0x000fe20000000000 */
[----:B------:R-:W-:Y:S01]  /*139d0*/  P2R R0, PR, RZ, 0x1 ;  /* 0x00000001ff007803 */ /* 0x000fe20000000000 */
[----:B------:R-:W-:-:S02]  /*139e0*/  UIADD3 UR24, UR8, 0x24200, URZ ;  /* 0x0002420008187890 */ /* 0x000fc4000fffe03f */
[----:B------:R-:W-:Y:S02]  /*139f0*/  UIADD3 UR25, UR25, 0x33430, URZ ;  /* 0x0003343019197890 */ /* 0x000fe4000fffe03f */
[----:B------:R-:W-:Y:S01]  /*13a00*/  UIADD3 UR16, UR8, 0x26a00, URZ ;  /* 0x00026a0008107890 */ /* 0x000fe2000fffe03f */
[----:B------:R2:W-:Y:S01]  /*13a10*/  STL [R1+0x8], R0 ;  /* 0x0000080001007387 */ /* 0x0005e20000100800 */
[----:B------:R-:W-:Y:S01]  /*13a20*/  UIADD3 UR8, UR8, 0x29200, URZ ;  /* 0x0002920008087890 */ /* 0x000fe2000fffe03f */
[----:B------:R-:W-:Y:S01]  /*13a30*/  UMOV UR20, UR36 ;  /* 0x0000002400147c82 */ /* 0x000fe20008000000 */
        /* <DEDUP_REMOVED lines=10> */
[----:B------:R2:W-:Y:S02]  /*13ae0*/  UTMALDG.4D [UR8], [UR4], desc[UR6] ;  /* 0x00000608040075b4 */ /* 0x0005e40008019000 */
[----:B--2---:R-:W-:Y:S01]  /*13af0*/  NOP ;  /* 0x0000000000007918 */ /* 0x004fe20000000000 */
.L_x_2265:
[----:B------:R-:W-:Y:S05]  /*13b00*/  WARPSYNC.ALL ;  /* 0x0000000000007948 */ /* 0x000fea0003800000 */
[----:B0-----:R-:W-:Y:S01]  /*13b10*/  VIADD R0, R17, 0x1e200 ;  /* 0x0001e20011007836 */ /* 0x001fe20000000000 */
[----:B------:R-:W-:Y:S01]  /*13b20*/  USHF.R.S32.HI UR4, URZ, 0x1f, UR47 ;  /* 0x0000001f3f047899 */ /* 0x000fe2000801142f */
        /* <DEDUP_REMOVED lines=19> */
[----:B-1----:R-:W-:Y:S02]  /*13c60*/  IMAD.U32 R4, RZ, RZ, UR6 ;  /* 0x00000006ff047e24 */ /* 0x002fe4000f8e00ff */
        /* <DEDUP_REMOVED lines=11> */
.L_x_2273:
[----:B------:R-:W-:Y:S05]  /*13d20*/  BSYNC B6 ;  /* 0x0000000000067941 */ /* 0x000fea0003800000 */
.L_x_2272:
[----:B------:R-:W2:Y:S01]  /*13d30*/  LDL R7, [R1+0x14] ;  /* 0x0000140001077983 */ /* 0x000ea20000100800 */
[----:B------:R-:W0:Y:S01]  /*13d40*/  LDC R5, c[0x0][0x448] ;  /* 0x00011200ff057b82 */ /* 0x000e220000000800 */
[----:B------:R-:W-:Y:S01]  /*13d50*/  ULDC.64 UR8, c[0x0][0x2d8] ;  /* 0x0000b60000087ab9 */ /* 0x000fe20000000a00 */
[----:B------:R-:W3:Y:S01]  /*13d60*/  S2R R2, SR_TID.X ;  /* 0x0000000000027919 */ /* 0x000ee20000002100 */
[----:B0-----:R-:W-:Y:S02]  /*13d70*/  ISETP.NE.AND P0, PT, R5, 0x1, PT ;  /* 0x000000010500780c */ /* 0x001fe40003f05270 */
[C---:B---3--:R-:W-:Y:S01]  /*13d80*/  LOP3.LUT R0, R2.reuse, 0x7f, RZ, 0xc0, !PT ;  /* 0x0000007f02007812 */ /* 0x048fe200078ec0ff */
[----:B------:R-:W-:-:S10]  /*13d90*/  IMAD.SHL.U32 R2, R2, 0x20, RZ ;  /* 0x0000002002027824 */ /* 0x000fd400078e00ff */
[----:B-1----:R-:W0:Y:S01]  /*13da0*/  @P0 LDC R4, c[0x0][0x44c] ;  /* 0x00011300ff040b82 */ /* 0x002e220000000800 */
[----:B------:R-:W-:-:S04]  /*13db0*/  SHF.R.U32.HI R0, RZ, 0x2, R0 ;  /* 0x00000002ff007819 */ /* 0x000fc80000011600 */
[----:B------:R-:W-:-:S03]  /*13dc0*/  LOP3.LUT R2, R0, 0x60, R2, 0xf8, !PT ;  /* 0x0000006000027812 */ /* 0x000fc600078ef802 */
[----:B------:R-:W1:Y:S01]  /*13dd0*/  @P0 LDC R0, c[0x0][0x450] ;  /* 0x00011400ff000b82 */ /* 0x000e620000000800 */
[----:B------:R-:W3:Y:S01]  /*13de0*/  S2R R8, SR_TID.X ;  /* 0x0000000000087919 */ /* 0x000ee20000002100 */
[----:B------:R-:W-:Y:S01]  /*13df0*/  UIMAD UR6, UR44, UR8, URZ ;  /* 0x000000082c0672a4 */ /* 0x000fe2000f8e023f */
[----:B------:R-:W-:Y:S01]  /*13e00*/  UMOV UR4, UR50 ;  /* 0x0000003200047c82 */ /* 0x000fe20008000000 */
[----:B------:R-:W-:Y:S02]  /*13e10*/  UMOV UR5, UR45 ;  /* 0x0000002d00057c82 */ /* 0x000fe40008000000 */
[----:B------:R-:W-:Y:S02]  /*13e20*/  UIMAD UR6, UR36, UR9, UR6 ;  /* 0x00000009240672a4 */ /* 0x000fe4000f8e0206 */
[----:B------:R-:W-:-:S03]  /*13e30*/  UIMAD.WIDE.U32 UR4, UR36, UR8, UR4 ;  /* 0x00000008240472a5 */ /* 0x000fc6000f8e0004 */
        /* <DEDUP_REMOVED lines=9> */
[----:B------:R-:W-:Y:S01]  /*13ed0*/  LOP3.LUT R9, R8, 0x40, RZ, 0xfc, !PT ;  /* 0x0000004008097812 */ /* 0x000fe200078efcff */
[----:B--2---:R-:W-:-:S04]  /*13ee0*/  IMAD R3, R7, 0x80, R2 ;  /* 0x0000008007037824 */ /* 0x004fc800078e0202 */
[----:B0-----:R-:W-:-:S04]  /*13ef0*/  @P0 IMAD.HI.U32 R4, R3, R4, RZ ;  /* 0x0000000403040227 */ /* 0x001fc800078e00ff */
[----:B------:R-:W-:Y:S01]  /*13f00*/  IMAD.MOV.U32 R2, RZ, RZ, R3 ;  /* 0x000000ffff027224 */ /* 0x000fe200078e0003 */
[----:B-1----:R-:W-:-:S04]  /*13f10*/  @P0 SHF.R.U32.HI R2, RZ, R0, R4 ;  /* 0x00000000ff020219 */ /* 0x002fc80000011604 */
[--C-:B------:R-:W-:Y:S01]  /*13f20*/  SHF.R.S32.HI R4, RZ, 0x1f, R2.reuse ;  /* 0x0000001fff047819 */ /* 0x100fe20000011402 */
[----:B------:R-:W-:-:S04]  /*13f30*/  IMAD.MOV R0, RZ, RZ, -R2 ;  /* 0x000000ffff007224 */ /* 0x000fc800078e0a02 */
[----:B------:R-:W-:Y:S02]  /*13f40*/  IMAD R0, R5, R0, R3 ;  /* 0x0000000005007224 */ /* 0x000fe400078e0203 */
[----:B------:R-:W-:Y:S02]  /*13f50*/  IMAD R4, R4, UR8, RZ ;  /* 0x0000000804047c24 */ /* 0x000fe4000f8e02ff */
[----:B------:R-:W-:Y:S02]  /*13f60*/  IMAD.U32 R3, RZ, RZ, UR8 ;  /* 0x00000008ff037e24 */ /* 0x000fe4000f8e00ff */
[C---:B------:R-:W-:Y:S02]  /*13f70*/  IMAD R4, R2.reuse, UR9, R4 ;  /* 0x0000000902047c24 */ /* 0x040fe4000f8e0204 */
        /* <DEDUP_REMOVED lines=11> */
[----:B------:R0:W5:Y:S01]  /*14030*/  LDL R9, [R1+0x28] ;  /* 0x0000280001097983 */ /* 0x0001620000100800 */
[----:B------:R-:W1:Y:S01]  /*14040*/  S2R R6, SR_TID.X ;  /* 0x0000000000067919 */ /* 0x000e620000002100 */
[----:B------:R-:W-:-:S02]  /*14050*/  LOP3.LUT R8, R8, 0x80, RZ, 0xfc, !PT ;  /* 0x0000008008087812 */ /* 0x000fc400078efcff */
[----:B------:R-:W-:Y:S02]  /*14060*/  IADD3.X R0, R3, UR5, R0, P0, !PT ;  /* 0x0000000503007c10 */ /* 0x000fe400087fe400 */
        /* <DEDUP_REMOVED lines=8> */
[----:B------:R-:W2:Y:S04]  /*140f0*/  LDL.LU R6, [R1+0x1c] ;  /* 0x00001c0001067983 */ /* 0x000ea80000300800 */
[----:B------:R-:W3:Y:S01]  /*14100*/  LDL.LU R7, [R1+0x14] ;  /* 0x0000140001077983 */ /* 0x000ee20000300800 */
[----:B------:R-:W-:Y:S01]  /*14110*/  SHF.R.U32.HI R8, RZ, 0x2, R8 ;  /* 0x00000002ff087819 */ /* 0x000fe20000011608 */
[----:B--2---:R-:W-:-:S02]  /*14120*/  IMAD R3, R6, R5, RZ ;  /* 0x0000000506037224 */ /* 0x004fc400078e02ff */
[----:B------:R-:W0:Y:S02]  /*14130*/  SHFL.IDX PT, R6, R2, RZ, 0x1c1f ;  /* 0x001c1fff02067589 */ /* 0x000e2400000e0000 */
[----:B---3--:R-:W-:Y:S02]  /*14140*/  IMAD R4, R7, 0x80, R8 ;  /* 0x0000008007047824 */ /* 0x008fe400078e0208 */
[----:B------:R-:W1:Y:S03]  /*14150*/  SHFL.IDX PT, R5, R0, RZ, 0x1c1f ;  /* 0x001c1fff00057589 */ /* 0x000e6600000e0000 */
[----:B------:R-:W-:-:S13]  /*14160*/  ISETP.GE.AND P4, PT, R4, R3, PT ;  /* 0x000000030400720c */ /* 0x000fda0003f86270 */
[----:B0-----:R-:W-:-:S05]  /*14170*/  @!P4 IADD3 R6, P3, R10, R6, RZ ;  /* 0x000000060a06c210 */ /* 0x001fca0007f7e0ff */
[----:B-1----:R-:W-:-:S04]  /*14180*/  @!P4 IMAD.X R5, RZ, RZ, R5, P3 ;  /* 0x000000ffff05c224 */ /* 0x002fc800018e0605 */
        /* <DEDUP_REMOVED lines=27> */
.L_x_2355:
        /* <DEDUP_REMOVED lines=12> */
.L_x_2276:
[----:B------:R-:W-:Y:S05]  /*14400*/  BSYNC B0 ;  /* 0x0000000000007941 */ /* 0x000fea0003800000 */
.L_x_2275:
[----:B------:R-:W-:Y:S01]  /*14410*/  NOP ;  /* 0x0000000000007918 */ /* 0x000fe20000000000 */
[----:B------:R-:W-:-:S13]  /*14420*/  PLOP3.LUT P0, PT, PT, PT, PT, 0x80, 0x0 ;  /* 0x000000000000781c */ /* 0x000fda0003f0f070 */
.L_x_2277:
        /* <DEDUP_REMOVED lines=18> */
.L_x_2356:
[----:B------:R-:W-:Y:S05]  /*14550*/  BSYNC B0 ;  /* 0x0000000000007941 */ /* 0x000fea0003800000 */
.L_x_2278:
[----:B------:R-:W2:Y:S02]  /*14560*/  LDL R2, [R1+0x18] ;  /* 0x0000180001027983 */ /* 0x000ea40000100800 */
[----:B--2---:R-:W-:-:S13]  /*14570*/  ISETP.GE.AND P0, PT, R2, 0x2, PT ;  /* 0x000000020200780c */ /* 0x004fda0003f06270 */
[----:B------:R-:W-:Y:S05]  /*14580*/  @!P0 BRA `(.L_x_2280) ;  /* 0x0000001000e08947 */ /* 0x000fea0003800000 */
[----:B------:R-:W-:Y:S02]  /*14590*/  VIADD R2, R2, 0xfffffffe ;  /* 0xfffffffe02027836 */ /* 0x000fe40000000000 */
[----:B-1----:R-:W-:Y:S02]  /*145a0*/  IMAD.MOV.U32 R0, RZ, RZ, R19 ;  /* 0x000000ffff007224 */ /* 0x002fe400078e0013 */
[----:B------:R-:W-:-:S07]  /*145b0*/  IMAD.MOV.U32 R8, RZ, RZ, R18 ;  /* 0x000000ffff087224 */ /* 0x000fce00078e0012 */
.L_x_2304:
        /* <DEDUP_REMOVED lines=8> */
[----:B--2---:R-:W-:-:S13]  /*14640*/  ISETP.NE.AND P1, PT, R3, RZ, PT ;  /* 0x000000ff0300720c */ /* 0x004fda0003f25270 */
[----:B------:R-:W-:Y:S05]  /*14650*/  @!P1 BRA `(.L_x_2282) ;  /* 0x0000000800849947 */ /* 0x000fea0003800000 */
[----:B------:R-:W-:Y:S01]  /*14660*/  ULDC.64 UR4, c[0x0][0x418] ;  /* 0x0001060000047ab9 */ /* 0x000fe20000000a00 */
[----:B------:R-:W-:Y:S01]  /*14670*/  IMAD.MOV.U32 R3, RZ, RZ, R2 ;  /* 0x000000ffff037224 */ /* 0x000fe200078e0002 */
[----:B------:R-:W-:-:S04]  /*14680*/  ISETP.NE.U32.AND P0, PT, RZ, UR4, PT ;  /* 0x00000004ff007c0c */ /* 0x000fc8000bf05070 */
[----:B------:R-:W-:-:S13]  /*14690*/  ISETP.NE.AND.EX P0, PT, RZ, UR5, PT, P0 ;  /* 0x00000005ff007c0c */ /* 0x000fda000bf05300 */
[----:B------:R-:W-:Y:S05]  /*146a0*/  @!P0 BRA `(.L_x_2283) ;  /* 0x00000000004c8947 */ /* 0x000fea0003800000 */
[----:B0-----:R-:W2:Y:S01]  /*146b0*/  LDL R9, [R1+0x4] ;  /* 0x0000040001097983 */ /* 0x001ea20000100800 */
        /* <DEDUP_REMOVED lines=13> */
[----:B------:R-:W-:-:S04]  /*14790*/  IMAD.WIDE.U32 R4, R7, UR6, R4 ;  /* 0x0000000607047c25 */ /* 0x000fc8000f8e0004 */
[----:B------:R-:W-:Y:S01]  /*147a0*/  IMAD.IADD R5, R6, 0x1, R5 ;  /* 0x0000000106057824 */ /* 0x000fe200078e0205 */
[----:B------:R-:W-:-:S04]  /*147b0*/  LEA R6, P0, R4, UR4, 0x2 ;  /* 0x0000000404067c11 */ /* 0x000fc8000f8010ff */
[----:B------:R-:W-:-:S05]  /*147c0*/  LEA.HI.X R7, R4, UR5, R5, 0x2, P0 ;  /* 0x0000000504077c11 */ /* 0x000fca00080f1405 */
[----:B------:R1:W5:Y:S04]  /*147d0*/  LDG.E R16, desc[UR52][R6.64] ;  /* 0x0000003406107981 */ /* 0x000368000c1e1900 */
.L_x_2283:
        /* <DEDUP_REMOVED lines=8> */
.L_x_2357:
[----:B------:R-:W-:Y:S05]  /*14860*/  BSYNC B1 ;  /* 0x0000000000017941 */ /* 0x000fea0003800000 */
.L_x_2284:
        /* <DEDUP_REMOVED lines=9> */
.L_x_2287:
[----:B------:R-:W-:Y:S05]  /*14900*/  BSYNC B1 ;  /* 0x0000000000017941 */ /* 0x000fea0003800000 */
.L_x_2286:
        /* <DEDUP_REMOVED lines=12> */
.L_x_2288:
        /* <DEDUP_REMOVED lines=16> */
.L_x_2289:
        /* <DEDUP_REMOVED lines=16> */
.L_x_2290:
        /* <DEDUP_REMOVED lines=13> */
.L_x_2358:
[----:B------:R-:W-:Y:S05]  /*14ca0*/  BSYNC B1 ;  /* 0x0000000000017941 */ /* 0x000fea0003800000 */
.L_x_2291:
[----:B------:R-:W-:Y:S01]  /*14cb0*/  BSSY B1, `(.L_x_2293) ;  /* 0x000000b000017945 */ /* 0x000fe20003800000 */
[----:B------:R-:W-:Y:S02]  /*14cc0*/  IMAD.MOV.U32 R10, RZ, RZ, 0x0 ;  /* 0x00000000ff0a7424 */ /* 0x000fe400078e00ff */
[----:B------:R-:W-:Y:S01]  /*14cd0*/  IMAD.MOV.U32 R11, RZ, RZ, 0x14f00000 ;  /* 0x14f00000ff0b7424 */ /* 0x000fe200078e00ff */
[----:B------:R-:W-:Y:S06]  /*14ce0*/  @P1 BRA `(.L_x_2294) ;  /* 0x00000000001c1947 */ /* 0x000fec0003800000 */
[----:B------:R-:W2:Y:S02]  /*14cf0*/  S2R R3, SR_TID.X ;  /* 0x0000000000037919 */ /* 0x000ea40000002100 */
[----:B--2---:R-:W-:Y:S01]  /*14d00*/  LOP3.LUT R9, R3, 0x1f, RZ, 0xc0, !PT ;  /* 0x0000001f03097812 */ /* 0x004fe200078ec0ff */
[----:B------:R-:W-:-:S03]  /*14d10*/  IMAD.MOV.U32 R3, RZ, RZ, 0x7800 ;  /* 0x00007800ff037424 */ /* 0x000fc600078e00ff */
[----:B------:R-:W-:Y:S01]  /*14d20*/  ISETP.NE.AND P0, PT, R9, RZ, PT ;  /* 0x000000ff0900720c */ /* 0x000fe20003f05270 */
[----:B------:R2:W-:-:S12]  /*14d30*/  SYNCS.ARRIVE.TRANS64 RZ, [R6+URZ+0x33430], R3 ;  /* 0x0334300306ff79a7 */ /* 0x0005d8000800003f */
[----:B--2---:R-:W-:Y:S05]  /*14d40*/  @!P0 BRA `(.L_x_2294) ;  /* 0x0000000000048947 */ /* 0x004fea0003800000 */
[----:B------:R-:W-:Y:S01]  /*14d50*/  BPT.TRAP 0x1 ;  /* 0x000000040000795c */ /* 0x000fe20000300000 */
.L_x_2294:
[----:B------:R-:W-:Y:S05]  /*14d60*/  BSYNC B1 ;  /* 0x0000000000017941 */ /* 0x000fea0003800000 */
.L_x_2293:
        /* <DEDUP_REMOVED lines=8> */
.L_x_2295:
        /* <DEDUP_REMOVED lines=15> */
.L_x_2296:
        /* <DEDUP_REMOVED lines=15> */
.L_x_2297:
        /* <DEDUP_REMOVED lines=10> */
.L_x_2282:
[----:B------:R-:W-:Y:S05]  /*15070*/  BSYNC B0 ;  /* 0x0000000000007941 */ /* 0x000fea0003800000 */
.L_x_2281:
[----:B------:R-:W-:-:S06]  /*15080*/  UISETP.NE.AND UP0, UPT, UR39, 0x3, UPT ;  /* 0x000000032700788c */ /* 0x000fcc000bf05270 */
[----:B------:R-:W-:-:S13]  /*15090*/  PLOP3.LUT P0, PT, PT, PT, UP0, 0x80, 0x0 ;  /* 0x000000000000781c */ /* 0x000fda0003f0f008 */
[----:B------:R-:W-:Y:S05]  /*150a0*/  @!P0 BRA `(.L_x_2298) ;  /* 0x0000000000048947 */ /* 0x000fea0003800000 */
[----:B------:R-:W-:Y:S01]  /*150b0*/  BPT.TRAP 0x1 ;  /* 0x000000040000795c */ /* 0x000fe20000300000 */
.L_x_2298:
        /* <DEDUP_REMOVED lines=8> */
.L_x_2359:
[----:B------:R-:W-:Y:S05]  /*15140*/  BSYNC B0 ;  /* 0x0000000000007941 */ /* 0x000fea0003800000 */
.L_x_2299:
[----:B------:R-:W-:Y:S05]  /*15150*/  @!P1 BRA `(.L_x_2301) ;  /* 0x0000000000049947 */ /* 0x000fea0003800000 */
[----:B------:R-:W-:Y:S01]  /*15160*/  BPT.TRAP 0x1 ;  /* 0x000000040000795c */ /* 0x000fe20000300000 */
.L_x_2301:
[----:B------:R-:W-:Y:S01]  /*15170*/  SHF.L.U32 R0, R0, 0x1f, RZ ;  /* 0x0000001f00007819 */ /* 0x000fe200000006ff */
[----:B------:R-:W-:-:S03]  /*15180*/  IMAD R10, R8, 0x7800, RZ ;  /* 0x00007800080a7824 */ /* 0x000fc600078e02ff */
[----:B------:R-:W2:Y:S02]  /*15190*/  SYNCS.PHASECHK.TRANS64.TRYWAIT P0, [R3+URZ+0x33460], R0 ;  /* 0x03346000030075a7 */ /* 0x000ea4000800017f */
[----:B--2---:R-:W-:Y:S05]  /*151a0*/  @!P0 BRA `(.L_x_2302) ;  /* 0x0000002c00108947 */ /* 0x004fea0003800000 */
.L_x_2360:
        /* <DEDUP_REMOVED lines=105> */
.L_x_2303:
        /* <DEDUP_REMOVED lines=13> */
.L_x_2280:
        /* <DEDUP_REMOVED lines=14> */
[----:B0-----:R-:W0:Y:S01]  /*159f0*/  POPC R7, R4 ;  /* 0x0000000400077309 */ /* 0x001e220000000000 */
[----:B--2---:R-:W0:Y:S02]  /*15a00*/  SHFL.IDX PT, R0, R3, R0, 0x1f ;  /* 0x00001f0003007589 */ /* 0x004e2400000e0000 */
[----:B0-----:R-:W-:-:S05]  /*15a10*/  IADD3 R0, R0, UR40, R7 ;  /* 0x0000002800007c10 */ /* 0x001fca000fffe007 */
[----:B------:R2:W-:Y:S02]  /*15a20*/  STL [R1+0x10], R0 ;  /* 0x0000100001007387 */ /* 0x0005e40000100800 */
.L_x_2306:
[----:B------:R-:W-:Y:S05]  /*15a30*/  BSYNC B0 ;  /* 0x0000000000007941 */ /* 0x000fea0003800000 */
.L_x_2305:
[----:B------:R-:W-:-:S06]  /*15a40*/  UISETP.NE.AND UP0, UPT, UR39, 0x3, UPT ;  /* 0x000000032700788c */ /* 0x000fcc000bf05270 */
[----:B------:R-:W-:-:S13]  /*15a50*/  PLOP3.LUT P1, PT, PT, PT, UP0, 0x80, 0x0 ;  /* 0x000000000000781c */ /* 0x000fda0003f2f008 */
[----:B------:R-:W-:Y:S05]  /*15a60*/  @!P1 BRA `(.L_x_2307) ;  /* 0x0000000000049947 */ /* 0x000fea0003800000 */
[----:B------:R-:W-:Y:S01]  /*15a70*/  BPT.TRAP 0x1 ;  /* 0x000000040000795c */ /* 0x000fe20000300000 */
.L_x_2307:
        /* <DEDUP_REMOVED lines=8> */
.L_x_2361:
[----:B------:R-:W-:Y:S05]  /*15b00*/  BSYNC B0 ;  /* 0x0000000000007941 */ /* 0x000fea0003800000 */
.L_x_2308:
[----:B------:R-:W-:Y:S05]  /*15b10*/  @!P2 BRA `(.L_x_2310) ;  /* 0x000000000004a947 */ /* 0x000fea0003800000 */
[----:B------:R-:W-:Y:S01]  /*15b20*/  BPT.TRAP 0x1 ;  /* 0x000000040000795c */ /* 0x000fe20000300000 */
.L_x_2310:
[----:B-1----:R-:W-:-:S04]  /*15b30*/  SHF.L.U32 R0, R19, 0x1f, RZ ;  /* 0x0000001f13007819 */ /* 0x002fc800000006ff */
[----:B------:R-:W1:Y:S02]  /*15b40*/  SYNCS.PHASECHK.TRANS64.TRYWAIT P1, [R3+URZ+0x33460], R0 ;  /* 0x03346000030075a7 */ /* 0x000e64000802017f */
[----:B-1----:R-:W-:Y:S05]  /*15b50*/  @!P1 BRA `(.L_x_2311) ;  /* 0x0000002000cc9947 */ /* 0x002fea0003800000 */
.L_x_2362:
        /* <DEDUP_REMOVED lines=106> */
.L_x_2312:
        /* <DEDUP_REMOVED lines=10> */
.L_x_2255:
[----:B------:R-:W-:Y:S05]  /*162a0*/  BSYNC B7 ;  /* 0x0000000000077941 */ /* 0x000fea0003800000 */
.L_x_2253:
[----:B0-----:R-:W2:Y:S02]  /*162b0*/  LDL R0, [R1+0x30] ;  /* 0x0000300001007983 */ /* 0x001ea40000100800 */
[----:B--2---:R-:W-:-:S13]  /*162c0*/  ISETP.NE.AND P0, PT, R0, RZ, PT ;  /* 0x000000ff0000720c */ /* 0x004fda0003f05270 */
[----:B------:R-:W-:Y:S05]  /*162d0*/  @!P0 BRA `(.L_x_2313) ;  /* 0x0000000000348947 */ /* 0x000fea0003800000 */
[----:B------:R-:W0:Y:S08]  /*162e0*/  S2UR UR5, SR_CgaCtaId ;  /* 0x00000000000579c3 */ /* 0x000e300000008800 */
[----:B------:R-:W-:Y:S06]  /*162f0*/  BAR.SYNC.DEFER_BLOCKING 0x5, 0x180 ;  /* 0x0146000000007b1d */ /* 0x000fec0000010000 */
[----:B------:R-:W-:-:S02]  /*16300*/  UMOV UR4, 0x400 ;  /* 0x0000040000047882 */ /* 0x000fc40000000000 */
[----:B0-----:R-:W-:-:S06]  /*16310*/  ULEA UR4, UR5, UR4, 0x18 ;  /* 0x0000000405047291 */ /* 0x001fcc000f8ec03f */
[----:B------:R-:W-:-:S05]  /*16320*/  IMAD.U32 R17, RZ, RZ, UR4 ;  /* 0x00000004ff117e24 */ /* 0x000fca000f8e00ff */
[----:B------:R-:W0:Y:S04]  /*16330*/  LDS.128 R4, [R17+0x334d0] ;  /* 0x0334d00011047984 */ /* 0x000e280000000c00 */
[----:B0-----:R0:W-:Y:S01]  /*16340*/  STL.64 [R1+0x10], R4 ;  /* 0x0000100401007387 */ /* 0x0011e20000100a00 */
[----:B------:R-:W-:Y:S02]  /*16350*/  IMAD.MOV.U32 R2, RZ, RZ, R7 ;  /* 0x000000ffff027224 */ /* 0x000fe400078e0007 */
[----:B------:R-:W-:-:S03]  /*16360*/  IMAD.MOV.U32 R0, RZ, RZ, R6 ;  /* 0x000000ffff007224 */ /* 0x000fc600078e0006 */
[----:B------:R-:W-:Y:S02]  /*16370*/  R2UR UR42, R2 ;  /* 0x00000000022a72ca */ /* 0x000fe400000e0000 */
[----:B------:R-:W-:Y:S01]  /*16380*/  R2UR UR36, R0 ;  /* 0x00000000002472ca */ /* 0x000fe200000e0000 */
[----:B------:R-:W-:Y:S06]  /*16390*/  BAR.ARV 0x4, 0x180 ;  /* 0x0106000000007b1d */ /* 0x000fec0000002000 */
[----:B------:R-:W-:Y:S08]  /*163a0*/  BRA `(.L_x_2314) ;  /* 0x0000000800d07947 */ /* 0x000ff00003800000 */
.L_x_2313:
[----:B------:R-:W0:Y:S01]  /*163b0*/  S2R R2, SR_TID.X ;  /* 0x0000000000027919 */ /* 0x000e220000002100 */
        /* <DEDUP_REMOVED lines=27> */
[----:B------:R-:W1:Y:S02]  /*16570*/  SHFL.UP PT, R2, R3, 0x8, RZ ;  /* 0x0500000003027989 */ /* 0x000e6400000e00ff */
[----:B-1----:R-:W-:-:S05]  /*16580*/  SEL R2, R2, RZ, P4 ;  /* 0x000000ff02027207 */ /* 0x002fca0002000000 */
[----:B------:R-:W-:-:S05]  /*16590*/  IMAD.IADD R6, R3, 0x1, R2 ;  /* 0x0000000103067824 */ /* 0x000fca00078e0202 */
        /* <DEDUP_REMOVED lines=10> */
.L_x_2319:
        /* <DEDUP_REMOVED lines=14> */
.L_x_2318:
[----:B------:R-:W-:Y:S05]  /*16720*/  BSYNC B0 ;  /* 0x0000000000007941 */ /* 0x000fea0003800000 */
.L_x_2317:
        /* <DEDUP_REMOVED lines=21> */
.L_x_2315:
        /* <DEDUP_REMOVED lines=21> */
.L_x_2320:
[----:B------:R-:W2:Y:S01]  /*169d0*/  I2F.RP R3, R10 ;  /* 0x0000000a00037306 */ /* 0x000ea20000209400 */
[----:B01----:R-:W-:-:S04]  /*169e0*/  IMAD R8, R2, R4, R7 ;  /* 0x0000000402087224 */ /* 0x003fc800078e0207 */
[----:B------:R-:W-:Y:S01]  /*169f0*/  IMAD.IADD R0, R0, 0x1, -R8 ;  /* 0x0000000100007824 */ /* 0x000fe200078e0a08 */
[----:B------:R0:W-:Y:S02]  /*16a00*/  STL [R1+0x10], R8 ;  /* 0x0000100801007387 */ /* 0x0001e40000100800 */
[----:B--2---:R-:W1:Y:S02]  /*16a10*/  MUFU.RCP R3, R3 ;  /* 0x0000000300037308 */ /* 0x004e640000001000 */
[----:B-1----:R-:W-:-:S06]  /*16a20*/  VIADD R3, R3, 0xffffffe ;  /* 0x0ffffffe03037836 */ /* 0x002fcc0000000000 */
[----:B------:R-:W1:Y:S02]  /*16a30*/  F2I.FTZ.U32.TRUNC.NTZ R3, R3 ;  /* 0x0000000300037305 */ /* 0x000e64000021f000 */
[----:B-1----:R-:W-:-:S04]  /*16a40*/  IMAD.MOV R2, RZ, RZ, -R3 ;  /* 0x000000ffff027224 */ /* 0x002fc800078e0a03 */
        /* <DEDUP_REMOVED lines=22> */
[----:B------:R-:W-:Y:S01]  /*16bb0*/  VIADDMNMX R4, R3, R4, R9, PT ;  /* 0x0000000403047246 */ /* 0x000fe20003800109 */
[----:B------:R-:W-:-:S03]  /*16bc0*/  IMAD.IADD R7, R0, 0x1, R7 ;  /* 0x0000000100077824 */ /* 0x000fc600078e0207 */
[----:B0-----:R-:W-:-:S04]  /*16bd0*/  IABS R8, R4 ;  /* 0x0000000400087213 */ /* 0x001fc80000000000 */
        /* <DEDUP_REMOVED lines=30> */
.L_x_2316:
[----:B------:R1:W-:Y:S01]  /*16dc0*/  STL [R1+0x10], R0 ;  /* 0x0000100001007387 */ /* 0x0003e20000100800 */
[----:B------:R-:W-:Y:S01]  /*16dd0*/  ULDC UR42, c[0x0][0xc3c] ;  /* 0x00030f00002a7ab9 */ /* 0x000fe20000000800 */
[----:B------:R-:W-:Y:S02]  /*16de0*/  UMOV UR36, URZ ;  /* 0x0000003f00247c82 */ /* 0x000fe40008000000 */
[----:B------:R1:W-:Y:S03]  /*16df0*/  STL [R1+0x14], RZ ;  /* 0x000014ff01007387 */ /* 0x0003e60000100800 */
.L_x_2321:
        /* <DEDUP_REMOVED lines=8> */
[----:B------:R-:W-:Y:S01]  /*16e80*/  @!P0 MOV R0, 0x400 ;  /* 0x0000040000008802 */ /* 0x000fe20000000f00 */
[----:B--2---:R-:W-:Y:S02]  /*16e90*/  IMAD.MOV.U32 R4, RZ, RZ, R3 ;  /* 0x000000ffff047224 */ /* 0x004fe400078e0003 */
[----:B------:R-:W0:Y:S01]  /*16ea0*/  @!P0 S2R R3, SR_CgaCtaId ;  /* 0x0000000000038919 */ /* 0x000e220000008800 */
[----:B---3--:R-:W-:Y:S01]  /*16eb0*/  IMAD.MOV.U32 R5, RZ, RZ, R2 ;  /* 0x000000ffff057224 */ /* 0x008fe200078e0002 */
[----:B0-----:R-:W-:-:S05]  /*16ec0*/  @!P0 LEA R17, R3, R0, 0x18 ;  /* 0x0000000003118211 */ /* 0x001fca00078ec0ff */
[----:B------:R1:W-:Y:S01]  /*16ed0*/  @!P0 STS.128 [R17+0x334d0], R4 ;  /* 0x0334d00411008388 */ /* 0x0003e20000000c00 */
[----:B------:R-:W-:Y:S06]  /*16ee0*/  BAR.ARV 0x5, 0x180 ;  /* 0x0146000000007b1d */ /* 0x000fec0000002000 */
.L_x_2314:
[----:B------:R-:W-:Y:S02]  /*16ef0*/  ULDC UR4, c[0x0][0xc3c] ;  /* 0x00030f0000047ab9 */ /* 0x000fe40000000800 */
[----:B------:R-:W-:-:S06]  /*16f00*/  UISETP.GE.AND UP0, UPT, UR42, UR4, UPT ;  /* 0x000000042a00728c */ /* 0x000fcc000bf06270 */
[----:B------:R-:W-:-:S13]  /*16f10*/  PLOP3.LUT P0, PT, PT, PT, UP0, 0x80, 0x0 ;  /* 0x000000000000781c */ /* 0x000fda0003f0f008 */
[----:B------:R-:W-:Y:S05]  /*16f20*/  @!P0 BRA `(.L_x_2322) ;  /* 0xffffffb4007c8947 */ /* 0x000fea000383ffff */
.L_x_2249:
[----:B0-2---:R-:W2:Y:S01]  /*16f30*/  LDL.LU R0, [R1+0x2c] ;  /* 0x00002c0001007983 */ /* 0x005ea20000300800 */
        /* <DEDUP_REMOVED lines=11> */
.L_x_2363:
[----:B------:R-:W-:Y:S05]  /*16ff0*/  BSYNC B0 ;  /* 0x0000000000007941 */ /* 0x000fea0003800000 */
.L_x_2323:
[----:B------:R-:W-:-:S03]  /*17000*/  UMOV UR4, 0xffffffff ;  /* 0xffffffff00047882 */ /* 0x000fc60000000000 */
[----:B------:R-:W-:Y:S05]  /*17010*/  BRA.DIV UR4, `(.L_x_2325) ;  /* 0x0000000e04c47947 */ /* 0x000fea000b800000 */
[----:B0-----:R-:W0:Y:S02]  /*17020*/  S2R R0, SR_TID.X ;  /* 0x0000000000007919 */ /* 0x001e240000002100 */
[----:B0-----:R-:W-:-:S04]  /*17030*/  SHF.R.U32.HI R0, RZ, 0x5, R0 ;  /* 0x00000005ff007819 */ /* 0x001fc80000011600 */
[----:B------:R-:W-:-:S05]  /*17040*/  LOP3.LUT R0, R0, 0x3, RZ, 0xc0, !PT ;  /* 0x0000000300007812 */ /* 0x000fca00078ec0ff */
[----:B------:R0:W1:Y:S02]  /*17050*/  SHFL.IDX PT, R14, R0, RZ, 0x1f ;  /* 0x00001fff000e7589 */ /* 0x00006400000e0000 */
.L_x_2366:
[----:B-1----:R-:W-:Y:S01]  /*17060*/  ISETP.NE.AND P0, PT, R14, RZ, PT ;  /* 0x000000ff0e00720c */ /* 0x002fe20003f05270 */
[----:B------:R-:W-:-:S12]  /*17070*/  BSSY B0, `(.L_x_2326) ;  /* 0x000002b000007945 */ /* 0x000fd80003800000 */
[----:B------:R-:W-:Y:S05]  /*17080*/  @P0 BRA `(.L_x_2327) ;  /* 0x0000000000a40947 */ /* 0x000fea0003800000 */
[----:B------:R-:W-:-:S03]  /*17090*/  UMOV UR4, 0xffffffff ;  /* 0xffffffff00047882 */ /* 0x000fc60000000000 */
[----:B------:R-:W-:Y:S05]  /*170a0*/  BRA.DIV UR4, `(.L_x_2328) ;  /* 0x0000000e04d47947 */ /* 0x000fea000b800000 */
[----:B------:R-:W-:-:S13]  /*170b0*/  ELECT P6, URZ, PT ;  /* 0x00000000003f782f */ /* 0x000fda00038c0000 */
.L_x_2369:
[----:B------:R-:W-:Y:S05]  /*170c0*/  @!P6 BRA `(.L_x_2327) ;  /* 0x000000000094e947 */ /* 0x000fea0003800000 */
[----:B------:R-:W-:-:S06]  /*170d0*/  ULOP3.LUT UR4, UR38, 0x2, URZ, 0xfc, !UPT ;  /* 0x0000000226047892 */ /* 0x000fcc000f8efc3f */
[----:B0-----:R-:W-:-:S05]  /*170e0*/  IMAD.U32 R0, RZ, RZ, UR4 ;  /* 0x00000004ff007e24 */ /* 0x001fca000f8e00ff */
[----:B------:R-:W-:-:S13]  /*170f0*/  ISETP.NE.AND P0, PT, R0, 0x3, PT ;  /* 0x000000030000780c */ /* 0x000fda0003f05270 */
[----:B------:R-:W-:Y:S05]  /*17100*/  @!P0 BRA `(.L_x_2329) ;  /* 0x0000000000048947 */ /* 0x000fea0003800000 */
[----:B------:R-:W-:Y:S01]  /*17110*/  BPT.TRAP 0x1 ;  /* 0x000000040000795c */ /* 0x000fe20000300000 */
.L_x_2329:
        /* <DEDUP_REMOVED lines=12> */
.L_x_2370:
[----:B------:R-:W1:Y:S02]  /*171e0*/  SYNCS.PHASECHK.TRANS64.TRYWAIT P1, [R5+URZ], R0 ;  /* 0x00000000050075a7 */ /* 0x000e64000802017f */
[----:B-1----:R-:W-:Y:S05]  /*171f0*/  @!P1 BRA `(.L_x_2331) ;  /* 0x0000000c00b49947 */ /* 0x002fea0003800000 */
.L_x_2371:
[----:B------:R-:W-:Y:S05]  /*17200*/  @!P0 BRA `(.L_x_2332) ;  /* 0x0000000000048947 */ /* 0x000fea0003800000 */
[----:B------:R-:W-:Y:S01]  /*17210*/  BPT.TRAP 0x1 ;  /* 0x000000040000795c */ /* 0x000fe20000300000 */
.L_x_2332:
[----:B-1----:R-:W-:-:S04]  /*17220*/  IMAD R5, R18, 0x8, R3 ;  /* 0x0000000812057824 */ /* 0x002fc800078e0203 */
[----:B------:R-:W1:Y:S02]  /*17230*/  SYNCS.PHASECHK.TRANS64.TRYWAIT P1, [R5+URZ+0x33460], R4 ;  /* 0x03346004050075a7 */ /* 0x000e64000802017f */
[----:B-1----:R-:W-:Y:S05]  /*17240*/  @!P1 BRA `(.L_x_2333) ;  /* 0x0000000c00b49947 */ /* 0x002fea0003800000 */
.L_x_2372:
[----:B------:R-:W-:Y:S05]  /*17250*/  @!P0 BRA `(.L_x_2334) ;  /* 0x0000000000048947 */ /* 0x000fea0003800000 */
[----:B------:R-:W-:Y:S01]  /*17260*/  BPT.TRAP 0x1 ;  /* 0x000000040000795c */ /* 0x000fe20000300000 */
.L_x_2334:
[----:B------:R-:W-:-:S04]  /*17270*/  IMAD R3, R2, 0x8, R3 ;  /* 0x0000000802037824 */ /* 0x000fc800078e0203 */
[----:B------:R-:W2:Y:S02]  /*17280*/  SYNCS.PHASECHK.TRANS64.TRYWAIT P1, [R3+URZ+0x33460], R0 ;  /* 0x03346000030075a7 */ /* 0x000ea4000802017f */
[----:B--2---:R-:W-:Y:S05]  /*17290*/  @!P1 BRA `(.L_x_2335) ;  /* 0x0000000c00b49947 */ /* 0x004fea0003800000 */
.L_x_2373:
[----:B------:R-:W-:Y:S05]  /*172a0*/  @!P0 BRA `(.L_x_2336) ;  /* 0x0000000000048947 */ /* 0x000fea0003800000 */
[----:B------:R-:W-:Y:S01]  /*172b0*/  BPT.TRAP 0x1 ;  /* 0x000000040000795c */ /* 0x000fe20000300000 */
.L_x_2336:
[----:B------:R-:W3:Y:S02]  /*172c0*/  SYNCS.PHASECHK.TRANS64.TRYWAIT P0, [R5+URZ+0x33480], R4 ;  /* 0x03348004050075a7 */ /* 0x000ee4000800017f */
[----:B---3--:R-:W-:Y:S05]  /*172d0*/  @!P0 BRA `(.L_x_2337) ;  /* 0x0000000c00b88947 */ /* 0x008fea0003800000 */
.L_x_2338:
[----:B----4-:R4:W0:Y:S02]  /*172e0*/  SYNCS.PHASECHK.TRANS64.TRYWAIT P0, [R3+URZ+0x33480], R0 ;  /* 0x03348000030075a7 */ /* 0x010824000800017f */
[----:B0-----:R-:W-:Y:S05]  /*172f0*/  @!P0 NANOSLEEP.SYNCS 0x989680 ;  /* 0x009896800000895d */ /* 0x001fea0003900000 */
[----:B------:R-:W0:Y:S02]  /*17300*/  @!P0 SYNCS.PHASECHK.TRANS64 P0, [R3+URZ+0x33480], R0 ;  /* 0x03348000030085a7 */ /* 0x000e24000800007f */
[----:B0-----:R-:W-:Y:S05]  /*17310*/  @!P0 BRA `(.L_x_2338) ;  /* 0xfffffffc00f08947 */ /* 0x001fea000383ffff */
.L_x_2327:
[----:B------:R-:W-:Y:S05]  /*17320*/  BSYNC B0 ;  /* 0x0000000000007941 */ /* 0x000fea0003800000 */
.L_x_2326:
[----:B------:R-:W-:Y:S05]  /*17330*/  EXIT ;  /* 0x000000000000794d */ /* 0x000fea0003800000 */
.L_x_2188:
[----:B0-----:R-:W-:-:S04]  /*17340*/  IMAD.U32 R3, RZ, RZ, UR41 ;  /* 0x00000029ff037e24 */ /* 0x001fc8000f8e00ff */
[----:B------:R0:W1:Y:S03]  /*17350*/  SYNCS.PHASECHK.TRANS64.TRYWAIT P1, [R3+URZ+0x33400], R6 ;  /* 0x03340006030075a7 */ /* 0x000066000802017f */
[----:B-1----:R-:W-:Y:S05]  /*17360*/  @!P1 NANOSLEEP.SYNCS 0x989680 ;  /* 0x009896800000995d */ /* 0x002fea0003900000 */
[----:B------:R-:W1:Y:S02]  /*17370*/  @!P1 SYNCS.PHASECHK.TRANS64 P1, [R3+URZ+0x33400], R6 ;  /* 0x03340006030095a7 */ /* 0x000e64000802007f */
[----:B-1----:R-:W-:Y:S05]  /*17380*/  @!P1 BRA `(.L_x_2188) ;  /* 0xfffffffc00ec9947 */ /* 0x002fea000383ffff */
[----:B------:R-:W-:Y:S05]  /*17390*/  BRA `(.L_x_2339) ;  /* 0xfffffea800447947 */ /* 0x000fea000383ffff */
.L_x_2192:
[----:B-1----:R1:W2:Y:S02]  /*173a0*/  SYNCS.PHASECHK.TRANS64.TRYWAIT P2, [R2+URZ+0x33430], R3 ;  /* 0x03343003020075a7 */ /* 0x0022a4000804017f */
[----:B--2---:R-:W-:Y:S05]  /*173b0*/  @!P2 NANOSLEEP.SYNCS 0x989680 ;  /* 0x009896800000a95d */ /* 0x004fea0003900000 */
[----:B------:R-:W2:Y:S02]  /*173c0*/  @!P2 SYNCS.PHASECHK.TRANS64 P2, [R2+URZ+0x33430], R3 ;  /* 0x033430030200a5a7 */ /* 0x000ea4000804007f */
[----:B--2---:R-:W-:Y:S05]  /*173d0*/  @!P2 BRA `(.L_x_2192) ;  /* 0xfffffffc00f0a947 */ /* 0x004fea000383ffff */
[----:B------:R-:W-:Y:S05]  /*173e0*/  BRA `(.L_x_2191) ;  /* 0xfffffea800687947 */ /* 0x000fea000383ffff */
.L_x_2197:
[----:B-1----:R-:W-:-:S04]  /*173f0*/  IMAD.U32 R7, RZ, RZ, UR6 ;  /* 0x00000006ff077e24 */ /* 0x002fc8000f8e00ff */
[----:B------:R1:W2:Y:S03]  /*17400*/  SYNCS.PHASECHK.TRANS64.TRYWAIT P3, [R7+URZ+0x33430], R6 ;  /* 0x03343006070075a7 */ /* 0x0002a6000806017f */
[----:B--2---:R-:W-:Y:S05]  /*17410*/  @!P3 NANOSLEEP.SYNCS 0x989680 ;  /* 0x009896800000b95d */ /* 0x004fea0003900000 */
[----:B------:R-:W2:Y:S02]  /*17420*/  @!P3 SYNCS.PHASECHK.TRANS64 P3, [R7+URZ+0x33430], R6 ;  /* 0x033430060700b5a7 */ /* 0x000ea4000806007f */
[----:B--2---:R-:W-:Y:S05]  /*17430*/  @!P3 BRA `(.L_x_2197) ;  /* 0xfffffffc00ecb947 */ /* 0x004fea000383ffff */
[----:B------:R-:W-:Y:S05]  /*17440*/  BRA `(.L_x_2194) ;  /* 0xfffffee400f07947 */ /* 0x000fea000383ffff */
.L_x_2201:
[----:B-1----:R-:W-:-:S04]  /*17450*/  IMAD.U32 R7, RZ, RZ, UR6 ;  /* 0x00000006ff077e24 */ /* 0x002fc8000f8e00ff */
[----:B------:R1:W2:Y:S03]  /*17460*/  SYNCS.PHASECHK.TRANS64.TRYWAIT P3, [R7+URZ+0x33450], R6 ;  /* 0x03345006070075a7 */ /* 0x0002a6000806017f */
[----:B--2---:R-:W-:Y:S05]  /*17470*/  @!P3 NANOSLEEP.SYNCS 0x989680 ;  /* 0x009896800000b95d */ /* 0x004fea0003900000 */
[----:B------:R-:W2:Y:S02]  /*17480*/  @!P3 SYNCS.PHASECHK.TRANS64 P3, [R7+URZ+0x33450], R6 ;  /* 0x033450060700b5a7 */ /* 0x000ea4000806007f */
[----:B--2---:R-:W-:Y:S05]  /*17490*/  @!P3 BRA `(.L_x_2201) ;  /* 0xfffffffc00ecb947 */ /* 0x004fea000383ffff */
[----:B------:R-:W-:Y:S05]  /*174a0*/  BRA `(.L_x_2198) ;  /* 0xfffffef000f87947 */ /* 0x000fea000383ffff */
.L_x_2208:
[----:B-1----:R-:W-:-:S04]  /*174b0*/  IMAD.U32 R7, RZ, RZ, UR6 ;  /* 0x00000006ff077e24 */ /* 0x002fc8000f8e00ff */
[----:B------:R1:W2:Y:S03]  /*174c0*/  SYNCS.PHASECHK.TRANS64.TRYWAIT P2, [R7+URZ+0x33430], R6 ;  /* 0x03343006070075a7 */ /* 0x0002a6000804017f */
[----:B--2---:R-:W-:Y:S05]  /*174d0*/  @!P2 NANOSLEEP.SYNCS 0x989680 ;  /* 0x009896800000a95d */ /* 0x004fea0003900000 */
[----:B------:R-:W2:Y:S02]  /*174e0*/  @!P2 SYNCS.PHASECHK.TRANS64 P2, [R7+URZ+0x33430], R6 ;  /* 0x033430060700a5a7 */ /* 0x000ea4000804007f */
[----:B--2---:R-:W-:Y:S05]  /*174f0*/  @!P2 BRA `(.L_x_2208) ;  /* 0xfffffffc00eca947 */ /* 0x004fea000383ffff */
[----:B------:R-:W-:Y:S05]  /*17500*/  BRA `(.L_x_2205) ;  /* 0xffffff2800e07947 */ /* 0x000fea000383ffff */
.L_x_2212:
[----:B-1----:R-:W-:-:S04]  /*17510*/  IMAD.U32 R7, RZ, RZ, UR6 ;  /* 0x00000006ff077e24 */ /* 0x002fc8000f8e00ff */
[----:B------:R1:W2:Y:S03]  /*17520*/  SYNCS.PHASECHK.TRANS64.TRYWAIT P2, [R7+URZ+0x33450], R6 ;  /* 0x03345006070075a7 */ /* 0x0002a6000804017f */
[----:B--2---:R-:W-:Y:S05]  /*17530*/  @!P2 NANOSLEEP.SYNCS 0x989680 ;  /* 0x009896800000a95d */ /* 0x004fea0003900000 */
[----:B------:R-:W2:Y:S02]  /*17540*/  @!P2 SYNCS.PHASECHK.TRANS64 P2, [R7+URZ+0x33450], R6 ;  /* 0x033450060700a5a7 */ /* 0x000ea4000804007f */
[----:B--2---:R-:W-:Y:S05]  /*17550*/  @!P2 BRA `(.L_x_2212) ;  /* 0xfffffffc00eca947 */ /* 0x004fea000383ffff */
[----:B------:R-:W-:Y:S05]  /*17560*/  BRA `(.L_x_2209) ;  /* 0xffffff3400dc7947 */ /* 0x000fea000383ffff */
.L_x_2218:
[----:B-1----:R-:W-:-:S04]  /*17570*/  IMAD.U32 R5, RZ, RZ, UR9 ;  /* 0x00000009ff057e24 */ /* 0x002fc8000f8e00ff */
[----:B------:R1:W2:Y:S03]  /*17580*/  SYNCS.PHASECHK.TRANS64.TRYWAIT P1, [R5+URZ+0x33450], R0 ;  /* 0x03345000050075a7 */ /* 0x0002a6000802017f */
[----:B--2---:R-:W-:Y:S05]  /*17590*/  @!P1 NANOSLEEP.SYNCS 0x989680 ;  /* 0x009896800000995d */ /* 0x004fea0003900000 */
[----:B------:R-:W2:Y:S02]  /*175a0*/  @!P1 SYNCS.PHASECHK.TRANS64 P1, [R5+URZ+0x33450], R0 ;  /* 0x03345000050095a7 */ /* 0x000ea4000802007f */
[----:B--2---:R-:W-:Y:S05]  /*175b0*/  @!P1 BRA `(.L_x_2218) ;  /* 0xfffffffc00ec9947 */ /* 0x004fea000383ffff */
[----:B------:R-:W-:Y:S05]  /*175c0*/  BRA `(.L_x_2217) ;  /* 0xffffff6000b47947 */ /* 0x000fea000383ffff */
.L_x_2264:
[----:B------:R-:W-:Y:S02]  /*175d0*/  IMAD.MOV.U32 R13, RZ, RZ, R0 ;  /* 0x000000ffff0d7224 */ /* 0x000fe400078e0000 */
[----:B------:R-:W-:Y:S02]  /*175e0*/  IMAD.MOV.U32 R12, RZ, RZ, RZ ;  /* 0x000000ffff0c7224 */ /* 0x000fe400078e00ff */
[----:B------:R-:W-:Y:S02]  /*175f0*/  IMAD.MOV.U32 R11, RZ, RZ, 0x1f ;  /* 0x0000001fff0b7424 */ /* 0x000fe400078e00ff */
[----:B------:R-:W-:-:S07]  /*17600*/  IMAD.MOV.U32 R15, RZ, RZ, -0x1 ;  /* 0xffffffffff0f7424 */ /* 0x000fce00078e00ff */
[----:B-1----:R-:W-:Y:S05]  /*17610*/  WARPSYNC.COLLECTIVE R15, `(.L_x_2340) ;  /* 0x000000000f087348 */ /* 0x002fea0003c00000 */
[----:B------:R0:W2:Y:S02]  /*17620*/  SHFL.IDX P6, R14, R13, R12, R11 ;  /* 0x0000000c0d0e7389 */ /* 0x0000a400000c000b */
[----:B012---:R-:W-:Y:S01]  /*17630*/  ENDCOLLECTIVE ;  /* 0x000000000000791b */ /* 0x007fe20003800000 */
.L_x_2340:
[----:B------:R-:W-:Y:S05]  /*17640*/  BRA `(.L_x_2341) ;  /* 0xffffffbc005c7947 */ /* 0x000fea000383ffff */
.L_x_2266:
[----:B------:R-:W-:Y:S01]  /*17650*/  BSSY B0, `(.L_x_2342) ;  /* 0x0000006000007945 */ /* 0x000fe20003800000 */
[----:B------:R-:W-:-:S07]  /*17660*/  IMAD.MOV.U32 R15, RZ, RZ, -0x1 ;  /* 0xffffffffff0f7424 */ /* 0x000fce00078e00ff */
[----:B-1----:R-:W-:Y:S05]  /*17670*/  WARPSYNC.COLLECTIVE R15, `(.L_x_2343) ;  /* 0x000000000f0c7348 */ /* 0x002fea0003c00000 */
[----:B------:R-:W-:Y:S02]  /*17680*/  ELECT P6, UR62, PT ;  /* 0x00000000003e782f */ /* 0x000fe400038c0000 */
[----:B------:R-:W-:Y:S01]  /*17690*/  MOV R14, UR62 ;  /* 0x0000003e000e7c02 */ /* 0x000fe20008000f00 */
[----:B-1----:R-:W-:Y:S10]  /*176a0*/  ENDCOLLECTIVE ;  /* 0x000000000000791b */ /* 0x002ff40003800000 */
.L_x_2343:
[----:B------:R-:W-:Y:S05]  /*176b0*/  BSYNC B0 ;  /* 0x0000000000007941 */ /* 0x000fea0003800000 */
.L_x_2342:
[----:B------:R-:W-:Y:S05]  /*176c0*/  BRA `(.L_x_2344) ;  /* 0xffffffbc00647947 */ /* 0x000fea000383ffff */
.L_x_2268:
[----:B0-----:R0:W1:Y:S02]  /*176d0*/  SYNCS.PHASECHK.TRANS64.TRYWAIT P0, [R4+URZ+0x33480], R3 ;  /* 0x03348003040075a7 */ /* 0x001064000800017f */
[----:B-1----:R-:W-:Y:S05]  /*176e0*/  @!P0 NANOSLEEP.SYNCS 0x989680 ;  /* 0x009896800000895d */ /* 0x002fea0003900000 */
[----:B------:R-:W1:Y:S02]  /*176f0*/  @!P0 SYNCS.PHASECHK.TRANS64 P0, [R4+URZ+0x33480], R3 ;  /* 0x03348003040085a7 */ /* 0x000e64000800007f */
[----:B-1----:R-:W-:Y:S05]  /*17700*/  @!P0 BRA `(.L_x_2268) ;  /* 0xfffffffc00f08947 */ /* 0x002fea000383ffff */
[----:B------:R-:W-:Y:S05]  /*17710*/  BRA `(.L_x_2345) ;  /* 0xffffffbc00c07947 */ /* 0x000fea000383ffff */
.L_x_2270:
[----:B-1----:R1:W2:Y:S02]  /*17720*/  SYNCS.PHASECHK.TRANS64.TRYWAIT P0, [R4+URZ+0x33440], R3 ;  /* 0x03344003040075a7 */ /* 0x0022a4000800017f */
[----:B--2---:R-:W-:Y:S05]  /*17730*/  @!P0 NANOSLEEP.SYNCS 0x989680 ;  /* 0x009896800000895d */ /* 0x004fea0003900000 */
[----:B------:R-:W2:Y:S02]  /*17740*/  @!P0 SYNCS.PHASECHK.TRANS64 P0, [R4+URZ+0x33440], R3 ;  /* 0x03344003040085a7 */ /* 0x000ea4000800007f */
[----:B--2---:R-:W-:Y:S05]  /*17750*/  @!P0 BRA `(.L_x_2270) ;  /* 0xfffffffc00f08947 */ /* 0x004fea000383ffff */
[----:B------:R-:W-:Y:S05]  /*17760*/  BRA `(.L_x_2346) ;  /* 0xffffffc000487947 */ /* 0x000fea000383ffff */
.L_x_2274:
[----:B------:R0:W5:Y:S01]  /*17770*/  LDL.LU R8, [R1+0x1c] ;  /* 0x00001c0001087983 */ /* 0x0001620000300800 */
[----:B------:R-:W-:Y:S01]  /*17780*/  IMAD.MOV.U32 R13, RZ, RZ, R0 ;  /* 0x000000ffff0d7224 */ /* 0x000fe200078e0000 */
[----:B------:R-:W-:Y:S01]  /*17790*/  LOP3.LUT R6, R6, 0x7f, RZ, 0xc0, !PT ;  /* 0x0000007f06067812 */ /* 0x000fe200078ec0ff */
[----:B------:R-:W-:Y:S02]  /*177a0*/  IMAD.MOV.U32 R12, RZ, RZ, RZ ;  /* 0x000000ffff0c7224 */ /* 0x000fe400078e00ff */
[----:B------:R-:W-:Y:S01]  /*177b0*/  IMAD.MOV.U32 R11, RZ, RZ, 0x1c1f ;  /* 0x00001c1fff0b7424 */ /* 0x000fe200078e00ff */
[----:B------:R-:W-:Y:S01]  /*177c0*/  SHF.R.U32.HI R4, RZ, 0x2, R6 ;  /* 0x00000002ff047819 */ /* 0x000fe20000011606 */
[----:B------:R-:W-:-:S04]  /*177d0*/  IMAD.MOV.U32 R15, RZ, RZ, -0x1 ;  /* 0xffffffffff0f7424 */ /* 0x000fc800078e00ff */
[----:B0-----:R-:W-:-:S07]  /*177e0*/  IMAD R4, R7, 0x80, R4 ;  /* 0x0000008007047824 */ /* 0x001fce00078e0204 */
[----:B-----5:R-:W-:Y:S05]  /*177f0*/  WARPSYNC.COLLECTIVE R15, `(.L_x_2347) ;  /* 0x000000000f087348 */ /* 0x020fea0003c00000 */
[----:B------:R0:W1:Y:S02]  /*17800*/  SHFL.IDX P6, R14, R13, R12, R11 ;  /* 0x0000000c0d0e7389 */ /* 0x00006400000c000b */
[----:B01---5:R-:W-:Y:S01]  /*17810*/  ENDCOLLECTIVE ;  /* 0x000000000000791b */ /* 0x023fe20003800000 */
.L_x_2347:
[----:B------:R-:W-:Y:S02]  /*17820*/  IMAD.MOV.U32 R13, RZ, RZ, R2 ;  /* 0x000000ffff0d7224 */ /* 0x000fe400078e0002 */
[----:B------:R-:W-:Y:S02]  /*17830*/  IMAD R3, R8, R5, RZ ;  /* 0x0000000508037224 */ /* 0x000fe400078e02ff */
[----:B------:R-:W-:-:S07]  /*17840*/  IMAD.MOV.U32 R5, RZ, RZ, R14 ;  /* 0x000000ffff057224 */ /* 0x000fce00078e000e */
[----:B------:R-:W-:Y:S05]  /*17850*/  WARPSYNC.COLLECTIVE R15, `(.L_x_2348) ;  /* 0x000000000f087348 */ /* 0x000fea0003c00000 */
[----:B------:R0:W1:Y:S02]  /*17860*/  SHFL.IDX P6, R14, R13, R12, R11 ;  /* 0x0000000c0d0e7389 */ /* 0x00006400000c000b */
[----:B01----:R-:W-:Y:S01]  /*17870*/  ENDCOLLECTIVE ;  /* 0x000000000000791b */ /* 0x003fe20003800000 */
.L_x_2348:
[C---:B------:R-:W-:Y:S01]  /*17880*/  ISETP.GE.AND P4, PT, R4.reuse, R3, PT ;  /* 0x000000030400720c */ /* 0x040fe20003f86270 */
[----:B------:R-:W-:Y:S02]  /*17890*/  VIADD R8, R4, 0x20 ;  /* 0x0000002004087836 */ /* 0x000fe40000000000 */
[----:B------:R-:W-:Y:S02]  /*178a0*/  IMAD.MOV.U32 R13, RZ, RZ, R0 ;  /* 0x000000ffff0d7224 */ /* 0x000fe400078e0000 */
[----:B------:R-:W-:Y:S02]  /*178b0*/  IMAD.MOV.U32 R12, RZ, RZ, 0x1 ;  /* 0x00000001ff0c7424 */ /* 0x000fe400078e00ff */
[----:B------:R-:W-:-:S07]  /*178c0*/  IMAD.MOV.U32 R6, RZ, RZ, R14 ;  /* 0x000000ffff067224 */ /* 0x000fce00078e000e */
[----:B------:R-:W-:Y:S05]  /*178d0*/  WARPSYNC.COLLECTIVE R15, `(.L_x_2349) ;  /* 0x000000000f087348 */ /* 0x000fea0003c00000 */
[----:B------:R0:W1:Y:S02]  /*178e0*/  SHFL.IDX P6, R14, R13, R12, R11 ;  /* 0x0000000c0d0e7389 */ /* 0x00006400000c000b */
[----:B01----:R-:W-:Y:S01]  /*178f0*/  ENDCOLLECTIVE ;  /* 0x000000000000791b */ /* 0x003fe20003800000 */
.L_x_2349:
[----:B------:R-:W-:-:S05]  /*17900*/  @!P4 IADD3 R6, P3, R10, R6, RZ ;  /* 0x000000060a06c210 */ /* 0x000fca0007f7e0ff */
[----:B------:R-:W-:Y:S01]  /*17910*/  @!P4 IMAD.X R5, RZ, RZ, R5, P3 ;  /* 0x000000ffff05c224 */ /* 0x000fe200018e0605 */
[----:B------:R-:W-:-:S03]  /*17920*/  ISETP.GE.AND P3, PT, R8, R3, PT ;  /* 0x000000030800720c */ /* 0x000fc60003f66270 */
        /* <DEDUP_REMOVED lines=12> */
.L_x_2350:
[----:B------:R-:W-:Y:S02]  /*179f0*/  IMAD.MOV.U32 R13, RZ, RZ, R0 ;  /* 0x000000ffff0d7224 */ /* 0x000fe400078e0000 */
[----:B------:R-:W-:Y:S02]  /*17a00*/  IMAD.MOV.U32 R12, RZ, RZ, 0x2 ;  /* 0x00000002ff0c7424 */ /* 0x000fe400078e00ff */
[----:B------:R-:W-:-:S07]  /*17a10*/  IMAD.MOV.U32 R6, RZ, RZ, R14 ;  /* 0x000000ffff067224 */ /* 0x000fce00078e000e */
[----:B------:R-:W-:Y:S05]  /*17a20*/  WARPSYNC.COLLECTIVE R15, `(.L_x_2351) ;  /* 0x000000000f087348 */ /* 0x000fea0003c00000 */
[----:B------:R0:W1:Y:S02]  /*17a30*/  SHFL.IDX P6, R14, R13, R12, R11 ;  /* 0x0000000c0d0e7389 */ /* 0x00006400000c000b */
[----:B01----:R-:W-:Y:S01]  /*17a40*/  ENDCOLLECTIVE ;  /* 0x000000000000791b */ /* 0x003fe20003800000 */
.L_x_2351:
        /* <DEDUP_REMOVED lines=16> */
.L_x_2352:
[----:B------:R-:W-:Y:S02]  /*17b50*/  IMAD.MOV.U32 R13, RZ, RZ, R0 ;  /* 0x000000ffff0d7224 */ /* 0x000fe400078e0000 */
[----:B------:R-:W-:Y:S02]  /*17b60*/  IMAD.MOV.U32 R12, RZ, RZ, 0x3 ;  /* 0x00000003ff0c7424 */ /* 0x000fe400078e00ff */
[----:B------:R-:W-:-:S07]  /*17b70*/  IMAD.MOV.U32 R6, RZ, RZ, R14 ;  /* 0x000000ffff067224 */ /* 0x000fce00078e000e */
[----:B------:R-:W-:Y:S05]  /*17b80*/  WARPSYNC.COLLECTIVE R15, `(.L_x_2353) ;  /* 0x000000000f087348 */ /* 0x000fea0003c00000 */
[----:B------:R0:W1:Y:S02]  /*17b90*/  SHFL.IDX P6, R14, R13, R12, R11 ;  /* 0x0000000c0d0e7389 */ /* 0x00006400000c000b */
[----:B01----:R-:W-:Y:S01]  /*17ba0*/  ENDCOLLECTIVE ;  /* 0x000000000000791b */ /* 0x003fe20003800000 */
.L_x_2353:
        /* <DEDUP_REMOVED lines=14> */
.L_x_2354:
[----:B------:R-:W-:Y:S01]  /*17c90*/  IMAD.MOV.U32 R2, RZ, RZ, R14 ;  /* 0x000000ffff027224 */ /* 0x000fe200078e000e */
[----:B------:R-:W-:Y:S06]  /*17ca0*/  BRA `(.L_x_2355) ;  /* 0xffffffc400a47947 */ /* 0x000fec000383ffff */
.L_x_2279:
[----:B-1----:R1:W2:Y:S02]  /*17cb0*/  SYNCS.PHASECHK.TRANS64.TRYWAIT P0, [R17+URZ+0x33420], R0 ;  /* 0x03342000110075a7 */ /* 0x0022a4000800017f */
[----:B--2---:R-:W-:Y:S05]  /*17cc0*/  @!P0 NANOSLEEP.SYNCS 0x989680 ;  /* 0x009896800000895d */ /* 0x004fea0003900000 */
[----:B------:R-:W2:Y:S02]  /*17cd0*/  @!P0 SYNCS.PHASECHK.TRANS64 P0, [R17+URZ+0x33420], R0 ;  /* 0x03342000110085a7 */ /* 0x000ea4000800007f */
[----:B--2---:R-:W-:Y:S05]  /*17ce0*/  @!P0 BRA `(.L_x_2279) ;  /* 0xfffffffc00f08947 */ /* 0x004fea000383ffff */
[----:B------:R-:W-:Y:S05]  /*17cf0*/  BRA `(.L_x_2356) ;  /* 0xffffffc800147947 */ /* 0x000fea000383ffff */
.L_x_2285:
[----:B0-----:R0:W1:Y:S02]  /*17d00*/  SYNCS.PHASECHK.TRANS64.TRYWAIT P0, [R6+URZ+0x33480], R5 ;  /* 0x03348005060075a7 */ /* 0x001064000800017f */
[----:B-1----:R-:W-:Y:S05]  /*17d10*/  @!P0 NANOSLEEP.SYNCS 0x989680 ;  /* 0x009896800000895d */ /* 0x002fea0003900000 */
[----:B------:R-:W1:Y:S02]  /*17d20*/  @!P0 SYNCS.PHASECHK.TRANS64 P0, [R6+URZ+0x33480], R5 ;  /* 0x03348005060085a7 */ /* 0x000e64000800007f */
[----:B-1----:R-:W-:Y:S05]  /*17d30*/  @!P0 BRA `(.L_x_2285) ;  /* 0xfffffffc00f08947 */ /* 0x002fea000383ffff */
[----:B------:R-:W-:Y:S05]  /*17d40*/  BRA `(.L_x_2357) ;  /* 0xffffffc800c47947 */ /* 0x000fea000383ffff */
.L_x_2292:
[----:B-1----:R1:W2:Y:S02]  /*17d50*/  SYNCS.PHASECHK.TRANS64.TRYWAIT P0, [R6+URZ+0x33440], R5 ;  /* 0x03344005060075a7 */ /* 0x0022a4000800017f */
[----:B--2---:R-:W-:Y:S05]  /*17d60*/  @!P0 NANOSLEEP.SYNCS 0x989680 ;  /* 0x009896800000895d */ /* 0x004fea0003900000 */
[----:B------:R-:W2:Y:S02]  /*17d70*/  @!P0 SYNCS.PHASECHK.TRANS64 P0, [R6+URZ+0x33440], R5 ;  /* 0x03344005060085a7 */ /* 0x000ea4000800007f */
[----:B--2---:R-:W-:Y:S05]  /*17d80*/  @!P0 BRA `(.L_x_2292) ;  /* 0xfffffffc00f08947 */ /* 0x004fea000383ffff */
[----:B------:R-:W-:Y:S05]  /*17d90*/  BRA `(.L_x_2358) ;  /* 0xffffffcc00c07947 */ /* 0x000fea000383ffff */
.L_x_2300:
[----:B-1----:R1:W2:Y:S02]  /*17da0*/  SYNCS.PHASECHK.TRANS64.TRYWAIT P0, [R3+URZ+0x33470], R4 ;  /* 0x03347004030075a7 */ /* 0x0022a4000800017f */
[----:B--2---:R-:W-:Y:S05]  /*17db0*/  @!P0 NANOSLEEP.SYNCS 0x989680 ;  /* 0x009896800000895d */ /* 0x004fea0003900000 */
[----:B------:R-:W2:Y:S02]  /*17dc0*/  @!P0 SYNCS.PHASECHK.TRANS64 P0, [R3+URZ+0x33470], R4 ;  /* 0x03347004030085a7 */ /* 0x000ea4000800007f */
[----:B--2---:R-:W-:Y:S05]  /*17dd0*/  @!P0 BRA `(.L_x_2300) ;  /* 0xfffffffc00f08947 */ /* 0x004fea000383ffff */
[----:B------:R-:W-:Y:S05]  /*17de0*/  BRA `(.L_x_2359) ;  /* 0xffffffd000d47947 */ /* 0x000fea000383ffff */
.L_x_2302:
[----:B--2---:R2:W3:Y:S02]  /*17df0*/  SYNCS.PHASECHK.TRANS64.TRYWAIT P0, [R3+URZ+0x33460], R0 ;  /* 0x03346000030075a7 */ /* 0x0044e4000800017f */
[----:B---3--:R-:W-:Y:S05]  /*17e00*/  @!P0 NANOSLEEP.SYNCS 0x989680 ;  /* 0x009896800000895d */ /* 0x008fea0003900000 */
[----:B------:R-:W3:Y:S02]  /*17e10*/  @!P0 SYNCS.PHASECHK.TRANS64 P0, [R3+URZ+0x33460], R0 ;  /* 0x03346000030085a7 */ /* 0x000ee4000800007f */
[----:B---3--:R-:W-:Y:S05]  /*17e20*/  @!P0 BRA `(.L_x_2302) ;  /* 0xfffffffc00f08947 */ /* 0x008fea000383ffff */
[----:B------:R-:W-:Y:S05]  /*17e30*/  BRA `(.L_x_2360) ;  /* 0xffffffd000dc7947 */ /* 0x000fea000383ffff */
.L_x_2309:
[----:B-1----:R1:W2:Y:S02]  /*17e40*/  SYNCS.PHASECHK.TRANS64.TRYWAIT P1, [R3+URZ+0x33470], R0 ;  /* 0x03347000030075a7 */ /* 0x0022a4000802017f */
[----:B--2---:R-:W-:Y:S05]  /*17e50*/  @!P1 NANOSLEEP.SYNCS 0x989680 ;  /* 0x009896800000995d */ /* 0x004fea0003900000 */
[----:B------:R-:W2:Y:S02]  /*17e60*/  @!P1 SYNCS.PHASECHK.TRANS64 P1, [R3+URZ+0x33470], R0 ;  /* 0x03347000030095a7 */ /* 0x000ea4000802007f */
[----:B--2---:R-:W-:Y:S05]  /*17e70*/  @!P1 BRA `(.L_x_2309) ;  /* 0xfffffffc00f09947 */ /* 0x004fea000383ffff */
[----:B------:R-:W-:Y:S05]  /*17e80*/  BRA `(.L_x_2361) ;  /* 0xffffffdc001c7947 */ /* 0x000fea000383ffff */
.L_x_2311:
[----:B-1----:R1:W2:Y:S02]  /*17e90*/  SYNCS.PHASECHK.TRANS64.TRYWAIT P1, [R3+URZ+0x33460], R0 ;  /* 0x03346000030075a7 */ /* 0x0022a4000802017f */
[----:B--2---:R-:W-:Y:S05]  /*17ea0*/  @!P1 NANOSLEEP.SYNCS 0x989680 ;  /* 0x009896800000995d */ /* 0x004fea0003900000 */
[----:B------:R-:W2:Y:S02]  /*17eb0*/  @!P1 SYNCS.PHASECHK.TRANS64 P1, [R3+URZ+0x33460], R0 ;  /* 0x03346000030095a7 */ /* 0x000ea4000802007f */
[----:B--2---:R-:W-:Y:S05]  /*17ec0*/  @!P1 BRA `(.L_x_2311) ;  /* 0xfffffffc00f09947 */ /* 0x004fea000383ffff */
[----:B------:R-:W-:Y:S05]  /*17ed0*/  BRA `(.L_x_2362) ;  /* 0xffffffdc00207947 */ /* 0x000fea000383ffff */
.L_x_2324:
[----:B0-----:R0:W1:Y:S02]  /*17ee0*/  SYNCS.PHASECHK.TRANS64.TRYWAIT P0, [R3+URZ+0x33420], R0 ;  /* 0x03342000030075a7 */ /* 0x001064000800017f */
[----:B-1----:R-:W-:Y:S05]  /*17ef0*/  @!P0 NANOSLEEP.SYNCS 0x989680 ;  /* 0x009896800000895d */ /* 0x002fea0003900000 */
[----:B------:R-:W1:Y:S02]  /*17f00*/  @!P0 SYNCS.PHASECHK.TRANS64 P0, [R3+URZ+0x33420], R0 ;  /* 0x03342000030085a7 */ /* 0x000e64000800007f */
[----:B-1----:R-:W-:Y:S05]  /*17f10*/  @!P0 BRA `(.L_x_2324) ;  /* 0xfffffffc00f08947 */ /* 0x002fea000383ffff */
[----:B------:R-:W-:Y:S05]  /*17f20*/  BRA `(.L_x_2363) ;  /* 0xfffffff000307947 */ /* 0x000fea000383ffff */
.L_x_2325:
        /* <DEDUP_REMOVED lines=11> */
.L_x_2365:
[----:B------:R-:W-:Y:S05]  /*17fe0*/  BSYNC B0 ;  /* 0x0000000000007941 */ /* 0x000fea0003800000 */
.L_x_2364:
[----:B------:R-:W-:Y:S05]  /*17ff0*/  BRA `(.L_x_2366) ;  /* 0xfffffff000187947 */ /* 0x000fea000383ffff */
.L_x_2328:
[----:B------:R-:W-:Y:S01]  /*18000*/  BSSY B1, `(.L_x_2367) ;  /* 0x0000006000017945 */ /* 0x000fe20003800000 */
[----:B------:R-:W-:-:S07]  /*18010*/  IMAD.MOV.U32 R15, RZ, RZ, -0x1 ;  /* 0xffffffffff0f7424 */ /* 0x000fce00078e00ff */
[----:B0-----:R-:W-:Y:S05]  /*18020*/  WARPSYNC.COLLECTIVE R15, `(.L_x_2368) ;  /* 0x000000000f0c7348 */ /* 0x001fea0003c00000 */
[----:B------:R-:W-:Y:S02]  /*18030*/  ELECT P6, UR62, PT ;  /* 0x00000000003e782f */ /* 0x000fe400038c0000 */
[----:B------:R-:W-:Y:S01]  /*18040*/  MOV R14, UR62 ;  /* 0x0000003e000e7c02 */ /* 0x000fe20008000f00 */
[----:B0-----:R-:W-:Y:S10]  /*18050*/  ENDCOLLECTIVE ;  /* 0x000000000000791b */ /* 0x001ff40003800000 */
.L_x_2368:
[----:B------:R-:W-:Y:S05]  /*18060*/  BSYNC B1 ;  /* 0x0000000000017941 */ /* 0x000fea0003800000 */
.L_x_2367:
[----:B------:R-:W-:Y:S05]  /*18070*/  BRA `(.L_x_2369) ;  /* 0xfffffff000107947 */ /* 0x000fea000383ffff */
.L_x_2330:
[----:B0-----:R0:W1:Y:S02]  /*18080*/  SYNCS.PHASECHK.TRANS64.TRYWAIT P1, [R7+URZ], R4 ;  /* 0x00000004070075a7 */ /* 0x001064000802017f */
[----:B-1----:R-:W-:Y:S05]  /*18090*/  @!P1 NANOSLEEP.SYNCS 0x989680 ;  /* 0x009896800000995d */ /* 0x002fea0003900000 */
[----:B------:R-:W1:Y:S02]  /*180a0*/  @!P1 SYNCS.PHASECHK.TRANS64 P1, [R7+URZ], R4 ;  /* 0x00000004070095a7 */ /* 0x000e64000802007f */
[----:B-1----:R-:W-:Y:S05]  /*180b0*/  @!P1 BRA `(.L_x_2330) ;  /* 0xfffffffc00f09947 */ /* 0x002fea000383ffff */
[----:B------:R-:W-:Y:S05]  /*180c0*/  BRA `(.L_x_2370) ;  /* 0xfffffff000447947 */ /* 0x000fea000383ffff */
.L_x_2331:
[----:B-1----:R1:W2:Y:S02]  /*180d0*/  SYNCS.PHASECHK.TRANS64.TRYWAIT P1, [R5+URZ], R0 ;  /* 0x00000000050075a7 */ /* 0x0022a4000802017f */
[----:B--2---:R-:W-:Y:S05]  /*180e0*/  @!P1 NANOSLEEP.SYNCS 0x989680 ;  /* 0x009896800000995d */ /* 0x004fea0003900000 */
[----:B------:R-:W2:Y:S02]  /*180f0*/  @!P1 SYNCS.PHASECHK.TRANS64 P1, [R5+URZ], R0 ;  /* 0x00000000050095a7 */ /* 0x000ea4000802007f */
[----:B--2---:R-:W-:Y:S05]  /*18100*/  @!P1 BRA `(.L_x_2331) ;  /* 0xfffffffc00f09947 */ /* 0x004fea000383ffff */
[----:B------:R-:W-:Y:S05]  /*18110*/  BRA `(.L_x_2371) ;  /* 0xfffffff000387947 */ /* 0x000fea000383ffff */
.L_x_2333:
[----:B-1----:R1:W2:Y:S02]  /*18120*/  SYNCS.PHASECHK.TRANS64.TRYWAIT P1, [R5+URZ+0x33460], R4 ;  /* 0x03346004050075a7 */ /* 0x0022a4000802017f */
[----:B--2---:R-:W-:Y:S05]  /*18130*/  @!P1 NANOSLEEP.SYNCS 0x989680 ;  /* 0x009896800000995d */ /* 0x004fea0003900000 */
[----:B------:R-:W2:Y:S02]  /*18140*/  @!P1 SYNCS.PHASECHK.TRANS64 P1, [R5+URZ+0x33460], R4 ;  /* 0x03346004050095a7 */ /* 0x000ea4000802007f */
[----:B--2---:R-:W-:Y:S05]  /*18150*/  @!P1 BRA `(.L_x_2333) ;  /* 0xfffffffc00f09947 */ /* 0x004fea000383ffff */
[----:B------:R-:W-:Y:S05]  /*18160*/  BRA `(.L_x_2372) ;  /* 0xfffffff000387947 */ /* 0x000fea000383ffff */
.L_x_2335:
[----:B--2---:R2:W3:Y:S02]  /*18170*/  SYNCS.PHASECHK.TRANS64.TRYWAIT P1, [R3+URZ+0x33460], R0 ;  /* 0x03346000030075a7 */ /* 0x0044e4000802017f */
[----:B---3--:R-:W-:Y:S05]  /*18180*/  @!P1 NANOSLEEP.SYNCS 0x989680 ;  /* 0x009896800000995d */ /* 0x008fea0003900000 */
[----:B------:R-:W3:Y:S02]  /*18190*/  @!P1 SYNCS.PHASECHK.TRANS64 P1, [R3+URZ+0x33460], R0 ;  /* 0x03346000030095a7 */ /* 0x000ee4000802007f */
[----:B---3--:R-:W-:Y:S05]  /*181a0*/  @!P1 BRA `(.L_x_2335) ;  /* 0xfffffffc00f09947 */ /* 0x008fea000383ffff */
[----:B------:R-:W-:Y:S05]  /*181b0*/  BRA `(.L_x_2373) ;  /* 0xfffffff000387947 */ /* 0x000fea000383ffff */
.L_x_2337:
[----:B---3--:R3:W4:Y:S02]  /*181c0*/  SYNCS.PHASECHK.TRANS64.TRYWAIT P0, [R5+URZ+0x33480], R4 ;  /* 0x03348004050075a7 */ /* 0x008724000800017f */
[----:B----4-:R-:W-:Y:S05]  /*181d0*/  @!P0 NANOSLEEP.SYNCS 0x989680 ;  /* 0x009896800000895d */ /* 0x010fea0003900000 */
[----:B------:R-:W4:Y:S02]  /*181e0*/  @!P0 SYNCS.PHASECHK.TRANS64 P0, [R5+URZ+0x33480], R4 ;  /* 0x03348004050085a7 */ /* 0x000f24000800007f */
[----:B----4-:R-:W-:Y:S05]  /*181f0*/  @!P0 BRA `(.L_x_2337) ;  /* 0xfffffffc00f08947 */ /* 0x010fea000383ffff */
[----:B------:R-:W-:Y:S05]  /*18200*/  BRA `(.L_x_2338) ;  /* 0xfffffff000347947 */ /* 0x000fea000383ffff */
.L_x_2374:
        /* <DEDUP_REMOVED lines=15> */
.L_x_2892:


//--------------------- .text._ZN7cutlass13device_kernelIN5flash11enable_sm90INS1_16FlashAttnFwdSm90INS1_25CollectiveMainloopFwdSm90ILi2EN4cute5tupleIJNS5_1CILi1EEES8_S8_EEENS6_IJNS7_ILi128EEENS7_ILi160EEENS7_ILi192EEEEEELi192ENS_12float_e4m3_tEfNS_4arch4Sm90ELb1ELb0ELb1ELb1ELb0ELb1ELb0ELb1ELb1ELb1ELb0ELb0EEENS1_21CollectiveEpilogueFwdINS6_IJSA_SC_SB_EEES9_NS_10bfloat16_tESG_Li256ELb1ELb1ELb0ELb1EEENS1_36VarlenDynamicPersistentTileSchedulerILi128ELi160ELi256ELi128ELb0ELb1ELb1ELb1ELb1ELb1EEEEEEEEEvNT_6ParamsE --------------------------
	.section	.text._ZN7cutlass13device_kernelIN5flash11enable_sm90INS1_16FlashAttnFwdSm90INS1_25CollectiveMainloopFwdSm90ILi2EN4cute5tupleIJNS5_1CILi1EEES8_S8_EEENS6_IJNS7_ILi128EEENS7_ILi160EEENS7_ILi192EEEEEELi192ENS_12float_e4m3_tEfNS_4arch4Sm90ELb1ELb0ELb1ELb1ELb0ELb1ELb0ELb1ELb1ELb1ELb0ELb0EEENS1_21CollectiveEpilogueFwdINS6_IJSA_SC_SB_EEES9_NS_10bfloat16_tESG_Li256ELb1ELb1ELb0ELb1EEENS1_36VarlenDynamicPersistentTileSchedulerILi128ELi160ELi256ELi128ELb0ELb1ELb1ELb1ELb1ELb1EEEEEEEEEvNT_6ParamsE,"ax",@progbits
	.align	128
.text._ZN7cutlass13device_kernelIN5flash11enable_sm90INS1_16FlashAttnFwdSm90INS1_25CollectiveMainloopFwdSm90ILi2EN4cute5tupleIJNS5_1CILi1EEES8_S8_EEENS6_IJNS7_ILi128EEENS7_ILi160EEENS7_ILi192EEEEEELi192ENS_12float_e4m3_tEfNS_4arch4Sm90ELb1ELb0ELb1ELb1ELb0ELb1ELb0ELb1ELb1ELb1ELb0ELb0EEENS1_21CollectiveEpilogueFwdINS6_IJSA_SC_SB_EEES9_NS_10bfloat16_tESG_Li256ELb1ELb1ELb0ELb1EEENS1_36VarlenDynamicPersistentTileSchedulerILi128ELi160ELi256ELi128ELb0ELb1ELb1ELb1ELb1ELb1EEEEEEEEEvNT_6ParamsE:
        .type           _ZN7cutlass13device_kernelIN5flash11enable_sm90INS1_16FlashAttnFwdSm90INS1_25CollectiveMainloopFwdSm90ILi2EN4cute5tupleIJNS5_1CILi1EEES8_S8_EEENS6_IJNS7_ILi128EEENS7_ILi160EEENS7_ILi192EEEEEELi192ENS_12float_e4m3_tEfNS_4arch4Sm90ELb1ELb0ELb1ELb1ELb0ELb1ELb0ELb1ELb1ELb1ELb0ELb0EEENS1_21CollectiveEpilogueFwdINS6_IJSA_SC_SB_EEES9_NS_10bfloat16_tESG_Li256ELb1ELb1ELb0ELb1EEENS1_36VarlenDynamicPersistentTileSchedulerILi128ELi160ELi256ELi128ELb0ELb1ELb1ELb1ELb1ELb1EEEEEEEEEvNT_6ParamsE,@function
        .size           _ZN7cutlass13device_kernelIN5flash11enable_sm90INS1_16FlashAttnFwdSm90INS1_25CollectiveMainloopFwdSm90ILi2EN4cute5tupleIJNS5_1CILi1EEES8_S8_EEENS6_IJNS7_ILi128EEENS7_ILi160EEENS7_ILi192EEEEEELi192ENS_12float_e4m3_tEfNS_4arch4Sm90ELb1ELb0ELb1ELb1ELb0ELb1ELb0ELb1ELb1ELb1ELb0ELb0EEENS1_21CollectiveEpilogueFwdINS6_IJSA_SC_SB_EEES9_NS_10bfloat16_tESG_Li256ELb1ELb1ELb0ELb1EEENS1_36VarlenDynamicPersistentTileSchedulerILi128ELi160ELi256ELi128ELb0ELb1ELb1ELb1ELb1ELb1EEEEEEEEEvNT_6ParamsE,(.L_x_2893 - _ZN7cutlass13device_kernelIN5flash11enable_sm90INS1_16FlashAttnFwdSm90INS1_25CollectiveMainloopFwdSm90ILi2EN4cute5tupleIJNS5_1CILi1EEES8_S8_EEENS6_IJNS7_ILi128EEENS7_ILi160EEENS7_ILi192EEEEEELi192ENS_12float_e4m3_tEfNS_4arch4Sm90ELb1ELb0ELb1ELb1ELb0ELb1ELb0ELb1ELb1ELb1ELb0ELb0EEENS1_21CollectiveEpilogueFwdINS6_IJSA_SC_SB_EEES9_NS_10bfloat16_tESG_Li256ELb1ELb1ELb0ELb1EEENS1_36VarlenDynamicPersistentTileSchedulerILi128ELi160ELi256ELi128ELb0ELb1ELb1ELb1ELb1ELb1EEEEEEEEEvNT_6ParamsE)
        .other          _ZN7cutlass13device_kernelIN5flash11enable_sm90INS1_16FlashAttnFwdSm90INS1_25CollectiveMainloopFwdSm90ILi2EN4cute5tupleIJNS5_1CILi1EEES8_S8_EEENS6_IJNS7_ILi128EEENS7_ILi160EEENS7_ILi192EEEEEELi192ENS_12float_e4m3_tEfNS_4arch4Sm90ELb1ELb0ELb1ELb1ELb0ELb1ELb0ELb1ELb1ELb1ELb0ELb0EEENS1_21CollectiveEpilogueFwdINS6_IJSA_SC_SB_EEES9_NS_10bfloat16_tESG_Li256ELb1ELb1ELb0ELb1EEENS1_36VarlenDynamicPersistentTileSchedulerILi128ELi160ELi256ELi128ELb0ELb1ELb1ELb1ELb1ELb1EEEEEEEEEvNT_6ParamsE,@"STO_CUDA_ENTRY STV_DEFAULT"
_ZN7cutlass13device_kernelIN5flash11enable_sm90INS1_16FlashAttnFwdSm90INS1_25CollectiveMainloopFwdSm90ILi2EN4cute5tupleIJNS5_1CILi1EEES8_S8_EEENS6_IJNS7_ILi128EEENS7_ILi160EEENS7_ILi192EEEEEELi192ENS_12float_e4m3_tEfNS_4arch4Sm90ELb1ELb0ELb1ELb1ELb0ELb1ELb0ELb1ELb1ELb1ELb0ELb0EEENS1_21CollectiveEpilogueFwdINS6_IJSA_SC_SB_EEES9_NS_10bfloat16_tESG_Li256ELb1ELb1ELb0ELb1EEENS1_36VarlenDynamicPersistentTileSchedulerILi128ELi160ELi256ELi128ELb0ELb1ELb1ELb1ELb1ELb1EEEEEEEEEvNT_6ParamsE:
        /* <DEDUP_REMOVED lines=24> */
.L_x_2376:
[----:B------:R-:W-:Y:S05]  /*0180*/  BSYNC B0 ;  /* 0x0000000000007941 */ /* 0x000fea0003800000 */
.L_x_2375:
        /* <DEDUP_REMOVED lines=41> */
.L_x_2377:
        /* <DEDUP_REMOVED lines=22> */
.L_x_2378:
        /* <DEDUP_REMOVED lines=18> */
.L_x_2379:
        /* <DEDUP_REMOVED lines=22> */
.L_x_2380:
        /* <DEDUP_REMOVED lines=22> */
.L_x_2381:
        /* <DEDUP_REMOVED lines=8> */
.L_x_2384:
        /* <DEDUP_REMOVED lines=24> */
[----:B------:R-:W-:Y:S02]  /*0b60*/  R2UR UR52, R16 ;  /* 0x00000000103472ca */ /* 0x000fe400000e0000 */
        /* <DEDUP_REMOVED lines=9> */
[CC--:B------:R-:W-:Y:S02]  /*0c00*/  LEA.HI R3, R0.reuse, R24.reuse, RZ, 0x5 ;  /* 0x0000001800037211 */ /* 0x0c0fe400078f28ff */
[----:B------:R-:W-:Y:S02]  /*0c10*/  SHF.R.S32.HI R5, RZ, 0x4, R2 ;  /* 0x00000004ff057819 */ /* 0x000fe40000011402 */
[----:B------:R-:W-:Y:S01]  /*0c20*/  LEA.HI R6, R0, R24, RZ, 0x2 ;  /* 0x0000001800067211 */ /* 0x000fe200078f10ff */
[----:B------:R-:W-:Y:S01]  /*0c30*/  IMAD.SHL.U32 R4, R3, 0x20, RZ ;  /* 0x0000002003047824 */ /* 0x000fe200078e00ff */
[----:B------:R-:W-:-:S02]  /*0c40*/  LOP3.LUT R3, R2, 0x3fffff0, RZ, 0xc0, !PT ;  /* 0x03fffff002037812 */ /* 0x000fc400078ec0ff */
[----:B------:R-:W-:Y:S02]  /*0c50*/  LEA.HI R2, R2, R5, RZ, 0x1 ;  /* 0x0000000502027211 */ /* 0x000fe400078f08ff */
[--C-:B------:R-:W-:Y:S01]  /*0c60*/  SHF.R.S32.HI R8, RZ, 0x2, R6.reuse ;  /* 0x00000002ff087819 */ /* 0x100fe20000011406 */
[----:B------:R-:W-:Y:S01]  /*0c70*/  IMAD.IADD R3, R24, 0x1, -R3 ;  /* 0x0000000118037824 */ /* 0x000fe200078e0a03 */
[----:B------:R-:W-:Y:S02]  /*0c80*/  SHF.R.S32.HI R9, RZ, 0x1f, R6 ;  /* 0x0000001fff097819 */ /* 0x000fe40000011406 */
[----:B------:R-:W-:Y:S02]  /*0c90*/  LOP3.LUT R4, R4, 0xfffffc00, RZ, 0xc0, !PT ;  /* 0xfffffc0004047812 */ /* 0x000fe400078ec0ff */
[----:B------:R-:W-:Y:S02]  /*0ca0*/  LOP3.LUT R2, R2, 0x1ffffffe, RZ, 0xc0, !PT ;  /* 0x1ffffffe02027812 */ /* 0x000fe400078ec0ff */
[----:B------:R-:W-:Y:S01]  /*0cb0*/  LEA.HI R9, R9, R8, RZ, 0x2 ;  /* 0x0000000809097211 */ /* 0x000fe200078f10ff */
[----:B------:R-:W-:Y:S01]  /*0cc0*/  IMAD R4, R3, 0x40, R4 ;  /* 0x0000004003047824 */ /* 0x000fe200078e0204 */
[----:B------:R-:W-:Y:S01]  /*0cd0*/  SHF.R.S32.HI R220, RZ, 0x1, R7 ;  /* 0x00000001ffdc7819 */ /* 0x000fe20000011407 */
[----:B------:R-:W-:Y:S01]  /*0ce0*/  IMAD.IADD R3, R5, 0x1, -R2 ;  /* 0x0000000105037824 */ /* 0x000fe200078e0a02 */
[----:B------:R-:W-:-:S02]  /*0cf0*/  LOP3.LUT R9, R9, 0xfffffffc, RZ, 0xc0, !PT ;  /* 0xfffffffc09097812 */ /* 0x000fc400078ec0ff */
[----:B------:R-:W-:Y:S01]  /*0d00*/  LEA.HI R2, R0, R24, RZ, 0x7 ;  /* 0x0000001800027211 */ /* 0x000fe200078f38ff */
[----:B------:R-:W-:Y:S01]  /*0d10*/  IMAD R4, R3, 0x8, R4 ;  /* 0x0000000803047824 */ /* 0x000fe200078e0204 */
[C---:B------:R-:W-:Y:S01]  /*0d20*/  LEA.HI R10, R7.reuse, R220, RZ, 0x1 ;  /* 0x000000dc070a7211 */ /* 0x040fe200078f08ff */
[----:B------:R-:W-:Y:S01]  /*0d30*/  IMAD.IADD R19, R8, 0x1, -R9 ;  /* 0x0000000108137824 */ /* 0x000fe200078e0a09 */
[----:B------:R-:W-:Y:S02]  /*0d40*/  LOP3.LUT R3, R2, 0xffffff80, RZ, 0xc0, !PT ;  /* 0xffffff8002037812 */ /* 0x000fe400078ec0ff */
[----:B------:R-:W-:Y:S01]  /*0d50*/  LOP3.LUT R11, R10, 0x3fffffe, RZ, 0xc0, !PT ;  /* 0x03fffffe0a0b7812 */ /* 0x000fe200078ec0ff */
[----:B------:R0:W-:Y:S01]  /*0d60*/  STL [R1+0x6c], R4 ;  /* 0x00006c0401007387 */ /* 0x0001e20000100800 */
[----:B------:R-:W-:Y:S01]  /*0d70*/  LOP3.LUT R7, R7, 0xfffffffe, RZ, 0xc0, !PT ;  /* 0xfffffffe07077812 */ /* 0x000fe200078ec0ff */
[----:B------:R-:W-:Y:S01]  /*0d80*/  IMAD.IADD R21, R24, 0x1, -R3 ;  /* 0x0000000118157824 */ /* 0x000fe200078e0a03 */
[----:B------:R-:W-:Y:S01]  /*0d90*/  IADD3 R9, R220, 0x80, RZ ;  /* 0x00000080dc097810 */ /* 0x000fe20007ffe0ff */
[----:B------:R-:W-:Y:S01]  /*0da0*/  IMAD.SHL.U32 R230, R19, 0x80, RZ ;  /* 0x0000008013e67824 */ /* 0x000fe200078e00ff */
[----:B------:R-:W-:Y:S01]  /*0db0*/  LOP3.LUT R6, R6, 0xfffffffc, RZ, 0xc0, !PT ;  /* 0xfffffffc06067812 */ /* 0x000fe200078ec0ff */
[----:B------:R-:W-:Y:S01]  /*0dc0*/  IMAD.IADD R18, R24, 0x1, -R7 ;  /* 0x0000000118127824 */ /* 0x000fe200078e0a07 */
[----:B------:R-:W-:Y:S01]  /*0dd0*/  IADD3 R10, R220, -R11, RZ ;  /* 0x8000000bdc0a7210 */ /* 0x000fe20007ffe0ff */
[----:B------:R1:W-:Y:S01]  /*0de0*/  STL [R1+0xc], R19 ;  /* 0x00000c1301007387 */ /* 0x0003e20000100800 */
[----:B------:R-:W-:Y:S01]  /*0df0*/  SHF.R.S32.HI R3, RZ, 0x1f, R9 ;  /* 0x0000001fff037819 */ /* 0x000fe20000011409 */
[----:B------:R-:W-:Y:S01]  /*0e00*/  IMAD.IADD R7, R24, 0x1, -R6 ;  /* 0x0000000118077824 */ /* 0x000fe200078e0a06 */
[----:B------:R-:W-:Y:S01]  /*0e10*/  SHF.R.S32.HI R17, RZ, 0x7, R2 ;  /* 0x00000007ff117819 */ /* 0x000fe20000011402 */
[----:B------:R-:W-:Y:S01]  /*0e20*/  IMAD R232, R5, 0x8, R10 ;  /* 0x0000000805e87824 */ /* 0x000fe200078e020a */
[-C--:B------:R-:W-:Y:S01]  /*0e30*/  LEA.HI R6, R3, R9.reuse, RZ, 0x3 ;  /* 0x0000000903067211 */ /* 0x080fe200078f18ff */
[C---:B------:R-:W-:Y:S01]  /*0e40*/  IMAD.SHL.U32 R22, R18.reuse, 0x8, RZ ;  /* 0x0000000812167824 */ /* 0x040fe200078e00ff */
[----:B------:R-:W-:Y:S01]  /*0e50*/  LEA.HI R10, R9, R9, RZ, 0x1 ;  /* 0x00000009090a7211 */ /* 0x000fe200078f08ff */
[----:B------:R-:W-:Y:S01]  /*0e60*/  IMAD.SHL.U32 R18, R18, 0x10, RZ ;  /* 0x0000001012127824 */ /* 0x000fe200078e00ff */
[----:B0-----:R-:W-:Y:S01]  /*0e70*/  LEA.HI R4, R7, R7, RZ, 0x1 ;  /* 0x0000000707047211 */ /* 0x001fe200078f08ff */
[----:B------:R-:W-:Y:S01]  /*0e80*/  IMAD.SHL.U32 R6, R6, 0x40, RZ ;  /* 0x0000004006067824 */ /* 0x000fe200078e00ff */
[----:B------:R-:W-:Y:S01]  /*0e90*/  SHF.R.S32.HI R3, RZ, 0x1f, R21 ;  /* 0x0000001fff037819 */ /* 0x000fe20000011415 */
[----:B------:R-:W-:Y:S01]  /*0ea0*/  VIADD R225, R22, 0x40 ;  /* 0x0000004016e17836 */ /* 0x000fe20000000000 */
[----:B------:R-:W-:Y:S01]  /*0eb0*/  LOP3.LUT R5, R10, 0x3fffffe, RZ, 0xc0, !PT ;  /* 0x03fffffe0a057812 */ /* 0x000fe200078ec0ff */
[----:B------:R-:W-:Y:S01]  /*0ec0*/  IMAD.SHL.U32 R232, R232, 0x40, RZ ;  /* 0x00000040e8e87824 */ /* 0x000fe200078e00ff */
[----:B------:R-:W-:Y:S01]  /*0ed0*/  LOP3.LUT R8, R4, 0x1ffffffe, RZ, 0xc0, !PT ;  /* 0x1ffffffe04087812 */ /* 0x000fe200078ec0ff */
[----:B------:R-:W-:Y:S01]  /*0ee0*/  STL [R1+0x14], R13 ;  /* 0x0000140d01007387 */ /* 0x000fe20000100800 */
[----:B------:R-:W-:Y:S01]  /*0ef0*/  LEA.HI R4, R3, R21, RZ, 0x2 ;  /* 0x0000001503047211 */ /* 0x000fe200078f10ff */
[----:B------:R-:W-:Y:S01]  /*0f00*/  IMAD.IADD R234, R9, 0x1, -R5 ;  /* 0x0000000109ea7824 */ /* 0x000fe200078e0a05 */
[----:B------:R-:W-:Y:S01]  /*0f10*/  LOP3.LUT R11, R6, 0xfffffe00, RZ, 0xc0, !PT ;  /* 0xfffffe00060b7812 */ /* 0x000fe200078ec0ff */
[----:B------:R-:W-:Y:S01]  /*0f20*/  IMAD.IADD R8, R7, 0x1, -R8 ;  /* 0x0000000107087824 */ /* 0x000fe200078e0a08 */
[--C-:B------:R-:W-:Y:S01]  /*0f30*/  SHF.R.S32.HI R5, RZ, 0x2, R4.reuse ;  /* 0x00000002ff057819 */ /* 0x100fe20000011404 */
[----:B------:R-:W-:Y:S01]  /*0f40*/  IMAD.IADD R7, R22, 0x1, R225 ;  /* 0x0000000116077824 */ /* 0x000fe200078e02e1 */
[----:B------:R-:W-:Y:S01]  /*0f50*/  SHF.R.S32.HI R6, RZ, 0x1f, R4 ;  /* 0x0000001fff067819 */ /* 0x000fe20000011404 */
[----:B------:R-:W-:Y:S01]  /*0f60*/  STL [R1+0x18], R14 ;  /* 0x0000180e01007387 */ /* 0x000fe20000100800 */
[----:B------:R-:W-:Y:S01]  /*0f70*/  LEA.HI R2, R2, R17, RZ, 0x1 ;  /* 0x0000001102027211 */ /* 0x000fe200078f08ff */
[----:B------:R-:W-:Y:S01]  /*0f80*/  VIADD R224, R22, 0x10 ;  /* 0x0000001016e07836 */ /* 0x000fe20000000000 */
[----:B------:R-:W-:Y:S01]  /*0f90*/  LEA.HI R6, R6, R5, RZ, 0x3 ;  /* 0x0000000506067211 */ /* 0x000fe200078f18ff */
[----:B------:R-:W-:Y:S01]  /*0fa0*/  STL [R1+0x1c], R15 ;  /* 0x00001c0f01007387 */ /* 0x000fe20000100800 */
[----:B------:R-:W-:Y:S01]  /*0fb0*/  LEA.HI R3, R3, R21, RZ, 0x5 ;  /* 0x0000001503037211 */ /* 0x000fe200078f28ff */
[----:B------:R-:W-:Y:S01]  /*0fc0*/  VIADD R227, R22, 0x30 ;  /* 0x0000003016e37836 */ /* 0x000fe20000000000 */
[----:B------:R-:W-:Y:S01]  /*0fd0*/  LOP3.LUT R6, R6, 0xfffffff8, RZ, 0xc0, !PT ;  /* 0xfffffff806067812 */ /* 0x000fe200078ec0ff */
[----:B------:R-:W-:Y:S01]  /*0fe0*/  VIADD R228, R22, 0x50 ;  /* 0x0000005016e47836 */ /* 0x000fe20000000000 */
[----:B------:R-:W-:-:S02]  /*0ff0*/  LOP3.LUT R2, R2, 0x3fffffe, RZ, 0xc0, !PT ;  /* 0x03fffffe02027812 */ /* 0x000fc400078ec0ff */
[----:B------:R-:W-:Y:S01]  /*1000*/  IADD3 R226, R22, 0x20, RZ ;  /* 0x0000002016e27810 */ /* 0x000fe20007ffe0ff */
[----:B------:R-:W-:Y:S01]  /*1010*/  IMAD.IADD R6, R5, 0x1, -R6 ;  /* 0x0000000105067824 */ /* 0x000fe200078e0a06 */
[----:B------:R-:W-:Y:S01]  /*1020*/  SHF.R.S32.HI R3, RZ, 0x5, R3 ;  /* 0x00000005ff037819 */ /* 0x000fe20000011403 */
[----:B------:R-:W-:Y:S01]  /*1030*/  IMAD.IADD R2, R17, 0x1, -R2 ;  /* 0x0000000111027824 */ /* 0x000fe200078e0a02 */
[----:B------:R-:W-:Y:S01]  /*1040*/  LEA.HI R0, R0, R24, RZ, 0x3 ;  /* 0x0000001800007211 */ /* 0x000fe200078f18ff */
[----:B------:R-:W-:Y:S01]  /*1050*/  IMAD.IADD R9, R22, 0x1, R226 ;  /* 0x0000000116097824 */ /* 0x000fe200078e02e2 */
[----:B------:R-:W-:Y:S01]  /*1060*/  LEA R3, R3, R6, 0x4 ;  /* 0x0000000603037211 */ /* 0x000fe200078e20ff */
[----:B------:R-:W-:Y:S01]  /*1070*/  IMAD.MOV.U32 R17, RZ, RZ, RZ ;  /* 0x000000ffff117224 */ /* 0x000fe200078e00ff */
[----:B------:R-:W-:Y:S02]  /*1080*/  LEA R234, R234, R11, 0x6 ;  /* 0x0000000beaea7211 */ /* 0x000fe400078e30ff */
[----:B------:R-:W-:-:S02]  /*1090*/  LEA R20, R2, R3, 0x6 ;  /* 0x0000000302147211 */ /* 0x000fc400078e30ff */
[----:B------:R-:W-:Y:S02]  /*10a0*/  SHF.R.S32.HI R12, RZ, 0x1f, R9 ;  /* 0x0000001fff0c7819 */ /* 0x000fe40000011409 */
[----:B------:R-:W-:Y:S01]  /*10b0*/  LOP3.LUT R2, R0, 0xfffffff8, RZ, 0xc0, !PT ;  /* 0xfffffff800027812 */ /* 0x000fe200078ec0ff */
[----:B------:R-:W-:Y:S01]  /*10c0*/  STL [R1+0x68], R20 ;  /* 0x0000681401007387 */ /* 0x000fe20000100800 */
[CC--:B------:R-:W-:Y:S02]  /*10d0*/  LEA.HI R11, R12.reuse, R9.reuse, RZ, 0x4 ;  /* 0x000000090c0b7211 */ /* 0x0c0fe400078f20ff */
[----:B------:R-:W-:Y:S01]  /*10e0*/  LEA.HI R9, R12, R9, RZ, 0x6 ;  /* 0x000000090c097211 */ /* 0x000fe200078f30ff */
[----:B------:R-:W-:Y:S01]  /*10f0*/  IMAD.IADD R2, R24, 0x1, -R2 ;  /* 0x0000000118027824 */ /* 0x000fe200078e0a02 */
[----:B------:R-:W-:Y:S02]  /*1100*/  SHF.R.S32.HI R12, RZ, 0x1f, R7 ;  /* 0x0000001fff0c7819 */ /* 0x000fe40000011407 */
[----:B------:R-:W-:Y:S01]  /*1110*/  LOP3.LUT R230, R230, 0x180, RZ, 0xc0, !PT ;  /* 0x00000180e6e67812 */ /* 0x000fe200078ec0ff */
[----:B------:R-:W-:Y:S01]  /*1120*/  IMAD.SHL.U32 R9, R9, 0x80, RZ ;  /* 0x0000008009097824 */ /* 0x000fe200078e00ff */
[----:B------:R-:W-:-:S02]  /*1130*/  LEA.HI R5, R12, R7, RZ, 0x4 ;  /* 0x000000070c057211 */ /* 0x000fc400078f20ff */
[----:B------:R-:W-:Y:S02]  /*1140*/  SHF.L.U32 R236, R2, 0x3, RZ ;  /* 0x0000000302ec7819 */ /* 0x000fe400000006ff */
[----:B------:R-:W-:Y:S02]  /*1150*/  LEA.HI R7, R12, R7, RZ, 0x6 ;  /* 0x000000070c077211 */ /* 0x000fe400078f30ff */
[----:B------:R-:W-:Y:S01]  /*1160*/  SHF.R.S32.HI R3, RZ, 0x3, R0 ;  /* 0x00000003ff037819 */ /* 0x000fe20000011400 */
[----:B------:R-:W-:Y:S01]  /*1170*/  VIADD R3, R236, 0x80 ;  /* 0x00000080ec037836 */ /* 0x000fe20000000000 */
[----:B------:R-:W-:Y:S01]  /*1180*/  LOP3.LUT R6, R230, 0x30, R11, 0xf8, !PT ;  /* 0x00000030e6067812 */ /* 0x000fe200078ef80b */
[----:B------:R-:W-:Y:S01]  /*1190*/  IMAD.SHL.U32 R7, R7, 0x80, RZ ;  /* 0x0000008007077824 */ /* 0x000fe200078e00ff */
[----:B------:R-:W-:Y:S02]  /*11a0*/  SHF.R.U32.HI R231, RZ, 0x3, R230 ;  /* 0x00000003ffe77819 */ /* 0x000fe400000116e6 */
[----:B------:R-:W-:-:S02]  /*11b0*/  SHF.R.S32.HI R0, RZ, 0x1f, R220 ;  /* 0x0000001fff007819 */ /* 0x000fc400000114dc */
[----:B------:R-:W-:Y:S02]  /*11c0*/  IADD3 R0, R236, 0x40, RZ ;  /* 0x00000040ec007810 */ /* 0x000fe40007ffe0ff */
[----:B------:R-:W-:Y:S02]  /*11d0*/  LOP3.LUT R12, R230, 0x30, R5, 0xf8, !PT ;  /* 0x00000030e60c7812 */ /* 0x000fe400078ef805 */
[----:B------:R-:W-:Y:S02]  /*11e0*/  LOP3.LUT R9, R9, 0xffffe000, RZ, 0xc0, !PT ;  /* 0xffffe00009097812 */ /* 0x000fe400078ec0ff */
[----:B------:R-:W-:Y:S02]  /*11f0*/  LOP3.LUT R6, R6, R231, RZ, 0x3c, !PT ;  /* 0x000000e706067212 */ /* 0x000fe400078e3cff */
[----:B------:R-:W-:Y:S02]  /*1200*/  LOP3.LUT R4, R4, 0x7ffffffc, RZ, 0xc0, !PT ;  /* 0x7ffffffc04047812 */ /* 0x000fe400078ec0ff */
[----:B------:R-:W-:-:S02]  /*1210*/  SHF.R.S32.HI R2, RZ, 0x1f, R0 ;  /* 0x0000001fff027819 */ /* 0x000fc40000011400 */
[----:B------:R-:W-:Y:S01]  /*1220*/  LOP3.LUT R0, R230, 0x10, R18, 0xf8, !PT ;  /* 0x00000010e6007812 */ /* 0x000fe200078ef812 */
[----:B------:R-:W-:Y:S01]  /*1230*/  IMAD.IADD R4, R21, 0x1, -R4 ;  /* 0x0000000115047824 */ /* 0x000fe200078e0a04 */
[----:B------:R-:W-:Y:S02]  /*1240*/  LOP3.LUT R7, R7, 0xffffe000, RZ, 0xc0, !PT ;  /* 0xffffe00007077812 */ /* 0x000fe400078ec0ff */
[----:B------:R-:W-:Y:S02]  /*1250*/  LOP3.LUT R12, R12, R231, RZ, 0x3c, !PT ;  /* 0x000000e70c0c7212 */ /* 0x000fe400078e3cff */
[----:B------:R-:W-:Y:S01]  /*1260*/  IADD3 R9, R6, R232, R9 ;  /* 0x000000e806097210 */ /* 0x000fe20007ffe009 */
[----:B------:R0:W-:Y:S01]  /*1270*/  STL [R1+0x20], R4 ;  /* 0x0000200401007387 */ /* 0x0001e20000100800 */
[----:B------:R-:W-:Y:S02]  /*1280*/  LOP3.LUT R2, R230, 0x30, R18, 0xf8, !PT ;  /* 0x00000030e6027812 */ /* 0x000fe400078ef812 */
[----:B------:R-:W-:-:S02]  /*1290*/  SHF.R.S32.HI R6, RZ, 0x1f, R3 ;  /* 0x0000001fff067819 */ /* 0x000fc40000011403 */
[-C--:B------:R-:W-:Y:S02]  /*12a0*/  LOP3.LUT R3, R0, R231.reuse, RZ, 0x3c, !PT ;  /* 0x000000e700037212 */ /* 0x080fe400078e3cff */
[----:B------:R-:W-:Y:S02]  /*12b0*/  SHF.R.S32.HI R0, RZ, 0x4, R11 ;  /* 0x00000004ff007819 */ /* 0x000fe4000001140b */
[----:B-1----:R-:W-:Y:S02]  /*12c0*/  IADD3 R19, R12, R232, R7 ;  /* 0x000000e80c137210 */ /* 0x002fe40007ffe007 */
[----:B------:R-:W-:Y:S01]  /*12d0*/  LOP3.LUT R7, R2, R231, RZ, 0x3c, !PT ;  /* 0x000000e702077212 */ /* 0x000fe200078e3cff */
[----:B------:R-:W-:Y:S01]  /*12e0*/  IMAD.IADD R2, R232, 0x1, R3 ;  /* 0x00000001e8027824 */ /* 0x000fe200078e0203 */
[----:B0-----:R-:W-:Y:S01]  /*12f0*/  SHF.R.S32.HI R4, RZ, 0x4, R5 ;  /* 0x00000004ff047819 */ /* 0x001fe20000011405 */
[----:B------:R0:W-:Y:S01]  /*1300*/  STL [R1+0x54], R0 ;  /* 0x0000540001007387 */ /* 0x0001e20000100800 */
[----:B------:R-:W-:Y:S01]  /*1310*/  IMAD.IADD R3, R16, 0x1, R9 ;  /* 0x0000000110037824 */ /* 0x000fe200078e0209 */
[----:B------:R-:W-:-:S02]  /*1320*/  SHF.R.S32.HI R10, RZ, 0x1, R10 ;  /* 0x00000001ff0a7819 */ /* 0x000fc4000001140a */
[----:B------:R-:W-:Y:S03]  /*1330*/  STL [R1+0x58], R4 ;  /* 0x0000580401007387 */ /* 0x000fe60000100800 */
[----:B------:R-:W-:Y:S01]  /*1340*/  IMAD.SHL.U32 R10, R10, 0x80, RZ ;  /* 0x000000800a0a7824 */ /* 0x000fe200078e00ff */
[----:B------:R1:W-:Y:S01]  /*1350*/  STL [R1+0x4], R2 ;  /* 0x0000040201007387 */ /* 0x0003e20000100800 */
[----:B0-----:R-:W-:-:S03]  /*1360*/  IADD3 R0, R16, R232, R7 ;  /* 0x000000e810007210 */ /* 0x001fc60007ffe007 */
[----:B------:R-:W-:Y:S02]  /*1370*/  LOP3.LUT R233, R10, 0x180, RZ, 0xc0, !PT ;  /* 0x000001800ae97812 */ /* 0x000fe400078ec0ff */
[----:B------:R0:W-:Y:S01]  /*1380*/  STL [R1+0x64], R0 ;  /* 0x0000640001007387 */ /* 0x0001e20000100800 */
[----:B-1----:R-:W-:-:S03]  /*1390*/  IADD3 R2, R16, R19, RZ ;  /* 0x0000001310027210 */ /* 0x002fc60007ffe0ff */
[----:B------:R1:W-:Y:S04]  /*13a0*/  STL [R1+0x60], R3 ;  /* 0x0000600301007387 */ /* 0x0003e80000100800 */
[----:B------:R1:W-:Y:S01]  /*13b0*/  STL [R1+0x5c], R2 ;  /* 0x00005c0201007387 */ /* 0x0003e20000100800 */
[----:B0-----:R-:W-:-:S05]  /*13c0*/  IMAD R0, R8, 0x8, R20 ;  /* 0x0000000808007824 */ /* 0x001fca00078e0214 */
[----:B------:R1:W-:Y:S02]  /*13d0*/  STL [R1+0x24], R0 ;  /* 0x0000240001007387 */ /* 0x0003e40000100800 */
.L_x_2588:
[----:B-12---:R-:W2:Y:S01]  /*13e0*/  LDL.LU R0, [R1+0x1c] ;  /* 0x00001c0001007983 */ /* 0x006ea20000300800 */
[----:B0--3--:R-:W2:Y:S01]  /*13f0*/  LDC.64 R2, c[0x0][0xc88] ;  /* 0x00032200ff027b82 */ /* 0x009ea20000000a00 */
        /* <DEDUP_REMOVED lines=12> */
[----:B--2---:R-:W-:Y:S01]  /*14c0*/  SHF.R.S32.HI R6, RZ, 0x1f, R0 ;  /* 0x0000001fff067819 */ /* 0x004fe20000011400 */
[----:B------:R-:W-:-:S04]  /*14d0*/  IMAD.SHL.U32 R30, R0, 0x4, RZ ;  /* 0x00000004001e7824 */ /* 0x000fc800078e00ff */
[C---:B------:R-:W-:Y:S01]  /*14e0*/  @P1 LEA R4, P2, R0.reuse, UR4, 0x2 ;  /* 0x0000000400041c11 */ /* 0x040fe2000f8410ff */
[----:B------:R-:W-:Y:S01]  /*14f0*/  STL [R1+0x2c], R0 ;  /* 0x00002c0001007387 */ /* 0x000fe20000100800 */
[C-C-:B------:R-:W-:Y:S02]  /*1500*/  SHF.L.U64.HI R28, R0.reuse, 0x2, R6.reuse ;  /* 0x00000002001c7819 */ /* 0x140fe40000010206 */
[----:B------:R-:W-:Y:S01]  /*1510*/  @P1 LEA.HI.X R5, R0, UR5, R6, 0x2, P2 ;  /* 0x0000000500051c11 */ /* 0x000fe200090f1406 */
[----:B------:R-:W-:Y:S01]  /*1520*/  STL [R1+0x3c], R30 ;  /* 0x00003c1e01007387 */ /* 0x000fe20000100800 */
[----:B------:R-:W-:Y:S01]  /*1530*/  ISETP.NE.U32.AND P2, PT, RZ, UR8, PT ;  /* 0x00000008ff007c0c */ /* 0x000fe2000bf45070 */
[----:B------:R-:W-:Y:S01]  /*1540*/  ULDC UR4, c[0x0][0x288] ;  /* 0x0000a20000047ab9 */ /* 0x000fe20000000800 */
[----:B------:R-:W-:Y:S01]  /*1550*/  IADD3 R8, P3, R30, UR6, RZ ;  /* 0x000000061e087c10 */ /* 0x000fe2000ff7e0ff */
[----:B------:R0:W-:Y:S01]  /*1560*/  STL [R1+0x44], R6 ;  /* 0x0000440601007387 */ /* 0x0001e20000100800 */
[----:B------:R-:W-:-:S03]  /*1570*/  ISETP.NE.AND.EX P2, PT, RZ, UR9, PT, P2 ;  /* 0x00000009ff007c0c */ /* 0x000fc6000bf45320 */
[----:B------:R1:W5:Y:S01]  /*1580*/  @P1 LDG.E R3, desc[UR54][R4.64] ;  /* 0x0000003604031981 */ /* 0x000362000c1e1900 */
[----:B------:R-:W-:Y:S01]  /*1590*/  MOV R237, UR4 ;  /* 0x0000000400ed7c02 */ /* 0x000fe20008000f00 */
[----:B------:R-:W-:Y:S01]  /*15a0*/  ULDC.64 UR4, c[0x0][0x418] ;  /* 0x0001060000047ab9 */ /* 0x000fe20000000a00 */
[----:B------:R-:W-:Y:S01]  /*15b0*/  IADD3.X R9, R28, UR7, RZ, P3, !PT ;  /* 0x000000071c097c10 */ /* 0x000fe20009ffe4ff */
[----:B------:R1:W-:Y:S04]  /*15c0*/  STL [R1+0x40], R28 ;  /* 0x0000401c01007387 */ /* 0x0003e80000100800 */
[----:B------:R1:W5:Y:S02]  /*15d0*/  @P0 LDG.E R27, desc[UR54][R8.64] ;  /* 0x00000036081b0981 */ /* 0x000364000c1e1900 */
[----:B0-----:R-:W-:-:S04]  /*15e0*/  @P2 IADD3 R6, P1, R30, UR8, RZ ;  /* 0x000000081e062c10 */ /* 0x001fc8000ff3e0ff */
[----:B----4-:R-:W-:-:S05]  /*15f0*/  @P2 IADD3.X R7, R28, UR9, RZ, P1, !PT ;  /* 0x000000091c072c10 */ /* 0x010fca0008ffe4ff */
[----:B------:R1:W5:Y:S01]  /*1600*/  @P2 LDG.E R237, desc[UR54][R6.64] ;  /* 0x0000003606ed2981 */ /* 0x000362000c1e1900 */
[----:B------:R-:W-:-:S03]  /*1610*/  UISETP.NE.U32.AND UP0, UPT, UR4, URZ, UPT ;  /* 0x0000003f0400728c */ /* 0x000fc6000bf05070 */
[----:B------:R-:W-:Y:S01]  /*1620*/  ULDC UR4, c[0x0][0x424] ;  /* 0x0001090000047ab9 */ /* 0x000fe20000000800 */
        /* <DEDUP_REMOVED lines=18> */
.L_x_2386:
[----:B------:R-:W2:Y:S01]  /*1750*/  LDL R29, [R1+0x18] ;  /* 0x00001800011d7983 */ /* 0x000ea20000100800 */
[----:B------:R-:W-:Y:S02]  /*1760*/  ULDC.64 UR4, c[0x0][0xa20] ;  /* 0x0002880000047ab9 */ /* 0x000fe40000000a00 */
[----:B------:R-:W-:-:S04]  /*1770*/  ISETP.NE.U32.AND P1, PT, RZ, UR4, PT ;  /* 0x00000004ff007c0c */ /* 0x000fc8000bf25070 */
[----:B------:R-:W-:Y:S01]  /*1780*/  ISETP.NE.AND.EX P1, PT, RZ, UR5, PT, P1 ;  /* 0x00000005ff007c0c */ /* 0x000fe2000bf25310 */
[----:B--2---:R0:W-:-:S12]  /*1790*/  STL [R1+0x38], R29 ;  /* 0x0000381d01007387 */ /* 0x0041d80000100800 */
[----:B------:R-:W-:Y:S05]  /*17a0*/  @!P1 BRA `(.L_x_2387) ;  /* 0x0000000000109947 */ /* 0x000fea0003800000 */
[----:B------:R-:W-:-:S04]  /*17b0*/  IADD3 R4, P0, R30, UR4, RZ ;  /* 0x000000041e047c10 */ /* 0x000fc8000ff1e0ff */
[----:B------:R-:W-:-:S05]  /*17c0*/  IADD3.X R5, R28, UR5, RZ, P0, !PT ;  /* 0x000000051c057c10 */ /* 0x000fca00087fe4ff */
[----:B------:R1:W5:Y:S01]  /*17d0*/  LDG.E R26, desc[UR54][R4.64] ;  /* 0x00000036041a7981 */ /* 0x000362000c1e1900 */
[----:B------:R-:W-:Y:S05]  /*17e0*/  BRA `(.L_x_2388) ;  /* 0x0000000000107947 */ /* 0x000fea0003800000 */
.L_x_2387:
[----:B------:R-:W-:Y:S05]  /*17f0*/  @!P0 BRA `(.L_x_2388) ;  /* 0x00000000000c8947 */ /* 0x000fea0003800000 */
[----:B------:R-:W2:Y:S04]  /*1800*/  LDG.E R5, desc[UR54][R8.64] ;  /* 0x0000003608057981 */ /* 0x000ea8000c1e1900 */
[----:B------:R-:W2:Y:S02]  /*1810*/  LDG.E R26, desc[UR54][R8.64+0x4] ;  /* 0x00000436081a7981 */ /* 0x000ea4000c1e1900 */
[----:B--2---:R-:W-:-:S07]  /*1820*/  IADD3 R26, -R5, R26, RZ ;  /* 0x0000001a051a7210 */ /* 0x004fce0007ffe1ff */
.L_x_2388:
[----:B------:R-:W-:Y:S01]  /*1830*/  ULDC.64 UR4, c[0x0][0xa10] ;  /* 0x0002840000047ab9 */ /* 0x000fe20000000a00 */
[----:B------:R-:W2:Y:S01]  /*1840*/  LDL.LU R10, [R1+0x14] ;  /* 0x00001400010a7983 */ /* 0x000ea20000300800 */
[----:B------:R-:W-:Y:S01]  /*1850*/  ISETP.NE.U32.AND P0, PT, RZ, UR4, PT ;  /* 0x00000004ff007c0c */ /* 0x000fe2000bf05070 */
[----:B------:R-:W3:Y:S03]  /*1860*/  LDC R8, c[0x0][0x448] ;  /* 0x00011200ff087b82 */ /* 0x000ee60000000800 */
[----:B------:R-:W-:Y:S01]  /*1870*/  ISETP.NE.AND.EX P0, PT, RZ, UR5, PT, P0 ;  /* 0x00000005ff007c0c */ /* 0x000fe2000bf05300 */
[----:B------:R-:W-:-:S12]  /*1880*/  ULDC.64 UR4, c[0x0][0xa30] ;  /* 0x00028c0000047ab9 */ /* 0x000fd80000000a00 */
[----:B-1----:R-:W1:Y:S02]  /*1890*/  @P0 LDC.64 R4, c[0x0][0xa10] ;  /* 0x00028400ff040b82 */ /* 0x002e640000000a00 */
[----:B-1----:R-:W-:-:S05]  /*18a0*/  @P0 IMAD.WIDE R4, R25, 0x4, R4 ;  /* 0x0000000419040825 */ /* 0x002fca00078e0204 */
[----:B------:R-:W4:Y:S04]  /*18b0*/  @P0 LDG.E R0, desc[UR54][R4.64] ;  /* 0x0000003604000981 */ /* 0x000f28000c1e1900 */
[----:B------:R1:W4:Y:S01]  /*18c0*/  @P0 LDG.E R9, desc[UR54][R4.64+0x4] ;  /* 0x0000043604090981 */ /* 0x000322000c1e1900 */
[----:B------:R-:W-:Y:S01]  /*18d0*/  ISETP.NE.U32.AND P1, PT, RZ, UR4, PT ;  /* 0x00000004ff007c0c */ /* 0x000fe2000bf25070 */
[----:B-----5:R-:W-:-:S03]  /*18e0*/  IMAD.MOV.U32 R145, RZ, RZ, R26 ;  /* 0x000000ffff917224 */ /* 0x020fc600078e001a */
[----:B------:R-:W-:-:S13]  /*18f0*/  ISETP.NE.AND.EX P1, PT, RZ, UR5, PT, P1 ;  /* 0x00000005ff007c0c */ /* 0x000fda000bf25310 */
[----:B------:R-:W-:-:S04]  /*1900*/  @P1 IADD3 R6, P2, R30, UR4, RZ ;  /* 0x000000041e061c10 */ /* 0x000fc8000ff5e0ff */
[----:B------:R-:W-:-:S05]  /*1910*/  @P1 IADD3.X R7, R28, UR5, RZ, P2, !PT ;  /* 0x000000051c071c10 */ /* 0x000fca00097fe4ff */
[----:B------:R0:W5:Y:S01]  /*1920*/  @P1 LDG.E R145, desc[UR54][R6.64] ;  /* 0x0000003606911981 */ /* 0x000162000c1e1900 */
[----:B---3--:R-:W-:-:S13]  /*1930*/  ISETP.NE.AND P1, PT, R8, 0x1, PT ;  /* 0x000000010800780c */ /* 0x008fda0003f25270 */
[----:B------:R-:W3:Y:S08]  /*1940*/  @P1 LDC R11, c[0x0][0x44c] ;  /* 0x00011300ff0b1b82 */ /* 0x000ef00000000800 */
[----:B-1----:R-:W1:Y:S01]  /*1950*/  @P1 LDC R5, c[0x0][0x450] ;  /* 0x00011400ff051b82 */ /* 0x002e620000000800 */
[----:B--2---:R-:W-:-:S04]  /*1960*/  IMAD.SHL.U32 R235, R10, 0x80, RZ ;  /* 0x000000800aeb7824 */ /* 0x004fc800078e00ff */
[----:B------:R-:W-:Y:S02]  /*1970*/  VIADD R4, R235, 0x7f ;  /* 0x0000007feb047836 */ /* 0x000fe40000000000 */
[----:B----4-:R-:W-:Y:S01]  /*1980*/  @P0 IMAD.IADD R2, R9, 0x1, -R0 ;  /* 0x0000000109020824 */ /* 0x010fe200078e0a00 */
[----:B------:R-:W-:Y:S01]  /*1990*/  IADD3 R9, -R3, R26, RZ ;  /* 0x0000001a03097210 */ /* 0x000fe20007ffe1ff */
[----:B---3--:R-:W-:-:S04]  /*19a0*/  @P1 IMAD.HI.U32 R0, R4, R11, RZ ;  /* 0x0000000b04001227 */ /* 0x008fc800078e00ff */
[----:B0-----:R-:W-:Y:S01]  /*19b0*/  IMAD.IADD R6, R9, 0x1, R2 ;  /* 0x0000000109067824 */ /* 0x001fe200078e0202 */
[----:B-1----:R-:W-:Y:S01]  /*19c0*/  @P1 SHF.R.U32.HI R4, RZ, R5, R0 ;  /* 0x00000005ff041219 */ /* 0x002fe20000011600 */
[----:B------:R-:W-:Y:S02]  /*19d0*/  IMAD.MOV R126, RZ, RZ, -R9 ;  /* 0x000000ffff7e7224 */ /* 0x000fe400078e0a09 */
[C---:B------:R-:W-:Y:S01]  /*19e0*/  VIADD R0, R6.reuse, 0x9f ;  /* 0x0000009f06007836 */ /* 0x040fe20000000000 */
[----:B------:R-:W-:Y:S01]  /*19f0*/  IADD3 R158, R6, 0xa0, -R237 ;  /* 0x000000a0069e7810 */ /* 0x000fe20007ffe8ed */
[----:B------:R0:W-:Y:S01]  /*1a00*/  STL [R1], R6 ;  /* 0x0000000601007387 */ /* 0x0001e20000100800 */
[----:B------:R-:W-:Y:S01]  /*1a10*/  VIMNMX R126, RZ, R126, !PT ;  /* 0x0000007eff7e7248 */ /* 0x000fe20007fe0100 */
[----:B------:R-:W-:-:S04]  /*1a20*/  IMAD.HI R0, R0, 0x66666667, RZ ;  /* 0x6666666700007827 */ /* 0x000fc800078e02ff */
[----:B------:R-:W-:Y:S01]  /*1a30*/  IMAD.IADD R4, R158, 0x1, R4 ;  /* 0x000000019e047824 */ /* 0x000fe200078e0204 */
[----:B------:R-:W-:-:S03]  /*1a40*/  SHF.R.U32.HI R159, RZ, 0x1f, R0 ;  /* 0x0000001fff9f7819 */ /* 0x000fc60000011600 */
[----:B------:R-:W-:Y:S01]  /*1a50*/  IMAD.HI R4, R4, 0x66666667, RZ ;  /* 0x6666666704047827 */ /* 0x000fe200078e02ff */
[----:B------:R-:W-:-:S04]  /*1a60*/  LEA.HI.SX32 R159, R0, R159, 0x1a ;  /* 0x0000009f009f7211 */ /* 0x000fc800078fd2ff */
[----:B------:R-:W-:-:S04]  /*1a70*/  SHF.R.U32.HI R3, RZ, 0x1f, R4 ;  /* 0x0000001fff037819 */ /* 0x000fc80000011604 */
[----:B------:R-:W-:-:S04]  /*1a80*/  LEA.HI.SX32 R4, R4, R3, 0x1a ;  /* 0x0000000304047211 */ /* 0x000fc800078fd2ff */
[----:B------:R-:W-:-:S05]  /*1a90*/  VIMNMX R4, R159, R4, PT ;  /* 0x000000049f047248 */ /* 0x000fca0003fe0100 */
[----:B------:R-:W-:-:S05]  /*1aa0*/  IMAD R3, R4, 0xa0, -R9 ;  /* 0x000000a004037824 */ /* 0x000fca00078e0a09 */
[----:B------:R-:W-:-:S04]  /*1ab0*/  VIMNMX R3, R3, R2, PT ;  /* 0x0000000203037248 */ /* 0x000fc80003fe0100 */
[----:B------:R-:W-:Y:S01]  /*1ac0*/  ISETP.GT.AND P0, PT, R3, R126, PT ;  /* 0x0000007e0300720c */ /* 0x000fe20003f04270 */
[----:B------:R-:W-:-:S05]  /*1ad0*/  IMAD.WIDE.U32 R126, R126, -0x33333333, RZ ;  /* 0xcccccccd7e7e7825 */ /* 0x000fca00078e00ff */
[----:B------:R-:W-:-:S05]  /*1ae0*/  SHF.R.U32.HI R126, RZ, 0x7, R127 ;  /* 0x00000007ff7e7819 */ /* 0x000fca000001167f */
[----:B------:R-:W-:Y:S02]  /*1af0*/  IMAD.MOV.U32 R24, RZ, RZ, R126 ;  /* 0x000000ffff187224 */ /* 0x000fe400078e007e */
[----:B------:R-:W-:-:S05]  /*1b00*/  @P0 IADD3 R0, R3, 0x9f, RZ ;  /* 0x0000009f03000810 */ /* 0x000fca0007ffe0ff */
        /* <DEDUP_REMOVED lines=19> */
[----:B------:R-:W-:Y:S01]  /*1c40*/  IMAD.U32 R7, RZ, RZ, UR5 ;  /* 0x00000005ff077e24 */ /* 0x000fe2000f8e00ff */
[----:B------:R-:W-:Y:S01]  /*1c50*/  MOV R12, 0x1 ;  /* 0x00000001000c7802 */ /* 0x000fe20000000f00 */
[----:B------:R-:W-:-:S02]  /*1c60*/  IMAD.U32 R11, RZ, RZ, UR7 ;  /* 0x00000007ff0b7e24 */ /* 0x000fc4000f8e00ff */
[----:B------:R-:W-:Y:S02]  /*1c70*/  IMAD.MOV.U32 R8, RZ, RZ, 0x70 ;  /* 0x00000070ff087424 */ /* 0x000fe400078e00ff */
[----:B0-----:R-:W-:-:S07]  /*1c80*/  IMAD.MOV.U32 R13, RZ, RZ, RZ ;  /* 0x000000ffff0d7224 */ /* 0x001fce00078e00ff */
[----:B------:R-:W-:-:S07]  /*1c90*/  LEPC R20, `(.L_x_2391) ;  /* 0x000000001014794e */ /* 0x000fce0000000000 */
[----:B-1---5:R-:W-:Y:S05]  /*1ca0*/  CALL.ABS.NOINC R14 ;  /* 0x000000000e007343 */ /* 0x022fea0003c00000 */
.L_x_2391:
[----:B------:R-:W-:Y:S05]  /*1cb0*/  BSYNC B6 ;  /* 0x0000000000067941 */ /* 0x000fea0003800000 */
.L_x_2390:
        /* <DEDUP_REMOVED lines=20> */
.L_x_2393:
[----:B------:R-:W-:Y:S05]  /*1e00*/  BSYNC B6 ;  /* 0x0000000000067941 */ /* 0x000fea0003800000 */
.L_x_2392:
[----:B------:R-:W-:Y:S01]  /*1e10*/  ULDC.64 UR4, c[0x0][0x9f8] ;  /* 0x00027e0000047ab9 */ /* 0x000fe20000000a00 */
[----:B------:R-:W-:Y:S01]  /*1e20*/  IMAD.IADD R123, R27, 0x1, R26 ;  /* 0x000000011b7b7824 */ /* 0x000fe200078e021a */
[----:B------:R-:W-:Y:S01]  /*1e30*/  ISETP.NE.U32.AND P0, PT, RZ, UR4, PT ;  /* 0x00000004ff007c0c */ /* 0x000fe2000bf05070 */
[----:B------:R-:W2:Y:S01]  /*1e40*/  LDL R26, [R1+0xc] ;  /* 0x00000c00011a7983 */ /* 0x000ea20000100800 */
[----:B------:R-:W0:Y:S01]  /*1e50*/  LDC.64 R116, c[0x0][0x300] ;  /* 0x0000c000ff747b82 */ /* 0x000e220000000a00 */
[----:B------:R-:W-:Y:S01]  /*1e60*/  SHF.R.S32.HI R8, RZ, 0x1f, R29 ;  /* 0x0000001fff087819 */ /* 0x000fe2000001141d */
[----:B------:R-:W-:Y:S01]  /*1e70*/  ULDC.64 UR6, c[0x0][0xa08] ;  /* 0x0002820000067ab9 */ /* 0x000fe20000000a00 */
[----:B------:R-:W-:Y:S01]  /*1e80*/  ISETP.NE.AND.EX P0, PT, RZ, UR5, PT, P0 ;  /* 0x00000005ff007c0c */ /* 0x000fe2000bf05300 */
[----:B------:R-:W3:Y:S01]  /*1e90*/  LDL.LU R32, [R1+0x8] ;  /* 0x0000080001207983 */ /* 0x000ee20000300800 */
[----:B------:R-:W1:Y:S03]  /*1ea0*/  S2R R20, SR_TID.X ;  /* 0x0000000000147919 */ /* 0x000e660000002100 */
[----:B------:R-:W4:Y:S08]  /*1eb0*/  LDC.64 R110, c[0x0][0x3f8] ;  /* 0x0000fe00ff6e7b82 */ /* 0x000f300000000a00 */
[----:B------:R-:W-:Y:S01]  /*1ec0*/  @P0 IADD3 R4, P1, R30, UR4, RZ ;  /* 0x000000041e040c10 */ /* 0x000fe2000ff3e0ff */
[----:B------:R-:W4:Y:S03]  /*1ed0*/  LDC.64 R104, c[0x0][0x408] ;  /* 0x00010200ff687b82 */ /* 0x000f260000000a00 */
[----:B------:R-:W-:Y:S01]  /*1ee0*/  @P0 IADD3.X R5, R28, UR5, RZ, P1, !PT ;  /* 0x000000051c050c10 */ /* 0x000fe20008ffe4ff */
[----:B------:R-:W-:-:S04]  /*1ef0*/  ULDC.64 UR4, c[0x0][0x308] ;  /* 0x0000c20000047ab9 */ /* 0x000fc80000000a00 */
[----:B------:R1:W2:Y:S01]  /*1f00*/  @P0 LDG.E R25, desc[UR54][R4.64] ;  /* 0x0000003604190981 */ /* 0x0002a2000c1e1900 */
[----:B------:R-:W-:Y:S01]  /*1f10*/  SHF.R.S32.HI R33, RZ, 0x1f, R123 ;  /* 0x0000001fff217819 */ /* 0x000fe2000001147b */
[-C--:B0-----:R-:W-:Y:S01]  /*1f20*/  IMAD.WIDE.U32 R6, R123, R116.reuse, RZ ;  /* 0x000000747b067225 */ /* 0x081fe200078e00ff */
[----:B------:R-:W-:Y:S01]  /*1f30*/  ISETP.NE.U32.AND P0, PT, RZ, UR6, PT ;  /* 0x00000006ff007c0c */ /* 0x000fe2000bf05070 */
[----:B------:R-:W0:Y:S01]  /*1f40*/  LDC R103, c[0x0][0x3f4] ;  /* 0x0000fd00ff677b82 */ /* 0x000e220000000800 */
[----:B------:R-:W-:Y:S01]  /*1f50*/  SHF.R.S32.HI R19, RZ, 0x1f, R18 ;  /* 0x0000001fff137819 */ /* 0x000fe20000011412 */
[----:B------:R-:W-:Y:S01]  /*1f60*/  IMAD R0, R33, R116, RZ ;  /* 0x0000007421007224 */ /* 0x000fe200078e02ff */
[----:B------:R-:W-:Y:S02]  /*1f70*/  ISETP.NE.AND.EX P0, PT, RZ, UR7, PT, P0 ;  /* 0x00000007ff007c0c */ /* 0x000fe4000bf05300 */
[----:B------:R-:W-:Y:S01]  /*1f80*/  SHF.R.S32.HI R28, RZ, 0x1f, R220 ;  /* 0x0000001fff1c7819 */ /* 0x000fe200000114dc */
[----:B------:R-:W-:-:S02]  /*1f90*/  IMAD R3, R123, R117, R0 ;  /* 0x000000757b037224 */ /* 0x000fc400078e0200 */
[----:B------:R-:W-:Y:S02]  /*1fa0*/  IMAD R0, R8, UR4, RZ ;  /* 0x0000000408007c24 */ /* 0x000fe4000f8e02ff */
[----:B------:R-:W-:Y:S01]  /*1fb0*/  IMAD.IADD R7, R7, 0x1, R3 ;  /* 0x0000000107077824 */ /* 0x000fe200078e0203 */
[----:B-1----:R-:W-:Y:S01]  /*1fc0*/  SHF.R.U32.HI R30, RZ, 0x7, R20 ;  /* 0x00000007ff1e7819 */ /* 0x002fe20000011614 */
[C---:B------:R-:W-:Y:S02]  /*1fd0*/  IMAD R3, R29.reuse, UR5, R0 ;  /* 0x000000051d037c24 */ /* 0x040fe4000f8e0200 */
[----:B------:R-:W-:Y:S01]  /*1fe0*/  IMAD.WIDE.U32 R4, R29, UR4, R6 ;  /* 0x000000041d047c25 */ /* 0x000fe2000f8e0006 */
[----:B------:R-:W-:Y:S01]  /*1ff0*/  ISETP.NE.AND P6, PT, R30, 0x1, PT ;  /* 0x000000011e00780c */ /* 0x000fe20003fc5270 */
[----:B------:R-:W-:Y:S02]  /*2000*/  ULDC.64 UR4, c[0x0][0x310] ;  /* 0x0000c40000047ab9 */ /* 0x000fe40000000a00 */
[----:B------:R-:W-:-:S02]  /*2010*/  IMAD.IADD R5, R5, 0x1, R3 ;  /* 0x0000000105057824 */ /* 0x000fc400078e0203 */
[----:B------:R-:W-:-:S04]  /*2020*/  IMAD R3, R28, R116, RZ ;  /* 0x000000741c037224 */ /* 0x000fc800078e02ff */
[----:B------:R-:W-:Y:S02]  /*2030*/  IMAD R11, R220, R117, R3 ;  /* 0x00000075dc0b7224 */ /* 0x000fe400078e0203 */
[----:B----4-:R-:W-:-:S04]  /*2040*/  IMAD R10, R28, R110, RZ ;  /* 0x0000006e1c0a7224 */ /* 0x010fc800078e02ff */
[C---:B------:R-:W-:Y:S01]  /*2050*/  IMAD R13, R220.reuse, R111, R10 ;  /* 0x0000006fdc0d7224 */ /* 0x040fe200078e020a */
[----:B------:R-:W-:Y:S01]  /*2060*/  SHF.R.S32.HI R23, RZ, 0x1f, R22 ;  /* 0x0000001fff177819 */ /* 0x000fe20000011416 */
[----:B------:R-:W-:-:S04]  /*2070*/  IMAD.WIDE.U32 R112, R220, R110, R18 ;  /* 0x0000006edc707225 */ /* 0x000fc800078e0012 */
[----:B------:R-:W-:-:S04]  /*2080*/  IMAD.WIDE.U32 R114, R220, R110, R22 ;  /* 0x0000006edc727225 */ /* 0x000fc800078e0016 */
[----:B------:R-:W-:Y:S02]  /*2090*/  IMAD.IADD R115, R115, 0x1, R13 ;  /* 0x0000000173737824 */ /* 0x000fe400078e020d */
[----:B------:R-:W-:Y:S02]  /*20a0*/  IMAD.IADD R113, R13, 0x1, R113 ;  /* 0x000000010d717824 */ /* 0x000fe400078e0271 */
[----:B------:R-:W-:-:S04]  /*20b0*/  IMAD.WIDE.U32 R108, R220, R104, R22 ;  /* 0x00000068dc6c7225 */ /* 0x000fc800078e0016 */
[----:B------:R-:W-:-:S04]  /*20c0*/  IMAD.WIDE.U32 R106, R220, R104, R18 ;  /* 0x00000068dc6a7225 */ /* 0x000fc800078e0012 */
[----:B-----5:R-:W-:-:S04]  /*20d0*/  IMAD.WIDE.U32 R114, R145, R110, R114 ;  /* 0x0000006e91727225 */ /* 0x020fc800078e0072 */
[----:B------:R-:W-:Y:S01]  /*20e0*/  IMAD.WIDE.U32 R112, R145, R110, R112 ;  /* 0x0000006e91707225 */ /* 0x000fe200078e0070 */
[----:B------:R-:W-:-:S03]  /*20f0*/  SHF.L.U64.HI R130, R116, 0x7, R117 ;  /* 0x0000000774827819 */ /* 0x000fc60000010275 */
[----:B------:R-:W-:Y:S02]  /*2100*/  VIADD R157, R30, 0x8 ;  /* 0x000000081e9d7836 */ /* 0x000fe40000000000 */
[----:B------:R-:W-:Y:S02]  /*2110*/  IMAD R127, R117, 0xa0, RZ ;  /* 0x000000a0757f7824 */ /* 0x000fe400078e02ff */
[----:B------:R-:W-:Y:S02]  /*2120*/  IMAD.SHL.U32 R131, R116, 0x80, RZ ;  /* 0x0000008074837824 */ /* 0x000fe400078e00ff */
[----:B------:R-:W-:Y:S01]  /*2130*/  IMAD R129, R105, 0xa0, RZ ;  /* 0x000000a069817824 */ /* 0x000fe200078e02ff */
[----:B--2---:R-:W-:Y:S02]  /*2140*/  SHF.R.S32.HI R0, RZ, 0x1f, R25 ;  /* 0x0000001fff007819 */ /* 0x004fe40000011419 */
[----:B------:R-:W-:Y:S02]  /*2150*/  SEL R15, R25, RZ, !P0 ;  /* 0x000000ff190f7207 */ /* 0x000fe40004000000 */
[----:B------:R-:W-:-:S03]  /*2160*/  SEL R12, R0, RZ, !P0 ;  /* 0x000000ff000c7207 */ /* 0x000fc60004000000 */
[----:B------:R-:W-:-:S04]  /*2170*/  IMAD.WIDE.U32 R120, R15, UR4, R4 ;  /* 0x000000040f787c25 */ /* 0x000fc8000f8e0004 */
[----:B------:R-:W-:Y:S02]  /*2180*/  IMAD R0, R12, UR4, RZ ;  /* 0x000000040c007c24 */ /* 0x000fe4000f8e02ff */
[----:B------:R-:W-:-:S04]  /*2190*/  IMAD.WIDE.U32 R4, R220, R116, R18 ;  /* 0x00000074dc047225 */ /* 0x000fc800078e0012 */
[----:B------:R-:W-:Y:S01]  /*21a0*/  IMAD R9, R15, UR5, R0 ;  /* 0x000000050f097c24 */ /* 0x000fe2000f8e0200 */
[----:B------:R-:W-:Y:S01]  /*21b0*/  IADD3 R0, R18, 0x20, RZ ;  /* 0x0000002012007810 */ /* 0x000fe20007ffe0ff */
[----:B------:R-:W-:Y:S05]  /*21c0*/  @!P6 WARPSYNC.ALL ;  /* 0x000000000000e948 */ /* 0x000fea0003800000 */
        /* <DEDUP_REMOVED lines=12> */
[----:B------:R-:W-:Y:S01]  /*2290*/  IMAD.SHL.U32 R8, R8, 0x2, RZ ;  /* 0x0000000208087824 */ /* 0x000fe200078e00ff */
[----:B------:R-:W-:Y:S01]  /*22a0*/  ULDC.64 UR6, c[0x0][0x338] ;  /* 0x0000ce0000067ab9 */ /* 0x000fe20000000a00 */
[----:B------:R-:W-:Y:S02]  /*22b0*/  IMAD.IADD R4, R121, 0x1, R9 ;  /* 0x0000000179047824 */ /* 0x000fe400078e0209 */
[----:B------:R-:W-:Y:S01]  /*22c0*/  IMAD.MOV.U32 R118, RZ, RZ, R6 ;  /* 0x000000ffff767224 */ /* 0x000fe200078e0006 */
[----:B------:R-:W-:Y:S01]  /*22d0*/  LOP3.LUT R9, R8, 0x2, R7, 0xe2, !PT ;  /* 0x0000000208097812 */ /* 0x000fe200078ee207 */
[C---:B------:R-:W-:Y:S01]  /*22e0*/  VIADD R7, R18.reuse, 0x60 ;  /* 0x0000006012077836 */ /* 0x040fe20000000000 */
[C---:B------:R-:W-:Y:S01]  /*22f0*/  IADD3 R6, R18.reuse, 0x40, RZ ;  /* 0x0000004012067810 */ /* 0x040fe20007ffe0ff */
[----:B------:R-:W-:-:S03]  /*2300*/  VIADD R8, R18, 0x80 ;  /* 0x0000008012087836 */ /* 0x000fc60000000000 */
[----:B------:R-:W-:Y:S02]  /*2310*/  ISETP.GE.AND P0, PT, R6, UR4, PT ;  /* 0x0000000406007c0c */ /* 0x000fe4000bf06270 */
[----:B------:R-:W-:Y:S02]  /*2320*/  ISETP.GE.AND P1, PT, R7, UR4, PT ;  /* 0x0000000407007c0c */ /* 0x000fe4000bf26270 */
[----:B------:R-:W-:Y:S02]  /*2330*/  IADD3.X R5, R4, R5, R11, P2, !PT ;  /* 0x0000000504057210 */ /* 0x000fe400017fe40b */
[----:B------:R-:W-:Y:S02]  /*2340*/  SEL R10, RZ, 0x4, P0 ;  /* 0x00000004ff0a7807 */ /* 0x000fe40000000000 */
[----:B------:R-:W-:Y:S02]  /*2350*/  SEL R11, RZ, 0x8, P1 ;  /* 0x00000008ff0b7807 */ /* 0x000fe40000800000 */
[----:B------:R-:W-:-:S02]  /*2360*/  ISETP.GE.AND P0, PT, R8, UR4, PT ;  /* 0x0000000408007c0c */ /* 0x000fc4000bf06270 */
[----:B------:R-:W-:Y:S02]  /*2370*/  LOP3.LUT R9, R11, R9, R10, 0xfe, !PT ;  /* 0x000000090b097212 */ /* 0x000fe400078efe0a */
[----:B------:R-:W-:Y:S01]  /*2380*/  SEL R10, RZ, 0x10, P0 ;  /* 0x00000010ff0a7807 */ /* 0x000fe20000000000 */
[----:B------:R-:W-:Y:S01]  /*2390*/  IMAD R11, R12, UR6, RZ ;  /* 0x000000060c0b7c24 */ /* 0x000fe2000f8e02ff */
[-C--:B0-----:R-:W-:Y:S02]  /*23a0*/  ISETP.GE.AND P0, PT, R18, R103.reuse, PT ;  /* 0x000000671200720c */ /* 0x081fe40003f06270 */
[----:B------:R-:W-:Y:S01]  /*23b0*/  LOP3.LUT R37, R9, R10, RZ, 0xfc, !PT ;  /* 0x0000000a09257212 */ /* 0x000fe200078efcff */
[----:B------:R-:W-:Y:S01]  /*23c0*/  IMAD R9, R28, R104, RZ ;  /* 0x000000681c097224 */ /* 0x000fe200078e02ff */
[----:B------:R-:W-:Y:S01]  /*23d0*/  ISETP.GE.AND P1, PT, R0, R103, PT ;  /* 0x000000670000720c */ /* 0x000fe20003f26270 */
[----:B------:R-:W-:Y:S02]  /*23e0*/  IMAD R35, R15, UR7, R11 ;  /* 0x000000070f237c24 */ /* 0x000fe4000f8e020b */
[----:B------:R-:W-:Y:S01]  /*23f0*/  IMAD R13, R220, R105, R9 ;  /* 0x00000069dc0d7224 */ /* 0x000fe200078e0209 */
[----:B------:R-:W-:-:S02]  /*2400*/  SEL R9, R103, RZ, P0 ;  /* 0x000000ff67097207 */ /* 0x000fc40000000000 */
[----:B------:R-:W-:-:S03]  /*2410*/  SEL R11, R103, RZ, P1 ;  /* 0x000000ff670b7207 */ /* 0x000fc60000800000 */
[----:B------:R-:W-:Y:S02]  /*2420*/  IMAD.IADD R9, R18, 0x1, R9 ;  /* 0x0000000112097824 */ /* 0x000fe400078e0209 */
[----:B------:R-:W-:Y:S01]  /*2430*/  IMAD.IADD R11, R0, 0x1, R11 ;  /* 0x00000001000b7824 */ /* 0x000fe200078e020b */
[----:B------:R-:W-:Y:S01]  /*2440*/  ISETP.GE.AND P3, PT, R6, R103, PT ;  /* 0x000000670600720c */ /* 0x000fe20003f66270 */
[----:B------:R-:W-:Y:S01]  /*2450*/  IMAD.IADD R107, R13, 0x1, R107 ;  /* 0x000000010d6b7824 */ /* 0x000fe200078e026b */
[----:B------:R-:W-:Y:S02]  /*2460*/  IADD3 R109, R109, R13, RZ ;  /* 0x0000000d6d6d7210 */ /* 0x000fe40007ffe0ff */
[----:B------:R-:W-:Y:S02]  /*2470*/  SHF.R.S32.HI R10, RZ, 0x1f, R9 ;  /* 0x0000001fff0a7819 */ /* 0x000fe40000011409 */
[----:B------:R-:W-:Y:S02]  /*2480*/  SHF.R.S32.HI R12, RZ, 0x1f, R11 ;  /* 0x0000001fff0c7819 */ /* 0x000fe4000001140b */
[----:B------:R-:W-:-:S02]  /*2490*/  SEL R13, R103, RZ, P3 ;  /* 0x000000ff670d7207 */ /* 0x000fc40001800000 */
[----:B------:R-:W-:Y:S02]  /*24a0*/  LEA.HI R27, R10, R9, RZ, 0x4 ;  /* 0x000000090a1b7211 */ /* 0x000fe400078f20ff */
[----:B------:R-:W-:Y:S01]  /*24b0*/  LEA.HI R29, R12, R11, RZ, 0x4 ;  /* 0x0000000b0c1d7211 */ /* 0x000fe200078f20ff */
[----:B------:R-:W-:Y:S01]  /*24c0*/  IMAD.IADD R20, R6, 0x1, R13 ;  /* 0x0000000106147824 */ /* 0x000fe200078e020d */
[----:B------:R-:W-:Y:S02]  /*24d0*/  LEA.HI R10, R10, R9, RZ, 0x6 ;  /* 0x000000090a0a7211 */ /* 0x000fe400078f30ff */
[----:B------:R-:W-:Y:S02]  /*24e0*/  LEA.HI R12, R12, R11, RZ, 0x6 ;  /* 0x0000000b0c0c7211 */ /* 0x000fe400078f30ff */
[----:B------:R-:W-:Y:S02]  /*24f0*/  SHF.R.S32.HI R11, RZ, 0x6, R10 ;  /* 0x00000006ff0b7819 */ /* 0x000fe4000001140a */
[----:B------:R-:W-:-:S02]  /*2500*/  SHF.R.S32.HI R13, RZ, 0x6, R12 ;  /* 0x00000006ff0d7819 */ /* 0x000fc4000001140c */
[C---:B------:R-:W-:Y:S02]  /*2510*/  LOP3.LUT R12, R230.reuse, 0x30, R29, 0xf8, !PT ;  /* 0x00000030e60c7812 */ /* 0x040fe400078ef81d */
[----:B------:R-:W-:Y:S02]  /*2520*/  SHF.R.S32.HI R21, RZ, 0x1f, R20 ;  /* 0x0000001fff157819 */ /* 0x000fe40000011414 */
[----:B------:R-:W-:Y:S01]  /*2530*/  LOP3.LUT R10, R230, 0x30, R27, 0xf8, !PT ;  /* 0x00000030e60a7812 */ /* 0x000fe200078ef81b */
[C---:B------:R-:W-:Y:S01]  /*2540*/  IMAD R144, R11.reuse, 0x2800, R232 ;  /* 0x000028000b907824 */ /* 0x040fe200078e02e8 */
[-C--:B------:R-:W-:Y:S01]  /*2550*/  LOP3.LUT R12, R12, R231.reuse, RZ, 0x3c, !PT ;  /* 0x000000e70c0c7212 */ /* 0x080fe200078e3cff */
[----:B------:R-:W-:Y:S01]  /*2560*/  IMAD R142, R11, 0x2800, R234 ;  /* 0x000028000b8e7824 */ /* 0x000fe200078e02ea */
[----:B------:R-:W-:Y:S01]  /*2570*/  LEA.HI R31, R21, R20, RZ, 0x4 ;  /* 0x00000014151f7211 */ /* 0x000fe200078f20ff */
[----:B------:R-:W-:Y:S01]  /*2580*/  IMAD R143, R13, 0x2800, R232 ;  /* 0x000028000d8f7824 */ /* 0x000fe200078e02e8 */
[----:B------:R-:W-:-:S02]  /*2590*/  LOP3.LUT R11, R10, R231, RZ, 0x3c, !PT ;  /* 0x000000e70a0b7212 */ /* 0x000fc400078e3cff */
[----:B------:R-:W-:Y:S02]  /*25a0*/  LEA.HI R20, R21, R20, RZ, 0x6 ;  /* 0x0000001415147211 */ /* 0x000fe400078f30ff */
[----:B------:R-:W-:Y:S02]  /*25b0*/  SHF.R.U32.HI R9, RZ, 0x3, R233 ;  /* 0x00000003ff097819 */ /* 0x000fe400000116e9 */
[----:B------:R-:W-:Y:S01]  /*25c0*/  LOP3.LUT R14, R233, 0x30, R27, 0xf8, !PT ;  /* 0x00000030e90e7812 */ /* 0x000fe200078ef81b */
[----:B------:R-:W-:Y:S01]  /*25d0*/  IMAD.IADD R143, R143, 0x1, R12 ;  /* 0x000000018f8f7824 */ /* 0x000fe200078e020c */
[----:B------:R-:W-:Y:S01]  /*25e0*/  IADD3 R144, R144, R11, RZ ;  /* 0x0000000b90907210 */ /* 0x000fe20007ffe0ff */
[----:B------:R-:W-:Y:S01]  /*25f0*/  IMAD.WIDE.U32 R118, R15, UR6, R118 ;  /* 0x000000060f767c25 */ /* 0x000fe2000f8e0076 */
[----:B------:R-:W-:Y:S02]  /*2600*/  SHF.R.S32.HI R11, RZ, 0x6, R20 ;  /* 0x00000006ff0b7819 */ /* 0x000fe40000011414 */
[----:B------:R-:W-:-:S02]  /*2610*/  LOP3.LUT R12, R233, 0x30, R29, 0xf8, !PT ;  /* 0x00000030e90c7812 */ /* 0x000fc400078ef81d */
[-C--:B------:R-:W-:Y:S01]  /*2620*/  LOP3.LUT R15, R14, R9.reuse, RZ, 0x3c, !PT ;  /* 0x000000090e0f7212 */ /* 0x080fe200078e3cff */
[--C-:B------:R-:W-:Y:S01]  /*2630*/  IMAD R140, R13, 0x2800, R234.reuse ;  /* 0x000028000d8c7824 */ /* 0x100fe200078e02ea */
[--C-:B------:R-:W-:Y:S01]  /*2640*/  LOP3.LUT R14, R233, 0x30, R31.reuse, 0xf8, !PT ;  /* 0x00000030e90e7812 */ /* 0x100fe200078ef81f */
[C---:B------:R-:W-:Y:S01]  /*2650*/  IMAD R133, R11.reuse, 0x2800, R234 ;  /* 0x000028000b857824 */ /* 0x040fe200078e02ea */
[-C--:B------:R-:W-:Y:S02]  /*2660*/  LOP3.LUT R13, R12, R9.reuse, RZ, 0x3c, !PT ;  /* 0x000000090c0d7212 */ /* 0x080fe400078e3cff */
[----:B---3--:R-:W-:Y:S02]  /*2670*/  LOP3.LUT R32, R32, 0xfffffffe, RZ, 0xc0, !PT ;  /* 0xfffffffe20207812 */ /* 0x008fe400078ec0ff */
[----:B------:R-:W-:Y:S02]  /*2680*/  LOP3.LUT R10, R230, 0x30, R31, 0xf8, !PT ;  /* 0x00000030e60a7812 */ /* 0x000fe400078ef81f */
[----:B------:R-:W-:Y:S01]  /*2690*/  LOP3.LUT R14, R14, R9, RZ, 0x3c, !PT ;  /* 0x000000090e0e7212 */ /* 0x000fe200078e3cff */
[----:B------:R-:W-:Y:S01]  /*26a0*/  IMAD.IADD R140, R140, 0x1, R13 ;  /* 0x000000018c8c7824 */ /* 0x000fe200078e020d */
[----:B------:R-:W-:Y:S01]  /*26b0*/  @P3 LOP3.LUT R32, R32, 0x1, RZ, 0xfc, !PT ;  /* 0x0000000120203812 */ /* 0x000fe200078efcff */
[----:B------:R-:W-:Y:S01]  /*26c0*/  IMAD R141, R11, 0x2800, R232 ;  /* 0x000028000b8d7824 */ /* 0x000fe200078e02e8 */
[----:B------:R-:W-:-:S02]  /*26d0*/  LOP3.LUT R10, R10, R231, RZ, 0x3c, !PT ;  /* 0x000000e70a0a7212 */ /* 0x000fc400078e3cff */
[----:B------:R-:W-:Y:S02]  /*26e0*/  SHF.R.S32.HI R13, RZ, 0x1f, R145 ;  /* 0x0000001fff0d7819 */ /* 0x000fe40000011491 */
[----:B------:R-:W-:Y:S01]  /*26f0*/  IADD3 R133, R133, R14, RZ ;  /* 0x0000000e85857210 */ /* 0x000fe20007ffe0ff */
[----:B------:R-:W-:Y:S01]  /*2700*/  VIADD R14, R18, 0xa0 ;  /* 0x000000a0120e7836 */ /* 0x000fe20000000000 */
[----:B------:R-:W-:Y:S02]  /*2710*/  LOP3.LUT P3, RZ, R26, 0x2, RZ, 0xc0, !PT ;  /* 0x000000021aff7812 */ /* 0x000fe4000786c0ff */
[----:B------:R-:W-:Y:S01]  /*2720*/  IADD3 R122, P2, R220, R123, RZ ;  /* 0x0000007bdc7a7210 */ /* 0x000fe20007f5e0ff */
[----:B------:R-:W-:Y:S02]  /*2730*/  IMAD.IADD R141, R141, 0x1, R10 ;  /* 0x000000018d8d7824 */ /* 0x000fe400078e020a */
[----:B------:R-:W-:Y:S02]  /*2740*/  IMAD R10, R13, R110, RZ ;  /* 0x0000006e0d0a7224 */ /* 0x000fe400078e02ff */
[----:B------:R-:W-:Y:S01]  /*2750*/  IMAD.X R123, R28, 0x1, R33, P2 ;  /* 0x000000011c7b7824 */ /* 0x000fe200010e0621 */
[----:B------:R-:W-:Y:S01]  /*2760*/  ISETP.GE.AND P2, PT, R14, UR4, PT ;  /* 0x000000040e007c0c */ /* 0x000fe2000bf46270 */
[----:B------:R-:W-:Y:S01]  /*2770*/  IMAD.IADD R142, R142, 0x1, R15 ;  /* 0x000000018e8e7824 */ /* 0x000fe200078e020f */
[----:B------:R-:W-:Y:S01]  /*2780*/  IADD3 R26, R220, 0x80, RZ ;  /* 0x00000080dc1a7810 */ /* 0x000fe20007ffe0ff */
[----:B------:R-:W-:Y:S01]  /*2790*/  IMAD R21, R145, R111, R10 ;  /* 0x0000006f91157224 */ /* 0x000fe200078e020a */
[----:B------:R-:W-:Y:S01]  /*27a0*/  LOP3.LUT R32, R32, 0xfffffffb, RZ, 0xc0, !PT ;  /* 0xfffffffb20207812 */ /* 0x000fe200078ec0ff */
[----:B------:R-:W-:Y:S01]  /*27b0*/  IMAD R12, R13, R104, RZ ;  /* 0x000000680d0c7224 */ /* 0x000fe200078e02ff */
[C---:B------:R-:W-:Y:S01]  /*27c0*/  SHF.L.U64.HI R10, R110.reuse, 0x7, R111 ;  /* 0x000000076e0a7819 */ /* 0x040fe2000001026f */
[----:B------:R-:W-:Y:S01]  /*27d0*/  IMAD R15, R111, 0xa0, RZ ;  /* 0x000000a06f0f7824 */ /* 0x000fe200078e02ff */
[----:B------:R-:W-:Y:S01]  /*27e0*/  SEL R34, RZ, 0x20, P2 ;  /* 0x00000020ff227807 */ /* 0x000fe20001000000 */
[----:B------:R-:W-:-:S02]  /*27f0*/  IMAD.SHL.U32 R11, R110, 0x80, RZ ;  /* 0x000000806e0b7824 */ /* 0x000fc400078e00ff */
[----:B------:R-:W-:Y:S01]  /*2800*/  IMAD.WIDE.U32 R110, R110, 0xa0, RZ ;  /* 0x000000a06e6e7825 */ /* 0x000fe200078e00ff */
[----:B------:R-:W-:Y:S02]  /*2810*/  @P3 LOP3.LUT R32, R32, 0x4, RZ, 0xfc, !PT ;  /* 0x0000000420203812 */ /* 0x000fe400078efcff */
[----:B------:R-:W-:Y:S01]  /*2820*/  SHF.R.S32.HI R146, RZ, 0x1f, R26 ;  /* 0x0000001fff927819 */ /* 0x000fe2000001141a */
[C---:B------:R-:W-:Y:S01]  /*2830*/  IMAD R25, R145.reuse, R105, R12 ;  /* 0x0000006991197224 */ /* 0x040fe200078e020c */
[C---:B------:R-:W-:Y:S01]  /*2840*/  SHF.L.U64.HI R12, R104.reuse, 0x7, R105 ;  /* 0x00000007680c7819 */ /* 0x040fe20000010269 */
[----:B------:R-:W-:Y:S01]  /*2850*/  IMAD.SHL.U32 R13, R104, 0x80, RZ ;  /* 0x00000080680d7824 */ /* 0x000fe200078e00ff */
[----:B------:R-:W-:Y:S01]  /*2860*/  SHF.R.S32.HI R26, RZ, 0x4, R27 ;  /* 0x00000004ff1a7819 */ /* 0x000fe2000001141b */
[CC--:B------:R-:W-:Y:S01]  /*2870*/  IMAD.WIDE.U32 R108, R145.reuse, R104.reuse, R108 ;  /* 0x00000068916c7225 */ /* 0x0c0fe200078e006c */
[----:B------:R-:W-:Y:S02]  /*2880*/  SHF.R.S32.HI R28, RZ, 0x4, R29 ;  /* 0x00000004ff1c7819 */ /* 0x000fe4000001141d */
[----:B------:R-:W-:Y:S01]  /*2890*/  SHF.R.S32.HI R30, RZ, 0x4, R31 ;  /* 0x00000004ff1e7819 */ /* 0x000fe2000001141f */
[----:B------:R-:W-:Y:S01]  /*28a0*/  IMAD.WIDE.U32 R106, R145, R104, R106 ;  /* 0x00000068916a7225 */ /* 0x000fe200078e006a */
[----:B------:R-:W-:-:S02]  /*28b0*/  LOP3.LUT R41, R37, R34, RZ, 0xfc, !PT ;  /* 0x0000002225297212 */ /* 0x000fc400078efcff */
[----:B------:R-:W-:Y:S01]  /*28c0*/  LOP3.LUT R27, R27, 0xfffffff0, RZ, 0xc0, !PT ;  /* 0xfffffff01b1b7812 */ /* 0x000fe200078ec0ff */
[----:B------:R-:W-:Y:S01]  /*28d0*/  IMAD.WIDE.U32 R116, R116, 0xa0, RZ ;  /* 0x000000a074747825 */ /* 0x000fe200078e00ff */
[----:B------:R-:W-:Y:S02]  /*28e0*/  LOP3.LUT R29, R29, 0xfffffff0, RZ, 0xc0, !PT ;  /* 0xfffffff01d1d7812 */ /* 0x000fe400078ec0ff */
[----:B------:R-:W-:Y:S01]  /*28f0*/  LOP3.LUT R31, R31, 0xfffffff0, RZ, 0xc0, !PT ;  /* 0xfffffff01f1f7812 */ /* 0x000fe200078ec0ff */
[----:B------:R-:W-:Y:S01]  /*2900*/  IMAD.WIDE.U32 R104, R104, 0xa0, RZ ;  /* 0x000000a068687825 */ /* 0x000fe200078e00ff */
[----:B------:R-:W-:Y:S01]  /*2910*/  IADD3 R128, R111, R15, RZ ;  /* 0x0000000f6f807210 */ /* 0x000fe20007ffe0ff */
[----:B------:R0:W-:Y:S01]  /*2920*/  STL [R1+0x8], R32 ;  /* 0x0000082001007387 */ /* 0x0001e20000100800 */
[----:B------:R-:W-:Y:S01]  /*2930*/  LOP3.LUT R36, R37, 0x1, RZ, 0xc0, !PT ;  /* 0x0000000125247812 */ /* 0x000fe200078ec0ff */
[----:B------:R-:W-:Y:S01]  /*2940*/  IMAD.IADD R15, R115, 0x1, R21 ;  /* 0x00000001730f7824 */ /* 0x000fe200078e0215 */
[----:B------:R-:W-:Y:S01]  /*2950*/  LOP3.LUT R37, R41, 0x2, RZ, 0xc0, !PT ;  /* 0x0000000229257812 */ /* 0x000fe200078ec0ff */
[----:B------:R-:W-:Y:S01]  /*2960*/  IMAD.IADD R20, R21, 0x1, R113 ;  /* 0x0000000115147824 */ /* 0x000fe200078e0271 */
[----:B------:R-:W-:Y:S01]  /*2970*/  LOP3.LUT R38, R41, 0x4, RZ, 0xc0, !PT ;  /* 0x0000000429267812 */ /* 0x000fe200078ec0ff */
[----:B------:R-:W-:Y:S01]  /*2980*/  IMAD.IADD R21, R109, 0x1, R25 ;  /* 0x000000016d157824 */ /* 0x000fe200078e0219 */
[----:B------:R-:W-:Y:S01]  /*2990*/  LOP3.LUT R39, R41, 0x8, RZ, 0xc0, !PT ;  /* 0x0000000829277812 */ /* 0x000fe200078ec0ff */
[----:B------:R-:W-:Y:S01]  /*29a0*/  IMAD.SHL.U32 R103, R103, 0x2, RZ ;  /* 0x0000000267677824 */ /* 0x000fe200078e00ff */
[----:B------:R-:W-:Y:S01]  /*29b0*/  LOP3.LUT R40, R41, 0x10, RZ, 0xc0, !PT ;  /* 0x0000001029287812 */ /* 0x000fe200078ec0ff */
[----:B------:R-:W-:Y:S01]  /*29c0*/  IMAD.IADD R127, R117, 0x1, R127 ;  /* 0x00000001757f7824 */ /* 0x000fe200078e027f */
[----:B------:R-:W-:Y:S01]  /*29d0*/  IADD3 R25, R25, R107, RZ ;  /* 0x0000006b19197210 */ /* 0x000fe20007ffe0ff */
[----:B------:R-:W-:Y:S01]  /*29e0*/  IMAD.IADD R129, R105, 0x1, R129 ;  /* 0x0000000169817824 */ /* 0x000fe200078e0281 */
[----:B0-----:R-:W-:Y:S01]  /*29f0*/  SHF.R.S32.HI R32, RZ, 0x1f, R27 ;  /* 0x0000001fff207819 */ /* 0x001fe2000001141b */
[----:B------:R-:W-:Y:S01]  /*2a00*/  IMAD.IADD R35, R119, 0x1, R35 ;  /* 0x0000000177237824 */ /* 0x000fe200078e0223 */
[----:B------:R-:W-:-:S02]  /*2a10*/  SHF.R.S32.HI R33, RZ, 0x1f, R29 ;  /* 0x0000001fff217819 */ /* 0x000fc4000001141d */
[----:B------:R-:W-:Y:S02]  /*2a20*/  SHF.R.S32.HI R34, RZ, 0x1f, R31 ;  /* 0x0000001fff227819 */ /* 0x000fe4000001141f */
[----:B------:R-:W-:-:S07]  /*2a30*/  LOP3.LUT R41, R41, 0x20, RZ, 0xc0, !PT ;  /* 0x0000002029297812 */ /* 0x000fce00078ec0ff */
.L_x_2493:
[----:B0-----:R-:W2:Y:S01]  /*2a40*/  LDL R46, [R1+0xc] ;  /* 0x00000c00012e7983 */ /* 0x001ea20000100800 */
[----:B------:R-:W0:Y:S03]  /*2a50*/  LDC.64 R124, c[0x0][0x2e8] ;  /* 0x0000ba00ff7c7b82 */ /* 0x000e260000000a00 */
[----:B------:R-:W3:Y:S04]  /*2a60*/  LDL R45, [R1+0x4] ;  /* 0x00000400012d7983 */ /* 0x000ee80000100800 */
[----:B------:R-:W4:Y:S01]  /*2a70*/  LDL.LU R42, [R1+0x8] ;  /* 0x00000800012a7983 */ /* 0x000f220000300800 */
[----:B------:R-:W-:Y:S01]  /*2a80*/  VIADD R53, R24, 0xffffffff ;  /* 0xffffffff18357836 */ /* 0x000fe20000000000 */
[----:B------:R-:W1:Y:S03]  /*2a90*/  LDC R132, c[0x0][0x3f4] ;  /* 0x0000fd00ff847b82 */ /* 0x000e660000000800 */
[-C--:B------:R-:W-:Y:S01]  /*2aa0*/  IMAD R43, R127, R53.reuse, RZ ;  /* 0x000000357f2b7224 */ /* 0x080fe200078e02ff */
[----:B------:R-:W-:Y:S01]  /*2ab0*/  SHF.R.S32.HI R44, RZ, 0x1f, R53 ;  /* 0x0000001fff2c7819 */ /* 0x000fe20000011435 */
[----:B------:R-:W-:-:S04]  /*2ac0*/  IMAD.WIDE.U32 R136, R116, R53, RZ ;  /* 0x0000003574887225 */ /* 0x000fc800078e00ff */
[----:B------:R-:W-:Y:S01]  /*2ad0*/  IMAD R43, R44, R116, R43 ;  /* 0x000000742c2b7224 */ /* 0x000fe200078e022b */
[----:B------:R-:W-:-:S03]  /*2ae0*/  IADD3 R49, P2, P3, R3, R136, R131 ;  /* 0x0000008803317210 */ /* 0x000fc60007b5e083 */
[----:B------:R-:W-:-:S05]  /*2af0*/  IMAD.IADD R138, R137, 0x1, R43 ;  /* 0x00000001898a7824 */ /* 0x000fca00078e022b */
[----:B------:R-:W-:Y:S02]  /*2b00*/  IADD3.X R24, R5, R138, R130, P2, P3 ;  /* 0x0000008a05187210 */ /* 0x000fe400017e6482 */
[----:B0-----:R-:W-:-:S04]  /*2b10*/  IADD3 R50, P2, P3, R136, R124, R3 ;  /* 0x0000007c88327210 */ /* 0x001fc80007b5e003 */
[-C--:B------:R-:W-:Y:S02]  /*2b20*/  IADD3.X R51, R138, R125.reuse, R5, P2, P3 ;  /* 0x0000007d8a337210 */ /* 0x080fe400017e6405 */
[----:B------:R-:W-:Y:S02]  /*2b30*/  IADD3 R48, P2, R49, R124, RZ ;  /* 0x0000007c31307210 */ /* 0x000fe40007f5e0ff */
[----:B------:R-:W-:Y:S02]  /*2b40*/  ISETP.GT.AND P3, PT, R53, R126, PT ;  /* 0x0000007e3500720c */ /* 0x000fe40003f64270 */
[----:B------:R-:W-:Y:S02]  /*2b50*/  IADD3.X R49, R24, R125, RZ, P2, !PT ;  /* 0x0000007d18317210 */ /* 0x000fe400017fe4ff */
[----:B-1----:R-:W-:Y:S01]  /*2b60*/  ISETP.GE.AND P2, PT, R132, 0x1, PT ;  /* 0x000000018400780c */ /* 0x002fe20003f46270 */
[----:B------:R-:W-:Y:S05]  /*2b70*/  YIELD ;  /* 0x0000000000007946 */ /* 0x000fea0003800000 */
[----:B------:R-:W-:Y:S01]  /*2b80*/  BSSY B0, `(.L_x_2394) ;  /* 0x0000c9d000007945 */ /* 0x000fe20003800000 */
[----:B------:R-:W-:Y:S01]  /*2b90*/  IMAD.MOV.U32 R24, RZ, RZ, R53 ;  /* 0x000000ffff187224 */ /* 0x000fe200078e0035 */
[----:B--2---:R-:W-:Y:S01]  /*2ba0*/  LOP3.LUT P4, RZ, R46, 0x2, RZ, 0xc0, !PT ;  /* 0x000000022eff7812 */ /* 0x004fe2000788c0ff */
[----:B---3--:R-:W-:Y:S01]  /*2bb0*/  IMAD R43, R17, 0x7800, R45 ;  /* 0x00007800112b7824 */ /* 0x008fe200078e022d */
[----:B----4-:R-:W-:-:S03]  /*2bc0*/  LOP3.LUT R42, R42, 0xfffffffd, RZ, 0xc0, !PT ;  /* 0xfffffffd2a2a7812 */ /* 0x010fc600078ec0ff */
[----:B------:R-:W-:Y:S01]  /*2bd0*/  VIADD R45, R43, 0x20 ;  /* 0x000000202b2d7836 */ /* 0x000fe20000000000 */
[----:B------:R-:W-:-:S07]  /*2be0*/  @P3 LOP3.LUT R42, R42, 0x2, RZ, 0xfc, !PT ;  /* 0x000000022a2a3812 */ /* 0x000fce00078efcff */
[----:B------:R-:W-:Y:S01]  /*2bf0*/  @P4 VIADD R45, R43, 0xffffffe0 ;  /* 0xffffffe02b2d4836 */ /* 0x000fe20000000000 */
        /* <DEDUP_REMOVED lines=8> */
[----:B------:R-:W-:Y:S02]  /*2c80*/  IMAD R45, R44, R110, R45 ;  /* 0x0000006e2c2d7224 */ /* 0x000fe400078e022d */
[----:B------:R-:W-:Y:S02]  /*2c90*/  IMAD R100, R24, -0xa0, R2 ;  /* 0xffffff6018647824 */ /* 0x000fe400078e0202 */
[----:B------:R-:W-:-:S03]  /*2ca0*/  IMAD.WIDE.U32 R94, R110, R53, RZ ;  /* 0x000000356e5e7225 */ /* 0x000fc600078e00ff */
[----:B------:R-:W-:Y:S01]  /*2cb0*/  VIMNMX R100, R100, 0xa0, PT ;  /* 0x000000a064647848 */ /* 0x000fe20003fe0100 */
[----:B------:R-:W-:Y:S01]  /*2cc0*/  IMAD R47, R44, R104, R47 ;  /* 0x000000682c2f7224 */ /* 0x000fe200078e022f */
[----:B------:R-:W-:Y:S01]  /*2cd0*/  IADD3 R101, R95, R45, RZ ;  /* 0x0000002d5f657210 */ /* 0x000fe20007ffe0ff */
[----:B------:R-:W-:-:S04]  /*2ce0*/  IMAD.WIDE.U32 R92, R104, R53, RZ ;  /* 0x00000035685c7225 */ /* 0x000fc800078e00ff */
        /* <DEDUP_REMOVED lines=65> */
.L_x_2398:
[----:B------:R-:W-:Y:S05]  /*3100*/  BSYNC B1 ;  /* 0x0000000000017941 */ /* 0x000fea0003800000 */
.L_x_2397:
[----:B0-----:R-:W-:Y:S01]  /*3110*/  VIADD R44, R220, 0x80 ;  /* 0x00000080dc2c7836 */ /* 0x001fe20000000000 */
[----:B------:R-:W-:Y:S01]  /*3120*/  BSSY B1, `(.L_x_2399) ;  /* 0x000002d000017945 */ /* 0x000fe20003800000 */
[----:B-----5:R-:W-:Y:S02]  /*3130*/  IMAD.MOV.U32 R147, RZ, RZ, R76 ;  /* 0x000000ffff937224 */ /* 0x020fe400078e004c */
[----:B------:R-:W-:Y:S01]  /*3140*/  IMAD.MOV.U32 R150, RZ, RZ, R80 ;  /* 0x000000ffff967224 */ /* 0x000fe200078e0050 */
        /* <DEDUP_REMOVED lines=42> */
.L_x_2400:
[----:B------:R-:W-:Y:S05]  /*33f0*/  BSYNC B1 ;  /* 0x0000000000017941 */ /* 0x000fea0003800000 */
.L_x_2399:
[----:B------:R-:W-:Y:S01]  /*3400*/  UISETP.NE.AND UP0, UPT, UR53, 0x3, UPT ;  /* 0x000000033500788c */ /* 0x000fe2000bf05270 */
[----:B------:R-:W-:Y:S01]  /*3410*/  MOV R155, R84 ;  /* 0x00000054009b7202 */ /* 0x000fe20000000f00 */
[----:B------:R-:W-:Y:S01]  /*3420*/  IMAD.MOV.U32 R160, RZ, RZ, R88 ;  /* 0x000000ffffa07224 */ /* 0x000fe200078e0058 */
[----:B------:R-:W-:Y:S01]  /*3430*/  MOV R154, R82 ;  /* 0x00000052009a7202 */ /* 0x000fe20000000f00 */
[----:B------:R-:W-:Y:S01]  /*3440*/  IMAD.MOV.U32 R163, RZ, RZ, R96 ;  /* 0x000000ffffa37224 */ /* 0x000fe200078e0060 */
[----:B-----5:R-:W-:Y:S01]  /*3450*/  MOV R92, R52 ;  /* 0x00000034005c7202 */ /* 0x020fe20000000f00 */
[----:B------:R-:W-:Y:S01]  /*3460*/  IMAD.MOV.U32 R164, RZ, RZ, R124 ;  /* 0x000000ffffa47224 */ /* 0x000fe200078e007c */
[----:B------:R-:W-:Y:S01]  /*3470*/  PLOP3.LUT P2, PT, PT, PT, UP0, 0x80, 0x0 ;  /* 0x000000000000781c */ /* 0x000fe20003f4f008 */
[----:B------:R-:W-:Y:S01]  /*3480*/  IMAD.MOV.U32 R153, RZ, RZ, R78 ;  /* 0x000000ffff997224 */ /* 0x000fe200078e004e */
[----:B------:R-:W-:Y:S01]  /*3490*/  MOV R151, R72 ;  /* 0x0000004800977202 */ /* 0x000fe20000000f00 */
        /* <DEDUP_REMOVED lines=13> */
[----:B------:R-:W-:Y:S01]  /*3570*/  IMAD.MOV.U32 R152, RZ, RZ, R74 ;  /* 0x000000ffff987224 */ /* 0x000fe200078e004a */
[----:B------:R-:W-:Y:S06]  /*3580*/  @!P2 BRA `(.L_x_2401) ;  /* 0x000000000004a947 */ /* 0x000fec0003800000 */
[----:B------:R-:W-:Y:S01]  /*3590*/  BPT.TRAP 0x1 ;  /* 0x000000040000795c */ /* 0x000fe20000300000 */
.L_x_2401:
[----:B------:R-:W-:Y:S01]  /*35a0*/  IMAD R101, R17, 0x8, R16 ;  /* 0x0000000811657824 */ /* 0x000fe200078e0210 */
[----:B------:R-:W-:Y:S01]  /*35b0*/  SHF.L.U32 R102, R223, 0x1f, RZ ;  /* 0x0000001fdf667819 */ /* 0x000fe200000006ff */
[----:B------:R-:W-:Y:S03]  /*35c0*/  BSSY B1, `(.L_x_2402) ;  /* 0x0000003000017945 */ /* 0x000fe60003800000 */
[----:B------:R-:W1:Y:S02]  /*35d0*/  SYNCS.PHASECHK.TRANS64.TRYWAIT P5, [R101+URZ+0x33490], R102 ;  /* 0x03349066650075a7 */ /* 0x000e6400080a017f */
[----:B-1----:R-:W-:Y:S05]  /*35e0*/  @!P5 BRA `(.L_x_2403) ;  /* 0x000002c000ecd947 */ /* 0x002fea0003800000 */
.L_x_2729:
[----:B------:R-:W-:Y:S05]  /*35f0*/  BSYNC B1 ;  /* 0x0000000000017941 */ /* 0x000fea0003800000 */
.L_x_2402:
        /* <DEDUP_REMOVED lines=9> */
[----:B------:R-:W-:Y:S02]  /*3690*/  SHF.R.U32.HI R124, RZ, 0x8, R125 ;  /* 0x00000008ff7c7819 */ /* 0x000fe4000001167d */
[----:B------:R-:W-:Y:S02]  /*36a0*/  SHF.R.U32.HI R165, RZ, 0x8, R135 ;  /* 0x00000008ffa57819 */ /* 0x000fe40000011687 */
[----:B------:R-:W-:Y:S02]  /*36b0*/  SHF.R.U32.HI R167, RZ, 0x10, R125 ;  /* 0x00000010ffa77819 */ /* 0x000fe4000001167d */
[----:B------:R-:W-:Y:S01]  /*36c0*/  LOP3.LUT R134, R125, 0xff0000ff, RZ, 0xc0, !PT ;  /* 0xff0000ff7d867812 */ /* 0x000fe200078ec0ff */
[----:B------:R-:W-:Y:S01]  /*36d0*/  IMAD.SHL.U32 R125, R124, 0x100, RZ ;  /* 0x000001007c7d7824 */ /* 0x000fe200078e00ff */
[----:B------:R-:W-:Y:S01]  /*36e0*/  LOP3.LUT R168, R135, 0xff0000ff, RZ, 0xc0, !PT ;  /* 0xff0000ff87a87812 */ /* 0x000fe200078ec0ff */
[----:B--2---:R-:W-:Y:S01]  /*36f0*/  IMAD.MOV.U32 R124, RZ, RZ, R45 ;  /* 0x000000ffff7c7224 */ /* 0x004fe200078e002d */
[----:B------:R-:W-:Y:S01]  /*3700*/  SHF.L.U32 R45, R165, 0x8, RZ ;  /* 0x00000008a52d7819 */ /* 0x000fe200000006ff */
[----:B------:R-:W-:Y:S01]  /*3710*/  IMAD.MOV.U32 R165, RZ, RZ, R44 ;  /* 0x000000ffffa57224 */ /* 0x000fe200078e002c */
[----:B------:R-:W-:Y:S01]  /*3720*/  SHF.R.U32.HI R170, RZ, 0x10, R135 ;  /* 0x00000010ffaa7819 */ /* 0x000fe20000011687 */
[----:B------:R-:W-:Y:S01]  /*3730*/  IMAD.U32 R44, R167, 0x10000, RZ ;  /* 0x00010000a72c7824 */ /* 0x000fe200078e00ff */
[----:B------:R-:W-:-:S02]  /*3740*/  LOP3.LUT R169, R168, 0xff00, R45, 0xf8, !PT ;  /* 0x0000ff00a8a97812 */ /* 0x000fc400078ef82d */
[----:B------:R-:W-:Y:S01]  /*3750*/  LOP3.LUT R125, R134, 0xff00, R125, 0xf8, !PT ;  /* 0x0000ff00867d7812 */ /* 0x000fe200078ef87d */
[----:B------:R-:W-:Y:S01]  /*3760*/  IMAD.U32 R134, R170, 0x10000, RZ ;  /* 0x00010000aa867824 */ /* 0x000fe200078e00ff */
[----:B------:R-:W-:Y:S02]  /*3770*/  F2FP.F16.E4M3.UNPACK_B R167, R166.H1 ;  /* 0x000000a6ffa7723e */ /* 0x000fe400030006ff */
[----:B------:R-:W-:Y:S02]  /*3780*/  F2FP.F16.E4M3.UNPACK_B R45, R124 ;  /* 0x0000007cff2d723e */ /* 0x000fe400020006ff */
[----:B------:R-:W-:Y:S01]  /*3790*/  LOP3.LUT R44, R125, 0xff0000, R44, 0xf8, !PT ;  /* 0x00ff00007d2c7812 */ /* 0x000fe200078ef82c */
[----:B------:R-:W-:Y:S01]  /*37a0*/  HADD2.F32 R172, -RZ, R167.H0_H0 ;  /* 0x200000a7ffac7230 */ /* 0x000fe20000004100 */
[----:B------:R-:W-:Y:S01]  /*37b0*/  F2FP.F16.E4M3.UNPACK_B R168, R164.H1 ;  /* 0x000000a4ffa8723e */ /* 0x000fe200030006ff */
[--C-:B------:R-:W-:Y:S01]  /*37c0*/  HADD2.F32 R135, -RZ, R45.reuse.H1_H1 ;  /* 0x3000002dff877230 */ /* 0x100fe20000004100 */
[----:B------:R-:W-:Y:S01]  /*37d0*/  F2FP.F16.E4M3.UNPACK_B R171, R166 ;  /* 0x000000a6ffab723e */ /* 0x000fe200020006ff */
[----:B------:R-:W-:Y:S01]  /*37e0*/  HADD2.F32 R125, -RZ, R45.H0_H0 ;  /* 0x2000002dff7d7230 */ /* 0x000fe20000004100 */
[----:B------:R-:W-:Y:S01]  /*37f0*/  LOP3.LUT R45, R169, 0xff0000, R134, 0xf8, !PT ;  /* 0x00ff0000a92d7812 */ /* 0x000fe200078ef886 */
[----:B------:R-:W-:Y:S01]  /*3800*/  HADD2.F32 R170, -RZ, R168.H0_H0 ;  /* 0x200000a8ffaa7230 */ /* 0x000fe20000004100 */
[----:B------:R-:W-:Y:S01]  /*3810*/  F2FP.F16.E4M3.UNPACK_B R134, R124.H1 ;  /* 0x0000007cff86723e */ /* 0x000fe200030006ff */
[-C--:B------:R-:W-:Y:S01]  /*3820*/  FMUL.FTZ R124, R135, R172.reuse ;  /* 0x000000ac877c7220 */ /* 0x080fe20000410000 */
[----:B------:R-:W-:Y:S01]  /*3830*/  FMUL.FTZ R172, R125, R172 ;  /* 0x000000ac7dac7220 */ /* 0x000fe20000410000 */
[----:B------:R-:W-:-:S02]  /*3840*/  HADD2.F32 R169, -RZ, R167.H1_H1 ;  /* 0x300000a7ffa97230 */ /* 0x000fc40000004100 */
[--C-:B------:R-:W-:Y:S02]  /*3850*/  HADD2.F32 R167, -RZ, R134.reuse.H1_H1 ;  /* 0x30000086ffa77230 */ /* 0x100fe40000004100 */
[-C--:B------:R-:W-:Y:S01]  /*3860*/  FFMA.FTZ R124, R125, R170.reuse, -R124 ;  /* 0x000000aa7d7c7223 */ /* 0x080fe2000001087c */
[----:B------:R-:W-:Y:S02]  /*3870*/  HADD2.F32 R134, -RZ, R134.H0_H0 ;  /* 0x20000086ff867230 */ /* 0x000fe40000004100 */
[----:B------:R-:W-:Y:S01]  /*3880*/  FFMA.FTZ R125, R135, R170, R172 ;  /* 0x000000aa877d7223 */ /* 0x000fe200000100ac */
[----:B------:R-:W-:Y:S01]  /*3890*/  HADD2.F32 R170, -RZ, R168.H1_H1 ;  /* 0x300000a8ffaa7230 */ /* 0x000fe20000004100 */
[----:B------:R-:W-:Y:S01]  /*38a0*/  F2FP.F16.E4M3.UNPACK_B R135, R165.H1 ;  /* 0x000000a5ff87723e */ /* 0x000fe200030006ff */
[-C--:B------:R-:W-:Y:S01]  /*38b0*/  FMUL.FTZ R173, R167, R169.reuse ;  /* 0x000000a9a7ad7220 */ /* 0x080fe20000410000 */
[----:B------:R-:W-:Y:S01]  /*38c0*/  FMUL.FTZ R166, R134, R169 ;  /* 0x000000a986a67220 */ /* 0x000fe20000410000 */
[----:B------:R-:W-:-:S02]  /*38d0*/  F2FP.F16.E4M3.UNPACK_B R169, R164 ;  /* 0x000000a4ffa9723e */ /* 0x000fc400020006ff */
[-C--:B------:R-:W-:Y:S01]  /*38e0*/  FFMA.FTZ R134, R134, R170.reuse, -R173 ;  /* 0x000000aa86867223 */ /* 0x080fe200000108ad */
[--C-:B------:R-:W-:Y:S02]  /*38f0*/  HADD2.F32 R168, -RZ, R135.reuse.H1_H1 ;  /* 0x30000087ffa87230 */ /* 0x100fe40000004100 */
[----:B------:R-:W-:Y:S02]  /*3900*/  HADD2.F32 R164, -RZ, R135.H0_H0 ;  /* 0x20000087ffa47230 */ /* 0x000fe40000004100 */
[----:B------:R-:W-:Y:S01]  /*3910*/  FFMA.FTZ R135, R167, R170, R166 ;  /* 0x000000aaa7877223 */ /* 0x000fe200000100a6 */
[----:B------:R-:W-:Y:S01]  /*3920*/  HADD2.F32 R173, -RZ, R171.H1_H1 ;  /* 0x300000abffad7230 */ /* 0x000fe20000004100 */
[----:B------:R-:W-:Y:S01]  /*3930*/  F2FP.F16.E4M3.UNPACK_B R166, R165 ;  /* 0x000000a5ffa6723e */ /* 0x000fe200020006ff */
[----:B------:R-:W-:Y:S02]  /*3940*/  HADD2.F32 R165, -RZ, R169.H1_H1 ;  /* 0x300000a9ffa57230 */ /* 0x000fe40000004100 */
[----:B------:R-:W-:-:S02]  /*3950*/  HADD2.F32 R171, -RZ, R171.H0_H0 ;  /* 0x200000abffab7230 */ /* 0x000fc40000004100 */
[-C--:B------:R-:W-:Y:S01]  /*3960*/  FMUL.FTZ R175, R168, R173.reuse ;  /* 0x000000ada8af7220 */ /* 0x080fe20000410000 */
[C---:B------:R-:W-:Y:S01]  /*3970*/  FMUL.FTZ R173, R164.reuse, R173 ;  /* 0x000000ada4ad7220 */ /* 0x040fe20000410000 */
[--C-:B------:R-:W-:Y:S01]  /*3980*/  HADD2.F32 R167, -RZ, R166.reuse.H1_H1 ;  /* 0x300000a6ffa77230 */ /* 0x100fe20000004100 */
[----:B------:R-:W-:Y:S01]  /*3990*/  F2FP.SATFINITE.E4M3.F32.PACK_AB_MERGE_C R134, R135, R134, RZ ;  /* 0x000000868786723e */ /* 0x000fe200048070ff */
[-C--:B------:R-:W-:Y:S01]  /*39a0*/  FFMA.FTZ R164, R164, R165.reuse, -R175 ;  /* 0x000000a5a4a47223 */ /* 0x080fe200000108af */
[----:B------:R-:W-:Y:S01]  /*39b0*/  FFMA.FTZ R165, R168, R165, R173 ;  /* 0x000000a5a8a57223 */ /* 0x000fe200000100ad */
[----:B------:R-:W-:Y:S02]  /*39c0*/  HADD2.F32 R166, -RZ, R166.H0_H0 ;  /* 0x200000a6ffa67230 */ /* 0x000fe40000004100 */
[----:B------:R-:W-:Y:S01]  /*39d0*/  FMUL.FTZ R173, R167, R171 ;  /* 0x000000aba7ad7220 */ /* 0x000fe20000410000 */
[----:B------:R-:W-:Y:S02]  /*39e0*/  HADD2.F32 R170, -RZ, R169.H0_H0 ;  /* 0x200000a9ffaa7230 */ /* 0x000fe40000004100 */
[----:B------:R-:W-:-:S02]  /*39f0*/  IMAD.MOV.U32 R169, RZ, RZ, R47 ;  /* 0x000000ffffa97224 */ /* 0x000fc400078e002f */
[C---:B------:R-:W-:Y:S01]  /*3a00*/  FMUL.FTZ R172, R166.reuse, R171 ;  /* 0x000000aba6ac7220 */ /* 0x040fe20000410000 */
[----:B------:R-:W-:Y:S01]  /*3a10*/  F2FP.SATFINITE.E4M3.F32.PACK_AB_MERGE_C R164, R165, R164, RZ ;  /* 0x000000a4a5a4723e */ /* 0x000fe200048070ff */
[-C--:B------:R-:W-:Y:S01]  /*3a20*/  FFMA.FTZ R47, R166, R170.reuse, -R173 ;  /* 0x000000aaa62f7223 */ /* 0x080fe200000108ad */
[----:B------:R-:W-:Y:S01]  /*3a30*/  F2FP.F16.E4M3.UNPACK_B R173, R45.H1 ;  /* 0x0000002dffad723e */ /* 0x000fe200030006ff */
[----:B------:R-:W-:Y:S01]  /*3a40*/  FFMA.FTZ R166, R167, R170, R172 ;  /* 0x000000aaa7a67223 */ /* 0x000fe200000100ac */
[-C--:B------:R-:W-:Y:S02]  /*3a50*/  F2FP.F16.E4M3.UNPACK_B R168, R169.reuse ;  /* 0x000000a9ffa8723e */ /* 0x080fe400020006ff */
[----:B------:R-:W-:Y:S01]  /*3a60*/  F2FP.F16.E4M3.UNPACK_B R172, R44.H1 ;  /* 0x0000002cffac723e */ /* 0x000fe200030006ff */
[----:B------:R-:W-:Y:S01]  /*3a70*/  HADD2.F32 R167, -RZ, R173.H0_H0 ;  /* 0x200000adffa77230 */ /* 0x000fe20000004100 */
[----:B------:R-:W-:Y:S01]  /*3a80*/  F2FP.F16.E4M3.UNPACK_B R169, R169.H1 ;  /* 0x000000a9ffa9723e */ /* 0x000fe200030006ff */
[--C-:B------:R-:W-:Y:S01]  /*3a90*/  HADD2.F32 R170, -RZ, R168.reuse.H1_H1 ;  /* 0x300000a8ffaa7230 */ /* 0x100fe20000004100 */
[----:B------:R-:W-:Y:S01]  /*3aa0*/  F2FP.SATFINITE.E4M3.F32.PACK_AB_MERGE_C R47, R166, R47, R164 ;  /* 0x0000002fa62f723e */ /* 0x000fe200048070a4 */
[----:B------:R-:W-:-:S02]  /*3ab0*/  HADD2.F32 R168, -RZ, R168.H0_H0 ;  /* 0x200000a8ffa87230 */ /* 0x000fc40000004100 */
[--C-:B------:R-:W-:Y:S02]  /*3ac0*/  HADD2.F32 R171, -RZ, R172.reuse.H0_H0 ;  /* 0x200000acffab7230 */ /* 0x100fe40000004100 */
[-C--:B------:R-:W-:Y:S01]  /*3ad0*/  FMUL.FTZ R175, R170, R167.reuse ;  /* 0x000000a7aaaf7220 */ /* 0x080fe20000410000 */
[----:B------:R-:W-:Y:S02]  /*3ae0*/  HADD2.F32 R172, -RZ, R172.H1_H1 ;  /* 0x300000acffac7230 */ /* 0x000fe40000004100 */
[C---:B------:R-:W-:Y:S01]  /*3af0*/  FMUL.FTZ R177, R168.reuse, R167 ;  /* 0x000000a7a8b17220 */ /* 0x040fe20000410000 */
[----:B------:R-:W-:-:S03]  /*3b00*/  FFMA.FTZ R167, R168, R171, -R175 ;  /* 0x000000aba8a77223 */ /* 0x000fc600000108af */
[----:B------:R-:W-:Y:S01]  /*3b10*/  FFMA.FTZ R168, R170, R171, R177 ;  /* 0x000000abaaa87223 */ /* 0x000fe200000100b1 */
[----:B------:R-:W-:Y:S01]  /*3b20*/  MOV R170, R46 ;  /* 0x0000002e00aa7202 */ /* 0x000fe20000000f00 */
[----:B------:R-:W-:Y:S01]  /*3b30*/  HADD2.F32 R46, -RZ, R173.H1_H1 ;  /* 0x300000adff2e7230 */ /* 0x000fe20000004100 */
[----:B------:R-:W-:Y:S01]  /*3b40*/  F2FP.F16.E4M3.UNPACK_B R173, R45 ;  /* 0x0000002dffad723e */ /* 0x000fe200020006ff */
[--C-:B------:R-:W-:Y:S01]  /*3b50*/  HADD2.F32 R171, -RZ, R169.reuse.H1_H1 ;  /* 0x300000a9ffab7230 */ /* 0x100fe20000004100 */
[----:B------:R-:W-:Y:S01]  /*3b60*/  F2FP.F16.E4M3.UNPACK_B R45, R44 ;  /* 0x0000002cff2d723e */ /* 0x000fe200020006ff */
[----:B------:R-:W-:-:S03]  /*3b70*/  HADD2.F32 R169, -RZ, R169.H0_H0 ;  /* 0x200000a9ffa97230 */ /* 0x000fc60000004100 */
[-C--:B------:R-:W-:Y:S02]  /*3b80*/  FMUL.FTZ R174, R171, R46.reuse ;  /* 0x0000002eabae7220 */ /* 0x080fe40000410000 */
[C---:B------:R-:W-:Y:S02]  /*3b90*/  FMUL.FTZ R176, R169.reuse, R46 ;  /* 0x0000002ea9b07220 */ /* 0x040fe40000410000 */
[-C--:B------:R-:W-:Y:S01]  /*3ba0*/  FFMA.FTZ R46, R169, R172.reuse, -R174 ;  /* 0x000000aca92e7223 */ /* 0x080fe200000108ae */
[----:B------:R-:W-:Y:S02]  /*3bb0*/  HADD2.F32 R174, -RZ, R173.H1_H1 ;  /* 0x300000adffae7230 */ /* 0x000fe40000004100 */
[----:B------:R-:W-:Y:S01]  /*3bc0*/  FFMA.FTZ R169, R171, R172, R176 ;  /* 0x000000acaba97223 */ /* 0x000fe200000100b0 */
[-C--:B------:R-:W-:Y:S01]  /*3bd0*/  F2FP.F16.E4M3.UNPACK_B R171, R170.reuse.H1 ;  /* 0x000000aaffab723e */ /* 0x080fe200030006ff */
[----:B------:R-:W-:Y:S01]  /*3be0*/  HADD2.F32 R172, -RZ, R45.H1_H1 ;  /* 0x3000002dffac7230 */ /* 0x000fe20000004100 */
[----:B------:R-:W-:Y:S01]  /*3bf0*/  F2FP.F16.E4M3.UNPACK_B R170, R170 ;  /* 0x000000aaffaa723e */ /* 0x000fe200020006ff */
[----:B------:R-:W-:Y:S01]  /*3c00*/  HADD2.F32 R173, -RZ, R173.H0_H0 ;  /* 0x200000adffad7230 */ /* 0x000fe20000004100 */
[----:B------:R-:W-:Y:S01]  /*3c10*/  F2FP.SATFINITE.E4M3.F32.PACK_AB_MERGE_C R169, R169, R46, RZ ;  /* 0x0000002ea9a9723e */ /* 0x000fe200048070ff */
[----:B------:R-:W-:-:S02]  /*3c20*/  HADD2.F32 R44, -RZ, R171.H1_H1 ;  /* 0x300000abff2c7230 */ /* 0x000fc40000004100 */
[----:B------:R-:W-:Y:S01]  /*3c30*/  HADD2.F32 R171, -RZ, R171.H0_H0 ;  /* 0x200000abffab7230 */ /* 0x000fe20000004100 */
[----:B------:R-:W-:Y:S01]  /*3c40*/  F2FP.SATFINITE.E4M3.F32.PACK_AB_MERGE_C R167, R168, R167, R169 ;  /* 0x000000a7a8a7723e */ /* 0x000fe200048070a9 */
[----:B------:R-:W-:Y:S02]  /*3c50*/  HADD2.F32 R45, -RZ, R45.H0_H0 ;  /* 0x2000002dff2d7230 */ /* 0x000fe40000004100 */
[-C--:B------:R-:W-:Y:S01]  /*3c60*/  FMUL.FTZ R176, R44, R174.reuse ;  /* 0x000000ae2cb07220 */ /* 0x080fe20000410000 */
[----:B------:R-:W-:-:S03]  /*3c70*/  FMUL.FTZ R175, R171, R174 ;  /* 0x000000aeabaf7220 */ /* 0x000fc60000410000 */
[-C--:B------:R-:W-:Y:S01]  /*3c80*/  FFMA.FTZ R176, R171, R172.reuse, -R176 ;  /* 0x000000acabb07223 */ /* 0x080fe200000108b0 */
[----:B------:R-:W-:Y:S01]  /*3c90*/  FFMA.FTZ R175, R44, R172, R175 ;  /* 0x000000ac2caf7223 */ /* 0x000fe200000100af */
[--C-:B------:R-:W-:Y:S02]  /*3ca0*/  HADD2.F32 R44, -RZ, R170.reuse.H1_H1 ;  /* 0x300000aaff2c7230 */ /* 0x100fe40000004100 */
[----:B------:R-:W-:Y:S02]  /*3cb0*/  HADD2.F32 R170, -RZ, R170.H0_H0 ;  /* 0x200000aaffaa7230 */ /* 0x000fe40000004100 */
[----:B------:R-:W-:Y:S01]  /*3cc0*/  F2FP.SATFINITE.E4M3.F32.PACK_AB_MERGE_C R175, R175, R176, RZ ;  /* 0x000000b0afaf723e */ /* 0x000fe200048070ff */
[-C--:B------:R-:W-:Y:S02]  /*3cd0*/  FMUL.FTZ R135, R44, R173.reuse ;  /* 0x000000ad2c877220 */ /* 0x080fe40000410000 */
[C---:B------:R-:W-:Y:S02]  /*3ce0*/  FMUL.FTZ R173, R170.reuse, R173 ;  /* 0x000000adaaad7220 */ /* 0x040fe40000410000 */
[----:B------:R-:W-:-:S02]  /*3cf0*/  FFMA.FTZ R135, R170, R45, -R135 ;  /* 0x0000002daa877223 */ /* 0x000fc40000010887 */
[----:B------:R-:W-:Y:S01]  /*3d00*/  FFMA.FTZ R44, R44, R45, R173 ;  /* 0x0000002d2c2c7223 */ /* 0x000fe200000100ad */
[----:B------:R-:W-:-:S04]  /*3d10*/  F2FP.SATFINITE.E4M3.F32.PACK_AB_MERGE_C R45, R125, R124, R134 ;  /* 0x0000007c7d2d723e */ /* 0x000fc80004807086 */
[----:B------:R-:W-:Y:S01]  /*3d20*/  F2FP.SATFINITE.E4M3.F32.PACK_AB_MERGE_C R46, R44, R135, R175 ;  /* 0x000000872c2e723e */ /* 0x000fe200048070af */
[----:B------:R-:W-:Y:S02]  /*3d30*/  IMAD.MOV.U32 R44, RZ, RZ, R47 ;  /* 0x000000ffff2c7224 */ /* 0x000fe400078e002f */
[----:B------:R-:W-:-:S07]  /*3d40*/  IMAD.MOV.U32 R47, RZ, RZ, R167 ;  /* 0x000000ffff2f7224 */ /* 0x000fce00078e00a7 */
.L_x_2409:
[----:B------:R-:W-:Y:S05]  /*3d50*/  BSYNC B3 ;  /* 0x0000000000037941 */ /* 0x000fea0003800000 */
.L_x_2408:
[----:B--2---:R2:W-:Y:S02]  /*3d60*/  STG.E.128 desc[UR54][R50.64], R44 ;  /* 0x0000002c32007986 */ /* 0x0045e4000c101d36 */
.L_x_2407:
[----:B------:R-:W-:Y:S05]  /*3d70*/  BSYNC B2 ;  /* 0x0000000000027941 */ /* 0x000fea0003800000 */
.L_x_2406:
[----:B------:R-:W-:Y:S01]  /*3d80*/  ISETP.NE.AND P3, PT, R37, RZ, PT ;  /* 0x000000ff2500720c */ /* 0x000fe20003f65270 */
[----:B------:R-:W-:-:S12]  /*3d90*/  BSSY B2, `(.L_x_2410) ;  /* 0x000006f000027945 */ /* 0x000fd80003800000 */
[----:B------:R-:W-:Y:S05]  /*3da0*/  @!P3 BRA `(.L_x_2411) ;  /* 0x0000000400b4b947 */ /* 0x000fea0003800000 */
[----:B0-2---:R0:W2:Y:S01]  /*3db0*/  LDS.128 R44, [R43+0x24200] ;  /* 0x024200002b2c7984 */ /* 0x0050a20000000c00 */
[----:B------:R-:W-:Y:S01]  /*3dc0*/  ISETP.GE.AND P3, PT, R224, R132, PT ;  /* 0x00000084e000720c */ /* 0x000fe20003f66270 */
[----:B------:R-:W-:-:S12]  /*3dd0*/  BSSY B3, `(.L_x_2412) ;  /* 0x0000069000037945 */ /* 0x000fd80003800000 */
[----:B0-----:R-:W-:Y:S05]  /*3de0*/  @P3 BRA `(.L_x_2413) ;  /* 0x00000004009c3947 */ /* 0x001fea0003800000 */
[----:B------:R-:W-:Y:S02]  /*3df0*/  SHF.R.U32.HI R135, RZ, 0x8, R97 ;  /* 0x00000008ff877819 */ /* 0x000fe40000011661 */
[----:B------:R-:W-:Y:S02]  /*3e00*/  SHF.R.U32.HI R98, RZ, 0x8, R99 ;  /* 0x00000008ff627819 */ /* 0x000fe40000011663 */
[----:B------:R-:W-:Y:S02]  /*3e10*/  LOP3.LUT R96, R97, 0xff0000ff, RZ, 0xc0, !PT ;  /* 0xff0000ff61607812 */ /* 0x000fe400078ec0ff */
[----:B------:R-:W-:Y:S01]  /*3e20*/  SHF.R.U32.HI R125, RZ, 0x10, R97 ;  /* 0x00000010ff7d7819 */ /* 0x000fe20000011661 */
[----:B------:R-:W-:Y:S01]  /*3e30*/  IMAD.SHL.U32 R97, R135, 0x100, RZ ;  /* 0x0000010087617824 */ /* 0x000fe200078e00ff */
[----:B------:R-:W-:Y:S02]  /*3e40*/  LOP3.LUT R124, R99, 0xff0000ff, RZ, 0xc0, !PT ;  /* 0xff0000ff637c7812 */ /* 0x000fe400078ec0ff */
[----:B------:R-:W-:Y:S01]  /*3e50*/  SHF.R.U32.HI R134, RZ, 0x10, R99 ;  /* 0x00000010ff867819 */ /* 0x000fe20000011663 */
[----:B------:R-:W-:Y:S01]  /*3e60*/  IMAD.SHL.U32 R99, R98, 0x100, RZ ;  /* 0x0000010062637824 */ /* 0x000fe200078e00ff */
[----:B------:R-:W-:Y:S01]  /*3e70*/  LOP3.LUT R96, R96, 0xff00, R97, 0xf8, !PT ;  /* 0x0000ff0060607812 */ /* 0x000fe200078ef861 */
[----:B------:R-:W-:Y:S01]  /*3e80*/  IMAD.U32 R97, R125, 0x10000, RZ ;  /* 0x000100007d617824 */ /* 0x000fe200078e00ff */
[----:B--2---:R-:W-:Y:S01]  /*3e90*/  MOV R98, R44 ;  /* 0x0000002c00627202 */ /* 0x004fe20000000f00 */
[----:B------:R-:W-:Y:S01]  /*3ea0*/  IMAD.U32 R134, R134, 0x10000, RZ ;  /* 0x0001000086867824 */ /* 0x000fe200078e00ff */
[----:B------:R-:W-:-:S02]  /*3eb0*/  LOP3.LUT R99, R124, 0xff00, R99, 0xf8, !PT ;  /* 0x0000ff007c637812 */ /* 0x000fc400078ef863 */
        /* <DEDUP_REMOVED lines=27> */
[----:B------:R-:W-:-:S02]  /*4070*/  HADD2.F32 R125, -RZ, R99.H0_H0 ;  /* 0x20000063ff7d7230 */ /* 0x000fc40000004100 */
[----:B------:R-:W-:Y:S02]  /*4080*/  HADD2.F32 R134, -RZ, R99.H1_H1 ;  /* 0x30000063ff867230 */ /* 0x000fe40000004100 */
        /* <DEDUP_REMOVED lines=19> */
[-C--:B------:R-:W-:Y:S01]  /*41c0*/  F2FP.F16.E4M3.UNPACK_B R134, R96.reuse.H1 ;  /* 0x00000060ff86723e */ /* 0x080fe200030006ff */
[--C-:B------:R-:W-:Y:S01]  /*41d0*/  HADD2.F32 R165, -RZ, R168.reuse.H1_H1 ;  /* 0x300000a8ffa57230 */ /* 0x100fe20000004100 */
[----:B------:R-:W-:Y:S01]  /*41e0*/  F2FP.F16.E4M3.UNPACK_B R167, R97 ;  /* 0x00000061ffa7723e */ /* 0x000fe200020006ff */
[----:B------:R-:W-:Y:S01]  /*41f0*/  HADD2.F32 R168, -RZ, R168.H0_H0 ;  /* 0x200000a8ffa87230 */ /* 0x000fe20000004100 */
[----:B------:R-:W-:Y:S01]  /*4200*/  F2FP.SATFINITE.E4M3.F32.PACK_AB_MERGE_C R125, R162, R125, RZ ;  /* 0x0000007da27d723e */ /* 0x000fe200048070ff */
        /* <DEDUP_REMOVED lines=18> */
[--C-:B------:R-:W-:Y:S01]  /*4330*/  HADD2.F32 R135, -RZ, R46.reuse.H0_H0 ;  /* 0x2000002eff877230 */ /* 0x100fe20000004100 */
[----:B------:R-:W-:Y:S01]  /*4340*/  F2FP.SATFINITE.E4M3.F32.PACK_AB_MERGE_C R45, R45, R44, R124 ;  /* 0x0000002c2d2d723e */ /* 0x000fe2000480707c */
[----:B------:R-:W-:Y:S01]  /*4350*/  HADD2.F32 R163, -RZ, R163.H1_H1 ;  /* 0x300000a3ffa37230 */ /* 0x000fe20000004100 */
[----:B------:R-:W-:Y:S01]  /*4360*/  F2FP.SATFINITE.E4M3.F32.PACK_AB_MERGE_C R169, R169, R170, RZ ;  /* 0x000000aaa9a9723e */ /* 0x000fe200048070ff */
[----:B------:R-:W-:Y:S01]  /*4370*/  HADD2.F32 R46, -RZ, R46.H1_H1 ;  /* 0x3000002eff2e7230 */ /* 0x000fe20000004100 */
[----:B------:R-:W-:Y:S01]  /*4380*/  F2FP.SATFINITE.E4M3.F32.PACK_AB_MERGE_C R47, R47, R96, RZ ;  /* 0x000000602f2f723e */ /* 0x000fe200048070ff */
[----:B------:R-:W-:-:S02]  /*4390*/  HADD2.F32 R134, -RZ, R134.H0_H0 ;  /* 0x20000086ff867230 */ /* 0x000fc40000004100 */
[-C--:B------:R-:W-:Y:S01]  /*43a0*/  FMUL.FTZ R165, R163, R168.reuse ;  /* 0x000000a8a3a57220 */ /* 0x080fe20000410000 */
[----:B------:R-:W-:Y:S02]  /*43b0*/  HADD2.F32 R97, -RZ, R97.H0_H0 ;  /* 0x20000061ff617230 */ /* 0x000fe40000004100 */
[-C--:B------:R-:W-:Y:S01]  /*43c0*/  FMUL.FTZ R164, R46, R167.reuse ;  /* 0x000000a72ea47220 */ /* 0x080fe20000410000 */
[C---:B------:R-:W-:Y:S01]  /*43d0*/  FMUL.FTZ R168, R162.reuse, R168 ;  /* 0x000000a8a2a87220 */ /* 0x040fe20000410000 */
[C---:B------:R-:W-:Y:S01]  /*43e0*/  FMUL.FTZ R167, R135.reuse, R167 ;  /* 0x000000a787a77220 */ /* 0x040fe20000410000 */
[-C--:B------:R-:W-:Y:S01]  /*43f0*/  FFMA.FTZ R165, R162, R134.reuse, -R165 ;  /* 0x00000086a2a57223 */ /* 0x080fe200000108a5 */
[-C--:B------:R-:W-:Y:S01]  /*4400*/  FFMA.FTZ R164, R135, R97.reuse, -R164 ;  /* 0x0000006187a47223 */ /* 0x080fe200000108a4 */
[----:B------:R-:W-:Y:S01]  /*4410*/  FFMA.FTZ R168, R163, R134, R168 ;  /* 0x00000086a3a87223 */ /* 0x000fe200000100a8 */
[----:B------:R-:W-:Y:S01]  /*4420*/  FFMA.FTZ R167, R46, R97, R167 ;  /* 0x000000612ea77223 */ /* 0x000fe200000100a7 */
[----:B------:R-:W-:-:S03]  /*4430*/  F2FP.SATFINITE.E4M3.F32.PACK_AB_MERGE_C R44, R99, R98, R125 ;  /* 0x00000062632c723e */ /* 0x000fc6000480707d */
[----:B------:R-:W-:Y:S02]  /*4440*/  F2FP.SATFINITE.E4M3.F32.PACK_AB_MERGE_C R47, R168, R165, R47 ;  /* 0x000000a5a82f723e */ /* 0x000fe4000480702f */
[----:B------:R-:W-:-:S07]  /*4450*/  F2FP.SATFINITE.E4M3.F32.PACK_AB_MERGE_C R46, R167, R164, R169 ;  /* 0x000000a4a72e723e */ /* 0x000fce00048070a9 */
.L_x_2413:
[----:B------:R-:W-:Y:S05]  /*4460*/  BSYNC B3 ;  /* 0x0000000000037941 */ /* 0x000fea0003800000 */
.L_x_2412:
[----:B--2---:R3:W-:Y:S02]  /*4470*/  STG.E.128 desc[UR54][R50.64+0x20], R44 ;  /* 0x0000202c32007986 */ /* 0x0047e4000c101d36 */
.L_x_2411:
[----:B------:R-:W-:Y:S05]  /*4480*/  BSYNC B2 ;  /* 0x0000000000027941 */ /* 0x000fea0003800000 */
.L_x_2410:
        /* <DEDUP_REMOVED lines=11> */
[----:B------:R-:W-:Y:S02]  /*4540*/  SHF.R.U32.HI R97, RZ, 0x10, R91 ;  /* 0x00000010ff617819 */ /* 0x000fe4000001165b */
[----:B------:R-:W-:Y:S01]  /*4550*/  LOP3.LUT R96, R91, 0xff0000ff, RZ, 0xc0, !PT ;  /* 0xff0000ff5b607812 */ /* 0x000fe200078ec0ff */
[----:B------:R-:W-:Y:S01]  /*4560*/  IMAD.SHL.U32 R91, R90, 0x100, RZ ;  /* 0x000001005a5b7824 */ /* 0x000fe200078e00ff */
[----:B------:R-:W-:-:S02]  /*4570*/  LOP3.LUT R89, R89, 0xff0000ff, RZ, 0xc0, !PT ;  /* 0xff0000ff59597812 */ /* 0x000fc400078ec0ff */
[----:B--2---:R-:W-:Y:S02]  /*4580*/  MOV R90, R44 ;  /* 0x0000002c005a7202 */ /* 0x004fe40000000f00 */
        /* <DEDUP_REMOVED lines=31> */
[--C-:B------:R-:W-:Y:S01]  /*4780*/  HADD2.F32 R98, -RZ, R91.reuse.H1_H1 ;  /* 0x3000005bff627230 */ /* 0x100fe20000004100 */
[----:B------:R-:W-:Y:S01]  /*4790*/  F2FP.F16.E4M3.UNPACK_B R125, R88 ;  /* 0x00000058ff7d723e */ /* 0x000fe200020006ff */
[----:B------:R-:W-:-:S02]  /*47a0*/  HADD2.F32 R97, -RZ, R91.H0_H0 ;  /* 0x2000005bff617230 */ /* 0x000fc40000004100 */
        /* <DEDUP_REMOVED lines=9> */
[-C--:B------:R-:W-:Y:S01]  /*4840*/  FFMA.FTZ R97, R97, R90.reuse, -R134 ;  /* 0x0000005a61617223 */ /* 0x080fe20000010886 */
[----:B------:R-:W-:Y:S01]  /*4850*/  FFMA.FTZ R98, R98, R90, R99 ;  /* 0x0000005a62627223 */ /* 0x000fe20000010063 */
[-C--:B------:R-:W-:Y:S01]  /*4860*/  FFMA.FTZ R90, R91, R160.reuse, -R124 ;  /* 0x000000a05b5a7223 */ /* 0x080fe2000001087c */
[----:B------:R-:W-:Y:S01]  /*4870*/  FFMA.FTZ R91, R96, R160, R161 ;  /* 0x000000a0605b7223 */ /* 0x000fe200000100a1 */
[----:B------:R-:W-:Y:S02]  /*4880*/  F2FP.F16.E4M3.UNPACK_B R99, R47.H1 ;  /* 0x0000002fff63723e */ /* 0x000fe400030006ff */
[----:B------:R-:W-:Y:S02]  /*4890*/  F2FP.F16.E4M3.UNPACK_B R161, R89.H1 ;  /* 0x00000059ffa1723e */ /* 0x000fe400030006ff */
[----:B------:R-:W-:Y:S01]  /*48a0*/  F2FP.SATFINITE.E4M3.F32.PACK_AB_MERGE_C R97, R98, R97, RZ ;  /* 0x000000616261723e */ /* 0x000fe200048070ff */
[--C-:B------:R-:W-:Y:S01]  /*48b0*/  HADD2.F32 R124, -RZ, R99.reuse.H0_H0 ;  /* 0x20000063ff7c7230 */ /* 0x100fe20000004100 */
[----:B------:R-:W-:Y:S01]  /*48c0*/  F2FP.F16.E4M3.UNPACK_B R134, R88.H1 ;  /* 0x00000058ff86723e */ /* 0x000fe200030006ff */
[----:B------:R-:W-:Y:S01]  /*48d0*/  HADD2.F32 R99, -RZ, R99.H1_H1 ;  /* 0x30000063ff637230 */ /* 0x000fe20000004100 */
[----:B------:R-:W-:Y:S01]  /*48e0*/  F2FP.F16.E4M3.UNPACK_B R98, R46.H1 ;  /* 0x0000002eff62723e */ /* 0x000fe200030006ff */
[--C-:B------:R-:W-:Y:S01]  /*48f0*/  HADD2.F32 R163, -RZ, R161.reuse.H1_H1 ;  /* 0x300000a1ffa37230 */ /* 0x100fe20000004100 */
[----:B------:R-:W-:Y:S01]  /*4900*/  F2FP.F16.E4M3.UNPACK_B R160, R89 ;  /* 0x00000059ffa0723e */ /* 0x000fe200020006ff */
[----:B------:R-:W-:Y:S01]  /*4910*/  HADD2.F32 R161, -RZ, R161.H0_H0 ;  /* 0x200000a1ffa17230 */ /* 0x000fe20000004100 */
[----:B------:R-:W-:Y:S01]  /*4920*/  F2FP.SATFINITE.E4M3.F32.PACK_AB_MERGE_C R96, R162, R135, RZ ;  /* 0x00000087a260723e */ /* 0x000fe200048070ff */
[----:B------:R-:W-:-:S02]  /*4930*/  HADD2.F32 R135, -RZ, R134.H1_H1 ;  /* 0x30000086ff877230 */ /* 0x000fc40000004100 */
[-C--:B------:R-:W-:Y:S01]  /*4940*/  FMUL.FTZ R165, R99, R163.reuse ;  /* 0x000000a363a57220 */ /* 0x080fe20000410000 */
[----:B------:R-:W-:Y:S02]  /*4950*/  HADD2.F32 R89, -RZ, R98.H1_H1 ;  /* 0x30000062ff597230 */ /* 0x000fe40000004100 */
        /* <DEDUP_REMOVED lines=11> */
[--C-:B------:R-:W-:Y:S02]  /*4a10*/  HADD2.F32 R98, -RZ, R47.reuse.H1_H1 ;  /* 0x3000002fff627230 */ /* 0x100fe40000004100 */
[----:B------:R-:W-:Y:S01]  /*4a20*/  FFMA.FTZ R162, R89, R124, R162 ;  /* 0x0000007c59a27223 */ /* 0x000fe200000100a2 */
[----:B------:R-:W-:Y:S02]  /*4a30*/  HADD2.F32 R89, -RZ, R47.H0_H0 ;  /* 0x2000002fff597230 */ /* 0x000fe40000004100 */
[----:B------:R-:W-:Y:S01]  /*4a40*/  FFMA.FTZ R135, R99, R135, R164 ;  /* 0x0000008763877223 */ /* 0x000fe200000100a4 */
[--C-:B------:R-:W-:Y:S02]  /*4a50*/  HADD2.F32 R47, -RZ, R46.reuse.H0_H0 ;  /* 0x2000002eff2f7230 */ /* 0x100fe40000004100 */
[----:B------:R-:W-:Y:S01]  /*4a60*/  FMUL.FTZ R164, R98, R161 ;  /* 0x000000a162a47220 */ /* 0x000fe20000410000 */
[----:B------:R-:W-:-:S02]  /*4a70*/  HADD2.F32 R46, -RZ, R46.H1_H1 ;  /* 0x3000002eff2e7230 */ /* 0x000fc40000004100 */
[----:B------:R-:W-:Y:S01]  /*4a80*/  FMUL.FTZ R161, R89, R161 ;  /* 0x000000a159a17220 */ /* 0x000fe20000410000 */
[----:B------:R-:W-:Y:S02]  /*4a90*/  HADD2.F32 R134, -RZ, R134.H0_H0 ;  /* 0x20000086ff867230 */ /* 0x000fe40000004100 */
[-C--:B------:R-:W-:Y:S01]  /*4aa0*/  FMUL.FTZ R99, R47, R160.reuse ;  /* 0x000000a02f637220 */ /* 0x080fe20000410000 */
[----:B------:R-:W-:Y:S02]  /*4ab0*/  HADD2.F32 R125, -RZ, R125.H0_H0 ;  /* 0x2000007dff7d7230 */ /* 0x000fe40000004100 */
[----:B------:R-:W-:Y:S01]  /*4ac0*/  FMUL.FTZ R124, R46, R160 ;  /* 0x000000a02e7c7220 */ /* 0x000fe20000410000 */
[----:B------:R-:W-:Y:S01]  /*4ad0*/  F2FP.SATFINITE.E4M3.F32.PACK_AB_MERGE_C R162, R162, R163, RZ ;  /* 0x000000a3a2a2723e */ /* 0x000fe200048070ff */
[-C--:B------:R-:W-:Y:S01]  /*4ae0*/  FFMA.FTZ R164, R89, R134.reuse, -R164 ;  /* 0x0000008659a47223 */ /* 0x080fe200000108a4 */
[----:B------:R-:W-:Y:S01]  /*4af0*/  FFMA.FTZ R161, R98, R134, R161 ;  /* 0x0000008662a17223 */ /* 0x000fe200000100a1 */
[-C--:B------:R-:W-:Y:S01]  /*4b00*/  FFMA.FTZ R124, R47, R125.reuse, -R124 ;  /* 0x0000007d2f7c7223 */ /* 0x080fe2000001087c */
[----:B------:R-:W-:Y:S01]  /*4b10*/  FFMA.FTZ R99, R46, R125, R99 ;  /* 0x0000007d2e637223 */ /* 0x000fe20000010063 */
[----:B------:R-:W-:-:S02]  /*4b20*/  F2FP.SATFINITE.E4M3.F32.PACK_AB_MERGE_C R88, R135, R88, RZ ;  /* 0x000000588758723e */ /* 0x000fc400048070ff */
[----:B------:R-:W-:Y:S02]  /*4b30*/  F2FP.SATFINITE.E4M3.F32.PACK_AB_MERGE_C R45, R45, R44, R96 ;  /* 0x0000002c2d2d723e */ /* 0x000fe40004807060 */
[----:B------:R-:W-:Y:S02]  /*4b40*/  F2FP.SATFINITE.E4M3.F32.PACK_AB_MERGE_C R44, R91, R90, R97 ;  /* 0x0000005a5b2c723e */ /* 0x000fe40004807061 */
[----:B------:R-:W-:Y:S02]  /*4b50*/  F2FP.SATFINITE.E4M3.F32.PACK_AB_MERGE_C R46, R99, R124, R162 ;  /* 0x0000007c632e723e */ /* 0x000fe400048070a2 */
[----:B------:R-:W-:-:S07]  /*4b60*/  F2FP.SATFINITE.E4M3.F32.PACK_AB_MERGE_C R47, R161, R164, R88 ;  /* 0x000000a4a12f723e */ /* 0x000fce0004807058 */
.L_x_2417:
[----:B------:R-:W-:Y:S05]  /*4b70*/  BSYNC B3 ;  /* 0x0000000000037941 */ /* 0x000fea0003800000 */
.L_x_2416:
[----:B--2---:R4:W-:Y:S02]  /*4b80*/  STG.E.128 desc[UR54][R50.64+0x40], R44 ;  /* 0x0000402c32007986 */ /* 0x0049e4000c101d36 */
.L_x_2415:
[----:B------:R-:W-:Y:S05]  /*4b90*/  BSYNC B2 ;  /* 0x0000000000027941 */ /* 0x000fea0003800000 */
.L_x_2414:
        /* <DEDUP_REMOVED lines=110> */
.L_x_2421:
[----:B------:R-:W-:Y:S05]  /*5280*/  BSYNC B3 ;  /* 0x0000000000037941 */ /* 0x000fea0003800000 */
.L_x_2420:
[----:B--2---:R0:W-:Y:S02]  /*5290*/  STG.E.128 desc[UR54][R50.64+0x60], R44 ;  /* 0x0000602c32007986 */ /* 0x0041e4000c101d36 */
.L_x_2419:
[----:B------:R-:W-:Y:S05]  /*52a0*/  BSYNC B2 ;  /* 0x0000000000027941 */ /* 0x000fea0003800000 */
.L_x_2418:
        /* <DEDUP_REMOVED lines=11> */
[--C-:B------:R-:W-:Y:S01]  /*5360*/  SHF.R.U32.HI R81, RZ, 0x8, R83.reuse ;  /* 0x00000008ff517819 */ /* 0x100fe20000011653 */
[----:B------:R-:W-:Y:S01]  /*5370*/  IMAD.SHL.U32 R80, R80, 0x100, RZ ;  /* 0x0000010050507824 */ /* 0x000fe200078e00ff */
[----:B------:R-:W-:Y:S02]  /*5380*/  SHF.R.U32.HI R87, RZ, 0x10, R83 ;  /* 0x00000010ff577819 */ /* 0x000fe40000011653 */
[----:B------:R-:W-:Y:S01]  /*5390*/  LOP3.LUT R84, R83, 0xff0000ff, RZ, 0xc0, !PT ;  /* 0xff0000ff53547812 */ /* 0x000fe200078ec0ff */
[----:B------:R-:W-:Y:S01]  /*53a0*/  IMAD.SHL.U32 R83, R81, 0x100, RZ ;  /* 0x0000010051537824 */ /* 0x000fe200078e00ff */
[----:B------:R-:W-:Y:S01]  /*53b0*/  MOV R81, R45 ;  /* 0x0000002d00517202 */ /* 0x000fe20000000f00 */
[----:B------:R-:W-:Y:S01]  /*53c0*/  IMAD.U32 R45, R88, 0x10000, RZ ;  /* 0x00010000582d7824 */ /* 0x000fe200078e00ff */
[----:B------:R-:W-:-:S02]  /*53d0*/  LOP3.LUT R80, R85, 0xff00, R80, 0xf8, !PT ;  /* 0x0000ff0055507812 */ /* 0x000fc400078ef850 */
        /* <DEDUP_REMOVED lines=42> */
[CC--:B------:R-:W-:Y:S01]  /*5680*/  FMUL.FTZ R88, R84.reuse, R154.reuse ;  /* 0x0000009a54587220 */ /* 0x0c0fe20000410000 */
        /* <DEDUP_REMOVED lines=49> */
.L_x_2425:
[----:B------:R-:W-:Y:S05]  /*59a0*/  BSYNC B3 ;  /* 0x0000000000037941 */ /* 0x000fea0003800000 */
.L_x_2424:
[----:B--2---:R0:W-:Y:S02]  /*59b0*/  STG.E.128 desc[UR54][R50.64+0x80], R44 ;  /* 0x0000802c32007986 */ /* 0x0041e4000c101d36 */
.L_x_2423:
[----:B------:R-:W-:Y:S05]  /*59c0*/  BSYNC B2 ;  /* 0x0000000000027941 */ /* 0x000fea0003800000 */
.L_x_2422:
[----:B------:R-:W-:-:S13]  /*59d0*/  ISETP.NE.AND P3, PT, R41, RZ, PT ;  /* 0x000000ff2900720c */ /* 0x000fda0003f65270 */
        /* <DEDUP_REMOVED lines=62> */
[----:B------:R-:W-:Y:S01]  /*5dc0*/  FFMA.FTZ R87, R77, R147, -R84 ;  /* 0x000000934d577223 */ /* 0x000fe20000010854 */
        /* <DEDUP_REMOVED lines=45> */
.L_x_2427:
[----:B------:R-:W-:Y:S05]  /*60a0*/  BSYNC B2 ;  /* 0x0000000000027941 */ /* 0x000fea0003800000 */
.L_x_2426:
[----:B--2---:R0:W-:Y:S02]  /*60b0*/  STG.E.128 desc[UR54][R50.64+0xa0], R44 ;  /* 0x0000a02c32007986 */ /* 0x0041e4000c101d36 */
.L_x_2405:
[----:B------:R-:W-:Y:S05]  /*60c0*/  BSYNC B1 ;  /* 0x0000000000017941 */ /* 0x000fea0003800000 */
.L_x_2404:
        /* <DEDUP_REMOVED lines=10> */
[----:B------:R-:W-:Y:S02]  /*6170*/  LOP3.LUT R51, R73, 0xff0000ff, RZ, 0xc0, !PT ;  /* 0xff0000ff49337812 */ /* 0x000fe400078ec0ff */
[----:B------:R-:W-:Y:S01]  /*6180*/  SHF.R.U32.HI R76, RZ, 0x10, R73 ;  /* 0x00000010ff4c7819 */ /* 0x000fe20000011649 */
[----:B------:R-:W-:Y:S01]  /*6190*/  IMAD.SHL.U32 R72, R72, 0x100, RZ ;  /* 0x0000010048487824 */ /* 0x000fe200078e00ff */
[--C-:B------:R-:W-:Y:S02]  /*61a0*/  SHF.R.U32.HI R74, RZ, 0x8, R75.reuse ;  /* 0x00000008ff4a7819 */ /* 0x100fe4000001164b */
        /* <DEDUP_REMOVED lines=97> */
.L_x_2432:
[----:B------:R-:W-:Y:S05]  /*67c0*/  BSYNC B2 ;  /* 0x0000000000027941 */ /* 0x000fea0003800000 */
.L_x_2431:
[----:B--2---:R0:W-:Y:S02]  /*67d0*/  STG.E.128 desc[UR54][R48.64], R44 ;  /* 0x0000002c30007986 */ /* 0x0041e4000c101d36 */
.L_x_2430:
[----:B------:R-:W-:Y:S05]  /*67e0*/  BSYNC B1 ;  /* 0x0000000000017941 */ /* 0x000fea0003800000 */
.L_x_2429:
        /* <DEDUP_REMOVED lines=10> */
[----:B------:R-:W-:Y:S01]  /*6890*/  LOP3.LUT R68, R69, 0xff0000ff, RZ, 0xc0, !PT ;  /* 0xff0000ff45447812 */ /* 0x000fe200078ec0ff */
[----:B------:R-:W-:Y:S01]  /*68a0*/  IMAD.SHL.U32 R51, R51, 0x100, RZ ;  /* 0x0000010033337824 */ /* 0x000fe200078e00ff */
[--C-:B------:R-:W-:Y:S02]  /*68b0*/  SHF.R.U32.HI R69, RZ, 0x8, R71.reuse ;  /* 0x00000008ff457819 */ /* 0x100fe40000011647 */
[----:B------:R-:W-:Y:S02]  /*68c0*/  SHF.R.U32.HI R72, RZ, 0x10, R71 ;  /* 0x00000010ff487819 */ /* 0x000fe40000011647 */
[----:B------:R-:W-:-:S02]  /*68d0*/  LOP3.LUT R70, R71, 0xff0000ff, RZ, 0xc0, !PT ;  /* 0xff0000ff47467812 */ /* 0x000fc400078ec0ff */
        /* <DEDUP_REMOVED lines=95> */
.L_x_2436:
[----:B------:R-:W-:Y:S05]  /*6ed0*/  BSYNC B2 ;  /* 0x0000000000027941 */ /* 0x000fea0003800000 */
.L_x_2435:
[----:B--2---:R0:W-:Y:S02]  /*6ee0*/  STG.E.128 desc[UR54][R48.64+0x20], R44 ;  /* 0x0000202c30007986 */ /* 0x0041e4000c101d36 */
.L_x_2434:
[----:B------:R-:W-:Y:S05]  /*6ef0*/  BSYNC B1 ;  /* 0x0000000000017941 */ /* 0x000fea0003800000 */
.L_x_2433:
        /* <DEDUP_REMOVED lines=9> */
[--C-:B------:R-:W-:Y:S02]  /*6f90*/  SHF.R.U32.HI R66, RZ, 0x8, R67.reuse ;  /* 0x00000008ff427819 */ /* 0x100fe40000011643 */
[----:B------:R-:W-:Y:S01]  /*6fa0*/  SHF.R.U32.HI R68, RZ, 0x10, R67 ;  /* 0x00000010ff447819 */ /* 0x000fe20000011643 */
[----:B------:R-:W-:Y:S01]  /*6fb0*/  IMAD.SHL.U32 R64, R64, 0x100, RZ ;  /* 0x0000010040407824 */ /* 0x000fe200078e00ff */
[----:B------:R-:W-:Y:S02]  /*6fc0*/  LOP3.LUT R51, R65, 0xff0000ff, RZ, 0xc0, !PT ;  /* 0xff0000ff41337812 */ /* 0x000fe400078ec0ff */
[----:B------:R-:W-:Y:S01]  /*6fd0*/  SHF.R.U32.HI R69, RZ, 0x10, R65 ;  /* 0x00000010ff457819 */ /* 0x000fe20000011641 */
[----:B------:R-:W-:Y:S01]  /*6fe0*/  IMAD.U32 R68, R68, 0x10000, RZ ;  /* 0x0001000044447824 */ /* 0x000fe200078e00ff */
[----:B------:R-:W-:-:S02]  /*6ff0*/  LOP3.LUT R65, R67, 0xff0000ff, RZ, 0xc0, !PT ;  /* 0xff0000ff43417812 */ /* 0x000fc400078ec0ff */
[----:B------:R-:W-:Y:S02]  /*7000*/  SHF.L.U32 R66, R66, 0x8, RZ ;  /* 0x0000000842427819 */ /* 0x000fe400000006ff */
[----:B------:R-:W-:Y:S01]  /*7010*/  LOP3.LUT R51, R51, 0xff00, R64, 0xf8, !PT ;  /* 0x0000ff0033337812 */ /* 0x000fe200078ef840 */
[----:B------:R-:W-:Y:S01]  /*7020*/  IMAD.U32 R64, R69, 0x10000, RZ ;  /* 0x0001000045407824 */ /* 0x000fe200078e00ff */
[----:B------:R-:W-:Y:S02]  /*7030*/  LOP3.LUT R65, R65, 0xff00, R66, 0xf8, !PT ;  /* 0x0000ff0041417812 */ /* 0x000fe400078ef842 */
[-C--:B------:R-:W-:Y:S02]  /*7040*/  F2FP.F16.E4M3.UNPACK_B R44, R45.reuse ;  /* 0x0000002dff2c723e */ /* 0x080fe400020006ff */
[----:B------:R-:W-:Y:S02]  /*7050*/  F2FP.F16.E4M3.UNPACK_B R66, R138.H1 ;  /* 0x0000008aff42723e */ /* 0x000fe400030006ff */
[----:B------:R-:W-:-:S02]  /*7060*/  F2FP.F16.E4M3.UNPACK_B R45, R45.H1 ;  /* 0x0000002dff2d723e */ /* 0x000fc400030006ff */
[----:B------:R-:W-:Y:S01]  /*7070*/  LOP3.LUT R70, R65, 0xff0000, R68, 0xf8, !PT ;  /* 0x00ff000041467812 */ /* 0x000fe200078ef844 */
[--C-:B------:R-:W-:Y:S01]  /*7080*/  HADD2.F32 R69, -RZ, R66.reuse.H1_H1 ;  /* 0x30000042ff457230 */ /* 0x100fe20000004100 */
[-C--:B------:R-:W-:Y:S01]  /*7090*/  F2FP.F16.E4M3.UNPACK_B R65, R139.reuse.H1 ;  /* 0x0000008bff41723e */ /* 0x080fe200030006ff */
[----:B------:R-:W-:Y:S01]  /*70a0*/  HADD2.F32 R68, -RZ, R66.H0_H0 ;  /* 0x20000042ff447230 */ /* 0x000fe20000004100 */
[----:B------:R-:W-:Y:S01]  /*70b0*/  LOP3.LUT R67, R51, 0xff0000, R64, 0xf8, !PT ;  /* 0x00ff000033437812 */ /* 0x000fe200078ef840 */
[----:B------:R-:W-:Y:S01]  /*70c0*/  HADD2.F32 R64, -RZ, R45.H1_H1 ;  /* 0x3000002dff407230 */ /* 0x000fe20000004100 */
[----:B------:R-:W-:Y:S01]  /*70d0*/  F2FP.F16.E4M3.UNPACK_B R138, R138 ;  /* 0x0000008aff8a723e */ /* 0x000fe200020006ff */
[----:B------:R-:W-:Y:S01]  /*70e0*/  HADD2.F32 R66, -RZ, R65.H0_H0 ;  /* 0x20000041ff427230 */ /* 0x000fe20000004100 */
[----:B------:R-:W-:Y:S01]  /*70f0*/  F2FP.F16.E4M3.UNPACK_B R139, R139 ;  /* 0x0000008bff8b723e */ /* 0x000fe200020006ff */
[----:B------:R-:W-:Y:S02]  /*7100*/  HADD2.F32 R51, -RZ, R44.H1_H1 ;  /* 0x3000002cff337230 */ /* 0x000fe40000004100 */
[----:B------:R-:W-:Y:S01]  /*7110*/  FMUL.FTZ R72, R64, R69 ;  /* 0x0000004540487220 */ /* 0x000fe20000410000 */
[----:B------:R-:W-:-:S02]  /*7120*/  HADD2.F32 R45, -RZ, R45.H0_H0 ;  /* 0x2000002dff2d7230 */ /* 0x000fc40000004100 */
[----:B------:R-:W-:Y:S02]  /*7130*/  HADD2.F32 R65, -RZ, R65.H1_H1 ;  /* 0x30000041ff417230 */ /* 0x000fe40000004100 */
[----:B------:R-:W-:Y:S01]  /*7140*/  FMUL.FTZ R71, R51, R68 ;  /* 0x0000004433477220 */ /* 0x000fe20000410000 */
[----:B------:R-:W-:Y:S02]  /*7150*/  HADD2.F32 R44, -RZ, R44.H0_H0 ;  /* 0x2000002cff2c7230 */ /* 0x000fe40000004100 */
[C---:B------:R-:W-:Y:S01]  /*7160*/  FMUL.FTZ R69, R45.reuse, R69 ;  /* 0x000000452d457220 */ /* 0x040fe20000410000 */
[-C--:B------:R-:W-:Y:S01]  /*7170*/  FFMA.FTZ R74, R45, R65.reuse, -R72 ;  /* 0x000000412d4a7223 */ /* 0x080fe20000010848 */
[----:B------:R-:W-:Y:S01]  /*7180*/  F2FP.F16.E4M3.UNPACK_B R45, R50.H1 ;  /* 0x00000032ff2d723e */ /* 0x000fe200030006ff */
[C---:B------:R-:W-:Y:S01]  /*7190*/  FMUL.FTZ R68, R44.reuse, R68 ;  /* 0x000000442c447220 */ /* 0x040fe20000410000 */
[----:B------:R-:W-:Y:S01]  /*71a0*/  F2FP.F16.E4M3.UNPACK_B R50, R50 ;  /* 0x00000032ff32723e */ /* 0x000fe200020006ff */
[-C--:B------:R-:W-:Y:S01]  /*71b0*/  FFMA.FTZ R44, R44, R66.reuse, -R71 ;  /* 0x000000422c2c7223 */ /* 0x080fe20000010847 */
[----:B------:R-:W-:Y:S01]  /*71c0*/  FFMA.FTZ R75, R64, R65, R69 ;  /* 0x00000041404b7223 */ /* 0x000fe20000010045 */
[----:B------:R-:W-:Y:S01]  /*71d0*/  FFMA.FTZ R73, R51, R66, R68 ;  /* 0x0000004233497223 */ /* 0x000fe20000010044 */
[----:B------:R-:W-:-:S02]  /*71e0*/  HADD2.F32 R66, -RZ, R138.H1_H1 ;  /* 0x3000008aff427230 */ /* 0x000fc40000004100 */
[--C-:B------:R-:W-:Y:S01]  /*71f0*/  HADD2.F32 R51, -RZ, R45.reuse.H0_H0 ;  /* 0x2000002dff337230 */ /* 0x100fe20000004100 */
[----:B------:R-:W-:Y:S01]  /*7200*/  F2FP.SATFINITE.E4M3.F32.PACK_AB_MERGE_C R77, R75, R74, RZ ;  /* 0x0000004a4b4d723e */ /* 0x000fe200048070ff */
[----:B------:R-:W-:Y:S02]  /*7210*/  HADD2.F32 R64, -RZ, R45.H1_H1 ;  /* 0x3000002dff407230 */ /* 0x000fe40000004100 */
[----:B------:R-:W-:Y:S02]  /*7220*/  HADD2.F32 R45, -RZ, R50.H0_H0 ;  /* 0x20000032ff2d7230 */ /* 0x000fe40000004100 */
        /* <DEDUP_REMOVED lines=59> */
.L_x_2440:
[----:B------:R-:W-:Y:S05]  /*75e0*/  BSYNC B2 ;  /* 0x0000000000027941 */ /* 0x000fea0003800000 */
.L_x_2439:
[----:B--2---:R0:W-:Y:S02]  /*75f0*/  STG.E.128 desc[UR54][R48.64+0x40], R44 ;  /* 0x0000402c30007986 */ /* 0x0041e4000c101d36 */
.L_x_2438:
[----:B------:R-:W-:Y:S05]  /*7600*/  BSYNC B1 ;  /* 0x0000000000017941 */ /* 0x000fea0003800000 */
.L_x_2437:
        /* <DEDUP_REMOVED lines=12> */
[----:B------:R-:W-:Y:S01]  /*76d0*/  SHF.R.U32.HI R66, RZ, 0x10, R61 ;  /* 0x00000010ff427819 */ /* 0x000fe2000001163d */
[----:B------:R-:W-:Y:S01]  /*76e0*/  IMAD.SHL.U32 R47, R50, 0x100, RZ ;  /* 0x00000100322f7824 */ /* 0x000fe200078e00ff */
[----:B------:R-:W-:Y:S02]  /*76f0*/  LOP3.LUT R61, R61, 0xff0000ff, RZ, 0xc0, !PT ;  /* 0xff0000ff3d3d7812 */ /* 0x000fe400078ec0ff */
[----:B------:R-:W-:-:S02]  /*7700*/  SHF.R.U32.HI R65, RZ, 0x10, R63 ;  /* 0x00000010ff417819 */ /* 0x000fc4000001163f */
[----:B------:R-:W-:Y:S02]  /*7710*/  LOP3.LUT R62, R63, 0xff0000ff, RZ, 0xc0, !PT ;  /* 0xff0000ff3f3e7812 */ /* 0x000fe400078ec0ff */
        /* <DEDUP_REMOVED lines=93> */
[----:B------:R-:W-:Y:S02]  /*7cf0*/  F2FP.SATFINITE.E4M3.F32.PACK_AB_MERGE_C R44, R136, R67, R72 ;  /* 0x00000043882c723e */ /* 0x000fe40004807048 */
[----:B------:R-:W-:-:S07]  /*7d00*/  MOV R46, R64 ;  /* 0x00000040002e7202 */ /* 0x000fce0000000f00 */
.L_x_2444:
[----:B------:R-:W-:Y:S05]  /*7d10*/  BSYNC B2 ;  /* 0x0000000000027941 */ /* 0x000fea0003800000 */
.L_x_2443:
[----:B--2---:R0:W-:Y:S02]  /*7d20*/  STG.E.128 desc[UR54][R48.64+0x60], R44 ;  /* 0x0000602c30007986 */ /* 0x0041e4000c101d36 */
.L_x_2442:
[----:B------:R-:W-:Y:S05]  /*7d30*/  BSYNC B1 ;  /* 0x0000000000017941 */ /* 0x000fea0003800000 */
.L_x_2441:
        /* <DEDUP_REMOVED lines=9> */
[--C-:B------:R-:W-:Y:S01]  /*7dd0*/  SHF.R.U32.HI R58, RZ, 0x8, R59.reuse ;  /* 0x00000008ff3a7819 */ /* 0x100fe2000001163b */
[----:B------:R-:W-:Y:S01]  /*7de0*/  IMAD.MOV.U32 R51, RZ, RZ, R46 ;  /* 0x000000ffff337224 */ /* 0x000fe200078e002e */
[----:B------:R-:W-:Y:S01]  /*7df0*/  SHF.R.U32.HI R60, RZ, 0x10, R59 ;  /* 0x00000010ff3c7819 */ /* 0x000fe2000001163b */
[----:B------:R-:W-:Y:S01]  /*7e00*/  IMAD.SHL.U32 R47, R62, 0x100, RZ ;  /* 0x000001003e2f7824 */ /* 0x000fe200078e00ff */
[----:B------:R-:W-:Y:S01]  /*7e10*/  LOP3.LUT R50, R57, 0xff0000ff, RZ, 0xc0, !PT ;  /* 0xff0000ff39327812 */ /* 0x000fe200078ec0ff */
[----:B------:R-:W-:Y:S01]  /*7e20*/  IMAD.SHL.U32 R46, R58, 0x100, RZ ;  /* 0x000001003a2e7824 */ /* 0x000fe200078e00ff */
[----:B------:R-:W-:Y:S01]  /*7e30*/  SHF.R.U32.HI R61, RZ, 0x10, R57 ;  /* 0x00000010ff3d7819 */ /* 0x000fe20000011639 */
[----:B------:R-:W-:Y:S01]  /*7e40*/  IMAD.U32 R60, R60, 0x10000, RZ ;  /* 0x000100003c3c7824 */ /* 0x000fe200078e00ff */
[----:B------:R-:W-:-:S02]  /*7e50*/  LOP3.LUT R57, R59, 0xff0000ff, RZ, 0xc0, !PT ;  /* 0xff0000ff3b397812 */ /* 0x000fc400078ec0ff */
[----:B------:R-:W-:Y:S02]  /*7e60*/  LOP3.LUT R47, R50, 0xff00, R47, 0xf8, !PT ;  /* 0x0000ff00322f7812 */ /* 0x000fe400078ef82f */
[----:B------:R-:W-:Y:S02]  /*7e70*/  LOP3.LUT R57, R57, 0xff00, R46, 0xf8, !PT ;  /* 0x0000ff0039397812 */ /* 0x000fe400078ef82e */
[----:B------:R-:W-:Y:S02]  /*7e80*/  SHF.L.U32 R50, R61, 0x10, RZ ;  /* 0x000000103d327819 */ /* 0x000fe400000006ff */
[----:B------:R-:W-:Y:S02]  /*7e90*/  F2FP.F16.E4M3.UNPACK_B R58, R94.H1 ;  /* 0x0000005eff3a723e */ /* 0x000fe400030006ff */
[----:B------:R-:W-:Y:S02]  /*7ea0*/  F2FP.F16.E4M3.UNPACK_B R46, R45 ;  /* 0x0000002dff2e723e */ /* 0x000fe400020006ff */
        /* <DEDUP_REMOVED lines=8> */
[C---:B------:R-:W-:Y:S01]  /*7f30*/  FMUL.FTZ R63, R47.reuse, R60 ;  /* 0x0000003c2f3f7220 */ /* 0x040fe20000410000 */
        /* <DEDUP_REMOVED lines=80> */
.L_x_2448:
[----:B------:R-:W-:Y:S05]  /*8440*/  BSYNC B2 ;  /* 0x0000000000027941 */ /* 0x000fea0003800000 */
.L_x_2447:
[----:B--2---:R0:W-:Y:S02]  /*8450*/  STG.E.128 desc[UR54][R48.64+0x80], R44 ;  /* 0x0000802c30007986 */ /* 0x0041e4000c101d36 */
.L_x_2446:
[----:B------:R-:W-:Y:S05]  /*8460*/  BSYNC B1 ;  /* 0x0000000000017941 */ /* 0x000fea0003800000 */
.L_x_2445:
        /* <DEDUP_REMOVED lines=12> */
[----:B------:R-:W-:Y:S02]  /*8530*/  LOP3.LUT R53, R53, 0xff0000ff, RZ, 0xc0, !PT ;  /* 0xff0000ff35357812 */ /* 0x000fe400078ec0ff */
[----:B------:R-:W-:Y:S02]  /*8540*/  SHF.R.U32.HI R57, RZ, 0x10, R55 ;  /* 0x00000010ff397819 */ /* 0x000fe40000011637 */
[----:B------:R-:W-:-:S02]  /*8550*/  SHF.L.U32 R46, R56, 0x8, RZ ;  /* 0x00000008382e7819 */ /* 0x000fc400000006ff */
        /* <DEDUP_REMOVED lines=96> */
.L_x_2450:
[----:B------:R-:W-:Y:S05]  /*8b60*/  BSYNC B1 ;  /* 0x0000000000017941 */ /* 0x000fea0003800000 */
.L_x_2449:
[----:B--2---:R0:W-:Y:S01]  /*8b70*/  STG.E.128 desc[UR54][R48.64+0xa0], R44 ;  /* 0x0000a02c30007986 */ /* 0x0041e2000c101d36 */
[----:B------:R-:W-:Y:S05]  /*8b80*/  BRA `(.L_x_2428) ;  /* 0x0000006800707947 */ /* 0x000fea0003800000 */
.L_x_2396:
        /* <DEDUP_REMOVED lines=54> */
.L_x_2452:
[----:B------:R-:W-:Y:S05]  /*8ef0*/  BSYNC B1 ;  /* 0x0000000000017941 */ /* 0x000fea0003800000 */
.L_x_2451:
[----:B0-----:R-:W-:Y:S01]  /*8f00*/  IADD3 R96, R220, 0x80, RZ ;  /* 0x00000080dc607810 */ /* 0x001fe20007ffe0ff */
[----:B------:R-:W-:Y:S01]  /*8f10*/  BSSY B1, `(.L_x_2453) ;  /* 0x0000024000017945 */ /* 0x000fe20003800000 */
[----:B-----5:R-:W-:Y:S02]  /*8f20*/  IMAD.MOV.U32 R173, RZ, RZ, R44 ;  /* 0x000000ffffad7224 */ /* 0x020fe400078e002c */
[----:B------:R-:W-:Y:S01]  /*8f30*/  ISETP.GE.AND P3, PT, R96, R100, PT ;  /* 0x000000646000720c */ /* 0x000fe20003f66270 */
[----:B------:R-:W-:-:S12]  /*8f40*/  IMAD.MOV.U32 R174, RZ, RZ, R46 ;  /* 0x000000ffffae7224 */ /* 0x000fd800078e002e */
        /* <DEDUP_REMOVED lines=32> */
.L_x_2454:
[----:B------:R-:W-:Y:S05]  /*9150*/  BSYNC B1 ;  /* 0x0000000000017941 */ /* 0x000fea0003800000 */
.L_x_2453:
        /* <DEDUP_REMOVED lines=26> */
.L_x_2455:
[----:B------:R-:W-:Y:S01]  /*9300*/  LEA R101, R17, R16, 0x3 ;  /* 0x0000001011657211 */ /* 0x000fe200078e18ff */
[----:B------:R-:W1:Y:S01]  /*9310*/  LDC R151, c[0x0][0x2f4] ;  /* 0x0000bd00ff977b82 */ /* 0x000e620000000800 */
[----:B------:R-:W-:Y:S01]  /*9320*/  SHF.L.U32 R102, R223, 0x1f, RZ ;  /* 0x0000001fdf667819 */ /* 0x000fe200000006ff */
[----:B------:R-:W-:Y:S03]  /*9330*/  BSSY B1, `(.L_x_2456) ;  /* 0x0000004000017945 */ /* 0x000fe60003800000 */
[----:B------:R-:W2:Y:S03]  /*9340*/  SYNCS.PHASECHK.TRANS64.TRYWAIT P5, [R101+URZ+0x33490], R102 ;  /* 0x03349066650075a7 */ /* 0x000ea600080a017f */
[----:B------:R-:W3:Y:S01]  /*9350*/  LDC.64 R134, c[0x0][0x300] ;  /* 0x0000c000ff867b82 */ /* 0x000ee20000000a00 */
[----:B--2---:R-:W-:Y:S05]  /*9360*/  @!P5 BRA `(.L_x_2457) ;  /* 0x0000026400a0d947 */ /* 0x004fea0003800000 */
.L_x_2730:
[----:B------:R-:W-:Y:S05]  /*9370*/  BSYNC B1 ;  /* 0x0000000000017941 */ /* 0x000fea0003800000 */
.L_x_2456:
[----:B------:R-:W-:Y:S01]  /*9380*/  BSSY B1, `(.L_x_2458) ;  /* 0x00002ef000017945 */ /* 0x000fe20003800000 */
[----:B-1----:R-:W-:Y:S02]  /*9390*/  IMAD.IADD R156, R151, 0x1, -R103 ;  /* 0x00000001979c7824 */ /* 0x002fe400078e0a67 */
[----:B------:R-:W-:Y:S01]  /*93a0*/  IMAD.MOV.U32 R137, RZ, RZ, R138 ;  /* 0x000000ffff897224 */ /* 0x000fe200078e008a */
[----:B------:R-:W-:Y:S06]  /*93b0*/  @P4 BRA `(.L_x_2459) ;  /* 0x0000002c00ac4947 */ /* 0x000fec0003800000 */
        /* <DEDUP_REMOVED lines=16> */
[----:B------:R-:W-:-:S04]  /*94c0*/  LEA.HI R92, R92, R93, RZ, 0x2 ;  /* 0x0000005d5c5c7211 */ /* 0x000fc800078f10ff */
[----:B------:R-:W-:Y:S02]  /*94d0*/  SHF.R.S32.HI R93, RZ, 0x2, R92 ;  /* 0x00000002ff5d7819 */ /* 0x000fe4000001145c */
[----:B------:R-:W-:-:S03]  /*94e0*/  LOP3.LUT R92, R230, 0x30, R177, 0xf8, !PT ;  /* 0x00000030e65c7812 */ /* 0x000fc600078ef8b1 */
[----:B------:R-:W-:Y:S01]  /*94f0*/  IMAD R93, R93, 0x2800, R232 ;  /* 0x000028005d5d7824 */ /* 0x000fe200078e02e8 */
[----:B------:R-:W-:-:S04]  /*9500*/  LOP3.LUT R92, R92, R231, RZ, 0x3c, !PT ;  /* 0x000000e75c5c7212 */ /* 0x000fc800078e3cff */
[----:B------:R-:W-:Y:S01]  /*9510*/  IADD3 R92, R93, R92, RZ ;  /* 0x0000005c5d5c7210 */ /* 0x000fe20007ffe0ff */
[----:B------:R-:W-:-:S04]  /*9520*/  IMAD R93, R17, 0x7800, R144 ;  /* 0x00007800115d7824 */ /* 0x000fc800078e0290 */
[----:B------:R-:W-:Y:S02]  /*9530*/  IMAD R95, R17, 0x7800, R92 ;  /* 0x00007800115f7824 */ /* 0x000fe400078e025c */
[C---:B------:R-:W-:Y:S02]  /*9540*/  IMAD.IADD R93, R16.reuse, 0x1, R93 ;  /* 0x00000001105d7824 */ /* 0x040fe400078e025d */
[----:B------:R-:W-:-:S04]  /*9550*/  IMAD.IADD R96, R16, 0x1, R95 ;  /* 0x0000000110607824 */ /* 0x000fc800078e025f */
[----:B------:R-:W0:Y:S04]  /*9560*/  LDS.128 R92, [R93+0x24200] ;  /* 0x024200005d5c7984 */ /* 0x000e280000000c00 */
[----:B------:R-:W1:Y:S01]  /*9570*/  LDS.128 R96, [R96+0x24200] ;  /* 0x0242000060607984 */ /* 0x000e620000000c00 */
[----:B------:R-:W-:Y:S05]  /*9580*/  @P4 BRA `(.L_x_2463) ;  /* 0x0000000c00404947 */ /* 0x000fea0003800000 */
[----:B------:R-:W-:Y:S02]  /*9590*/  SHF.R.U32.HI R56, RZ, 0x8, R57 ;  /* 0x00000008ff387819 */ /* 0x000fe40000011639 */
[----:B------:R-:W-:Y:S02]  /*95a0*/  SHF.R.U32.HI R182, RZ, 0x8, R45 ;  /* 0x00000008ffb67819 */ /* 0x000fe4000001162d */
[----:B------:R-:W-:Y:S02]  /*95b0*/  SHF.R.U32.HI R179, RZ, 0x10, R57 ;  /* 0x00000010ffb37819 */ /* 0x000fe40000011639 */
[----:B------:R-:W-:Y:S02]  /*95c0*/  LOP3.LUT R180, R57, 0xff0000ff, RZ, 0xc0, !PT ;  /* 0xff0000ff39b47812 */ /* 0x000fe400078ec0ff */
[----:B------:R-:W-:Y:S02]  /*95d0*/  SHF.R.U32.HI R57, RZ, 0x10, R45 ;  /* 0x00000010ff397819 */ /* 0x000fe4000001162d */
[----:B------:R-:W-:Y:S01]  /*95e0*/  LOP3.LUT R181, R45, 0xff0000ff, RZ, 0xc0, !PT ;  /* 0xff0000ff2db57812 */ /* 0x000fe200078ec0ff */
[----:B------:R-:W-:Y:S01]  /*95f0*/  IMAD.SHL.U32 R45, R56, 0x100, RZ ;  /* 0x00000100382d7824 */ /* 0x000fe200078e00ff */
[----:B------:R-:W-:Y:S01]  /*9600*/  SHF.L.U32 R179, R179, 0x10, RZ ;  /* 0x00000010b3b37819 */ /* 0x000fe200000006ff */
[----:B------:R-:W-:Y:S01]  /*9610*/  IMAD.SHL.U32 R56, R182, 0x100, RZ ;  /* 0x00000100b6387824 */ /* 0x000fe200078e00ff */
[----:B------:R-:W-:-:S02]  /*9620*/  SHF.R.U32.HI R46, RZ, 0x8, R59 ;  /* 0x00000008ff2e7819 */ /* 0x000fc4000001163b */
[----:B------:R-:W-:Y:S01]  /*9630*/  LOP3.LUT R180, R180, 0xff00, R45, 0xf8, !PT ;  /* 0x0000ff00b4b47812 */ /* 0x000fe200078ef82d */
[----:B------:R-:W-:Y:S01]  /*9640*/  IMAD.U32 R45, R57, 0x10000, RZ ;  /* 0x00010000392d7824 */ /* 0x000fe200078e00ff */
[----:B------:R-:W-:Y:S02]  /*9650*/  LOP3.LUT R56, R181, 0xff00, R56, 0xf8, !PT ;  /* 0x0000ff00b5387812 */ /* 0x000fe400078ef838 */
[----:B------:R-:W-:Y:S02]  /*9660*/  LOP3.LUT R181, R180, 0xff0000, R179, 0xf8, !PT ;  /* 0x00ff0000b4b57812 */ /* 0x000fe400078ef8b3 */
[----:B------:R-:W-:Y:S02]  /*9670*/  LOP3.LUT R45, R56, 0xff0000, R45, 0xf8, !PT ;  /* 0x00ff0000382d7812 */ /* 0x000fe400078ef82d */
[----:B-1----:R-:W-:Y:S02]  /*9680*/  F2FP.F16.E4M3.UNPACK_B R179, R97 ;  /* 0x00000061ffb3723e */ /* 0x002fe400020006ff */
[----:B------:R-:W-:-:S02]  /*9690*/  F2FP.F16.E4M3.UNPACK_B R182, R45 ;  /* 0x0000002dffb6723e */ /* 0x000fc400020006ff */
[----:B0-----:R-:W-:Y:S01]  /*96a0*/  F2FP.F16.E4M3.UNPACK_B R56, R93 ;  /* 0x0000005dff38723e */ /* 0x001fe200020006ff */
[----:B------:R-:W-:Y:S01]  /*96b0*/  HADD2.F32 R57, -RZ, R179.H0_H0 ;  /* 0x200000b3ff397230 */ /* 0x000fe20000004100 */
[----:B------:R-:W-:Y:S01]  /*96c0*/  F2FP.F16.E4M3.UNPACK_B R183, R181 ;  /* 0x000000b5ffb7723e */ /* 0x000fe200020006ff */
[----:B------:R-:W-:Y:S01]  /*96d0*/  HADD2.F32 R185, -RZ, R182.H0_H0 ;  /* 0x200000b6ffb97230 */ /* 0x000fe20000004100 */
[----:B------:R-:W-:Y:S01]  /*96e0*/  F2FP.F16.E4M3.UNPACK_B R97, R97.H1 ;  /* 0x00000061ff61723e */ /* 0x000fe200030006ff */
[----:B------:R-:W-:Y:S01]  /*96f0*/  HADD2.F32 R180, -RZ, R56.H0_H0 ;  /* 0x20000038ffb47230 */ /* 0x000fe20000004100 */
[----:B------:R-:W-:Y:S01]  /*9700*/  F2FP.F16.E4M3.UNPACK_B R181, R181.H1 ;  /* 0x000000b5ffb5723e */ /* 0x000fe200030006ff */
        /* <DEDUP_REMOVED lines=8> */
[----:B------:R-:W-:Y:S01]  /*9790*/  HADD2.F32 R184, -RZ, R179.H1_H1 ;  /* 0x300000b3ffb87230 */ /* 0x000fe20000004100 */
[----:B------:R-:W-:Y:S02]  /*97a0*/  SHF.R.U32.HI R178, RZ, 0x8, R47 ;  /* 0x00000008ffb27819 */ /* 0x000fe4000001162f */
[----:B------:R-:W-:-:S02]  /*97b0*/  SHF.R.U32.HI R44, RZ, 0x10, R59 ;  /* 0x00000010ff2c7819 */ /* 0x000fc4000001163b */
[-C--:B------:R-:W-:Y:S01]  /*97c0*/  FMUL.FTZ R179, R184, R182.reuse ;  /* 0x000000b6b8b37220 */ /* 0x080fe20000410000 */
[----:B------:R-:W-:Y:S01]  /*97d0*/  FMUL.FTZ R182, R56, R182 ;  /* 0x000000b638b67220 */ /* 0x000fe20000410000 */
[----:B------:R-:W-:Y:S01]  /*97e0*/  LOP3.LUT R58, R59, 0xff0000ff, RZ, 0xc0, !PT ;  /* 0xff0000ff3b3a7812 */ /* 0x000fe200078ec0ff */
[----:B------:R-:W-:Y:S02]  /*97f0*/  IMAD.SHL.U32 R178, R178, 0x100, RZ ;  /* 0x00000100b2b27824 */ /* 0x000fe400078e00ff */
[-C--:B------:R-:W-:Y:S01]  /*9800*/  FFMA.FTZ R179, R56, R183.reuse, -R179 ;  /* 0x000000b738b37223 */ /* 0x080fe200000108b3 */
[----:B------:R-:W-:Y:S01]  /*9810*/  FFMA.FTZ R56, R184, R183, R182 ;  /* 0x000000b7b8387223 */ /* 0x000fe200000100b6 */
[----:B------:R-:W-:Y:S01]  /*9820*/  F2FP.F16.E4M3.UNPACK_B R182, R45.H1 ;  /* 0x0000002dffb6723e */ /* 0x000fe200030006ff */
[----:B------:R-:W-:Y:S01]  /*9830*/  HADD2.F32 R45, -RZ, R97.H0_H0 ;  /* 0x20000061ff2d7230 */ /* 0x000fe20000004100 */
[----:B------:R-:W-:Y:S01]  /*9840*/  F2FP.F16.E4M3.UNPACK_B R183, R93.H1 ;  /* 0x0000005dffb7723e */ /* 0x000fe200030006ff */
[----:B------:R-:W-:Y:S01]  /*9850*/  HADD2.F32 R184, -RZ, R181.H0_H0 ;  /* 0x200000b5ffb87230 */ /* 0x000fe20000004100 */
[----:B------:R-:W-:Y:S01]  /*9860*/  SHF.R.U32.HI R59, RZ, 0x10, R47 ;  /* 0x00000010ff3b7819 */ /* 0x000fe2000001162f */
[----:B------:R-:W-:Y:S01]  /*9870*/  HADD2.F32 R185, -RZ, R182.H0_H0 ;  /* 0x200000b6ffb97230 */ /* 0x000fe20000004100 */
[----:B------:R-:W-:Y:S01]  /*9880*/  LOP3.LUT R47, R47, 0xff0000ff, RZ, 0xc0, !PT ;  /* 0xff0000ff2f2f7812 */ /* 0x000fe200078ec0ff */
[----:B------:R-:W-:Y:S01]  /*9890*/  HADD2.F32 R93, -RZ, R183.H0_H0 ;  /* 0x200000b7ff5d7230 */ /* 0x000fe20000004100 */
[----:B------:R-:W-:Y:S01]  /*98a0*/  SHF.L.U32 R59, R59, 0x10, RZ ;  /* 0x000000103b3b7819 */ /* 0x000fe200000006ff */
[----:B------:R-:W-:-:S02]  /*98b0*/  HADD2.F32 R97, -RZ, R97.H1_H1 ;  /* 0x30000061ff617230 */ /* 0x000fc40000004100 */
[-C--:B------:R-:W-:Y:S01]  /*98c0*/  FMUL.FTZ R186, R45, R185.reuse ;  /* 0x000000b92dba7220 */ /* 0x080fe20000410000 */
[----:B------:R-:W-:Y:S02]  /*98d0*/  HADD2.F32 R182, -RZ, R182.H1_H1 ;  /* 0x300000b6ffb67230 */ /* 0x000fe40000004100 */
[C---:B------:R-:W-:Y:S01]  /*98e0*/  FMUL.FTZ R185, R93.reuse, R185 ;  /* 0x000000b95db97220 */ /* 0x040fe20000410000 */
[----:B------:R-:W-:Y:S02]  /*98f0*/  IMAD.U32 R44, R44, 0x10000, RZ ;  /* 0x000100002c2c7824 */ /* 0x000fe400078e00ff */
[-C--:B------:R-:W-:Y:S01]  /*9900*/  FFMA.FTZ R93, R93, R184.reuse, -R186 ;  /* 0x000000b85d5d7223 */ /* 0x080fe200000108ba */
[----:B------:R-:W-:Y:S01]  /*9910*/  FFMA.FTZ R45, R45, R184, R185 ;  /* 0x000000b82d2d7223 */ /* 0x000fe200000100b9 */
[----:B------:R-:W-:Y:S02]  /*9920*/  HADD2.F32 R184, -RZ, R183.H1_H1 ;  /* 0x300000b7ffb87230 */ /* 0x000fe40000004100 */
[----:B------:R-:W-:-:S02]  /*9930*/  HADD2.F32 R183, -RZ, R181.H1_H1 ;  /* 0x300000b5ffb77230 */ /* 0x000fc40000004100 */
[-C--:B------:R-:W-:Y:S01]  /*9940*/  FMUL.FTZ R181, R97, R182.reuse ;  /* 0x000000b661b57220 */ /* 0x080fe20000410000 */
[----:B------:R-:W-:-:S03]  /*9950*/  FMUL.FTZ R182, R184, R182 ;  /* 0x000000b6b8b67220 */ /* 0x000fc60000410000 */
[-C--:B------:R-:W-:Y:S01]  /*9960*/  FFMA.FTZ R181, R184, R183.reuse, -R181 ;  /* 0x000000b7b8b57223 */ /* 0x080fe200000108b5 */
[----:B------:R-:W-:Y:S01]  /*9970*/  FFMA.FTZ R97, R97, R183, R182 ;  /* 0x000000b761617223 */ /* 0x000fe200000100b6 */
[----:B------:R-:W-:Y:S01]  /*9980*/  IMAD.SHL.U32 R183, R46, 0x100, RZ ;  /* 0x000001002eb77824 */ /* 0x000fe200078e00ff */
[----:B------:R-:W-:Y:S02]  /*9990*/  LOP3.LUT R46, R47, 0xff00, R178, 0xf8, !PT ;  /* 0x0000ff002f2e7812 */ /* 0x000fe400078ef8b2 */
[----:B------:R-:W-:Y:S02]  /*99a0*/  F2FP.SATFINITE.E4M3.F32.PACK_AB_MERGE_C R93, R181, R93, RZ ;  /* 0x0000005db55d723e */ /* 0x000fe400048070ff */
[----:B------:R-:W-:Y:S02]  /*99b0*/  LOP3.LUT R183, R58, 0xff00, R183, 0xf8, !PT ;  /* 0x0000ff003ab77812 */ /* 0x000fe400078ef8b7 */
[----:B------:R-:W-:Y:S02]  /*99c0*/  F2FP.F16.E4M3.UNPACK_B R58, R95 ;  /* 0x0000005fff3a723e */ /* 0x000fe400020006ff */
[----:B------:R-:W-:-:S02]  /*99d0*/  LOP3.LUT R178, R183, 0xff0000, R44, 0xf8, !PT ;  /* 0x00ff0000b7b27812 */ /* 0x000fc400078ef82c */
[----:B------:R-:W-:Y:S01]  /*99e0*/  LOP3.LUT R44, R46, 0xff0000, R59, 0xf8, !PT ;  /* 0x00ff00002e2c7812 */ /* 0x000fe200078ef83b */
[----:B------:R-:W-:Y:S01]  /*99f0*/  IMAD.MOV.U32 R46, RZ, RZ, R99 ;  /* 0x000000ffff2e7224 */ /* 0x000fe200078e0063 */
[----:B------:R-:W-:Y:S01]  /*9a00*/  F2FP.F16.E4M3.UNPACK_B R182, R178 ;  /* 0x000000b2ffb6723e */ /* 0x000fe200020006ff */
[----:B------:R-:W-:Y:S01]  /*9a10*/  HADD2.F32 R185, -RZ, R58.H0_H0 ;  /* 0x2000003affb97230 */ /* 0x000fe20000004100 */
[----:B------:R-:W-:Y:S02]  /*9a20*/  F2FP.F16.E4M3.UNPACK_B R99, R44 ;  /* 0x0000002cff63723e */ /* 0x000fe400020006ff */
[-C--:B------:R-:W-:Y:S01]  /*9a30*/  F2FP.F16.E4M3.UNPACK_B R47, R46.reuse ;  /* 0x0000002eff2f723e */ /* 0x080fe200020006ff */
[----:B------:R-:W-:Y:S01]  /*9a40*/  HADD2.F32 R184, -RZ, R182.H0_H0 ;  /* 0x200000b6ffb87230 */ /* 0x000fe20000004100 */
[----:B------:R-:W-:Y:S01]  /*9a50*/  F2FP.F16.E4M3.UNPACK_B R46, R46.H1 ;  /* 0x0000002eff2e723e */ /* 0x000fe200030006ff */
[----:B------:R-:W-:Y:S01]  /*9a60*/  HADD2.F32 R59, -RZ, R99.H0_H0 ;  /* 0x20000063ff3b7230 */ /* 0x000fe20000004100 */
[----:B------:R-:W-:Y:S01]  /*9a70*/  F2FP.F16.E4M3.UNPACK_B R44, R44.H1 ;  /* 0x0000002cff2c723e */ /* 0x000fe200030006ff */
[--C-:B------:R-:W-:Y:S01]  /*9a80*/  HADD2.F32 R183, -RZ, R47.reuse.H0_H0 ;  /* 0x2000002fffb77230 */ /* 0x100fe20000004100 */
[----:B------:R-:W-:Y:S01]  /*9a90*/  F2FP.F16.E4M3.UNPACK_B R178, R178.H1 ;  /* 0x000000b2ffb2723e */ /* 0x000fe200030006ff */
[----:B------:R-:W-:Y:S01]  /*9aa0*/  HADD2.F32 R47, -RZ, R47.H1_H1 ;  /* 0x3000002fff2f7230 */ /* 0x000fe20000004100 */
[----:B------:R-:W-:Y:S01]  /*9ab0*/  F2FP.SATFINITE.E4M3.F32.PACK_AB_MERGE_C R179, R179, R180, R93 ;  /* 0x000000b4b3b3723e */ /* 0x000fe2000480705d */
[----:B------:R-:W-:-:S02]  /*9ac0*/  HADD2.F32 R99, -RZ, R99.H1_H1 ;  /* 0x30000063ff637230 */ /* 0x000fc40000004100 */
[-C--:B------:R-:W-:Y:S01]  /*9ad0*/  FMUL.FTZ R186, R183, R59.reuse ;  /* 0x0000003bb7ba7220 */ /* 0x080fe20000410000 */
[C---:B------:R-:W-:Y:S01]  /*9ae0*/  FMUL.FTZ R59, R185.reuse, R59 ;  /* 0x0000003bb93b7220 */ /* 0x040fe20000410000 */
[----:B------:R-:W-:Y:S01]  /*9af0*/  HADD2.F32 R182, -RZ, R182.H1_H1 ;  /* 0x300000b6ffb67230 */ /* 0x000fe20000004100 */
[----:B------:R-:W-:Y:S01]  /*9b00*/  F2FP.F16.E4M3.UNPACK_B R93, R96.H1 ;  /* 0x00000060ff5d723e */ /* 0x000fe200030006ff */
[-C--:B------:R-:W-:Y:S01]  /*9b10*/  FFMA.FTZ R186, R185, R184.reuse, -R186 ;  /* 0x000000b8b9ba7223 */ /* 0x080fe200000108ba */
[----:B------:R-:W-:Y:S01]  /*9b20*/  FFMA.FTZ R183, R183, R184, R59 ;  /* 0x000000b8b7b77223 */ /* 0x000fe2000001003b */
[----:B------:R-:W-:Y:S02]  /*9b30*/  HADD2.F32 R59, -RZ, R58.H1_H1 ;  /* 0x3000003aff3b7230 */ /* 0x000fe40000004100 */
[----:B------:R-:W-:Y:S01]  /*9b40*/  FMUL.FTZ R58, R47, R99 ;  /* 0x000000632f3a7220 */ /* 0x000fe20000410000 */
[--C-:B------:R-:W-:Y:S01]  /*9b50*/  HADD2.F32 R184, -RZ, R44.reuse.H0_H0 ;  /* 0x2000002cffb87230 */ /* 0x100fe20000004100 */
[----:B------:R-:W-:Y:S01]  /*9b60*/  F2FP.F16.E4M3.UNPACK_B R96, R96 ;  /* 0x00000060ff60723e */ /* 0x000fe200020006ff */
[----:B------:R-:W-:-:S02]  /*9b70*/  HADD2.F32 R44, -RZ, R44.H1_H1 ;  /* 0x3000002cff2c7230 */ /* 0x000fc40000004100 */
[CC--:B------:R-:W-:Y:S01]  /*9b80*/  FFMA.FTZ R58, R59.reuse, R182.reuse, -R58 ;  /* 0x000000b63b3a7223 */ /* 0x0c0fe2000001083a */
[----:B------:R-:W-:Y:S01]  /*9b90*/  FMUL.FTZ R59, R59, R99 ;  /* 0x000000633b3b7220 */ /* 0x000fe20000410000 */
[--C-:B------:R-:W-:Y:S01]  /*9ba0*/  HADD2.F32 R99, -RZ, R178.reuse.H0_H0 ;  /* 0x200000b2ff637230 */ /* 0x100fe20000004100 */
[----:B------:R-:W-:Y:S01]  /*9bb0*/  F2FP.SATFINITE.E4M3.F32.PACK_AB_MERGE_C R45, R97, R45, RZ ;  /* 0x0000002d612d723e */ /* 0x000fe200048070ff */
[----:B------:R-:W-:Y:S02]  /*9bc0*/  HADD2.F32 R178, -RZ, R178.H1_H1 ;  /* 0x300000b2ffb27230 */ /* 0x000fe40000004100 */
[----:B------:R-:W-:Y:S01]  /*9bd0*/  FFMA.FTZ R47, R47, R182, R59 ;  /* 0x000000b62f2f7223 */ /* 0x000fe2000001003b */
[----:B------:R-:W-:Y:S01]  /*9be0*/  F2FP.F16.E4M3.UNPACK_B R59, R95.H1 ;  /* 0x0000005fff3b723e */ /* 0x000fe200030006ff */
[--C-:B------:R-:W-:Y:S01]  /*9bf0*/  HADD2.F32 R95, -RZ, R46.reuse.H0_H0 ;  /* 0x2000002eff5f7230 */ /* 0x100fe20000004100 */
[----:B------:R-:W-:Y:S01]  /*9c00*/  F2FP.SATFINITE.E4M3.F32.PACK_AB_MERGE_C R97, R56, R57, R45 ;  /* 0x000000393861723e */ /* 0x000fe2000480702d */
[----:B------:R-:W-:-:S02]  /*9c10*/  HADD2.F32 R46, -RZ, R46.H1_H1 ;  /* 0x3000002eff2e7230 */ /* 0x000fc40000004100 */
[--C-:B------:R-:W-:Y:S02]  /*9c20*/  HADD2.F32 R182, -RZ, R59.reuse.H0_H0 ;  /* 0x2000003bffb67230 */ /* 0x100fe40000004100 */
[----:B------:R-:W-:Y:S01]  /*9c30*/  FMUL.FTZ R185, R95, R184 ;  /* 0x000000b85fb97220 */ /* 0x000fe20000410000 */
[----:B------:R-:W-:-:S03]  /*9c40*/  HADD2.F32 R59, -RZ, R59.H1_H1 ;  /* 0x3000003bff3b7230 */ /* 0x000fc60000004100 */
[C---:B------:R-:W-:Y:S01]  /*9c50*/  FFMA.FTZ R185, R182.reuse, R99, -R185 ;  /* 0x00000063b6b97223 */ /* 0x040fe200000108b9 */
[----:B------:R-:W-:-:S04]  /*9c60*/  FMUL.FTZ R182, R182, R184 ;  /* 0x000000b8b6b67220 */ /* 0x000fc80000410000 */
[----:B------:R-:W-:Y:S01]  /*9c70*/  FFMA.FTZ R182, R95, R99, R182 ;  /* 0x000000635fb67223 */ /* 0x000fe200000100b6 */
[CC--:B------:R-:W-:Y:S01]  /*9c80*/  FMUL.FTZ R95, R46.reuse, R44.reuse ;  /* 0x0000002c2e5f7220 */ /* 0x0c0fe20000410000 */
[C---:B------:R-:W-:Y:S01]  /*9c90*/  FMUL.FTZ R44, R59.reuse, R44 ;  /* 0x0000002c3b2c7220 */ /* 0x040fe20000410000 */
[--C-:B------:R-:W-:Y:S02]  /*9ca0*/  HADD2.F32 R99, -RZ, R93.reuse.H0_H0 ;  /* 0x2000005dff637230 */ /* 0x100fe40000004100 */
[-C--:B------:R-:W-:Y:S01]  /*9cb0*/  FFMA.FTZ R95, R59, R178.reuse, -R95 ;  /* 0x000000b23b5f7223 */ /* 0x080fe2000001085f */
[----:B------:R-:W-:Y:S01]  /*9cc0*/  FFMA.FTZ R46, R46, R178, R44 ;  /* 0x000000b22e2e7223 */ /* 0x000fe2000001002c */
[----:B------:R-:W-:Y:S01]  /*9cd0*/  IMAD.MOV.U32 R44, RZ, RZ, R92 ;  /* 0x000000ffff2c7224 */ /* 0x000fe200078e005c */
[----:B------:R-:W-:Y:S01]  /*9ce0*/  F2FP.F16.E4M3.UNPACK_B R59, R173.H1 ;  /* 0x000000adff3b723e */ /* 0x000fe200030006ff */
[----:B------:R-:W-:Y:S01]  /*9cf0*/  HADD2.F32 R93, -RZ, R93.H1_H1 ;  /* 0x3000005dff5d7230 */ /* 0x000fe20000004100 */
[----:B------:R-:W-:-:S02]  /*9d00*/  F2FP.SATFINITE.E4M3.F32.PACK_AB_MERGE_C R95, R95, R185, RZ ;  /* 0x000000b95f5f723e */ /* 0x000fc400048070ff */
[-C--:B------:R-:W-:Y:S01]  /*9d10*/  F2FP.F16.E4M3.UNPACK_B R92, R44.reuse.H1 ;  /* 0x0000002cff5c723e */ /* 0x080fe200030006ff */
[--C-:B------:R-:W-:Y:S01]  /*9d20*/  HADD2.F32 R185, -RZ, R59.reuse.H0_H0 ;  /* 0x2000003bffb97230 */ /* 0x100fe20000004100 */
[----:B------:R-:W-:Y:S01]  /*9d30*/  F2FP.F16.E4M3.UNPACK_B R178, R175.H1 ;  /* 0x000000afffb2723e */ /* 0x000fe200030006ff */
[----:B------:R-:W-:Y:S01]  /*9d40*/  HADD2.F32 R59, -RZ, R59.H1_H1 ;  /* 0x3000003bff3b7230 */ /* 0x000fe20000004100 */
[----:B------:R-:W-:Y:S01]  /*9d50*/  F2FP.F16.E4M3.UNPACK_B R173, R173 ;  /* 0x000000adffad723e */ /* 0x000fe200020006ff */
[----:B------:R-:W-:Y:S02]  /*9d60*/  HADD2.F32 R180, -RZ, R92.H0_H0 ;  /* 0x2000005cffb47230 */ /* 0x000fe40000004100 */
[----:B------:R-:W-:Y:S01]  /*9d70*/  FMUL.FTZ R184, R99, R185 ;  /* 0x000000b963b87220 */ /* 0x000fe20000410000 */
[----:B------:R-:W-:Y:S01]  /*9d80*/  HADD2.F32 R181, -RZ, R178.H0_H0 ;  /* 0x200000b2ffb57230 */ /* 0x000fe20000004100 */
[----:B------:R-:W-:Y:S01]  /*9d90*/  F2FP.F16.E4M3.UNPACK_B R44, R44 ;  /* 0x0000002cff2c723e */ /* 0x000fe200020006ff */
[----:B------:R-:W-:-:S02]  /*9da0*/  HADD2.F32 R92, -RZ, R92.H1_H1 ;  /* 0x3000005cff5c7230 */ /* 0x000fc40000004100 */
[C---:B------:R-:W-:Y:S01]  /*9db0*/  FMUL.FTZ R185, R180.reuse, R185 ;  /* 0x000000b9b4b97220 */ /* 0x040fe20000410000 */
[----:B------:R-:W-:Y:S02]  /*9dc0*/  HADD2.F32 R178, -RZ, R178.H1_H1 ;  /* 0x300000b2ffb27230 */ /* 0x000fe40000004100 */
[----:B------:R-:W-:Y:S01]  /*9dd0*/  FFMA.FTZ R184, R180, R181, -R184 ;  /* 0x000000b5b4b87223 */ /* 0x000fe200000108b8 */
[----:B------:R-:W-:Y:S01]  /*9de0*/  F2FP.F16.E4M3.UNPACK_B R175, R175 ;  /* 0x000000afffaf723e */ /* 0x000fe200020006ff */
[----:B------:R-:W-:Y:S01]  /*9df0*/  FFMA.FTZ R185, R99, R181, R185 ;  /* 0x000000b563b97223 */ /* 0x000fe200000100b9 */
[CC--:B------:R-:W-:Y:S01]  /*9e00*/  FMUL.FTZ R99, R93.reuse, R59.reuse ;  /* 0x0000003b5d637220 */ /* 0x0c0fe20000410000 */
[----:B------:R-:W-:Y:S01]  /*9e10*/  FMUL.FTZ R59, R92, R59 ;  /* 0x0000003b5c3b7220 */ /* 0x000fe20000410000 */
[----:B------:R-:W-:Y:S01]  /*9e20*/  HADD2.F32 R181, -RZ, R173.H0_H0 ;  /* 0x200000adffb57230 */ /* 0x000fe20000004100 */
[----:B------:R-:W-:Y:S01]  /*9e30*/  F2FP.SATFINITE.E4M3.F32.PACK_AB_MERGE_C R46, R46, R182, RZ ;  /* 0x000000b62e2e723e */ /* 0x000fe200048070ff */
[-C--:B------:R-:W-:Y:S01]  /*9e40*/  FFMA.FTZ R92, R92, R178.reuse, -R99 ;  /* 0x000000b25c5c7223 */ /* 0x080fe20000010863 */
[----:B------:R-:W-:Y:S01]  /*9e50*/  FFMA.FTZ R59, R93, R178, R59 ;  /* 0x000000b25d3b7223 */ /* 0x000fe2000001003b */
[----:B------:R-:W-:Y:S01]  /*9e60*/  HADD2.F32 R93, -RZ, R96.H0_H0 ;  /* 0x20000060ff5d7230 */ /* 0x000fe20000004100 */
[----:B------:R-:W-:Y:S01]  /*9e70*/  F2FP.SATFINITE.E4M3.F32.PACK_AB_MERGE_C R95, R58, R186, R95 ;  /* 0x000000ba3a5f723e */ /* 0x000fe2000480705f */
[----:B------:R-:W-:Y:S01]  /*9e80*/  HADD2.F32 R178, -RZ, R44.H0_H0 ;  /* 0x2000002cffb27230 */ /* 0x000fe20000004100 */
[----:B------:R-:W-:Y:S01]  /*9e90*/  F2FP.SATFINITE.E4M3.F32.PACK_AB_MERGE_C R92, R92, R184, RZ ;  /* 0x000000b85c5c723e */ /* 0x000fe200048070ff */
        /* <DEDUP_REMOVED lines=11> */
[C---:B------:R-:W-:Y:S02]  /*9f50*/  FMUL.FTZ R173, R44.reuse, R173 ;  /* 0x000000ad2cad7220 */ /* 0x040fe40000410000 */
[-C--:B------:R-:W-:Y:S02]  /*9f60*/  FFMA.FTZ R93, R44, R175.reuse, -R93 ;  /* 0x000000af2c5d7223 */ /* 0x080fe4000001085d */
[----:B------:R-:W-:Y:S01]  /*9f70*/  FFMA.FTZ R44, R96, R175, R173 ;  /* 0x000000af602c7223 */ /* 0x000fe200000100ad */
[----:B------:R-:W-:Y:S02]  /*9f80*/  F2FP.F16.E4M3.UNPACK_B R96, R98.H1 ;  /* 0x00000062ff60723e */ /* 0x000fe400030006ff */
[----:B------:R-:W-:Y:S02]  /*9f90*/  F2FP.SATFINITE.E4M3.F32.PACK_AB_MERGE_C R180, R93, R180, R92 ;  /* 0x000000b45db4723e */ /* 0x000fe4000480705c */
[----:B------:R-:W-:Y:S01]  /*9fa0*/  F2FP.F16.E4M3.UNPACK_B R92, R174.H1 ;  /* 0x000000aeff5c723e */ /* 0x000fe200030006ff */
[----:B------:R-:W-:Y:S01]  /*9fb0*/  HADD2.F32 R99, -RZ, R96.H0_H0 ;  /* 0x20000060ff637230 */ /* 0x000fe20000004100 */
[----:B------:R-:W-:-:S02]  /*9fc0*/  F2FP.F16.E4M3.UNPACK_B R93, R94.H1 ;  /* 0x0000005eff5d723e */ /* 0x000fc400030006ff */
[----:B------:R-:W-:Y:S01]  /*9fd0*/  F2FP.F16.E4M3.UNPACK_B R173, R176.H1 ;  /* 0x000000b0ffad723e */ /* 0x000fe200030006ff */
[--C-:B------:R-:W-:Y:S01]  /*9fe0*/  HADD2.F32 R187, -RZ, R92.reuse.H0_H0 ;  /* 0x2000005cffbb7230 */ /* 0x100fe20000004100 */
[----:B------:R-:W-:Y:S01]  /*9ff0*/  F2FP.F16.E4M3.UNPACK_B R174, R174 ;  /* 0x000000aeffae723e */ /* 0x000fe200020006ff */
[----:B------:R-:W-:Y:S01]  /*a000*/  HADD2.F32 R175, -RZ, R93.H0_H0 ;  /* 0x2000005dffaf7230 */ /* 0x000fe20000004100 */
[----:B------:R-:W-:Y:S01]  /*a010*/  F2FP.F16.E4M3.UNPACK_B R98, R98 ;  /* 0x00000062ff62723e */ /* 0x000fe200020006ff */
[----:B------:R-:W-:Y:S02]  /*a020*/  HADD2.F32 R178, -RZ, R173.H0_H0 ;  /* 0x200000adffb27230 */ /* 0x000fe40000004100 */
[-C--:B------:R-:W-:Y:S01]  /*a030*/  FMUL.FTZ R184, R99, R187.reuse ;  /* 0x000000bb63b87220 */ /* 0x080fe20000410000 */
[----:B------:R-:W-:Y:S02]  /*a040*/  HADD2.F32 R92, -RZ, R92.H1_H1 ;  /* 0x3000005cff5c7230 */ /* 0x000fe40000004100 */
[----:B------:R-:W-:Y:S01]  /*a050*/  FMUL.FTZ R187, R175, R187 ;  /* 0x000000bbafbb7220 */ /* 0x000fe20000410000 */
[----:B------:R-:W-:-:S02]  /*a060*/  HADD2.F32 R93, -RZ, R93.H1_H1 ;  /* 0x3000005dff5d7230 */ /* 0x000fc40000004100 */
[----:B------:R-:W-:Y:S01]  /*a070*/  FFMA.FTZ R184, R175, R178, -R184 ;  /* 0x000000b2afb87223 */ /* 0x000fe200000108b8 */
[----:B------:R-:W-:Y:S01]  /*a080*/  F2FP.F16.E4M3.UNPACK_B R94, R94 ;  /* 0x0000005eff5e723e */ /* 0x000fe200020006ff */
[----:B------:R-:W-:Y:S01]  /*a090*/  FFMA.FTZ R187, R99, R178, R187 ;  /* 0x000000b263bb7223 */ /* 0x000fe200000100bb */
[----:B------:R-:W-:Y:S01]  /*a0a0*/  HADD2.F32 R99, -RZ, R96.H1_H1 ;  /* 0x30000060ff637230 */ /* 0x000fe20000004100 */
[----:B------:R-:W-:Y:S01]  /*a0b0*/  F2FP.F16.E4M3.UNPACK_B R176, R176 ;  /* 0x000000b0ffb0723e */ /* 0x000fe200020006ff */
[----:B------:R-:W-:Y:S02]  /*a0c0*/  HADD2.F32 R96, -RZ, R173.H1_H1 ;  /* 0x300000adff607230 */ /* 0x000fe40000004100 */
[----:B------:R-:W-:Y:S02]  /*a0d0*/  HADD2.F32 R173, -RZ, R94.H0_H0 ;  /* 0x2000005effad7230 */ /* 0x000fe40000004100 */
[-C--:B------:R-:W-:Y:S01]  /*a0e0*/  FMUL.FTZ R178, R99, R92.reuse ;  /* 0x0000005c63b27220 */ /* 0x080fe20000410000 */
[----:B------:R-:W-:-:S03]  /*a0f0*/  FMUL.FTZ R92, R93, R92 ;  /* 0x0000005c5d5c7220 */ /* 0x000fc60000410000 */
[-C--:B------:R-:W-:Y:S01]  /*a100*/  FFMA.FTZ R93, R93, R96.reuse, -R178 ;  /* 0x000000605d5d7223 */ /* 0x080fe200000108b2 */
[----:B------:R-:W-:Y:S01]  /*a110*/  FFMA.FTZ R92, R99, R96, R92 ;  /* 0x00000060635c7223 */ /* 0x000fe2000001005c */
[----:B------:R-:W-:Y:S02]  /*a120*/  HADD2.F32 R178, -RZ, R174.H0_H0 ;  /* 0x200000aeffb27230 */ /* 0x000fe40000004100 */
[----:B------:R-:W-:Y:S01]  /*a130*/  HADD2.F32 R96, -RZ, R98.H0_H0 ;  /* 0x20000062ff607230 */ /* 0x000fe20000004100 */
[----:B------:R-:W-:Y:S01]  /*a140*/  F2FP.SATFINITE.E4M3.F32.PACK_AB_MERGE_C R93, R93, R184, RZ ;  /* 0x000000b85d5d723e */ /* 0x000fe200048070ff */
[----:B------:R-:W-:Y:S01]  /*a150*/  HADD2.F32 R99, -RZ, R176.H0_H0 ;  /* 0x200000b0ff637230 */ /* 0x000fe20000004100 */
[----:B------:R-:W-:Y:S01]  /*a160*/  F2FP.SATFINITE.E4M3.F32.PACK_AB_MERGE_C R92, R92, R187, RZ ;  /* 0x000000bb5c5c723e */ /* 0x000fe200048070ff */
[----:B------:R-:W-:Y:S02]  /*a170*/  HADD2.F32 R174, -RZ, R174.H1_H1 ;  /* 0x300000aeffae7230 */ /* 0x000fe40000004100 */
[-C--:B------:R-:W-:Y:S01]  /*a180*/  FMUL.FTZ R175, R96, R178.reuse ;  /* 0x000000b260af7220 */ /* 0x080fe20000410000 */
[----:B------:R-:W-:Y:S01]  /*a190*/  FMUL.FTZ R178, R173, R178 ;  /* 0x000000b2adb27220 */ /* 0x000fe20000410000 */
[----:B------:R-:W-:-:S02]  /*a1a0*/  HADD2.F32 R176, -RZ, R176.H1_H1 ;  /* 0x300000b0ffb07230 */ /* 0x000fc40000004100 */
[-C--:B------:R-:W-:Y:S01]  /*a1b0*/  FFMA.FTZ R175, R173, R99.reuse, -R175 ;  /* 0x00000063adaf7223 */ /* 0x080fe200000108af */
[----:B------:R-:W-:Y:S01]  /*a1c0*/  FFMA.FTZ R178, R96, R99, R178 ;  /* 0x0000006360b27223 */ /* 0x000fe200000100b2 */
[----:B------:R-:W-:Y:S01]  /*a1d0*/  HADD2.F32 R99, -RZ, R98.H1_H1 ;  /* 0x30000062ff637230 */ /* 0x000fe20000004100 */
[----:B------:R-:W-:Y:S01]  /*a1e0*/  F2FP.SATFINITE.E4M3.F32.PACK_AB_MERGE_C R96, R44, R181, R59 ;  /* 0x000000b52c60723e */ /* 0x000fe2000480703b */
[----:B------:R-:W-:-:S03]  /*a1f0*/  HADD2.F32 R173, -RZ, R94.H1_H1 ;  /* 0x3000005effad7230 */ /* 0x000fc60000004100 */
[-C--:B------:R-:W-:Y:S02]  /*a200*/  FMUL.FTZ R94, R99, R174.reuse ;  /* 0x000000ae635e7220 */ /* 0x080fe40000410000 */
[C---:B------:R-:W-:Y:S02]  /*a210*/  FMUL.FTZ R174, R173.reuse, R174 ;  /* 0x000000aeadae7220 */ /* 0x040fe40000410000 */
[-C--:B------:R-:W-:Y:S02]  /*a220*/  FFMA.FTZ R94, R173, R176.reuse, -R94 ;  /* 0x000000b0ad5e7223 */ /* 0x080fe4000001085e */
[----:B------:R-:W-:-:S03]  /*a230*/  FFMA.FTZ R99, R99, R176, R174 ;  /* 0x000000b063637223 */ /* 0x000fc600000100ae */
[----:B------:R-:W-:Y:S01]  /*a240*/  F2FP.SATFINITE.E4M3.F32.PACK_AB_MERGE_C R94, R94, R175, R93 ;  /* 0x000000af5e5e723e */ /* 0x000fe2000480705d */
[----:B------:R-:W-:Y:S01]  /*a250*/  IMAD.MOV.U32 R93, RZ, RZ, R179 ;  /* 0x000000ffff5d7224 */ /* 0x000fe200078e00b3 */
[----:B------:R-:W-:Y:S01]  /*a260*/  F2FP.SATFINITE.E4M3.F32.PACK_AB_MERGE_C R98, R99, R178, R92 ;  /* 0x000000b26362723e */ /* 0x000fe2000480705c */
[----:B------:R-:W-:Y:S01]  /*a270*/  IMAD.MOV.U32 R92, RZ, RZ, R180 ;  /* 0x000000ffff5c7224 */ /* 0x000fe200078e00b4 */
[----:B------:R-:W-:-:S07]  /*a280*/  F2FP.SATFINITE.E4M3.F32.PACK_AB_MERGE_C R99, R47, R183, R46 ;  /* 0x000000b72f63723e */ /* 0x000fce000480702e */
.L_x_2463:
[----:B------:R-:W-:Y:S05]  /*a290*/  BSYNC B3 ;  /* 0x0000000000037941 */ /* 0x000fea0003800000 */
.L_x_2462:
[----:B------:R-:W-:-:S04]  /*a2a0*/  IADD3 R57, P4, P5, R120, R138, R27 ;  /* 0x0000008a78397210 */ /* 0x000fc80007d9e01b */
[----:B------:R-:W-:Y:S02]  /*a2b0*/  IADD3.X R46, R4, R168, R32, P4, P5 ;  /* 0x000000a8042e7210 */ /* 0x000fe400027ea420 */
        /* <DEDUP_REMOVED lines=10> */
.L_x_2461:
[----:B------:R-:W-:Y:S05]  /*a360*/  BSYNC B2 ;  /* 0x0000000000027941 */ /* 0x000fea0003800000 */
.L_x_2460:
        /* <DEDUP_REMOVED lines=26> */
[----:B-1----:R-:W-:Y:S01]  /*a510*/  IMAD.MOV.U32 R62, RZ, RZ, R56 ;  /* 0x000000ffff3e7224 */ /* 0x002fe200078e0038 */
[----:B------:R-:W-:Y:S01]  /*a520*/  F2FP.F16.E4M3.UNPACK_B R97, R172.H1 ;  /* 0x000000acff61723e */ /* 0x000fe200030006ff */
[----:B0-----:R-:W-:Y:S01]  /*a530*/  IMAD.MOV.U32 R60, RZ, RZ, R44 ;  /* 0x000000ffff3c7224 */ /* 0x001fe200078e002c */
[----:B------:R-:W-:Y:S01]  /*a540*/  F2FP.F16.E4M3.UNPACK_B R96, R170.H1 ;  /* 0x000000aaff60723e */ /* 0x000fe200030006ff */
[----:B------:R-:W-:Y:S01]  /*a550*/  IMAD.MOV.U32 R176, RZ, RZ, R46 ;  /* 0x000000ffffb07224 */ /* 0x000fe200078e002e */
[----:B------:R-:W-:Y:S01]  /*a560*/  F2FP.F16.E4M3.UNPACK_B R56, R62.H1 ;  /* 0x0000003eff38723e */ /* 0x000fe200030006ff */
[--C-:B------:R-:W-:Y:S01]  /*a570*/  HADD2.F32 R99, -RZ, R97.reuse.H0_H0 ;  /* 0x20000061ff637230 */ /* 0x100fe20000004100 */
[----:B------:R-:W-:Y:S01]  /*a580*/  F2FP.F16.E4M3.UNPACK_B R50, R60.H1 ;  /* 0x0000003cff32723e */ /* 0x000fe200030006ff */
[----:B------:R-:W-:Y:S01]  /*a590*/  HADD2.F32 R95, -RZ, R96.H0_H0 ;  /* 0x20000060ff5f7230 */ /* 0x000fe20000004100 */
[----:B------:R-:W-:Y:S01]  /*a5a0*/  F2FP.F16.E4M3.UNPACK_B R46, R171.H1 ;  /* 0x000000abff2e723e */ /* 0x000fe200030006ff */
[----:B------:R-:W-:Y:S01]  /*a5b0*/  HADD2.F32 R44, -RZ, R56.H0_H0 ;  /* 0x20000038ff2c7230 */ /* 0x000fe20000004100 */
[----:B------:R-:W-:Y:S01]  /*a5c0*/  F2FP.F16.E4M3.UNPACK_B R178, R58.H1 ;  /* 0x0000003affb2723e */ /* 0x000fe200030006ff */
[----:B------:R-:W-:Y:S01]  /*a5d0*/  HADD2.F32 R48, -RZ, R50.H0_H0 ;  /* 0x20000032ff307230 */ /* 0x000fe20000004100 */
[----:B------:R-:W-:Y:S01]  /*a5e0*/  F2FP.F16.E4M3.UNPACK_B R177, R176.H1 ;  /* 0x000000b0ffb1723e */ /* 0x000fe200030006ff */
[----:B------:R-:W-:-:S02]  /*a5f0*/  HADD2.F32 R97, -RZ, R97.H1_H1 ;  /* 0x30000061ff617230 */ /* 0x000fc40000004100 */
[-C--:B------:R-:W-:Y:S01]  /*a600*/  FMUL.FTZ R173, R44, R99.reuse ;  /* 0x000000632cad7220 */ /* 0x080fe20000410000 */
[----:B------:R-:W-:Y:S02]  /*a610*/  HADD2.F32 R50, -RZ, R50.H1_H1 ;  /* 0x30000032ff327230 */ /* 0x000fe40000004100 */
[C---:B------:R-:W-:Y:S01]  /*a620*/  FMUL.FTZ R99, R48.reuse, R99 ;  /* 0x0000006330637220 */ /* 0x040fe20000410000 */
[----:B------:R-:W-:Y:S02]  /*a630*/  HADD2.F32 R96, -RZ, R96.H1_H1 ;  /* 0x30000060ff607230 */ /* 0x000fe40000004100 */
[-C--:B------:R-:W-:Y:S01]  /*a640*/  FFMA.FTZ R48, R48, R95.reuse, -R173 ;  /* 0x0000005f30307223 */ /* 0x080fe200000108ad */
[----:B------:R-:W-:Y:S02]  /*a650*/  HADD2.F32 R184, -RZ, R46.H0_H0 ;  /* 0x2000002effb87230 */ /* 0x000fe40000004100 */
[----:B------:R-:W-:Y:S01]  /*a660*/  FFMA.FTZ R44, R44, R95, R99 ;  /* 0x0000005f2c2c7223 */ /* 0x000fe20000010063 */
[----:B------:R-:W-:-:S02]  /*a670*/  HADD2.F32 R95, -RZ, R56.H1_H1 ;  /* 0x30000038ff5f7230 */ /* 0x000fc40000004100 */
[C---:B------:R-:W-:Y:S01]  /*a680*/  FMUL.FTZ R98, R50.reuse, R97 ;  /* 0x0000006132627220 */ /* 0x040fe20000410000 */
[----:B------:R-:W-:Y:S01]  /*a690*/  HADD2.F32 R179, -RZ, R178.H0_H0 ;  /* 0x200000b2ffb37230 */ /* 0x000fe20000004100 */
[----:B------:R-:W-:Y:S01]  /*a6a0*/  F2FP.F16.E4M3.UNPACK_B R180, R169.H1 ;  /* 0x000000a9ffb4723e */ /* 0x000fe200030006ff */
[----:B------:R-:W-:Y:S02]  /*a6b0*/  HADD2.F32 R181, -RZ, R177.H0_H0 ;  /* 0x200000b1ffb57230 */ /* 0x000fe40000004100 */
[----:B------:R-:W-:Y:S01]  /*a6c0*/  FMUL.FTZ R99, R95, R97 ;  /* 0x000000615f637220 */ /* 0x000fe20000410000 */
[----:B------:R-:W-:Y:S02]  /*a6d0*/  HADD2.F32 R46, -RZ, R46.H1_H1 ;  /* 0x3000002eff2e7230 */ /* 0x000fe40000004100 */
[----:B------:R-:W-:Y:S01]  /*a6e0*/  FMUL.FTZ R183, R179, R184 ;  /* 0x000000b8b3b77220 */ /* 0x000fe20000410000 */
[----:B------:R-:W-:Y:S02]  /*a6f0*/  HADD2.F32 R182, -RZ, R180.H0_H0 ;  /* 0x200000b4ffb67230 */ /* 0x000fe40000004100 */
[-C--:B------:R-:W-:Y:S01]  /*a700*/  FFMA.FTZ R56, R50, R96.reuse, -R99 ;  /* 0x0000006032387223 */ /* 0x080fe20000010863 */
[----:B------:R-:W-:Y:S01]  /*a710*/  FFMA.FTZ R50, R95, R96, R98 ;  /* 0x000000605f327223 */ /* 0x000fe20000010062 */
[----:B------:R-:W-:Y:S01]  /*a720*/  F2FP.F16.E4M3.UNPACK_B R95, R62 ;  /* 0x0000003eff5f723e */ /* 0x000fe200020006ff */
[----:B------:R-:W-:Y:S01]  /*a730*/  FMUL.FTZ R184, R181, R184 ;  /* 0x000000b8b5b87220 */ /* 0x000fe20000410000 */
[----:B------:R-:W-:Y:S01]  /*a740*/  F2FP.F16.E4M3.UNPACK_B R99, R172 ;  /* 0x000000acff63723e */ /* 0x000fe200020006ff */
[----:B------:R-:W-:Y:S01]  /*a750*/  HADD2.F32 R178, -RZ, R178.H1_H1 ;  /* 0x300000b2ffb27230 */ /* 0x000fe20000004100 */
[----:B------:R-:W-:Y:S01]  /*a760*/  F2FP.F16.E4M3.UNPACK_B R62, R60 ;  /* 0x0000003cff3e723e */ /* 0x000fe200020006ff */
[----:B------:R-:W-:Y:S01]  /*a770*/  HADD2.F32 R60, -RZ, R95.H0_H0 ;  /* 0x2000005fff3c7230 */ /* 0x000fe20000004100 */
[----:B------:R-:W-:Y:S01]  /*a780*/  F2FP.F16.E4M3.UNPACK_B R96, R170 ;  /* 0x000000aaff60723e */ /* 0x000fe200020006ff */
[----:B------:R-:W-:-:S02]  /*a790*/  HADD2.F32 R170, -RZ, R99.H0_H0 ;  /* 0x20000063ffaa7230 */ /* 0x000fc40000004100 */
[----:B------:R-:W-:Y:S01]  /*a7a0*/  FFMA.FTZ R184, R179, R182, R184 ;  /* 0x000000b6b3b87223 */ /* 0x000fe200000100b8 */
[----:B------:R-:W-:Y:S02]  /*a7b0*/  HADD2.F32 R97, -RZ, R62.H0_H0 ;  /* 0x2000003eff617230 */ /* 0x000fe40000004100 */
[----:B------:R-:W-:Y:S01]  /*a7c0*/  FMUL.FTZ R179, R178, R46 ;  /* 0x0000002eb2b37220 */ /* 0x000fe20000410000 */
        /* <DEDUP_REMOVED lines=12> */
[----:B------:R-:W-:-:S02]  /*a890*/  HADD2.F32 R180, -RZ, R180.H1_H1 ;  /* 0x300000b4ffb47230 */ /* 0x000fc40000004100 */
[----:B------:R-:W-:Y:S01]  /*a8a0*/  FMUL.FTZ R46, R177, R46 ;  /* 0x0000002eb12e7220 */ /* 0x000fe20000410000 */
[----:B------:R-:W-:Y:S01]  /*a8b0*/  F2FP.F16.E4M3.UNPACK_B R171, R171 ;  /* 0x000000abffab723e */ /* 0x000fe200020006ff */
[----:B------:R-:W-:Y:S01]  /*a8c0*/  FFMA.FTZ R96, R62, R98, -R173 ;  /* 0x000000623e607223 */ /* 0x000fe200000108ad */
[----:B------:R-:W-:Y:S01]  /*a8d0*/  F2FP.F16.E4M3.UNPACK_B R58, R58 ;  /* 0x0000003aff3a723e */ /* 0x000fe200020006ff */
[----:B------:R-:W-:Y:S01]  /*a8e0*/  FFMA.FTZ R62, R95, R98, R170 ;  /* 0x000000625f3e7223 */ /* 0x000fe200000100aa */
[----:B------:R-:W-:Y:S01]  /*a8f0*/  F2FP.F16.E4M3.UNPACK_B R176, R176 ;  /* 0x000000b0ffb0723e */ /* 0x000fe200020006ff */
[----:B------:R-:W-:Y:S01]  /*a900*/  FFMA.FTZ R183, R181, R182, -R183 ;  /* 0x000000b6b5b77223 */ /* 0x000fe200000108b7 */
[----:B------:R-:W-:Y:S01]  /*a910*/  SHF.R.U32.HI R95, RZ, 0x8, R61 ;  /* 0x00000008ff5f7819 */ /* 0x000fe2000001163d */
[-C--:B------:R-:W-:Y:S01]  /*a920*/  FFMA.FTZ R46, R178, R180.reuse, R46 ;  /* 0x000000b4b22e7223 */ /* 0x080fe2000001002e */
[----:B------:R-:W-:Y:S01]  /*a930*/  FFMA.FTZ R177, R177, R180, -R179 ;  /* 0x000000b4b1b17223 */ /* 0x000fe200000108b3 */
[----:B------:R-:W-:Y:S01]  /*a940*/  F2FP.F16.E4M3.UNPACK_B R169, R169 ;  /* 0x000000a9ffa9723e */ /* 0x000fe200020006ff */
[----:B------:R-:W-:Y:S01]  /*a950*/  HADD2.F32 R182, -RZ, R171.H0_H0 ;  /* 0x200000abffb67230 */ /* 0x000fe20000004100 */
[----:B------:R-:W-:Y:S01]  /*a960*/  SHF.R.U32.HI R172, RZ, 0x8, R49 ;  /* 0x00000008ffac7819 */ /* 0x000fe20000011631 */
[----:B------:R-:W-:Y:S01]  /*a970*/  HADD2.F32 R178, -RZ, R58.H0_H0 ;  /* 0x2000003affb27230 */ /* 0x000fe20000004100 */
[----:B------:R-:W-:Y:S01]  /*a980*/  SHF.R.U32.HI R174, RZ, 0x8, R51 ;  /* 0x00000008ffae7819 */ /* 0x000fe20000011633 */
[----:B------:R-:W-:Y:S01]  /*a990*/  HADD2.F32 R180, -RZ, R176.H0_H0 ;  /* 0x200000b0ffb47230 */ /* 0x000fe20000004100 */
[--C-:B------:R-:W-:Y:S01]  /*a9a0*/  SHF.R.U32.HI R99, RZ, 0x8, R63.reuse ;  /* 0x00000008ff637819 */ /* 0x100fe2000001163f */
[----:B------:R-:W-:Y:S01]  /*a9b0*/  IMAD.SHL.U32 R95, R95, 0x100, RZ ;  /* 0x000001005f5f7824 */ /* 0x000fe200078e00ff */
[----:B------:R-:W-:Y:S01]  /*a9c0*/  LOP3.LUT R170, R63, 0xff0000ff, RZ, 0xc0, !PT ;  /* 0xff0000ff3faa7812 */ /* 0x000fe200078ec0ff */
[----:B------:R-:W-:Y:S01]  /*a9d0*/  HADD2.F32 R179, -RZ, R169.H0_H0 ;  /* 0x200000a9ffb37230 */ /* 0x000fe20000004100 */
[----:B------:R-:W-:Y:S01]  /*a9e0*/  LOP3.LUT R98, R61, 0xff0000ff, RZ, 0xc0, !PT ;  /* 0xff0000ff3d627812 */ /* 0x000fe200078ec0ff */
[-C--:B------:R-:W-:Y:S01]  /*a9f0*/  FMUL.FTZ R181, R178, R182.reuse ;  /* 0x000000b6b2b57220 */ /* 0x080fe20000410000 */
[----:B------:R-:W-:Y:S01]  /*aa00*/  SHF.R.U32.HI R63, RZ, 0x10, R63 ;  /* 0x00000010ff3f7819 */ /* 0x000fe2000001163f */
[----:B------:R-:W-:Y:S01]  /*aa10*/  FMUL.FTZ R182, R180, R182 ;  /* 0x000000b6b4b67220 */ /* 0x000fe20000410000 */
[----:B------:R-:W-:Y:S01]  /*aa20*/  LOP3.LUT R175, R51, 0xff0000ff, RZ, 0xc0, !PT ;  /* 0xff0000ff33af7812 */ /* 0x000fe200078ec0ff */
[----:B------:R-:W-:Y:S01]  /*aa30*/  HADD2.F32 R171, -RZ, R171.H1_H1 ;  /* 0x300000abffab7230 */ /* 0x000fe20000004100 */
[----:B------:R-:W-:Y:S01]  /*aa40*/  LOP3.LUT R173, R49, 0xff0000ff, RZ, 0xc0, !PT ;  /* 0xff0000ff31ad7812 */ /* 0x000fe200078ec0ff */
[----:B------:R-:W-:Y:S01]  /*aa50*/  HADD2.F32 R58, -RZ, R58.H1_H1 ;  /* 0x3000003aff3a7230 */ /* 0x000fe20000004100 */
[----:B------:R-:W-:Y:S01]  /*aa60*/  SHF.R.U32.HI R51, RZ, 0x10, R51 ;  /* 0x00000010ff337819 */ /* 0x000fe20000011633 */
[----:B------:R-:W-:Y:S01]  /*aa70*/  IMAD.SHL.U32 R172, R172, 0x100, RZ ;  /* 0x00000100acac7824 */ /* 0x000fe200078e00ff */
[----:B------:R-:W-:Y:S01]  /*aa80*/  SHF.R.U32.HI R49, RZ, 0x10, R49 ;  /* 0x00000010ff317819 */ /* 0x000fe20000011631 */
[----:B------:R-:W-:Y:S01]  /*aa90*/  HADD2.F32 R176, -RZ, R176.H1_H1 ;  /* 0x300000b0ffb07230 */ /* 0x000fe20000004100 */
[----:B------:R-:W-:Y:S01]  /*aaa0*/  LOP3.LUT R95, R98, 0xff00, R95, 0xf8, !PT ;  /* 0x0000ff00625f7812 */ /* 0x000fe200078ef85f */
[----:B------:R-:W-:-:S02]  /*aab0*/  IMAD.SHL.U32 R174, R174, 0x100, RZ ;  /* 0x00000100aeae7824 */ /* 0x000fc400078e00ff */
[-C--:B------:R-:W-:Y:S01]  /*aac0*/  FFMA.FTZ R181, R180, R179.reuse, -R181 ;  /* 0x000000b3b4b57223 */ /* 0x080fe200000108b5 */
[----:B------:R-:W-:Y:S01]  /*aad0*/  FFMA.FTZ R182, R178, R179, R182 ;  /* 0x000000b3b2b67223 */ /* 0x000fe200000100b6 */
[----:B------:R-:W-:Y:S02]  /*aae0*/  IMAD.U32 R98, R63, 0x10000, RZ ;  /* 0x000100003f627824 */ /* 0x000fe400078e00ff */
[-C--:B------:R-:W-:Y:S01]  /*aaf0*/  FMUL.FTZ R179, R58, R171.reuse ;  /* 0x000000ab3ab37220 */ /* 0x080fe20000410000 */
[----:B------:R-:W-:Y:S01]  /*ab00*/  HADD2.F32 R169, -RZ, R169.H1_H1 ;  /* 0x300000a9ffa97230 */ /* 0x000fe20000004100 */
[----:B------:R-:W-:Y:S01]  /*ab10*/  LOP3.LUT R172, R173, 0xff00, R172, 0xf8, !PT ;  /* 0x0000ff00adac7812 */ /* 0x000fe200078ef8ac */
[----:B------:R-:W-:Y:S01]  /*ab20*/  IMAD.U32 R63, R51, 0x10000, RZ ;  /* 0x00010000333f7824 */ /* 0x000fe200078e00ff */
[----:B------:R-:W-:Y:S01]  /*ab30*/  SHF.L.U32 R49, R49, 0x10, RZ ;  /* 0x0000001031317819 */ /* 0x000fe200000006ff */
[C---:B------:R-:W-:Y:S01]  /*ab40*/  FMUL.FTZ R171, R176.reuse, R171 ;  /* 0x000000abb0ab7220 */ /* 0x040fe20000410000 */
[----:B------:R-:W-:Y:S01]  /*ab50*/  SHF.R.U32.HI R61, RZ, 0x10, R61 ;  /* 0x00000010ff3d7819 */ /* 0x000fe2000001163d */
[-C--:B------:R-:W-:Y:S01]  /*ab60*/  FFMA.FTZ R176, R176, R169.reuse, -R179 ;  /* 0x000000a9b0b07223 */ /* 0x080fe200000108b3 */
[----:B------:R-:W-:Y:S01]  /*ab70*/  LOP3.LUT R174, R175, 0xff00, R174, 0xf8, !PT ;  /* 0x0000ff00afae7812 */ /* 0x000fe200078ef8ae */
[----:B------:R-:W-:Y:S01]  /*ab80*/  FFMA.FTZ R171, R58, R169, R171 ;  /* 0x000000a93aab7223 */ /* 0x000fe200000100ab */
[----:B------:R-:W-:Y:S01]  /*ab90*/  LOP3.LUT R51, R172, 0xff0000, R49, 0xf8, !PT ;  /* 0x00ff0000ac337812 */ /* 0x000fe200078ef831 */
[----:B------:R-:W-:Y:S01]  /*aba0*/  IMAD.U32 R58, R61, 0x10000, RZ ;  /* 0x000100003d3a7824 */ /* 0x000fe200078e00ff */
[----:B------:R-:W-:-:S02]  /*abb0*/  LOP3.LUT R49, R174, 0xff0000, R63, 0xf8, !PT ;  /* 0x00ff0000ae317812 */ /* 0x000fc400078ef83f */
[----:B------:R-:W-:Y:S02]  /*abc0*/  F2FP.SATFINITE.E4M3.F32.PACK_AB_MERGE_C R63, R50, R44, RZ ;  /* 0x0000002c323f723e */ /* 0x000fe400048070ff */
[----:B------:R-:W-:Y:S02]  /*abd0*/  SHF.L.U32 R99, R99, 0x8, RZ ;  /* 0x0000000863637819 */ /* 0x000fe400000006ff */
[----:B------:R-:W-:Y:S02]  /*abe0*/  F2FP.SATFINITE.E4M3.F32.PACK_AB_MERGE_C R48, R56, R48, RZ ;  /* 0x000000303830723e */ /* 0x000fe400048070ff */
[----:B------:R-:W-:Y:S02]  /*abf0*/  F2FP.SATFINITE.E4M3.F32.PACK_AB_MERGE_C R56, R62, R60, R63 ;  /* 0x0000003c3e38723e */ /* 0x000fe4000480703f */
[----:B------:R-:W-:Y:S02]  /*ac00*/  LOP3.LUT R99, R170, 0xff00, R99, 0xf8, !PT ;  /* 0x0000ff00aa637812 */ /* 0x000fe400078ef863 */
[----:B------:R-:W-:-:S02]  /*ac10*/  LOP3.LUT R61, R95, 0xff0000, R58, 0xf8, !PT ;  /* 0x00ff00005f3d7812 */ /* 0x000fc400078ef83a */
[----:B------:R-:W-:Y:S02]  /*ac20*/  F2FP.F16.E4M3.UNPACK_B R50, R57 ;  /* 0x00000039ff32723e */ /* 0x000fe400020006ff */
[----:B------:R-:W-:Y:S02]  /*ac30*/  F2FP.F16.E4M3.UNPACK_B R62, R51 ;  /* 0x00000033ff3e723e */ /* 0x000fe400020006ff */
[----:B------:R-:W-:Y:S01]  /*ac40*/  F2FP.SATFINITE.E4M3.F32.PACK_AB_MERGE_C R44, R96, R97, R48 ;  /* 0x00000061602c723e */ /* 0x000fe20004807030 */
[----:B------:R-:W-:Y:S01]  /*ac50*/  HADD2.F32 R60, -RZ, R50.H0_H0 ;  /* 0x20000032ff3c7230 */ /* 0x000fe20000004100 */
[----:B------:R-:W-:Y:S01]  /*ac60*/  LOP3.LUT R58, R99, 0xff0000, R98, 0xf8, !PT ;  /* 0x00ff0000633a7812 */ /* 0x000fe200078ef862 */
[----:B------:R-:W-:Y:S01]  /*ac70*/  HADD2.F32 R99, -RZ, R62.H0_H0 ;  /* 0x2000003eff637230 */ /* 0x000fe20000004100 */
[----:B------:R-:W-:Y:S01]  /*ac80*/  F2FP.F16.E4M3.UNPACK_B R48, R45 ;  /* 0x0000002dff30723e */ /* 0x000fe200020006ff */
[----:B------:R-:W-:Y:S01]  /*ac90*/  HADD2.F32 R63, -RZ, R50.H1_H1 ;  /* 0x30000032ff3f7230 */ /* 0x000fe20000004100 */
[----:B------:R-:W-:Y:S01]  /*aca0*/  F2FP.F16.E4M3.UNPACK_B R95, R61 ;  /* 0x0000003dff5f723e */ /* 0x000fe200020006ff */
[----:B------:R-:W-:-:S02]  /*acb0*/  HADD2.F32 R96, -RZ, R62.H1_H1 ;  /* 0x3000003eff607230 */ /* 0x000fc40000004100 */
[----:B------:R-:W-:Y:S01]  /*acc0*/  FMUL.FTZ R169, R60, R99 ;  /* 0x000000633ca97220 */ /* 0x000fe20000410000 */
[--C-:B------:R-:W-:Y:S01]  /*acd0*/  HADD2.F32 R50, -RZ, R48.reuse.H0_H0 ;  /* 0x20000030ff327230 */ /* 0x100fe20000004100 */
[----:B------:R-:W-:Y:S01]  /*ace0*/  F2FP.F16.E4M3.UNPACK_B R57, R57.H1 ;  /* 0x00000039ff39723e */ /* 0x000fe200030006ff */
[--C-:B------:R-:W-:Y:S01]  /*acf0*/  HADD2.F32 R97, -RZ, R95.reuse.H0_H0 ;  /* 0x2000005fff617230 */ /* 0x100fe20000004100 */
[----:B------:R-:W-:Y:S01]  /*ad00*/  F2FP.F16.E4M3.UNPACK_B R174, R49.H1 ;  /* 0x00000031ffae723e */ /* 0x000fe200030006ff */
[----:B------:R-:W-:Y:S02]  /*ad10*/  HADD2.F32 R62, -RZ, R48.H1_H1 ;  /* 0x30000030ff3e7230 */ /* 0x000fe40000004100 */
[C---:B------:R-:W-:Y:S01]  /*ad20*/  FMUL.FTZ R99, R50.reuse, R99 ;  /* 0x0000006332637220 */ /* 0x040fe20000410000 */
[----:B------:R-:W-:Y:S02]  /*ad30*/  HADD2.F32 R95, -RZ, R95.H1_H1 ;  /* 0x3000005fff5f7230 */ /* 0x000fe40000004100 */
[-C--:B------:R-:W-:Y:S01]  /*ad40*/  FFMA.FTZ R48, R50, R97.reuse, -R169 ;  /* 0x0000006132307223 */ /* 0x080fe200000108a9 */
[CC--:B------:R-:W-:Y:S01]  /*ad50*/  FMUL.FTZ R169, R63.reuse, R96.reuse ;  /* 0x000000603fa97220 */ /* 0x0c0fe20000410000 */
[----:B------:R-:W-:Y:S01]  /*ad60*/  FMUL.FTZ R96, R62, R96 ;  /* 0x000000603e607220 */ /* 0x000fe20000410000 */
[----:B------:R-:W-:Y:S01]  /*ad70*/  FFMA.FTZ R50, R60, R97, R99 ;  /* 0x000000613c327223 */ /* 0x000fe20000010063 */
[----:B------:R-:W-:Y:S01]  /*ad80*/  F2FP.F16.E4M3.UNPACK_B R60, R45.H1 ;  /* 0x0000002dff3c723e */ /* 0x000fe200030006ff */
[-C--:B------:R-:W-:Y:S01]  /*ad90*/  FFMA.FTZ R45, R62, R95.reuse, -R169 ;  /* 0x0000005f3e2d7223 */ /* 0x080fe200000108a9 */
[----:B------:R-:W-:Y:S01]  /*ada0*/  FFMA.FTZ R63, R63, R95, R96 ;  /* 0x0000005f3f3f7223 */ /* 0x000fe20000010060 */
[----:B------:R-:W-:Y:S01]  /*adb0*/  F2FP.F16.E4M3.UNPACK_B R96, R51.H1 ;  /* 0x00000033ff60723e */ /* 0x000fe200030006ff */
[--C-:B------:R-:W-:Y:S01]  /*adc0*/  HADD2.F32 R62, -RZ, R57.reuse.H1_H1 ;  /* 0x30000039ff3e7230 */ /* 0x100fe20000004100 */
[----:B------:R-:W-:Y:S01]  /*add0*/  F2FP.F16.E4M3.UNPACK_B R95, R61.H1 ;  /* 0x0000003dff5f723e */ /* 0x000fe200030006ff */
[----:B------:R-:W-:Y:S01]  /*ade0*/  HADD2.F32 R51, -RZ, R60.H0_H0 ;  /* 0x2000003cff337230 */ /* 0x000fe20000004100 */
[----:B------:R-:W-:Y:S01]  /*adf0*/  F2FP.SATFINITE.E4M3.F32.PACK_AB_MERGE_C R177, R177, R183, RZ ;  /* 0x000000b7b1b1723e */ /* 0x000fe200048070ff */
[----:B------:R-:W-:Y:S01]  /*ae00*/  HADD2.F32 R61, -RZ, R57.H0_H0 ;  /* 0x20000039ff3d7230 */ /* 0x000fe20000004100 */
[----:B------:R-:W-:Y:S01]  /*ae10*/  F2FP.SATFINITE.E4M3.F32.PACK_AB_MERGE_C R184, R46, R184, RZ ;  /* 0x000000b82eb8723e */ /* 0x000fe200048070ff */
[----:B------:R-:W-:Y:S01]  /*ae20*/  HADD2.F32 R98, -RZ, R96.H0_H0 ;  /* 0x20000060ff627230 */ /* 0x000fe20000004100 */
[----:B------:R-:W-:Y:S01]  /*ae30*/  F2FP.SATFINITE.E4M3.F32.PACK_AB_MERGE_C R46, R176, R181, R177 ;  /* 0x000000b5b02e723e */ /* 0x000fe200048070b1 */
[----:B------:R-:W-:Y:S01]  /*ae40*/  HADD2.F32 R60, -RZ, R60.H1_H1 ;  /* 0x3000003cff3c7230 */ /* 0x000fe20000004100 */
[----:B------:R-:W-:Y:S01]  /*ae50*/  F2FP.SATFINITE.E4M3.F32.PACK_AB_MERGE_C R171, R171, R182, R184 ;  /* 0x000000b6abab723e */ /* 0x000fe200048070b8 */
[----:B------:R-:W-:-:S02]  /*ae60*/  HADD2.F32 R57, -RZ, R96.H1_H1 ;  /* 0x30000060ff397230 */ /* 0x000fc40000004100 */
[-C--:B------:R-:W-:Y:S01]  /*ae70*/  FMUL.FTZ R170, R61, R98.reuse ;  /* 0x000000623daa7220 */ /* 0x080fe20000410000 */
[--C-:B------:R-:W-:Y:S02]  /*ae80*/  HADD2.F32 R96, -RZ, R95.reuse.H0_H0 ;  /* 0x2000005fff607230 */ /* 0x100fe40000004100 */
[C---:B------:R-:W-:Y:S01]  /*ae90*/  FMUL.FTZ R98, R51.reuse, R98 ;  /* 0x0000006233627220 */ /* 0x040fe20000410000 */
[----:B------:R-:W-:Y:S02]  /*aea0*/  HADD2.F32 R95, -RZ, R95.H1_H1 ;  /* 0x3000005fff5f7230 */ /* 0x000fe40000004100 */
[-C--:B------:R-:W-:Y:S01]  /*aeb0*/  FMUL.FTZ R97, R62, R57.reuse ;  /* 0x000000393e617220 */ /* 0x080fe20000410000 */
[C---:B------:R-:W-:Y:S01]  /*aec0*/  FMUL.FTZ R99, R60.reuse, R57 ;  /* 0x000000393c637220 */ /* 0x040fe20000410000 */
[-C--:B------:R-:W-:Y:S01]  /*aed0*/  FFMA.FTZ R51, R51, R96.reuse, -R170 ;  /* 0x0000006033337223 */ /* 0x080fe200000108aa */
[----:B------:R-:W-:Y:S01]  /*aee0*/  FFMA.FTZ R57, R61, R96, R98 ;  /* 0x000000603d397223 */ /* 0x000fe20000010062 */
[-C--:B------:R-:W-:Y:S01]  /*aef0*/  FFMA.FTZ R60, R60, R95.reuse, -R97 ;  /* 0x0000005f3c3c7223 */ /* 0x080fe20000010861 */
[----:B------:R-:W-:Y:S01]  /*af00*/  FFMA.FTZ R62, R62, R95, R99 ;  /* 0x0000005f3e3e7223 */ /* 0x000fe20000010063 */
[----:B------:R-:W-:Y:S01]  /*af10*/  F2FP.F16.E4M3.UNPACK_B R96, R59 ;  /* 0x0000003bff60723e */ /* 0x000fe200020006ff */
[--C-:B------:R-:W-:Y:S01]  /*af20*/  HADD2.F32 R175, -RZ, R174.reuse.H0_H0 ;  /* 0x200000aeffaf7230 */ /* 0x100fe20000004100 */
[----:B------:R-:W-:Y:S01]  /*af30*/  F2FP.F16.E4M3.UNPACK_B R95, R49 ;  /* 0x00000031ff5f723e */ /* 0x000fe200020006ff */
[----:B------:R-:W-:Y:S01]  /*af40*/  HADD2.F32 R174, -RZ, R174.H1_H1 ;  /* 0x300000aeffae7230 */ /* 0x000fe20000004100 */
[-C--:B------:R-:W-:Y:S01]  /*af50*/  F2FP.F16.E4M3.UNPACK_B R61, R47.reuse ;  /* 0x0000002fff3d723e */ /* 0x080fe200020006ff */
[--C-:B------:R-:W-:Y:S01]  /*af60*/  HADD2.F32 R169, -RZ, R96.reuse.H0_H0 ;  /* 0x20000060ffa97230 */ /* 0x100fe20000004100 */
[----:B------:R-:W-:Y:S01]  /*af70*/  F2FP.F16.E4M3.UNPACK_B R97, R47.H1 ;  /* 0x0000002fff61723e */ /* 0x000fe200030006ff */
[----:B------:R-:W-:Y:S01]  /*af80*/  HADD2.F32 R173, -RZ, R95.H0_H0 ;  /* 0x2000005fffad7230 */ /* 0x000fe20000004100 */
[----:B------:R-:W-:Y:S01]  /*af90*/  F2FP.F16.E4M3.UNPACK_B R47, R58 ;  /* 0x0000003aff2f723e */ /* 0x000fe200020006ff */
[----:B------:R-:W-:Y:S01]  /*afa0*/  HADD2.F32 R98, -RZ, R61.H0_H0 ;  /* 0x2000003dff627230 */ /* 0x000fe20000004100 */
[----:B------:R-:W-:Y:S01]  /*afb0*/  F2FP.F16.E4M3.UNPACK_B R99, R59.H1 ;  /* 0x0000003bff63723e */ /* 0x000fe200030006ff */
[----:B------:R-:W-:-:S02]  /*afc0*/  HADD2.F32 R96, -RZ, R96.H1_H1 ;  /* 0x30000060ff607230 */ /* 0x000fc40000004100 */
[-C--:B------:R-:W-:Y:S01]  /*afd0*/  FMUL.FTZ R49, R169, R173.reuse ;  /* 0x000000ada9317220 */ /* 0x080fe20000410000 */
[----:B------:R-:W-:Y:S01]  /*afe0*/  HADD2.F32 R172, -RZ, R47.H0_H0 ;  /* 0x2000002fffac7230 */ /* 0x000fe20000004100 */
[----:B------:R-:W-:Y:S01]  /*aff0*/  F2FP.F16.E4M3.UNPACK_B R59, R58.H1 ;  /* 0x0000003aff3b723e */ /* 0x000fe200030006ff */
[----:B------:R-:W-:Y:S02]  /*b000*/  HADD2.F32 R170, -RZ, R99.H0_H0 ;  /* 0x20000063ffaa7230 */ /* 0x000fe40000004100 */
[C---:B------:R-:W-:Y:S01]  /*b010*/  FMUL.FTZ R58, R98.reuse, R173 ;  /* 0x000000ad623a7220 */ /* 0x040fe20000410000 */
[----:B------:R-:W-:Y:S02]  /*b020*/  HADD2.F32 R95, -RZ, R95.H1_H1 ;  /* 0x3000005fff5f7230 */ /* 0x000fe40000004100 */
[----:B------:R-:W-:Y:S01]  /*b030*/  FFMA.FTZ R49, R98, R172, -R49 ;  /* 0x000000ac62317223 */ /* 0x000fe20000010831 */
[----:B------:R-:W-:Y:S02]  /*b040*/  HADD2.F32 R98, -RZ, R97.H0_H0 ;  /* 0x20000061ff627230 */ /* 0x000fe40000004100 */
[----:B------:R-:W-:Y:S01]  /*b050*/  FMUL.FTZ R177, R170, R175 ;  /* 0x000000afaab17220 */ /* 0x000fe20000410000 */
[----:B------:R-:W-:-:S02]  /*b060*/  HADD2.F32 R173, -RZ, R59.H0_H0 ;  /* 0x2000003bffad7230 */ /* 0x000fc40000004100 */
[----:B------:R-:W-:Y:S01]  /*b070*/  FFMA.FTZ R58, R169, R172, R58 ;  /* 0x000000aca93a7223 */ /* 0x000fe2000001003a */
        /* <DEDUP_REMOVED lines=8> */
[C---:B------:R-:W-:Y:S01]  /*b100*/  FMUL.FTZ R174, R97.reuse, R174 ;  /* 0x000000ae61ae7220 */ /* 0x040fe20000410000 */
[----:B------:R-:W-:Y:S01]  /*b110*/  HADD2.F32 R47, -RZ, R47.H1_H1 ;  /* 0x3000002fff2f7230 */ /* 0x000fe20000004100 */
[----:B------:R-:W-:Y:S01]  /*b120*/  F2FP.SATFINITE.E4M3.F32.PACK_AB_MERGE_C R51, R60, R51, RZ ;  /* 0x000000333c33723e */ /* 0x000fe200048070ff */
[-C--:B------:R-:W-:Y:S01]  /*b130*/  FFMA.FTZ R97, R97, R170.reuse, -R172 ;  /* 0x000000aa61617223 */ /* 0x080fe200000108ac */
[-C--:B------:R-:W-:Y:S01]  /*b140*/  FMUL.FTZ R172, R96, R95.reuse ;  /* 0x0000005f60ac7220 */ /* 0x080fe20000410000 */
[----:B------:R-:W-:Y:S01]  /*b150*/  FMUL.FTZ R95, R61, R95 ;  /* 0x0000005f3d5f7220 */ /* 0x000fe20000410000 */
[----:B------:R-:W-:Y:S01]  /*b160*/  FFMA.FTZ R174, R169, R170, R174 ;  /* 0x000000aaa9ae7223 */ /* 0x000fe200000100ae */
[----:B------:R-:W-:Y:S01]  /*b170*/  F2FP.SATFINITE.E4M3.F32.PACK_AB_MERGE_C R57, R62, R57, RZ ;  /* 0x000000393e39723e */ /* 0x000fe200048070ff */
[-C--:B------:R-:W-:Y:S01]  /*b180*/  FFMA.FTZ R172, R61, R47.reuse, -R172 ;  /* 0x0000002f3dac7223 */ /* 0x080fe200000108ac */
[----:B------:R-:W-:Y:S01]  /*b190*/  FFMA.FTZ R95, R96, R47, R95 ;  /* 0x0000002f605f7223 */ /* 0x000fe2000001005f */
[----:B------:R-:W-:-:S02]  /*b1a0*/  F2FP.SATFINITE.E4M3.F32.PACK_AB_MERGE_C R97, R97, R98, RZ ;  /* 0x000000626161723e */ /* 0x000fc400048070ff */
[----:B------:R-:W-:Y:S02]  /*b1b0*/  F2FP.SATFINITE.E4M3.F32.PACK_AB_MERGE_C R99, R174, R99, RZ ;  /* 0x00000063ae63723e */ /* 0x000fe400048070ff */
[----:B------:R-:W-:Y:S02]  /*b1c0*/  F2FP.SATFINITE.E4M3.F32.PACK_AB_MERGE_C R45, R45, R48, R51 ;  /* 0x000000302d2d723e */ /* 0x000fe40004807033 */
[----:B------:R-:W-:Y:S01]  /*b1d0*/  F2FP.SATFINITE.E4M3.F32.PACK_AB_MERGE_C R59, R95, R58, R99 ;  /* 0x0000003a5f3b723e */ /* 0x000fe20004807063 */
[----:B------:R-:W-:Y:S01]  /*b1e0*/  IMAD.MOV.U32 R58, RZ, RZ, R171 ;  /* 0x000000ffff3a7224 */ /* 0x000fe200078e00ab */
[----:B------:R-:W-:Y:S02]  /*b1f0*/  F2FP.SATFINITE.E4M3.F32.PACK_AB_MERGE_C R47, R172, R49, R97 ;  /* 0x00000031ac2f723e */ /* 0x000fe40004807061 */
[----:B------:R-:W-:-:S07]  /*b200*/  F2FP.SATFINITE.E4M3.F32.PACK_AB_MERGE_C R57, R63, R50, R57 ;  /* 0x000000323f39723e */ /* 0x000fce0004807039 */
.L_x_2467:
[----:B------:R-:W-:Y:S05]  /*b210*/  BSYNC B3 ;  /* 0x0000000000037941 */ /* 0x000fea0003800000 */
.L_x_2466:
        /* <DEDUP_REMOVED lines=10> */
.L_x_2465:
[----:B------:R-:W-:Y:S05]  /*b2c0*/  BSYNC B2 ;  /* 0x0000000000027941 */ /* 0x000fea0003800000 */
.L_x_2464:
        /* <DEDUP_REMOVED lines=29> */
[----:B------:R-:W-:Y:S02]  /*b4a0*/  SHF.R.U32.HI R92, RZ, 0x10, R89 ;  /* 0x00000010ff5c7819 */ /* 0x000fe40000011659 */
[----:B------:R-:W-:Y:S01]  /*b4b0*/  LOP3.LUT R61, R89, 0xff0000ff, RZ, 0xc0, !PT ;  /* 0xff0000ff593d7812 */ /* 0x000fe200078ec0ff */
[----:B------:R-:W-:Y:S01]  /*b4c0*/  IMAD.SHL.U32 R44, R54, 0x100, RZ ;  /* 0x00000100362c7824 */ /* 0x000fe200078e00ff */
[----:B------:R-:W-:Y:S01]  /*b4d0*/  SHF.R.U32.HI R89, RZ, 0x8, R91 ;  /* 0x00000008ff597819 */ /* 0x000fe2000001165b */
[----:B------:R-:W-:Y:S01]  /*b4e0*/  IMAD.MOV.U32 R54, RZ, RZ, R46 ;  /* 0x000000ffff367224 */ /* 0x000fe200078e002e */
[----:B------:R-:W-:Y:S02]  /*b4f0*/  SHF.R.U32.HI R88, RZ, 0x8, R53 ;  /* 0x00000008ff587819 */ /* 0x000fe40000011635 */
[----:B------:R-:W-:Y:S01]  /*b500*/  LOP3.LUT R61, R61, 0xff00, R44, 0xf8, !PT ;  /* 0x0000ff003d3d7812 */ /* 0x000fe200078ef82c */
[----:B------:R-:W-:Y:S01]  /*b510*/  IMAD.SHL.U32 R44, R89, 0x100, RZ ;  /* 0x00000100592c7824 */ /* 0x000fe200078e00ff */
[----:B------:R-:W-:-:S02]  /*b520*/  SHF.R.U32.HI R90, RZ, 0x10, R91 ;  /* 0x00000010ff5a7819 */ /* 0x000fc4000001165b */
[----:B------:R-:W-:Y:S02]  /*b530*/  LOP3.LUT R63, R91, 0xff0000ff, RZ, 0xc0, !PT ;  /* 0xff0000ff5b3f7812 */ /* 0x000fe400078ec0ff */
[----:B------:R-:W-:Y:S02]  /*b540*/  SHF.R.U32.HI R62, RZ, 0x8, R55 ;  /* 0x00000008ff3e7819 */ /* 0x000fe40000011637 */
[----:B------:R-:W-:Y:S02]  /*b550*/  LOP3.LUT R91, R53, 0xff0000ff, RZ, 0xc0, !PT ;  /* 0xff0000ff355b7812 */ /* 0x000fe400078ec0ff */
[----:B------:R-:W-:Y:S02]  /*b560*/  SHF.L.U32 R46, R88, 0x8, RZ ;  /* 0x00000008582e7819 */ /* 0x000fe400000006ff */
[----:B------:R-:W-:Y:S02]  /*b570*/  SHF.R.U32.HI R52, RZ, 0x10, R53 ;  /* 0x00000010ff347819 */ /* 0x000fe40000011635 */
[----:B-1----:R-:W-:Y:S01]  /*b580*/  MOV R60, R48 ;  /* 0x00000030003c7202 */ /* 0x002fe20000000f00 */
[----:B------:R-:W-:Y:S01]  /*b590*/  IMAD.U32 R48, R92, 0x10000, RZ ;  /* 0x000100005c307824 */ /* 0x000fe200078e00ff */
[----:B------:R-:W-:-:S02]  /*b5a0*/  SHF.R.U32.HI R53, RZ, 0x10, R55 ;  /* 0x00000010ff357819 */ /* 0x000fc40000011637 */
[----:B------:R-:W-:Y:S01]  /*b5b0*/  LOP3.LUT R93, R55, 0xff0000ff, RZ, 0xc0, !PT ;  /* 0xff0000ff375d7812 */ /* 0x000fe200078ec0ff */
[----:B------:R-:W-:Y:S01]  /*b5c0*/  IMAD.MOV.U32 R55, RZ, RZ, R50 ;  /* 0x000000ffff377224 */ /* 0x000fe200078e0032 */
[----:B------:R-:W-:Y:S01]  /*b5d0*/  LOP3.LUT R89, R63, 0xff00, R44, 0xf8, !PT ;  /* 0x0000ff003f597812 */ /* 0x000fe200078ef82c */
[----:B------:R-:W-:Y:S01]  /*b5e0*/  IMAD.U32 R44, R90, 0x10000, RZ ;  /* 0x000100005a2c7824 */ /* 0x000fe200078e00ff */
[----:B------:R-:W-:Y:S01]  /*b5f0*/  LOP3.LUT R95, R91, 0xff00, R46, 0xf8, !PT ;  /* 0x0000ff005b5f7812 */ /* 0x000fe200078ef82e */
[----:B------:R-:W-:Y:S01]  /*b600*/  IMAD.SHL.U32 R50, R62, 0x100, RZ ;  /* 0x000001003e327824 */ /* 0x000fe200078e00ff */
[----:B------:R-:W-:Y:S02]  /*b610*/  F2FP.F16.E4M3.UNPACK_B R91, R164.H1 ;  /* 0x000000a4ff5b723e */ /* 0x000fe400030006ff */
[----:B------:R-:W-:Y:S02]  /*b620*/  F2FP.F16.E4M3.UNPACK_B R63, R60.H1 ;  /* 0x0000003cff3f723e */ /* 0x000fe400030006ff */
[----:B------:R-:W-:-:S02]  /*b630*/  LOP3.LUT R48, R61, 0xff0000, R48, 0xf8, !PT ;  /* 0x00ff00003d307812 */ /* 0x000fc400078ef830 */
[----:B------:R-:W-:Y:S01]  /*b640*/  LOP3.LUT R44, R89, 0xff0000, R44, 0xf8, !PT ;  /* 0x00ff0000592c7812 */ /* 0x000fe200078ef82c */
[----:B------:R-:W-:Y:S01]  /*b650*/  HADD2.F32 R88, -RZ, R63.H0_H0 ;  /* 0x2000003fff587230 */ /* 0x000fe20000004100 */
[----:B------:R-:W-:Y:S01]  /*b660*/  LOP3.LUT R97, R93, 0xff00, R50, 0xf8, !PT ;  /* 0x0000ff005d617812 */ /* 0x000fe200078ef832 */
[----:B------:R-:W-:Y:S01]  /*b670*/  HADD2.F32 R93, -RZ, R91.H0_H0 ;  /* 0x2000005bff5d7230 */ /* 0x000fe20000004100 */
[----:B------:R-:W-:Y:S01]  /*b680*/  F2FP.F16.E4M3.UNPACK_B R61, R58.H1 ;  /* 0x0000003aff3d723e */ /* 0x000fe200030006ff */
[----:B------:R-:W-:Y:S01]  /*b690*/  IMAD.U32 R50, R52, 0x10000, RZ ;  /* 0x0001000034327824 */ /* 0x000fe200078e00ff */
[----:B------:R-:W-:Y:S02]  /*b6a0*/  F2FP.F16.E4M3.UNPACK_B R89, R166.H1 ;  /* 0x000000a6ff59723e */ /* 0x000fe400030006ff */
[----:B------:R-:W-:Y:S01]  /*b6b0*/  SHF.L.U32 R46, R53, 0x10, RZ ;  /* 0x00000010352e7819 */ /* 0x000fe200000006ff */
[----:B------:R-:W-:Y:S02]  /*b6c0*/  HADD2.F32 R62, -RZ, R61.H0_H0 ;  /* 0x2000003dff3e7230 */ /* 0x000fe40000004100 */
[----:B------:R-:W-:Y:S01]  /*b6d0*/  FMUL.FTZ R99, R88, R93 ;  /* 0x0000005d58637220 */ /* 0x000fe20000410000 */
[--C-:B------:R-:W-:Y:S01]  /*b6e0*/  HADD2.F32 R53, -RZ, R89.reuse.H0_H0 ;  /* 0x20000059ff357230 */ /* 0x100fe20000004100 */
[----:B------:R-:W-:Y:S01]  /*b6f0*/  F2FP.F16.E4M3.UNPACK_B R164, R164 ;  /* 0x000000a4ffa4723e */ /* 0x000fe200020006ff */
[----:B------:R-:W-:-:S02]  /*b700*/  HADD2.F32 R90, -RZ, R89.H1_H1 ;  /* 0x30000059ff5a7230 */ /* 0x000fc40000004100 */
[C---:B------:R-:W-:Y:S01]  /*b710*/  FMUL.FTZ R93, R62.reuse, R93 ;  /* 0x0000005d3e5d7220 */ /* 0x040fe20000410000 */
[----:B------:R-:W-:Y:S02]  /*b720*/  HADD2.F32 R61, -RZ, R61.H1_H1 ;  /* 0x3000003dff3d7230 */ /* 0x000fe40000004100 */
[-C--:B------:R-:W-:Y:S01]  /*b730*/  FFMA.FTZ R52, R62, R53.reuse, -R99 ;  /* 0x000000353e347223 */ /* 0x080fe20000010863 */
[----:B------:R-:W-:Y:S01]  /*b740*/  HADD2.F32 R62, -RZ, R91.H1_H1 ;  /* 0x3000005bff3e7230 */ /* 0x000fe20000004100 */
[----:B------:R-:W-:Y:S01]  /*b750*/  F2FP.F16.E4M3.UNPACK_B R60, R60 ;  /* 0x0000003cff3c723e */ /* 0x000fe200020006ff */
[----:B------:R-:W-:Y:S01]  /*b760*/  HADD2.F32 R89, -RZ, R63.H1_H1 ;  /* 0x3000003fff597230 */ /* 0x000fe20000004100 */
[----:B------:R-:W-:Y:S01]  /*b770*/  F2FP.F16.E4M3.UNPACK_B R63, R58 ;  /* 0x0000003aff3f723e */ /* 0x000fe200020006ff */
[----:B------:R-:W-:Y:S01]  /*b780*/  FFMA.FTZ R53, R88, R53, R93 ;  /* 0x0000003558357223 */ /* 0x000fe2000001005d */
[----:B------:R-:W-:Y:S01]  /*b790*/  F2FP.F16.E4M3.UNPACK_B R166, R166 ;  /* 0x000000a6ffa6723e */ /* 0x000fe200020006ff */
[----:B------:R-:W-:-:S02]  /*b7a0*/  HADD2.F32 R93, -RZ, R164.H0_H0 ;  /* 0x200000a4ff5d7230 */ /* 0x000fc40000004100 */
[-C--:B------:R-:W-:Y:S01]  /*b7b0*/  FMUL.FTZ R58, R89, R62.reuse ;  /* 0x0000003e593a7220 */ /* 0x080fe20000410000 */
[----:B------:R-:W-:Y:S01]  /*b7c0*/  FMUL.FTZ R92, R61, R62 ;  /* 0x0000003e3d5c7220 */ /* 0x000fe20000410000 */
[----:B------:R-:W-:Y:S01]  /*b7d0*/  HADD2.F32 R88, -RZ, R60.H0_H0 ;  /* 0x2000003cff587230 */ /* 0x000fe20000004100 */
[----:B------:R-:W-:Y:S01]  /*b7e0*/  LOP3.LUT R50, R95, 0xff0000, R50, 0xf8, !PT ;  /* 0x00ff00005f327812 */ /* 0x000fe200078ef832 */
[----:B------:R-:W-:Y:S02]  /*b7f0*/  HADD2.F32 R62, -RZ, R63.H0_H0 ;  /* 0x2000003fff3e7230 */ /* 0x000fe40000004100 */
[-C--:B------:R-:W-:Y:S01]  /*b800*/  FFMA.FTZ R61, R61, R90.reuse, -R58 ;  /* 0x0000005a3d3d7223 */ /* 0x080fe2000001083a */
[----:B------:R-:W-:Y:S01]  /*b810*/  FFMA.FTZ R58, R89, R90, R92 ;  /* 0x0000005a593a7223 */ /* 0x000fe2000001005c */
[----:B------:R-:W-:Y:S02]  /*b820*/  HADD2.F32 R91, -RZ, R166.H0_H0 ;  /* 0x200000a6ff5b7230 */ /* 0x000fe40000004100 */
[-C--:B------:R-:W-:Y:S01]  /*b830*/  FMUL.FTZ R95, R88, R93.reuse ;  /* 0x0000005d585f7220 */ /* 0x080fe20000410000 */
[----:B------:R-:W-:Y:S01]  /*b840*/  FMUL.FTZ R93, R62, R93 ;  /* 0x0000005d3e5d7220 */ /* 0x000fe20000410000 */
[----:B------:R-:W-:Y:S01]  /*b850*/  HADD2.F32 R164, -RZ, R164.H1_H1 ;  /* 0x300000a4ffa47230 */ /* 0x000fe20000004100 */
[----:B------:R-:W-:Y:S01]  /*b860*/  F2FP.F16.E4M3.UNPACK_B R90, R165.H1 ;  /* 0x000000a5ff5a723e */ /* 0x000fe200030006ff */
[----:B------:R-:W-:-:S02]  /*b870*/  HADD2.F32 R89, -RZ, R60.H1_H1 ;  /* 0x3000003cff597230 */ /* 0x000fc40000004100 */
[-C--:B------:R-:W-:Y:S01]  /*b880*/  FFMA.FTZ R60, R88, R91.reuse, R93 ;  /* 0x0000005b583c7223 */ /* 0x080fe2000001005d */
[----:B------:R-:W-:Y:S02]  /*b890*/  HADD2.F32 R63, -RZ, R63.H1_H1 ;  /* 0x3000003fff3f7230 */ /* 0x000fe40000004100 */
[----:B------:R-:W-:Y:S01]  /*b8a0*/  FFMA.FTZ R62, R62, R91, -R95 ;  /* 0x0000005b3e3e7223 */ /* 0x000fe2000001085f */
[----:B------:R-:W-:Y:S02]  /*b8b0*/  HADD2.F32 R166, -RZ, R166.H1_H1 ;  /* 0x300000a6ffa67230 */ /* 0x000fe40000004100 */
[-C--:B------:R-:W-:Y:S01]  /*b8c0*/  FMUL.FTZ R88, R89, R164.reuse ;  /* 0x000000a459587220 */ /* 0x080fe20000410000 */
[----:B------:R-:W-:Y:S01]  /*b8d0*/  F2FP.F16.E4M3.UNPACK_B R91, R55.H1 ;  /* 0x00000037ff5b723e */ /* 0x000fe200030006ff */
[----:B------:R-:W-:Y:S01]  /*b8e0*/  FMUL.FTZ R164, R63, R164 ;  /* 0x000000a43fa47220 */ /* 0x000fe20000410000 */
[----:B------:R-:W-:Y:S01]  /*b8f0*/  LOP3.LUT R46, R97, 0xff0000, R46, 0xf8, !PT ;  /* 0x00ff0000612e7812 */ /* 0x000fe200078ef82e */
[----:B------:R-:W-:Y:S01]  /*b900*/  FFMA.FTZ R63, R63, R166, -R88 ;  /* 0x000000a63f3f7223 */ /* 0x000fe20000010858 */
[----:B------:R-:W-:Y:S01]  /*b910*/  F2FP.F16.E4M3.UNPACK_B R94, R167.H1 ;  /* 0x000000a7ff5e723e */ /* 0x000fe200030006ff */
[--C-:B------:R-:W-:Y:S01]  /*b920*/  HADD2.F32 R97, -RZ, R90.reuse.H0_H0 ;  /* 0x2000005aff617230 */ /* 0x100fe20000004100 */
[-C--:B------:R-:W-:Y:S01]  /*b930*/  F2FP.F16.E4M3.UNPACK_B R88, R54.reuse.H1 ;  /* 0x00000036ff58723e */ /* 0x080fe200030006ff */
[--C-:B------:R-:W-:Y:S01]  /*b940*/  HADD2.F32 R92, -RZ, R91.reuse.H0_H0 ;  /* 0x2000005bff5c7230 */ /* 0x100fe20000004100 */
[----:B------:R-:W-:Y:S01]  /*b950*/  F2FP.F16.E4M3.UNPACK_B R165, R165 ;  /* 0x000000a5ffa5723e */ /* 0x000fe200020006ff */
[----:B------:R-:W-:Y:S01]  /*b960*/  HADD2.F32 R96, -RZ, R90.H1_H1 ;  /* 0x3000005aff607230 */ /* 0x000fe20000004100 */
[----:B------:R-:W-:Y:S01]  /*b970*/  F2FP.F16.E4M3.UNPACK_B R54, R54 ;  /* 0x00000036ff36723e */ /* 0x000fe200020006ff */
[----:B------:R-:W-:-:S02]  /*b980*/  HADD2.F32 R93, -RZ, R91.H1_H1 ;  /* 0x3000005bff5d7230 */ /* 0x000fc40000004100 */
[----:B------:R-:W-:Y:S01]  /*b990*/  FMUL.FTZ R99, R92, R97 ;  /* 0x000000615c637220 */ /* 0x000fe20000410000 */
[----:B------:R-:W-:Y:S01]  /*b9a0*/  HADD2.F32 R90, -RZ, R88.H0_H0 ;  /* 0x20000058ff5a7230 */ /* 0x000fe20000004100 */
[----:B------:R-:W-:Y:S01]  /*b9b0*/  F2FP.F16.E4M3.UNPACK_B R167, R167 ;  /* 0x000000a7ffa7723e */ /* 0x000fe200020006ff */
[----:B------:R-:W-:Y:S02]  /*b9c0*/  HADD2.F32 R95, -RZ, R94.H0_H0 ;  /* 0x2000005eff5f7230 */ /* 0x000fe40000004100 */
[----:B------:R-:W-:Y:S01]  /*b9d0*/  FMUL.FTZ R98, R93, R96 ;  /* 0x000000605d627220 */ /* 0x000fe20000410000 */
[----:B------:R-:W-:Y:S02]  /*b9e0*/  HADD2.F32 R91, -RZ, R88.H1_H1 ;  /* 0x30000058ff5b7230 */ /* 0x000fe40000004100 */
[C---:B------:R-:W-:Y:S01]  /*b9f0*/  FMUL.FTZ R97, R90.reuse, R97 ;  /* 0x000000615a617220 */ /* 0x040fe20000410000 */
[----:B------:R-:W-:Y:S02]  /*ba00*/  HADD2.F32 R94, -RZ, R94.H1_H1 ;  /* 0x3000005eff5e7230 */ /* 0x000fe40000004100 */
[-C--:B------:R-:W-:Y:S01]  /*ba10*/  FFMA.FTZ R88, R90, R95.reuse, -R99 ;  /* 0x0000005f5a587223 */ /* 0x080fe20000010863 */
[----:B------:R-:W-:Y:S01]  /*ba20*/  FFMA.FTZ R89, R89, R166, R164 ;  /* 0x000000a659597223 */ /* 0x000fe200000100a4 */
[C---:B------:R-:W-:Y:S01]  /*ba30*/  FMUL.FTZ R96, R91.reuse, R96 ;  /* 0x000000605b607220 */ /* 0x040fe20000410000 */
[----:B------:R-:W-:Y:S01]  /*ba40*/  FFMA.FTZ R90, R92, R95, R97 ;  /* 0x0000005f5c5a7223 */ /* 0x000fe20000010061 */
[-C--:B------:R-:W-:Y:S01]  /*ba50*/  FFMA.FTZ R99, R91, R94.reuse, -R98 ;  /* 0x0000005e5b637223 */ /* 0x080fe20000010862 */
[----:B------:R-:W-:Y:S01]  /*ba60*/  F2FP.F16.E4M3.UNPACK_B R91, R55 ;  /* 0x00000037ff5b723e */ /* 0x000fe200020006ff */
[----:B------:R-:W-:Y:S01]  /*ba70*/  FFMA.FTZ R169, R93, R94, R96 ;  /* 0x0000005e5da97223 */ /* 0x000fe20000010060 */
[--C-:B------:R-:W-:Y:S01]  /*ba80*/  HADD2.F32 R94, -RZ, R165.reuse.H0_H0 ;  /* 0x200000a5ff5e7230 */ /* 0x100fe20000004100 */
[----:B------:R-:W-:Y:S01]  /*ba90*/  F2FP.SATFINITE.E4M3.F32.PACK_AB_MERGE_C R52, R61, R52, RZ ;  /* 0x000000343d34723e */ /* 0x000fe200048070ff */
[----:B------:R-:W-:Y:S01]  /*baa0*/  HADD2.F32 R165, -RZ, R165.H1_H1 ;  /* 0x300000a5ffa57230 */ /* 0x000fe20000004100 */
[----:B------:R-:W-:Y:S01]  /*bab0*/  F2FP.F16.E4M3.UNPACK_B R61, R49 ;  /* 0x00000031ff3d723e */ /* 0x000fe200020006ff */
[--C-:B------:R-:W-:Y:S01]  /*bac0*/  HADD2.F32 R92, -RZ, R91.reuse.H0_H0 ;  /* 0x2000005bff5c7230 */ /* 0x100fe20000004100 */
[----:B------:R-:W-:Y:S01]  /*bad0*/  F2FP.SATFINITE.E4M3.F32.PACK_AB_MERGE_C R90, R169, R90, RZ ;  /* 0x0000005aa95a723e */ /* 0x000fe200048070ff */
[----:B------:R-:W-:-:S02]  /*bae0*/  HADD2.F32 R91, -RZ, R91.H1_H1 ;  /* 0x3000005bff5b7230 */ /* 0x000fc40000004100 */
[--C-:B------:R-:W-:Y:S02]  /*baf0*/  HADD2.F32 R55, -RZ, R54.reuse.H0_H0 ;  /* 0x20000036ff377230 */ /* 0x100fe40000004100 */
[-C--:B------:R-:W-:Y:S01]  /*bb00*/  FMUL.FTZ R96, R92, R94.reuse ;  /* 0x0000005e5c607220 */ /* 0x080fe20000410000 */
[--C-:B------:R-:W-:Y:S02]  /*bb10*/  HADD2.F32 R93, -RZ, R167.reuse.H0_H0 ;  /* 0x200000a7ff5d7230 */ /* 0x100fe40000004100 */
[----:B------:R-:W-:Y:S01]  /*bb20*/  FMUL.FTZ R97, R91, R165 ;  /* 0x000000a55b617220 */ /* 0x000fe20000410000 */
[----:B------:R-:W-:Y:S02]  /*bb30*/  HADD2.F32 R54, -RZ, R54.H1_H1 ;  /* 0x30000036ff367230 */ /* 0x000fe40000004100 */
[C---:B------:R-:W-:Y:S01]  /*bb40*/  FMUL.FTZ R95, R55.reuse, R94 ;  /* 0x0000005e375f7220 */ /* 0x040fe20000410000 */
[----:B------:R-:W-:Y:S02]  /*bb50*/  HADD2.F32 R167, -RZ, R167.H1_H1 ;  /* 0x300000a7ffa77230 */ /* 0x000fe40000004100 */
[----:B------:R-:W-:Y:S01]  /*bb60*/  FFMA.FTZ R96, R55, R93, -R96 ;  /* 0x0000005d37607223 */ /* 0x000fe20000010860 */
[----:B------:R-:W-:Y:S01]  /*bb70*/  F2FP.SATFINITE.E4M3.F32.PACK_AB_MERGE_C R55, R63, R62, R52 ;  /* 0x0000003e3f37723e */ /* 0x000fe20004807034 */
[C---:B------:R-:W-:Y:S01]  /*bb80*/  FMUL.FTZ R94, R54.reuse, R165 ;  /* 0x000000a5365e7220 */ /* 0x040fe20000410000 */
[----:B------:R-:W-:Y:S01]  /*bb90*/  F2FP.F16.E4M3.UNPACK_B R62, R50 ;  /* 0x00000032ff3e723e */ /* 0x000fe200020006ff */
[----:B------:R-:W-:Y:S01]  /*bba0*/  FFMA.FTZ R97, R54, R167, -R97 ;  /* 0x000000a736617223 */ /* 0x000fe20000010861 */
[----:B------:R-:W-:Y:S01]  /*bbb0*/  F2FP.SATFINITE.E4M3.F32.PACK_AB_MERGE_C R54, R58, R53, RZ ;  /* 0x000000353a36723e */ /* 0x000fe200048070ff */
[----:B------:R-:W-:Y:S01]  /*bbc0*/  FFMA.FTZ R95, R92, R93, R95 ;  /* 0x0000005d5c5f7223 */ /* 0x000fe2000001005f */
[----:B------:R-:W-:Y:S01]  /*bbd0*/  FFMA.FTZ R94, R91, R167, R94 ;  /* 0x000000a75b5e7223 */ /* 0x000fe2000001005e */
[----:B------:R-:W-:Y:S01]  /*bbe0*/  HADD2.F32 R63, -RZ, R61.H0_H0 ;  /* 0x2000003dff3f7230 */ /* 0x000fe20000004100 */
[----:B------:R-:W-:Y:S01]  /*bbf0*/  F2FP.SATFINITE.E4M3.F32.PACK_AB_MERGE_C R54, R89, R60, R54 ;  /* 0x0000003c5936723e */ /* 0x000fe20004807036 */
[----:B------:R-:W-:Y:S01]  /*bc00*/  HADD2.F32 R91, -RZ, R62.H0_H0 ;  /* 0x2000003eff5b7230 */ /* 0x000fe20000004100 */
[----:B------:R-:W-:-:S02]  /*bc10*/  F2FP.F16.E4M3.UNPACK_B R60, R45 ;  /* 0x0000002dff3c723e */ /* 0x000fc400020006ff */
[----:B------:R-:W-:Y:S02]  /*bc20*/  F2FP.F16.E4M3.UNPACK_B R89, R48 ;  /* 0x00000030ff59723e */ /* 0x000fe400020006ff */
[----:B------:R-:W-:Y:S01]  /*bc30*/  F2FP.SATFINITE.E4M3.F32.PACK_AB_MERGE_C R52, R94, R95, R90 ;  /* 0x0000005f5e34723e */ /* 0x000fe2000480705a */
        /* <DEDUP_REMOVED lines=11> */
[----:B------:R-:W-:Y:S01]  /*bcf0*/  FMUL.FTZ R93, R88, R91 ;  /* 0x0000005b585d7220 */ /* 0x000fe20000410000 */
[----:B------:R-:W-:Y:S01]  /*bd00*/  F2FP.F16.E4M3.UNPACK_B R63, R49.H1 ;  /* 0x00000031ff3f723e */ /* 0x000fe200030006ff */
[C---:B------:R-:W-:Y:S01]  /*bd10*/  FMUL.FTZ R91, R62.reuse, R91 ;  /* 0x0000005b3e5b7220 */ /* 0x040fe20000410000 */
[----:B------:R-:W-:Y:S02]  /*bd20*/  F2FP.F16.E4M3.UNPACK_B R90, R50.H1 ;  /* 0x00000032ff5a723e */ /* 0x000fe400030006ff */
[----:B------:R-:W-:Y:S01]  /*bd30*/  F2FP.F16.E4M3.UNPACK_B R61, R45.H1 ;  /* 0x0000002dff3d723e */ /* 0x000fe200030006ff */
[-C--:B------:R-:W-:Y:S01]  /*bd40*/  FFMA.FTZ R45, R62, R89.reuse, -R93 ;  /* 0x000000593e2d7223 */ /* 0x080fe2000001085d */
[----:B------:R-:W-:Y:S01]  /*bd50*/  FFMA.FTZ R49, R88, R89, R91 ;  /* 0x0000005958317223 */ /* 0x000fe2000001005b */
[----:B------:R-:W-:Y:S01]  /*bd60*/  HADD2.F32 R62, -RZ, R63.H0_H0 ;  /* 0x2000003fff3e7230 */ /* 0x000fe20000004100 */
[----:B------:R-:W-:Y:S01]  /*bd70*/  F2FP.F16.E4M3.UNPACK_B R48, R48.H1 ;  /* 0x00000030ff30723e */ /* 0x000fe200030006ff */
[----:B------:R-:W-:Y:S01]  /*bd80*/  HADD2.F32 R91, -RZ, R90.H0_H0 ;  /* 0x2000005aff5b7230 */ /* 0x000fe20000004100 */
[----:B------:R-:W-:Y:S01]  /*bd90*/  F2FP.SATFINITE.E4M3.F32.PACK_AB_MERGE_C R53, R97, R96, R53 ;  /* 0x000000606135723e */ /* 0x000fe20004807035 */
[----:B------:R-:W-:Y:S01]  /*bda0*/  HADD2.F32 R50, -RZ, R61.H0_H0 ;  /* 0x2000003dff327230 */ /* 0x000fe20000004100 */
[----:B------:R-:W-:Y:S01]  /*bdb0*/  F2FP.F16.E4M3.UNPACK_B R97, R46.H1 ;  /* 0x0000002eff61723e */ /* 0x000fe200030006ff */
[----:B------:R-:W-:-:S02]  /*bdc0*/  HADD2.F32 R63, -RZ, R63.H1_H1 ;  /* 0x3000003fff3f7230 */ /* 0x000fc40000004100 */
[-C--:B------:R-:W-:Y:S01]  /*bdd0*/  FMUL.FTZ R93, R62, R91.reuse ;  /* 0x0000005b3e5d7220 */ /* 0x080fe20000410000 */
[----:B------:R-:W-:Y:S02]  /*bde0*/  HADD2.F32 R90, -RZ, R90.H1_H1 ;  /* 0x3000005aff5a7230 */ /* 0x000fe40000004100 */
[----:B------:R-:W-:Y:S01]  /*bdf0*/  FMUL.FTZ R91, R50, R91 ;  /* 0x0000005b325b7220 */ /* 0x000fe20000410000 */
[----:B------:R-:W-:Y:S01]  /*be00*/  HADD2.F32 R61, -RZ, R61.H1_H1 ;  /* 0x3000003dff3d7230 */ /* 0x000fe20000004100 */
[----:B------:R-:W-:Y:S01]  /*be10*/  F2FP.F16.E4M3.UNPACK_B R96, R46 ;  /* 0x0000002eff60723e */ /* 0x000fe200020006ff */
[--C-:B------:R-:W-:Y:S02]  /*be20*/  HADD2.F32 R88, -RZ, R48.reuse.H1_H1 ;  /* 0x30000030ff587230 */ /* 0x100fe40000004100 */
[-C--:B------:R-:W-:Y:S01]  /*be30*/  FMUL.FTZ R92, R63, R90.reuse ;  /* 0x0000005a3f5c7220 */ /* 0x080fe20000410000 */
[----:B------:R-:W-:Y:S02]  /*be40*/  HADD2.F32 R89, -RZ, R48.H0_H0 ;  /* 0x20000030ff597230 */ /* 0x000fe40000004100 */
[C---:B------:R-:W-:Y:S01]  /*be50*/  FMUL.FTZ R90, R61.reuse, R90 ;  /* 0x0000005a3d5a7220 */ /* 0x040fe20000410000 */
[----:B------:R-:W-:Y:S01]  /*be60*/  F2FP.F16.E4M3.UNPACK_B R94, R44.H1 ;  /* 0x0000002cff5e723e */ /* 0x000fe200030006ff */
[----:B------:R-:W-:Y:S01]  /*be70*/  FFMA.FTZ R61, R61, R88, -R92 ;  /* 0x000000583d3d7223 */ /* 0x000fe2000001085c */
[----:B------:R-:W-:-:S02]  /*be80*/  HADD2.F32 R99, -RZ, R97.H0_H0 ;  /* 0x20000061ff637230 */ /* 0x000fc40000004100 */
[----:B------:R-:W-:Y:S01]  /*be90*/  FFMA.FTZ R63, R63, R88, R90 ;  /* 0x000000583f3f7223 */ /* 0x000fe2000001005a */
[----:B------:R-:W-:Y:S01]  /*bea0*/  F2FP.F16.E4M3.UNPACK_B R90, R51.H1 ;  /* 0x00000033ff5a723e */ /* 0x000fe200030006ff */
[-C--:B------:R-:W-:Y:S01]  /*beb0*/  FFMA.FTZ R48, R50, R89.reuse, -R93 ;  /* 0x0000005932307223 */ /* 0x080fe2000001085d */
[----:B------:R-:W-:Y:S01]  /*bec0*/  FFMA.FTZ R50, R62, R89, R91 ;  /* 0x000000593e327223 */ /* 0x000fe2000001005b */
[----:B------:R-:W-:Y:S01]  /*bed0*/  F2FP.F16.E4M3.UNPACK_B R62, R47 ;  /* 0x0000002fff3e723e */ /* 0x000fe200020006ff */
[----:B------:R-:W-:Y:S01]  /*bee0*/  HADD2.F32 R95, -RZ, R94.H0_H0 ;  /* 0x2000005eff5f7230 */ /* 0x000fe20000004100 */
[----:B------:R-:W-:Y:S01]  /*bef0*/  F2FP.F16.E4M3.UNPACK_B R89, R51 ;  /* 0x00000033ff59723e */ /* 0x000fe200020006ff */
[--C-:B------:R-:W-:Y:S01]  /*bf00*/  HADD2.F32 R92, -RZ, R90.reuse.H0_H0 ;  /* 0x2000005aff5c7230 */ /* 0x100fe20000004100 */
[----:B------:R-:W-:Y:S01]  /*bf10*/  F2FP.F16.E4M3.UNPACK_B R47, R47.H1 ;  /* 0x0000002fff2f723e */ /* 0x000fe200030006ff */
[----:B------:R-:W-:Y:S01]  /*bf20*/  HADD2.F32 R90, -RZ, R90.H1_H1 ;  /* 0x3000005aff5a7230 */ /* 0x000fe20000004100 */
[----:B------:R-:W-:Y:S01]  /*bf30*/  F2FP.F16.E4M3.UNPACK_B R93, R44 ;  /* 0x0000002cff5d723e */ /* 0x000fe200020006ff */
[----:B------:R-:W-:-:S02]  /*bf40*/  HADD2.F32 R91, -RZ, R89.H0_H0 ;  /* 0x20000059ff5b7230 */ /* 0x000fc40000004100 */
[-C--:B------:R-:W-:Y:S01]  /*bf50*/  FMUL.FTZ R165, R92, R99.reuse ;  /* 0x000000635ca57220 */ /* 0x080fe20000410000 */
[----:B------:R-:W-:Y:S01]  /*bf60*/  HADD2.F32 R88, -RZ, R47.H0_H0 ;  /* 0x2000002fff587230 */ /* 0x000fe20000004100 */
[----:B------:R-:W-:Y:S01]  /*bf70*/  F2FP.SATFINITE.E4M3.F32.PACK_AB_MERGE_C R48, R61, R48, RZ ;  /* 0x000000303d30723e */ /* 0x000fe200048070ff */
[----:B------:R-:W-:Y:S01]  /*bf80*/  HADD2.F32 R44, -RZ, R96.H0_H0 ;  /* 0x20000060ff2c7230 */ /* 0x000fe20000004100 */
[----:B------:R-:W-:Y:S01]  /*bf90*/  F2FP.SATFINITE.E4M3.F32.PACK_AB_MERGE_C R50, R63, R50, RZ ;  /* 0x000000323f32723e */ /* 0x000fe200048070ff */
[----:B------:R-:W-:Y:S02]  /*bfa0*/  HADD2.F32 R97, -RZ, R97.H1_H1 ;  /* 0x30000061ff617230 */ /* 0x000fe40000004100 */
[----:B------:R-:W-:Y:S01]  /*bfb0*/  FMUL.FTZ R99, R88, R99 ;  /* 0x0000006358637220 */ /* 0x000fe20000410000 */
[----:B------:R-:W-:Y:S02]  /*bfc0*/  HADD2.F32 R47, -RZ, R47.H1_H1 ;  /* 0x3000002fff2f7230 */ /* 0x000fe40000004100 */
[----:B------:R-:W-:Y:S01]  /*bfd0*/  FMUL.FTZ R98, R91, R44 ;  /* 0x0000002c5b627220 */ /* 0x000fe20000410000 */
[----:B------:R-:W-:-:S02]  /*bfe0*/  HADD2.F32 R51, -RZ, R62.H0_H0 ;  /* 0x2000003eff337230 */ /* 0x000fc40000004100 */
[----:B------:R-:W-:Y:S01]  /*bff0*/  FFMA.FTZ R165, R88, R95, -R165 ;  /* 0x0000005f58a57223 */ /* 0x000fe200000108a5 */
[----:B------:R-:W-:Y:S02]  /*c000*/  HADD2.F32 R46, -RZ, R93.H0_H0 ;  /* 0x2000005dff2e7230 */ /* 0x000fe40000004100 */
        /* <DEDUP_REMOVED lines=9> */
[----:B------:R-:W-:Y:S02]  /*c0a0*/  HADD2.F32 R93, -RZ, R93.H1_H1 ;  /* 0x3000005dff5d7230 */ /* 0x000fe40000004100 */
        /* <DEDUP_REMOVED lines=15> */
[----:B------:R-:W-:Y:S01]  /*c1a0*/  F2FP.SATFINITE.E4M3.F32.PACK_AB_MERGE_C R51, R89, R46, R90 ;  /* 0x0000002e5933723e */ /* 0x000fe2000480705a */
[----:B------:R-:W-:-:S07]  /*c1b0*/  IMAD.MOV.U32 R46, RZ, RZ, R53 ;  /* 0x000000ffff2e7224 */ /* 0x000fce00078e0035 */
.L_x_2469:
[----:B------:R-:W-:Y:S05]  /*c1c0*/  BSYNC B2 ;  /* 0x0000000000027941 */ /* 0x000fea0003800000 */
.L_x_2468:
        /* <DEDUP_REMOVED lines=10> */
.L_x_2459:
[----:B------:R-:W-:Y:S05]  /*c270*/  BSYNC B1 ;  /* 0x0000000000017941 */ /* 0x000fea0003800000 */
.L_x_2458:
[----:B0--34-:R-:W-:Y:S02]  /*c280*/  VIADD R45, R220, 0x80 ;  /* 0x00000080dc2d7836 */ /* 0x019fe40000000000 */
[-C--:B------:R-:W-:Y:S02]  /*c290*/  IMAD R44, R146, R134.reuse, RZ ;  /* 0x00000086922c7224 */ /* 0x080fe400078e02ff */
[----:B------:R-:W-:-:S04]  /*c2a0*/  IMAD.WIDE.U32 R136, R45, R134, R136 ;  /* 0x000000862d887225 */ /* 0x000fc800078e0088 */
[----:B------:R-:W-:Y:S01]  /*c2b0*/  IMAD R57, R45, R135, R44 ;  /* 0x000000872d397224 */ /* 0x000fe200078e022c */
[----:B------:R-:W-:Y:S06]  /*c2c0*/  @P3 BRA `(.L_x_2428) ;  /* 0x0000003000a03947 */ /* 0x000fec0003800000 */
[----:B------:R-:W-:Y:S01]  /*c2d0*/  ISETP.NE.AND P3, PT, R36, RZ, PT ;  /* 0x000000ff2400720c */ /* 0x000fe20003f65270 */
[----:B------:R-:W-:Y:S01]  /*c2e0*/  BSSY B1, `(.L_x_2470) ;  /* 0x00000f8000017945 */ /* 0x000fe20003800000 */
[----:B------:R-:W-:-:S11]  /*c2f0*/  IMAD.IADD R57, R137, 0x1, R57 ;  /* 0x0000000189397824 */ /* 0x000fd600078e0239 */
        /* <DEDUP_REMOVED lines=24> */
[----:B------:R-:W-:Y:S01]  /*c480*/  SHF.R.U32.HI R56, RZ, 0x8, R77 ;  /* 0x00000008ff387819 */ /* 0x000fe2000001164d */
[----:B0-----:R-:W-:Y:S01]  /*c490*/  IMAD.MOV.U32 R55, RZ, RZ, R45 ;  /* 0x000000ffff377224 */ /* 0x001fe200078e002d */
[----:B------:R-:W-:Y:S01]  /*c4a0*/  SHF.R.U32.HI R88, RZ, 0x10, R77 ;  /* 0x00000010ff587819 */ /* 0x000fe2000001164d */
        /* <DEDUP_REMOVED lines=8> */
[----:B-1----:R-:W-:Y:S01]  /*c530*/  MOV R62, R48 ;  /* 0x00000030003e7202 */ /* 0x002fe20000000f00 */
[----:B------:R-:W-:Y:S01]  /*c540*/  IMAD.SHL.U32 R48, R66, 0x100, RZ ;  /* 0x0000010042307824 */ /* 0x000fe200078e00ff */
[----:B------:R-:W-:Y:S01]  /*c550*/  SHF.R.U32.HI R78, RZ, 0x10, R79 ;  /* 0x00000010ff4e7819 */ /* 0x000fe2000001164f */
[----:B------:R-:W-:Y:S01]  /*c560*/  IMAD.SHL.U32 R44, R76, 0x100, RZ ;  /* 0x000001004c2c7824 */ /* 0x000fe200078e00ff */
[----:B------:R-:W-:Y:S02]  /*c570*/  LOP3.LUT R45, R58, 0xff00, R45, 0xf8, !PT ;  /* 0x0000ff003a2d7812 */ /* 0x000fe400078ef82d */
[----:B------:R-:W-:Y:S02]  /*c580*/  LOP3.LUT R61, R65, 0xff0000ff, RZ, 0xc0, !PT ;  /* 0xff0000ff413d7812 */ /* 0x000fe400078ec0ff */
[----:B------:R-:W-:Y:S02]  /*c590*/  LOP3.LUT R63, R67, 0xff0000ff, RZ, 0xc0, !PT ;  /* 0xff0000ff433f7812 */ /* 0x000fe400078ec0ff */
[----:B------:R-:W-:-:S02]  /*c5a0*/  SHF.L.U32 R58, R64, 0x8, RZ ;  /* 0x00000008403a7819 */ /* 0x000fc400000006ff */
[----:B------:R-:W-:Y:S02]  /*c5b0*/  LOP3.LUT R59, R79, 0xff0000ff, RZ, 0xc0, !PT ;  /* 0xff0000ff4f3b7812 */ /* 0x000fe400078ec0ff */
        /* <DEDUP_REMOVED lines=13> */
[----:B------:R-:W-:Y:S01]  /*c690*/  HADD2.F32 R58, -RZ, R61.H0_H0 ;  /* 0x2000003dff3a7230 */ /* 0x000fe20000004100 */
[----:B------:R-:W-:Y:S01]  /*c6a0*/  SHF.R.U32.HI R77, RZ, 0x10, R67 ;  /* 0x00000010ff4d7819 */ /* 0x000fe20000011643 */
[----:B------:R-:W-:-:S02]  /*c6b0*/  IMAD.U32 R67, R65, 0x10000, RZ ;  /* 0x0001000041437824 */ /* 0x000fc400078e00ff */
[-C--:B------:R-:W-:Y:S01]  /*c6c0*/  FMUL.FTZ R79, R59, R45.reuse ;  /* 0x0000002d3b4f7220 */ /* 0x080fe20000410000 */
[----:B------:R-:W-:Y:S02]  /*c6d0*/  HADD2.F32 R65, -RZ, R64.H0_H0 ;  /* 0x20000040ff417230 */ /* 0x000fe40000004100 */
        /* <DEDUP_REMOVED lines=12> */
[--C-:B------:R-:W-:Y:S01]  /*c7a0*/  HADD2.F32 R79, -RZ, R160.reuse.H1_H1 ;  /* 0x300000a0ff4f7230 */ /* 0x100fe20000004100 */
[----:B------:R-:W-:Y:S01]  /*c7b0*/  LOP3.LUT R45, R76, 0xff0000, R77, 0xf8, !PT ;  /* 0x00ff00004c2d7812 */ /* 0x000fe200078ef84d */
[-C--:B------:R-:W-:Y:S01]  /*c7c0*/  FMUL.FTZ R60, R66, R65.reuse ;  /* 0x00000041423c7220 */ /* 0x080fe20000410000 */
[----:B------:R-:W-:Y:S01]  /*c7d0*/  F2FP.F16.E4M3.UNPACK_B R162, R162 ;  /* 0x000000a2ffa2723e */ /* 0x000fe200020006ff */
[----:B------:R-:W-:Y:S01]  /*c7e0*/  FMUL.FTZ R77, R61, R65 ;  /* 0x000000413d4d7220 */ /* 0x000fe20000410000 */
[----:B------:R-:W-:-:S02]  /*c7f0*/  HADD2.F32 R76, -RZ, R160.H0_H0 ;  /* 0x200000a0ff4c7230 */ /* 0x000fc40000004100 */
[-C--:B------:R-:W-:Y:S01]  /*c800*/  FFMA.FTZ R61, R61, R67.reuse, -R60 ;  /* 0x000000433d3d7223 */ /* 0x080fe2000001083c */
[--C-:B------:R-:W-:Y:S02]  /*c810*/  HADD2.F32 R65, -RZ, R63.reuse.H0_H0 ;  /* 0x2000003fff417230 */ /* 0x100fe40000004100 */
[----:B------:R-:W-:Y:S01]  /*c820*/  FFMA.FTZ R60, R66, R67, R77 ;  /* 0x00000043423c7223 */ /* 0x000fe2000001004d */
[----:B------:R-:W-:Y:S01]  /*c830*/  HADD2.F32 R62, -RZ, R64.H0_H0 ;  /* 0x20000040ff3e7230 */ /* 0x000fe20000004100 */
[----:B------:R-:W-:Y:S01]  /*c840*/  F2FP.F16.E4M3.UNPACK_B R88, R161.H1 ;  /* 0x000000a1ff58723e */ /* 0x000fe200030006ff */
        /* <DEDUP_REMOVED lines=29> */
[CC--:B------:R-:W-:Y:S01]  /*ca20*/  FMUL.FTZ R89, R67.reuse, R88.reuse ;  /* 0x0000005843597220 */ /* 0x0c0fe20000410000 */
[--C-:B------:R-:W-:Y:S02]  /*ca30*/  HADD2.F32 R77, -RZ, R161.reuse.H0_H0 ;  /* 0x200000a1ff4d7230 */ /* 0x100fe40000004100 */
[C---:B------:R-:W-:Y:S01]  /*ca40*/  FMUL.FTZ R66, R64.reuse, R88 ;  /* 0x0000005840427220 */ /* 0x040fe20000410000 */
[----:B------:R-:W-:Y:S01]  /*ca50*/  F2FP.F16.E4M3.UNPACK_B R163, R163 ;  /* 0x000000a3ffa3723e */ /* 0x000fe200020006ff */
[----:B------:R-:W-:Y:S01]  /*ca60*/  FFMA.FTZ R88, R64, R78, -R89 ;  /* 0x0000004e40587223 */ /* 0x000fe20000010859 */
[----:B------:R-:W-:Y:S01]  /*ca70*/  F2FP.F16.E4M3.UNPACK_B R64, R50 ;  /* 0x00000032ff40723e */ /* 0x000fe200020006ff */
[----:B------:R-:W-:Y:S01]  /*ca80*/  FFMA.FTZ R93, R67, R78, R66 ;  /* 0x0000004e435d7223 */ /* 0x000fe20000010042 */
[----:B------:R-:W-:Y:S01]  /*ca90*/  HADD2.F32 R161, -RZ, R161.H1_H1 ;  /* 0x300000a1ffa17230 */ /* 0x000fe20000004100 */
[----:B------:R-:W-:Y:S01]  /*caa0*/  F2FP.SATFINITE.E4M3.F32.PACK_AB_MERGE_C R58, R61, R58, RZ ;  /* 0x0000003a3d3a723e */ /* 0x000fe200048070ff */
[----:B------:R-:W-:Y:S01]  /*cab0*/  HADD2.F32 R50, -RZ, R56.H0_H0 ;  /* 0x20000038ff327230 */ /* 0x000fe20000004100 */
[----:B------:R-:W-:Y:S01]  /*cac0*/  F2FP.SATFINITE.E4M3.F32.PACK_AB_MERGE_C R60, R60, R59, RZ ;  /* 0x0000003b3c3c723e */ /* 0x000fe200048070ff */
[--C-:B------:R-:W-:Y:S01]  /*cad0*/  HADD2.F32 R66, -RZ, R64.reuse.H0_H0 ;  /* 0x20000040ff427230 */ /* 0x100fe20000004100 */
[----:B------:R-:W-:Y:S01]  /*cae0*/  F2FP.SATFINITE.E4M3.F32.PACK_AB_MERGE_C R59, R65, R62, R58 ;  /* 0x0000003e413b723e */ /* 0x000fe2000480703a */
[----:B------:R-:W-:Y:S01]  /*caf0*/  HADD2.F32 R64, -RZ, R64.H1_H1 ;  /* 0x30000040ff407230 */ /* 0x000fe20000004100 */
[----:B------:R-:W-:Y:S01]  /*cb00*/  F2FP.F16.E4M3.UNPACK_B R62, R48 ;  /* 0x00000030ff3e723e */ /* 0x000fe200020006ff */
[----:B------:R-:W-:-:S02]  /*cb10*/  HADD2.F32 R56, -RZ, R56.H1_H1 ;  /* 0x30000038ff387230 */ /* 0x000fc40000004100 */
[----:B------:R-:W-:Y:S01]  /*cb20*/  FMUL.FTZ R79, R66, R77 ;  /* 0x0000004d424f7220 */ /* 0x000fe20000410000 */
[--C-:B------:R-:W-:Y:S02]  /*cb30*/  HADD2.F32 R67, -RZ, R163.reuse.H0_H0 ;  /* 0x200000a3ff437230 */ /* 0x100fe40000004100 */
[-C--:B------:R-:W-:Y:S01]  /*cb40*/  FMUL.FTZ R89, R64, R161.reuse ;  /* 0x000000a140597220 */ /* 0x080fe20000410000 */
[----:B------:R-:W-:Y:S02]  /*cb50*/  HADD2.F32 R163, -RZ, R163.H1_H1 ;  /* 0x300000a3ffa37230 */ /* 0x000fe40000004100 */
[----:B------:R-:W-:Y:S01]  /*cb60*/  FMUL.FTZ R161, R56, R161 ;  /* 0x000000a138a17220 */ /* 0x000fe20000410000 */
[C---:B------:R-:W-:Y:S01]  /*cb70*/  FMUL.FTZ R77, R50.reuse, R77 ;  /* 0x0000004d324d7220 */ /* 0x040fe20000410000 */
[----:B------:R-:W-:Y:S01]  /*cb80*/  F2FP.F16.E4M3.UNPACK_B R61, R55 ;  /* 0x00000037ff3d723e */ /* 0x000fe200020006ff */
[----:B------:R-:W-:Y:S01]  /*cb90*/  FFMA.FTZ R79, R50, R67, -R79 ;  /* 0x00000043324f7223 */ /* 0x000fe2000001084f */
[----:B------:R-:W-:Y:S01]  /*cba0*/  FFMA.FTZ R161, R64, R163, R161 ;  /* 0x000000a340a17223 */ /* 0x000fe200000100a1 */
[----:B------:R-:W-:Y:S01]  /*cbb0*/  F2FP.F16.E4M3.UNPACK_B R64, R49 ;  /* 0x00000031ff40723e */ /* 0x000fe200020006ff */
[----:B------:R-:W-:Y:S01]  /*cbc0*/  FFMA.FTZ R50, R66, R67, R77 ;  /* 0x0000004342327223 */ /* 0x000fe2000001004d */
[----:B------:R-:W-:Y:S01]  /*cbd0*/  F2FP.SATFINITE.E4M3.F32.PACK_AB_MERGE_C R58, R90, R63, R60 ;  /* 0x0000003f5a3a723e */ /* 0x000fe2000480703c */
[----:B------:R-:W-:Y:S01]  /*cbe0*/  HADD2.F32 R67, -RZ, R62.H0_H0 ;  /* 0x2000003eff437230 */ /* 0x000fe20000004100 */
[----:B------:R-:W-:Y:S01]  /*cbf0*/  F2FP.SATFINITE.E4M3.F32.PACK_AB_MERGE_C R76, R93, R76, RZ ;  /* 0x0000004c5d4c723e */ /* 0x000fe200048070ff */
[--C-:B------:R-:W-:Y:S01]  /*cc00*/  HADD2.F32 R63, -RZ, R64.reuse.H0_H0 ;  /* 0x20000040ff3f7230 */ /* 0x100fe20000004100 */
[----:B------:R-:W-:Y:S01]  /*cc10*/  F2FP.F16.E4M3.UNPACK_B R65, R46 ;  /* 0x0000002eff41723e */ /* 0x000fe200020006ff */
[----:B------:R-:W-:Y:S01]  /*cc20*/  HADD2.F32 R60, -RZ, R61.H0_H0 ;  /* 0x2000003dff3c7230 */ /* 0x000fe20000004100 */
[----:B------:R-:W-:Y:S01]  /*cc30*/  F2FP.SATFINITE.E4M3.F32.PACK_AB_MERGE_C R50, R161, R50, R76 ;  /* 0x00000032a132723e */ /* 0x000fe2000480704c */
[----:B------:R-:W-:-:S02]  /*cc40*/  HADD2.F32 R64, -RZ, R64.H1_H1 ;  /* 0x30000040ff407230 */ /* 0x000fc40000004100 */
[CC--:B------:R-:W-:Y:S01]  /*cc50*/  FMUL.FTZ R77, R63.reuse, R67.reuse ;  /* 0x000000433f4d7220 */ /* 0x0c0fe20000410000 */
[----:B------:R-:W-:Y:S02]  /*cc60*/  HADD2.F32 R66, -RZ, R65.H0_H0 ;  /* 0x20000041ff427230 */ /* 0x000fe40000004100 */
[C---:B------:R-:W-:Y:S01]  /*cc70*/  FMUL.FTZ R76, R60.reuse, R67 ;  /* 0x000000433c4c7220 */ /* 0x040fe20000410000 */
[----:B------:R-:W-:Y:S01]  /*cc80*/  HADD2.F32 R67, -RZ, R62.H1_H1 ;  /* 0x3000003eff437230 */ /* 0x000fe20000004100 */
[----:B------:R-:W-:Y:S01]  /*cc90*/  F2FP.F16.E4M3.UNPACK_B R55, R55.H1 ;  /* 0x00000037ff37723e */ /* 0x000fe200030006ff */
[----:B------:R-:W-:Y:S02]  /*cca0*/  HADD2.F32 R62, -RZ, R61.H1_H1 ;  /* 0x3000003dff3e7230 */ /* 0x000fe40000004100 */
[-C--:B------:R-:W-:Y:S01]  /*ccb0*/  FFMA.FTZ R60, R60, R66.reuse, -R77 ;  /* 0x000000423c3c7223 */ /* 0x080fe2000001084d */
[----:B------:R-:W-:Y:S01]  /*ccc0*/  FFMA.FTZ R61, R63, R66, R76 ;  /* 0x000000423f3d7223 */ /* 0x000fe2000001004c */
[----:B------:R-:W-:-:S02]  /*ccd0*/  HADD2.F32 R65, -RZ, R65.H1_H1 ;  /* 0x30000041ff417230 */ /* 0x000fc40000004100 */
[-C--:B------:R-:W-:Y:S01]  /*cce0*/  FMUL.FTZ R77, R64, R67.reuse ;  /* 0x00000043404d7220 */ /* 0x080fe20000410000 */
[----:B------:R-:W-:Y:S01]  /*ccf0*/  FMUL.FTZ R67, R62, R67 ;  /* 0x000000433e437220 */ /* 0x000fe20000410000 */
[----:B------:R-:W-:Y:S01]  /*cd00*/  F2FP.F16.E4M3.UNPACK_B R63, R49.H1 ;  /* 0x00000031ff3f723e */ /* 0x000fe200030006ff */
[----:B------:R-:W-:Y:S01]  /*cd10*/  FFMA.FTZ R56, R56, R163, -R89 ;  /* 0x000000a338387223 */ /* 0x000fe20000010859 */
[----:B------:R-:W-:Y:S01]  /*cd20*/  F2FP.F16.E4M3.UNPACK_B R66, R48.H1 ;  /* 0x00000030ff42723e */ /* 0x000fe200030006ff */
[-C--:B------:R-:W-:Y:S01]  /*cd30*/  FFMA.FTZ R48, R64, R65.reuse, R67 ;  /* 0x0000004140307223 */ /* 0x080fe20000010043 */
[----:B------:R-:W-:Y:S01]  /*cd40*/  FFMA.FTZ R49, R62, R65, -R77 ;  /* 0x000000413e317223 */ /* 0x000fe2000001084d */
[----:B------:R-:W-:Y:S01]  /*cd50*/  HADD2.F32 R64, -RZ, R63.H0_H0 ;  /* 0x2000003fff407230 */ /* 0x000fe20000004100 */
[----:B------:R-:W-:Y:S01]  /*cd60*/  F2FP.F16.E4M3.UNPACK_B R46, R46.H1 ;  /* 0x0000002eff2e723e */ /* 0x000fe200030006ff */
[----:B------:R-:W-:Y:S01]  /*cd70*/  HADD2.F32 R62, -RZ, R55.H0_H0 ;  /* 0x20000037ff3e7230 */ /* 0x000fe20000004100 */
[----:B------:R-:W-:Y:S01]  /*cd80*/  F2FP.SATFINITE.E4M3.F32.PACK_AB_MERGE_C R88, R88, R91, RZ ;  /* 0x0000005b5858723e */ /* 0x000fe200048070ff */
[----:B------:R-:W-:-:S02]  /*cd90*/  HADD2.F32 R63, -RZ, R63.H1_H1 ;  /* 0x3000003fff3f7230 */ /* 0x000fc40000004100 */
[--C-:B------:R-:W-:Y:S01]  /*cda0*/  HADD2.F32 R76, -RZ, R66.reuse.H1_H1 ;  /* 0x30000042ff4c7230 */ /* 0x100fe20000004100 */
[----:B------:R-:W-:Y:S01]  /*cdb0*/  F2FP.SATFINITE.E4M3.F32.PACK_AB_MERGE_C R56, R56, R79, R88 ;  /* 0x0000004f3838723e */ /* 0x000fe20004807058 */
[----:B------:R-:W-:Y:S02]  /*cdc0*/  HADD2.F32 R55, -RZ, R55.H1_H1 ;  /* 0x30000037ff377230 */ /* 0x000fe40000004100 */
[----:B------:R-:W-:Y:S02]  /*cdd0*/  HADD2.F32 R67, -RZ, R66.H0_H0 ;  /* 0x20000042ff437230 */ /* 0x000fe40000004100 */
[--C-:B------:R-:W-:Y:S02]  /*cde0*/  HADD2.F32 R65, -RZ, R46.reuse.H0_H0 ;  /* 0x2000002eff417230 */ /* 0x100fe40000004100 */
[----:B------:R-:W-:Y:S02]  /*cdf0*/  HADD2.F32 R66, -RZ, R46.H1_H1 ;  /* 0x3000002eff427230 */ /* 0x000fe40000004100 */
[-C--:B------:R-:W-:Y:S01]  /*ce00*/  FMUL.FTZ R46, R63, R76.reuse ;  /* 0x0000004c3f2e7220 */ /* 0x080fe20000410000 */
[C---:B------:R-:W-:Y:S01]  /*ce10*/  FMUL.FTZ R76, R55.reuse, R76 ;  /* 0x0000004c374c7220 */ /* 0x040fe20000410000 */
[-C--:B------:R-:W-:Y:S01]  /*ce20*/  FMUL.FTZ R77, R64, R67.reuse ;  /* 0x00000043404d7220 */ /* 0x080fe20000410000 */
[C---:B------:R-:W-:Y:S01]  /*ce30*/  FMUL.FTZ R67, R62.reuse, R67 ;  /* 0x000000433e437220 */ /* 0x040fe20000410000 */
[-C--:B------:R-:W-:Y:S01]  /*ce40*/  FFMA.FTZ R91, R55, R66.reuse, -R46 ;  /* 0x00000042375b7223 */ /* 0x080fe2000001082e */
[----:B------:R-:W-:Y:S01]  /*ce50*/  FFMA.FTZ R90, R63, R66, R76 ;  /* 0x000000423f5a7223 */ /* 0x000fe2000001004c */
[----:B------:R-:W-:Y:S01]  /*ce60*/  F2FP.F16.E4M3.UNPACK_B R46, R47 ;  /* 0x0000002fff2e723e */ /* 0x000fe200020006ff */
[----:B------:R-:W-:Y:S01]  /*ce70*/  FFMA.FTZ R88, R62, R65, -R77 ;  /* 0x000000413e587223 */ /* 0x000fe2000001084d */
[----:B------:R-:W-:Y:S01]  /*ce80*/  F2FP.F16.E4M3.UNPACK_B R76, R45 ;  /* 0x0000002dff4c723e */ /* 0x000fe200020006ff */
[----:B------:R-:W-:Y:S01]  /*ce90*/  FFMA.FTZ R89, R64, R65, R67 ;  /* 0x0000004140597223 */ /* 0x000fe20000010043 */
[----:B------:R-:W-:-:S02]  /*cea0*/  F2FP.F16.E4M3.UNPACK_B R62, R51 ;  /* 0x00000033ff3e723e */ /* 0x000fc400020006ff */
        /* <DEDUP_REMOVED lines=8> */
[----:B------:R-:W-:Y:S01]  /*cf30*/  F2FP.F16.E4M3.UNPACK_B R65, R44.H1 ;  /* 0x0000002cff41723e */ /* 0x000fe200030006ff */
[----:B------:R-:W-:Y:S02]  /*cf40*/  HADD2.F32 R44, -RZ, R63.H0_H0 ;  /* 0x2000003fff2c7230 */ /* 0x000fe40000004100 */
[----:B------:R-:W-:Y:S01]  /*cf50*/  FMUL.FTZ R93, R51, R78 ;  /* 0x0000004e335d7220 */ /* 0x000fe20000410000 */
[----:B------:R-:W-:-:S02]  /*cf60*/  HADD2.F32 R66, -RZ, R45.H0_H0 ;  /* 0x2000002dff427230 */ /* 0x000fc40000004100 */
[----:B------:R-:W-:Y:S01]  /*cf70*/  FMUL.FTZ R92, R64, R78 ;  /* 0x0000004e405c7220 */ /* 0x000fe20000410000 */
[----:B------:R-:W-:Y:S02]  /*cf80*/  HADD2.F32 R55, -RZ, R47.H0_H0 ;  /* 0x2000002fff377230 */ /* 0x000fe40000004100 */
[-C--:B------:R-:W-:Y:S01]  /*cf90*/  FMUL.FTZ R78, R44, R79.reuse ;  /* 0x0000004f2c4e7220 */ /* 0x080fe20000410000 */
[----:B------:R-:W-:Y:S02]  /*cfa0*/  HADD2.F32 R67, -RZ, R65.H0_H0 ;  /* 0x20000041ff437230 */ /* 0x000fe40000004100 */
[----:B------:R-:W-:Y:S01]  /*cfb0*/  FFMA.FTZ R93, R64, R66, R93 ;  /* 0x00000042405d7223 */ /* 0x000fe2000001005d */
[----:B------:R-:W-:Y:S02]  /*cfc0*/  HADD2.F32 R63, -RZ, R63.H1_H1 ;  /* 0x3000003fff3f7230 */ /* 0x000fe40000004100 */
[----:B------:R-:W-:Y:S01]  /*cfd0*/  FMUL.FTZ R79, R55, R79 ;  /* 0x0000004f374f7220 */ /* 0x000fe20000410000 */
[----:B------:R-:W-:-:S02]  /*cfe0*/  HADD2.F32 R64, -RZ, R77.H1_H1 ;  /* 0x3000004dff407230 */ /* 0x000fc40000004100 */
[----:B------:R-:W-:Y:S01]  /*cff0*/  FFMA.FTZ R92, R51, R66, -R92 ;  /* 0x00000042335c7223 */ /* 0x000fe2000001085c */
[----:B------:R-:W-:Y:S02]  /*d000*/  HADD2.F32 R47, -RZ, R47.H1_H1 ;  /* 0x3000002fff2f7230 */ /* 0x000fe40000004100 */
[----:B------:R-:W-:Y:S01]  /*d010*/  FFMA.FTZ R79, R44, R67, R79 ;  /* 0x000000432c4f7223 */ /* 0x000fe2000001004f */
[----:B------:R-:W-:Y:S02]  /*d020*/  HADD2.F32 R62, -RZ, R62.H1_H1 ;  /* 0x3000003eff3e7230 */ /* 0x000fe40000004100 */
[-C--:B------:R-:W-:Y:S01]  /*d030*/  FMUL.FTZ R66, R63, R64.reuse ;  /* 0x000000403f427220 */ /* 0x080fe20000410000 */
[----:B------:R-:W-:Y:S02]  /*d040*/  HADD2.F32 R51, -RZ, R76.H1_H1 ;  /* 0x3000004cff337230 */ /* 0x000fe40000004100 */
[----:B------:R-:W-:Y:S01]  /*d050*/  FMUL.FTZ R64, R47, R64 ;  /* 0x000000402f407220 */ /* 0x000fe20000410000 */
[----:B------:R-:W-:-:S02]  /*d060*/  HADD2.F32 R46, -RZ, R46.H1_H1 ;  /* 0x3000002eff2e7230 */ /* 0x000fc40000004100 */
[----:B------:R-:W-:Y:S01]  /*d070*/  FFMA.FTZ R78, R55, R67, -R78 ;  /* 0x00000043374e7223 */ /* 0x000fe2000001084e */
[----:B------:R-:W-:Y:S02]  /*d080*/  HADD2.F32 R44, -RZ, R65.H1_H1 ;  /* 0x30000041ff2c7230 */ /* 0x000fe40000004100 */
[-C--:B------:R-:W-:Y:S01]  /*d090*/  FMUL.FTZ R55, R62, R51.reuse ;  /* 0x000000333e377220 */ /* 0x080fe20000410000 */
[----:B------:R-:W-:Y:S02]  /*d0a0*/  HADD2.F32 R45, -RZ, R45.H1_H1 ;  /* 0x3000002dff2d7230 */ /* 0x000fe40000004100 */
[C---:B------:R-:W-:Y:S01]  /*d0b0*/  FMUL.FTZ R51, R46.reuse, R51 ;  /* 0x000000332e337220 */ /* 0x040fe20000410000 */
[----:B------:R-:W-:Y:S01]  /*d0c0*/  F2FP.SATFINITE.E4M3.F32.PACK_AB_MERGE_C R88, R91, R88, RZ ;  /* 0x000000585b58723e */ /* 0x000fe200048070ff */
[-C--:B------:R-:W-:Y:S01]  /*d0d0*/  FFMA.FTZ R47, R47, R44.reuse, -R66 ;  /* 0x0000002c2f2f7223 */ /* 0x080fe20000010842 */
[----:B------:R-:W-:Y:S01]  /*d0e0*/  FFMA.FTZ R64, R63, R44, R64 ;  /* 0x0000002c3f407223 */ /* 0x000fe20000010040 */
[-C--:B------:R-:W-:Y:S01]  /*d0f0*/  FFMA.FTZ R55, R46, R45.reuse, -R55 ;  /* 0x0000002d2e377223 */ /* 0x080fe20000010837 */
[----:B------:R-:W-:Y:S01]  /*d100*/  FFMA.FTZ R62, R62, R45, R51 ;  /* 0x0000002d3e3e7223 */ /* 0x000fe20000010033 */
[----:B------:R-:W-:Y:S01]  /*d110*/  F2FP.SATFINITE.E4M3.F32.PACK_AB_MERGE_C R89, R90, R89, RZ ;  /* 0x000000595a59723e */ /* 0x000fe200048070ff */
[----:B------:R-:W-:Y:S01]  /*d120*/  IMAD.MOV.U32 R46, RZ, RZ, R56 ;  /* 0x000000ffff2e7224 */ /* 0x000fe200078e0038 */
[----:B------:R-:W-:-:S02]  /*d130*/  F2FP.SATFINITE.E4M3.F32.PACK_AB_MERGE_C R47, R47, R78, RZ ;  /* 0x0000004e2f2f723e */ /* 0x000fc400048070ff */
[----:B------:R-:W-:Y:S02]  /*d140*/  F2FP.SATFINITE.E4M3.F32.PACK_AB_MERGE_C R64, R64, R79, RZ ;  /* 0x0000004f4040723e */ /* 0x000fe400048070ff */
[----:B------:R-:W-:Y:S02]  /*d150*/  F2FP.SATFINITE.E4M3.F32.PACK_AB_MERGE_C R45, R49, R60, R88 ;  /* 0x0000003c312d723e */ /* 0x000fe40004807058 */
[----:B------:R-:W-:Y:S01]  /*d160*/  F2FP.SATFINITE.E4M3.F32.PACK_AB_MERGE_C R49, R48, R61, R89 ;  /* 0x0000003d3031723e */ /* 0x000fe20004807059 */
[----:B------:R-:W-:Y:S01]  /*d170*/  IMAD.MOV.U32 R48, RZ, RZ, R58 ;  /* 0x000000ffff307224 */ /* 0x000fe200078e003a */
[----:B------:R-:W-:Y:S02]  /*d180*/  F2FP.SATFINITE.E4M3.F32.PACK_AB_MERGE_C R47, R55, R92, R47 ;  /* 0x0000005c372f723e */ /* 0x000fe4000480702f */
[----:B------:R-:W-:Y:S02]  /*d190*/  F2FP.SATFINITE.E4M3.F32.PACK_AB_MERGE_C R51, R62, R93, R64 ;  /* 0x0000005d3e33723e */ /* 0x000fe40004807040 */
[----:B------:R-:W-:-:S07]  /*d1a0*/  MOV R44, R59 ;  /* 0x0000003b002c7202 */ /* 0x000fce0000000f00 */
.L_x_2473:
[----:B------:R-:W-:Y:S05]  /*d1b0*/  BSYNC B2 ;  /* 0x0000000000027941 */ /* 0x000fea0003800000 */
.L_x_2472:
        /* <DEDUP_REMOVED lines=10> */
.L_x_2471:
[----:B------:R-:W-:Y:S05]  /*d260*/  BSYNC B1 ;  /* 0x0000000000017941 */ /* 0x000fea0003800000 */
.L_x_2470:
        /* <DEDUP_REMOVED lines=26> */
[----:B------:R-:W-:Y:S01]  /*d410*/  SHF.R.U32.HI R56, RZ, 0x8, R81 ;  /* 0x00000008ff387819 */ /* 0x000fe20000011651 */
[----:B-1----:R-:W-:Y:S01]  /*d420*/  IMAD.MOV.U32 R63, RZ, RZ, R48 ;  /* 0x000000ffff3f7224 */ /* 0x002fe200078e0030 */
[----:B0-----:R-:W-:Y:S01]  /*d430*/  MOV R60, R44 ;  /* 0x0000002c003c7202 */ /* 0x001fe20000000f00 */
[----:B------:R-:W-:Y:S01]  /*d440*/  IMAD.MOV.U32 R55, RZ, RZ, R45 ;  /* 0x000000ffff377224 */ /* 0x000fe200078e002d */
[----:B------:R-:W-:Y:S01]  /*d450*/  LOP3.LUT R59, R81, 0xff0000ff, RZ, 0xc0, !PT ;  /* 0xff0000ff513b7812 */ /* 0x000fe200078ec0ff */
[----:B------:R-:W-:Y:S01]  /*d460*/  IMAD.SHL.U32 R44, R56, 0x100, RZ ;  /* 0x00000100382c7824 */ /* 0x000fe200078e00ff */
[----:B------:R-:W-:Y:S01]  /*d470*/  SHF.R.U32.HI R64, RZ, 0x8, R83 ;  /* 0x00000008ff407819 */ /* 0x000fe20000011653 */
[----:B------:R-:W-:Y:S01]  /*d480*/  IMAD.MOV.U32 R56, RZ, RZ, R46 ;  /* 0x000000ffff387224 */ /* 0x000fe200078e002e */
[----:B------:R-:W-:Y:S02]  /*d490*/  SHF.R.U32.HI R58, RZ, 0x8, R71 ;  /* 0x00000008ff3a7819 */ /* 0x000fe40000011647 */
[----:B------:R-:W-:Y:S01]  /*d4a0*/  LOP3.LUT R59, R59, 0xff00, R44, 0xf8, !PT ;  /* 0x0000ff003b3b7812 */ /* 0x000fe200078ef82c */
[----:B------:R-:W-:Y:S01]  /*d4b0*/  IMAD.SHL.U32 R44, R64, 0x100, RZ ;  /* 0x00000100402c7824 */ /* 0x000fe200078e00ff */
[----:B------:R-:W-:Y:S01]  /*d4c0*/  SHF.R.U32.HI R76, RZ, 0x10, R81 ;  /* 0x00000010ff4c7819 */ /* 0x000fe20000011651 */
[----:B------:R-:W-:Y:S01]  /*d4d0*/  IMAD.SHL.U32 R58, R58, 0x100, RZ ;  /* 0x000001003a3a7824 */ /* 0x000fe200078e00ff */
[----:B------:R-:W-:-:S02]  /*d4e0*/  SHF.R.U32.HI R70, RZ, 0x10, R83 ;  /* 0x00000010ff467819 */ /* 0x000fc40000011653 */
[----:B------:R-:W-:Y:S01]  /*d4f0*/  LOP3.LUT R61, R83, 0xff0000ff, RZ, 0xc0, !PT ;  /* 0xff0000ff533d7812 */ /* 0x000fe200078ec0ff */
[----:B------:R-:W-:Y:S01]  /*d500*/  IMAD.U32 R46, R76, 0x10000, RZ ;  /* 0x000100004c2e7824 */ /* 0x000fe200078e00ff */
[----:B------:R-:W-:Y:S02]  /*d510*/  LOP3.LUT R67, R71, 0xff0000ff, RZ, 0xc0, !PT ;  /* 0xff0000ff47437812 */ /* 0x000fe400078ec0ff */
[----:B------:R-:W-:Y:S02]  /*d520*/  SHF.R.U32.HI R66, RZ, 0x10, R71 ;  /* 0x00000010ff427819 */ /* 0x000fe40000011647 */
[----:B------:R-:W-:Y:S01]  /*d530*/  LOP3.LUT R45, R61, 0xff00, R44, 0xf8, !PT ;  /* 0x0000ff003d2d7812 */ /* 0x000fe200078ef82c */
[----:B------:R-:W-:Y:S01]  /*d540*/  IMAD.U32 R44, R70, 0x10000, RZ ;  /* 0x00010000462c7824 */ /* 0x000fe200078e00ff */
[----:B------:R-:W-:Y:S02]  /*d550*/  SHF.R.U32.HI R62, RZ, 0x8, R69 ;  /* 0x00000008ff3e7819 */ /* 0x000fe40000011645 */
[----:B------:R-:W-:-:S02]  /*d560*/  LOP3.LUT R71, R67, 0xff00, R58, 0xf8, !PT ;  /* 0x0000ff0043477812 */ /* 0x000fc400078ef83a */
[----:B------:R-:W-:Y:S02]  /*d570*/  F2FP.F16.E4M3.UNPACK_B R67, R152.H1 ;  /* 0x00000098ff43723e */ /* 0x000fe400030006ff */
[----:B------:R-:W-:Y:S02]  /*d580*/  F2FP.F16.E4M3.UNPACK_B R64, R63.H1 ;  /* 0x0000003fff40723e */ /* 0x000fe400030006ff */
[----:B------:R-:W-:Y:S02]  /*d590*/  F2FP.F16.E4M3.UNPACK_B R61, R60.H1 ;  /* 0x0000003cff3d723e */ /* 0x000fe400030006ff */
[----:B------:R-:W-:Y:S02]  /*d5a0*/  SHF.L.U32 R48, R62, 0x8, RZ ;  /* 0x000000083e307819 */ /* 0x000fe400000006ff */
[----:B------:R-:W-:Y:S01]  /*d5b0*/  SHF.R.U32.HI R68, RZ, 0x10, R69 ;  /* 0x00000010ff447819 */ /* 0x000fe20000011645 */
[----:B------:R-:W-:Y:S01]  /*d5c0*/  HADD2.F32 R58, -RZ, R61.H0_H0 ;  /* 0x2000003dff3a7230 */ /* 0x000fe20000004100 */
[----:B------:R-:W-:-:S02]  /*d5d0*/  LOP3.LUT R65, R69, 0xff0000ff, RZ, 0xc0, !PT ;  /* 0xff0000ff45417812 */ /* 0x000fc400078ec0ff */
[----:B------:R-:W-:Y:S01]  /*d5e0*/  LOP3.LUT R46, R59, 0xff0000, R46, 0xf8, !PT ;  /* 0x00ff00003b2e7812 */ /* 0x000fe200078ef82e */
[----:B------:R-:W-:Y:S01]  /*d5f0*/  HADD2.F32 R59, -RZ, R64.H0_H0 ;  /* 0x20000040ff3b7230 */ /* 0x000fe20000004100 */
[----:B------:R-:W-:Y:S01]  /*d600*/  LOP3.LUT R44, R45, 0xff0000, R44, 0xf8, !PT ;  /* 0x00ff00002d2c7812 */ /* 0x000fe200078ef82c */
[----:B------:R-:W-:Y:S01]  /*d610*/  HADD2.F32 R45, -RZ, R67.H0_H0 ;  /* 0x20000043ff2d7230 */ /* 0x000fe20000004100 */
[----:B------:R-:W-:Y:S02]  /*d620*/  F2FP.F16.E4M3.UNPACK_B R62, R154.H1 ;  /* 0x0000009aff3e723e */ /* 0x000fe400030006ff */
[----:B------:R-:W-:Y:S01]  /*d630*/  LOP3.LUT R69, R65, 0xff00, R48, 0xf8, !PT ;  /* 0x0000ff0041457812 */ /* 0x000fe200078ef830 */
[----:B------:R-:W-:Y:S01]  /*d640*/  IMAD.U32 R48, R68, 0x10000, RZ ;  /* 0x0001000044307824 */ /* 0x000fe200078e00ff */
[----:B------:R-:W-:Y:S01]  /*d650*/  SHF.L.U32 R66, R66, 0x10, RZ ;  /* 0x0000001042427819 */ /* 0x000fe200000006ff */
[--C-:B------:R-:W-:Y:S02]  /*d660*/  HADD2.F32 R65, -RZ, R62.reuse.H0_H0 ;  /* 0x2000003eff417230 */ /* 0x100fe40000004100 */
[-C--:B------:R-:W-:Y:S01]  /*d670*/  FMUL.FTZ R77, R59, R45.reuse ;  /* 0x0000002d3b4d7220 */ /* 0x080fe20000410000 */
[----:B------:R-:W-:Y:S01]  /*d680*/  FMUL.FTZ R68, R58, R45 ;  /* 0x0000002d3a447220 */ /* 0x000fe20000410000 */
[----:B------:R-:W-:Y:S01]  /*d690*/  LOP3.LUT R45, R71, 0xff0000, R66, 0xf8, !PT ;  /* 0x00ff0000472d7812 */ /* 0x000fe200078ef842 */
[----:B------:R-:W-:-:S02]  /*d6a0*/  HADD2.F32 R66, -RZ, R62.H1_H1 ;  /* 0x3000003eff427230 */ /* 0x000fc40000004100 */
        /* <DEDUP_REMOVED lines=8> */
[----:B------:R-:W-:Y:S01]  /*d730*/  HADD2.F32 R67, -RZ, R152.H0_H0 ;  /* 0x20000098ff437230 */ /* 0x000fe20000004100 */
[----:B------:R-:W-:Y:S01]  /*d740*/  LOP3.LUT R48, R69, 0xff0000, R48, 0xf8, !PT ;  /* 0x00ff000045307812 */ /* 0x000fe200078ef830 */
[----:B------:R-:W-:Y:S01]  /*d750*/  FMUL.FTZ R69, R65, R68 ;  /* 0x0000004441457220 */ /* 0x000fe20000410000 */
[----:B------:R-:W-:Y:S01]  /*d760*/  F2FP.F16.E4M3.UNPACK_B R154, R154 ;  /* 0x0000009aff9a723e */ /* 0x000fe200020006ff */
[----:B------:R-:W-:Y:S01]  /*d770*/  FMUL.FTZ R68, R62, R68 ;  /* 0x000000443e447220 */ /* 0x000fe20000410000 */
[----:B------:R-:W-:-:S02]  /*d780*/  HADD2.F32 R64, -RZ, R63.H0_H0 ;  /* 0x2000003fff407230 */ /* 0x000fc40000004100 */
[-C--:B------:R-:W-:Y:S01]  /*d790*/  FFMA.FTZ R77, R62, R66.reuse, -R69 ;  /* 0x000000423e4d7223 */ /* 0x080fe20000010845 */
[----:B------:R-:W-:Y:S02]  /*d7a0*/  HADD2.F32 R61, -RZ, R60.H0_H0 ;  /* 0x2000003cff3d7230 */ /* 0x000fe40000004100 */
[----:B------:R-:W-:Y:S01]  /*d7b0*/  FFMA.FTZ R70, R65, R66, R68 ;  /* 0x0000004241467223 */ /* 0x000fe20000010044 */
        /* <DEDUP_REMOVED lines=46> */
[--C-:B------:R-:W-:Y:S01]  /*daa0*/  HADD2.F32 R62, -RZ, R155.reuse.H0_H0 ;  /* 0x2000009bff3e7230 */ /* 0x100fe20000004100 */
[----:B------:R-:W-:Y:S01]  /*dab0*/  F2FP.SATFINITE.E4M3.F32.PACK_AB_MERGE_C R66, R81, R66, RZ ;  /* 0x000000425142723e */ /* 0x000fe200048070ff */
[----:B------:R-:W-:Y:S02]  /*dac0*/  HADD2.F32 R56, -RZ, R56.H1_H1 ;  /* 0x30000038ff387230 */ /* 0x000fe40000004100 */
[-C--:B------:R-:W-:Y:S01]  /*dad0*/  FMUL.FTZ R63, R60, R153.reuse ;  /* 0x000000993c3f7220 */ /* 0x080fe20000410000 */
[----:B------:R-:W-:Y:S02]  /*dae0*/  HADD2.F32 R155, -RZ, R155.H1_H1 ;  /* 0x3000009bff9b7230 */ /* 0x000fe40000004100 */
[-C--:B------:R-:W-:Y:S01]  /*daf0*/  FFMA.FTZ R50, R50, R62.reuse, -R65 ;  /* 0x0000003e32327223 */ /* 0x080fe20000010841 */
[----:B------:R-:W-:Y:S01]  /*db00*/  FFMA.FTZ R64, R61, R62, R64 ;  /* 0x0000003e3d407223 */ /* 0x000fe20000010040 */
[C---:B------:R-:W-:Y:S01]  /*db10*/  FMUL.FTZ R153, R56.reuse, R153 ;  /* 0x0000009938997220 */ /* 0x040fe20000410000 */
[----:B------:R-:W-:Y:S01]  /*db20*/  F2FP.F16.E4M3.UNPACK_B R62, R49 ;  /* 0x00000031ff3e723e */ /* 0x000fe200020006ff */
[-C--:B------:R-:W-:Y:S01]  /*db30*/  FFMA.FTZ R79, R56, R155.reuse, -R63 ;  /* 0x0000009b384f7223 */ /* 0x080fe2000001083f */
[----:B------:R-:W-:Y:S01]  /*db40*/  F2FP.SATFINITE.E4M3.F32.PACK_AB_MERGE_C R56, R67, R76, RZ ;  /* 0x0000004c4338723e */ /* 0x000fe200048070ff */
[----:B------:R-:W-:Y:S01]  /*db50*/  FFMA.FTZ R153, R60, R155, R153 ;  /* 0x0000009b3c997223 */ /* 0x000fe20000010099 */
[----:B------:R-:W-:Y:S01]  /*db60*/  F2FP.F16.E4M3.UNPACK_B R67, R48 ;  /* 0x00000030ff43723e */ /* 0x000fe200020006ff */
[----:B------:R-:W-:Y:S01]  /*db70*/  HADD2.F32 R63, -RZ, R62.H0_H0 ;  /* 0x2000003eff3f7230 */ /* 0x000fe20000004100 */
[----:B------:R-:W-:-:S02]  /*db80*/  F2FP.F16.E4M3.UNPACK_B R61, R55 ;  /* 0x00000037ff3d723e */ /* 0x000fc400020006ff */
[----:B------:R-:W-:Y:S01]  /*db90*/  F2FP.SATFINITE.E4M3.F32.PACK_AB_MERGE_C R58, R71, R68, R58 ;  /* 0x00000044473a723e */ /* 0x000fe2000480703a */
[----:B------:R-:W-:Y:S01]  /*dba0*/  HADD2.F32 R68, -RZ, R67.H0_H0 ;  /* 0x20000043ff447230 */ /* 0x000fe20000004100 */
[----:B------:R-:W-:Y:S01]  /*dbb0*/  F2FP.F16.E4M3.UNPACK_B R65, R46 ;  /* 0x0000002eff41723e */ /* 0x000fe200020006ff */
[----:B------:R-:W-:Y:S01]  /*dbc0*/  HADD2.F32 R60, -RZ, R61.H0_H0 ;  /* 0x2000003dff3c7230 */ /* 0x000fe20000004100 */
[----:B------:R-:W-:Y:S01]  /*dbd0*/  F2FP.SATFINITE.E4M3.F32.PACK_AB_MERGE_C R56, R79, R50, R56 ;  /* 0x000000324f38723e */ /* 0x000fe20004807038 */
        /* <DEDUP_REMOVED lines=11> */
[-C--:B------:R-:W-:Y:S01]  /*dc90*/  FMUL.FTZ R69, R64, R67.reuse ;  /* 0x0000004340457220 */ /* 0x080fe20000410000 */
[C---:B------:R-:W-:Y:S01]  /*dca0*/  FMUL.FTZ R67, R62.reuse, R67 ;  /* 0x000000433e437220 */ /* 0x040fe20000410000 */
[----:B------:R-:W-:Y:S02]  /*dcb0*/  F2FP.F16.E4M3.UNPACK_B R63, R49.H1 ;  /* 0x00000031ff3f723e */ /* 0x000fe400030006ff */
[----:B------:R-:W-:Y:S01]  /*dcc0*/  F2FP.F16.E4M3.UNPACK_B R66, R48.H1 ;  /* 0x00000030ff42723e */ /* 0x000fe200030006ff */
[----:B------:R-:W-:Y:S01]  /*dcd0*/  FFMA.FTZ R49, R62, R65, -R69 ;  /* 0x000000413e317223 */ /* 0x000fe20000010845 */
[----:B------:R-:W-:Y:S01]  /*dce0*/  F2FP.F16.E4M3.UNPACK_B R55, R55.H1 ;  /* 0x00000037ff37723e */ /* 0x000fe200030006ff */
[----:B------:R-:W-:Y:S01]  /*dcf0*/  FFMA.FTZ R76, R64, R65, R67 ;  /* 0x00000041404c7223 */ /* 0x000fe20000010043 */
[----:B------:R-:W-:Y:S01]  /*dd00*/  HADD2.F32 R62, -RZ, R63.H0_H0 ;  /* 0x2000003fff3e7230 */ /* 0x000fe20000004100 */
[----:B------:R-:W-:Y:S01]  /*dd10*/  F2FP.F16.E4M3.UNPACK_B R46, R46.H1 ;  /* 0x0000002eff2e723e */ /* 0x000fe200030006ff */
[----:B------:R-:W-:Y:S01]  /*dd20*/  HADD2.F32 R67, -RZ, R66.H0_H0 ;  /* 0x20000042ff437230 */ /* 0x000fe20000004100 */
[----:B------:R-:W-:Y:S01]  /*dd30*/  F2FP.F16.E4M3.UNPACK_B R68, R45.H1 ;  /* 0x0000002dff44723e */ /* 0x000fe200030006ff */
[----:B------:R-:W-:-:S02]  /*dd40*/  HADD2.F32 R48, -RZ, R55.H0_H0 ;  /* 0x20000037ff307230 */ /* 0x000fc40000004100 */
[----:B------:R-:W-:Y:S02]  /*dd50*/  HADD2.F32 R63, -RZ, R63.H1_H1 ;  /* 0x3000003fff3f7230 */ /* 0x000fe40000004100 */
[-C--:B------:R-:W-:Y:S01]  /*dd60*/  FMUL.FTZ R69, R62, R67.reuse ;  /* 0x000000433e457220 */ /* 0x080fe20000410000 */
[----:B------:R-:W-:Y:S02]  /*dd70*/  HADD2.F32 R66, -RZ, R66.H1_H1 ;  /* 0x30000042ff427230 */ /* 0x000fe40000004100 */
[----:B------:R-:W-:Y:S01]  /*dd80*/  FMUL.FTZ R67, R48, R67 ;  /* 0x0000004330437220 */ /* 0x000fe20000410000 */
[----:B------:R-:W-:Y:S02]  /*dd90*/  HADD2.F32 R55, -RZ, R55.H1_H1 ;  /* 0x30000037ff377230 */ /* 0x000fe40000004100 */
[--C-:B------:R-:W-:Y:S02]  /*dda0*/  HADD2.F32 R65, -RZ, R46.reuse.H0_H0 ;  /* 0x2000002eff417230 */ /* 0x100fe40000004100 */
[----:B------:R-:W-:-:S02]  /*ddb0*/  HADD2.F32 R64, -RZ, R46.H1_H1 ;  /* 0x3000002eff407230 */ /* 0x000fc40000004100 */
[-C--:B------:R-:W-:Y:S01]  /*ddc0*/  FMUL.FTZ R46, R63, R66.reuse ;  /* 0x000000423f2e7220 */ /* 0x080fe20000410000 */
[C---:B------:R-:W-:Y:S01]  /*ddd0*/  FMUL.FTZ R66, R55.reuse, R66 ;  /* 0x0000004237427220 */ /* 0x040fe20000410000 */
[----:B------:R-:W-:Y:S01]  /*dde0*/  FFMA.FTZ R77, R62, R65, R67 ;  /* 0x000000413e4d7223 */ /* 0x000fe20000010043 */
[----:B------:R-:W-:Y:S01]  /*ddf0*/  F2FP.F16.E4M3.UNPACK_B R67, R45 ;  /* 0x0000002dff43723e */ /* 0x000fe200020006ff */
[-C--:B------:R-:W-:Y:S01]  /*de00*/  FFMA.FTZ R78, R55, R64.reuse, -R46 ;  /* 0x00000040374e7223 */ /* 0x080fe2000001082e */
[----:B------:R-:W-:Y:S01]  /*de10*/  F2FP.F16.E4M3.UNPACK_B R46, R47 ;  /* 0x0000002fff2e723e */ /* 0x000fe200020006ff */
[----:B------:R-:W-:Y:S01]  /*de20*/  FFMA.FTZ R71, R48, R65, -R69 ;  /* 0x0000004130477223 */ /* 0x000fe20000010845 */
[-C--:B------:R-:W-:Y:S01]  /*de30*/  F2FP.F16.E4M3.UNPACK_B R55, R51.reuse ;  /* 0x00000033ff37723e */ /* 0x080fe200020006ff */
[----:B------:R-:W-:Y:S01]  /*de40*/  FFMA.FTZ R80, R63, R64, R66 ;  /* 0x000000403f507223 */ /* 0x000fe20000010042 */
[----:B------:R-:W-:Y:S01]  /*de50*/  F2FP.F16.E4M3.UNPACK_B R62, R51.H1 ;  /* 0x00000033ff3e723e */ /* 0x000fe200030006ff */
[----:B------:R-:W-:Y:S01]  /*de60*/  HADD2.F32 R48, -RZ, R46.H0_H0 ;  /* 0x2000002eff307230 */ /* 0x000fe20000004100 */
[----:B------:R-:W-:Y:S01]  /*de70*/  F2FP.F16.E4M3.UNPACK_B R47, R47.H1 ;  /* 0x0000002fff2f723e */ /* 0x000fe200030006ff */
[----:B------:R-:W-:Y:S01]  /*de80*/  HADD2.F32 R69, -RZ, R67.H0_H0 ;  /* 0x20000043ff457230 */ /* 0x000fe20000004100 */
[-C--:B------:R-:W-:Y:S01]  /*de90*/  F2FP.F16.E4M3.UNPACK_B R45, R44.reuse ;  /* 0x0000002cff2d723e */ /* 0x080fe200020006ff */
[----:B------:R-:W-:Y:S01]  /*dea0*/  HADD2.F32 R63, -RZ, R55.H0_H0 ;  /* 0x20000037ff3f7230 */ /* 0x000fe20000004100 */
[----:B------:R-:W-:Y:S01]  /*deb0*/  F2FP.F16.E4M3.UNPACK_B R64, R44.H1 ;  /* 0x0000002cff40723e */ /* 0x000fe200030006ff */
[----:B------:R-:W-:-:S02]  /*dec0*/  HADD2.F32 R44, -RZ, R62.H0_H0 ;  /* 0x2000003eff2c7230 */ /* 0x000fc40000004100 */
[-C--:B------:R-:W-:Y:S01]  /*ded0*/  FMUL.FTZ R82, R48, R69.reuse ;  /* 0x0000004530527220 */ /* 0x080fe20000410000 */
[--C-:B------:R-:W-:Y:S02]  /*dee0*/  HADD2.F32 R70, -RZ, R68.reuse.H0_H0 ;  /* 0x20000044ff467230 */ /* 0x100fe40000004100 */
[----:B------:R-:W-:Y:S01]  /*def0*/  FMUL.FTZ R79, R63, R69 ;  /* 0x000000453f4f7220 */ /* 0x000fe20000410000 */
[----:B------:R-:W-:Y:S01]  /*df00*/  HADD2.F32 R51, -RZ, R47.H0_H0 ;  /* 0x2000002fff337230 */ /* 0x000fe20000004100 */
[----:B------:R-:W-:Y:S01]  /*df10*/  F2FP.SATFINITE.E4M3.F32.PACK_AB_MERGE_C R71, R78, R71, RZ ;  /* 0x000000474e47723e */ /* 0x000fe200048070ff */
[----:B------:R-:W-:Y:S02]  /*df20*/  HADD2.F32 R65, -RZ, R45.H0_H0 ;  /* 0x2000002dff417230 */ /* 0x000fe40000004100 */
[-C--:B------:R-:W-:Y:S01]  /*df30*/  FMUL.FTZ R88, R44, R70.reuse ;  /* 0x000000462c587220 */ /* 0x080fe20000410000 */
[----:B------:R-:W-:Y:S02]  /*df40*/  HADD2.F32 R68, -RZ, R68.H1_H1 ;  /* 0x30000044ff447230 */ /* 0x000fe40000004100 */
[----:B------:R-:W-:Y:S01]  /*df50*/  FMUL.FTZ R69, R51, R70 ;  /* 0x0000004633457220 */ /* 0x000fe20000410000 */
[----:B------:R-:W-:-:S02]  /*df60*/  HADD2.F32 R47, -RZ, R47.H1_H1 ;  /* 0x3000002fff2f7230 */ /* 0x000fc40000004100 */
[-C--:B------:R-:W-:Y:S01]  /*df70*/  FFMA.FTZ R82, R63, R65.reuse, R82 ;  /* 0x000000413f527223 */ /* 0x080fe20000010052 */
[----:B------:R-:W-:Y:S02]  /*df80*/  HADD2.F32 R62, -RZ, R62.H1_H1 ;  /* 0x3000003eff3e7230 */ /* 0x000fe40000004100 */
[----:B------:R-:W-:Y:S01]  /*df90*/  FFMA.FTZ R79, R48, R65, -R79 ;  /* 0x00000041304f7223 */ /* 0x000fe2000001084f */
        /* <DEDUP_REMOVED lines=13> */
[-C--:B------:R-:W-:Y:S01]  /*e070*/  FFMA.FTZ R62, R62, R64.reuse, R63 ;  /* 0x000000403e3e7223 */ /* 0x080fe2000001003f */
[----:B------:R-:W-:Y:S01]  /*e080*/  FFMA.FTZ R47, R47, R64, -R48 ;  /* 0x000000402f2f7223 */ /* 0x000fe20000010830 */
[-C--:B------:R-:W-:Y:S01]  /*e090*/  FFMA.FTZ R46, R46, R45.reuse, -R51 ;  /* 0x0000002d2e2e7223 */ /* 0x080fe20000010833 */
[----:B------:R-:W-:Y:S01]  /*e0a0*/  FFMA.FTZ R45, R55, R45, R44 ;  /* 0x0000002d372d7223 */ /* 0x000fe2000001002c */
[----:B------:R-:W-:Y:S01]  /*e0b0*/  F2FP.SATFINITE.E4M3.F32.PACK_AB_MERGE_C R49, R49, R60, R71 ;  /* 0x0000003c3131723e */ /* 0x000fe20004807047 */
[----:B------:R-:W-:Y:S01]  /*e0c0*/  IMAD.MOV.U32 R44, RZ, RZ, R58 ;  /* 0x000000ffff2c7224 */ /* 0x000fe200078e003a */
[----:B------:R-:W-:Y:S01]  /*e0d0*/  F2FP.SATFINITE.E4M3.F32.PACK_AB_MERGE_C R62, R62, R69, RZ ;  /* 0x000000453e3e723e */ /* 0x000fe200048070ff */
[----:B------:R-:W-:Y:S01]  /*e0e0*/  IMAD.MOV.U32 R48, RZ, RZ, R59 ;  /* 0x000000ffff307224 */ /* 0x000fe200078e003b */
[----:B------:R-:W-:-:S02]  /*e0f0*/  F2FP.SATFINITE.E4M3.F32.PACK_AB_MERGE_C R47, R47, R88, RZ ;  /* 0x000000582f2f723e */ /* 0x000fc400048070ff */
[----:B------:R-:W-:Y:S02]  /*e100*/  F2FP.SATFINITE.E4M3.F32.PACK_AB_MERGE_C R76, R76, R61, R77 ;  /* 0x0000003d4c4c723e */ /* 0x000fe4000480704d */
[----:B------:R-:W-:Y:S01]  /*e110*/  F2FP.SATFINITE.E4M3.F32.PACK_AB_MERGE_C R51, R45, R82, R62 ;  /* 0x000000522d33723e */ /* 0x000fe2000480703e */
[----:B------:R-:W-:Y:S01]  /*e120*/  IMAD.MOV.U32 R45, RZ, RZ, R49 ;  /* 0x000000ffff2d7224 */ /* 0x000fe200078e0031 */
[----:B------:R-:W-:Y:S01]  /*e130*/  F2FP.SATFINITE.E4M3.F32.PACK_AB_MERGE_C R47, R46, R79, R47 ;  /* 0x0000004f2e2f723e */ /* 0x000fe2000480702f */
[----:B------:R-:W-:Y:S01]  /*e140*/  IMAD.MOV.U32 R49, RZ, RZ, R76 ;  /* 0x000000ffff317224 */ /* 0x000fe200078e004c */
[----:B------:R-:W-:-:S07]  /*e150*/  MOV R46, R56 ;  /* 0x00000038002e7202 */ /* 0x000fce0000000f00 */
.L_x_2477:
[----:B------:R-:W-:Y:S05]  /*e160*/  BSYNC B2 ;  /* 0x0000000000027941 */ /* 0x000fea0003800000 */
.L_x_2476:
        /* <DEDUP_REMOVED lines=10> */
.L_x_2475:
[----:B------:R-:W-:Y:S05]  /*e210*/  BSYNC B1 ;  /* 0x0000000000017941 */ /* 0x000fea0003800000 */
.L_x_2474:
        /* <DEDUP_REMOVED lines=32> */
[----:B-1----:R-:W-:Y:S01]  /*e420*/  IMAD.MOV.U32 R61, RZ, RZ, R48 ;  /* 0x000000ffff3d7224 */ /* 0x002fe200078e0030 */
[----:B------:R-:W-:Y:S01]  /*e430*/  LOP3.LUT R59, R85, 0xff0000ff, RZ, 0xc0, !PT ;  /* 0xff0000ff553b7812 */ /* 0x000fe200078ec0ff */
[----:B------:R-:W-:Y:S01]  /*e440*/  IMAD.MOV.U32 R56, RZ, RZ, R50 ;  /* 0x000000ffff387224 */ /* 0x000fe200078e0032 */
[----:B------:R-:W-:Y:S01]  /*e450*/  SHF.R.U32.HI R68, RZ, 0x10, R85 ;  /* 0x00000010ff447819 */ /* 0x000fe20000011655 */
[----:B------:R-:W-:Y:S01]  /*e460*/  IMAD.SHL.U32 R63, R63, 0x100, RZ ;  /* 0x000001003f3f7824 */ /* 0x000fe200078e00ff */
[----:B------:R-:W-:Y:S01]  /*e470*/  SHF.L.U32 R44, R55, 0x8, RZ ;  /* 0x00000008372c7819 */ /* 0x000fe200000006ff */
[----:B------:R-:W-:Y:S01]  /*e480*/  IMAD.MOV.U32 R55, RZ, RZ, R46 ;  /* 0x000000ffff377224 */ /* 0x000fe200078e002e */
[----:B------:R-:W-:-:S02]  /*e490*/  SHF.R.U32.HI R65, RZ, 0x8, R73 ;  /* 0x00000008ff417819 */ /* 0x000fc40000011649 */
[----:B------:R-:W-:Y:S01]  /*e4a0*/  LOP3.LUT R44, R59, 0xff00, R44, 0xf8, !PT ;  /* 0x0000ff003b2c7812 */ /* 0x000fe200078ef82c */
[----:B------:R-:W-:Y:S01]  /*e4b0*/  IMAD.U32 R59, R68, 0x10000, RZ ;  /* 0x00010000443b7824 */ /* 0x000fe200078e00ff */
[----:B------:R-:W-:Y:S01]  /*e4c0*/  LOP3.LUT R60, R87, 0xff0000ff, RZ, 0xc0, !PT ;  /* 0xff0000ff573c7812 */ /* 0x000fe200078ec0ff */
[----:B------:R-:W-:Y:S01]  /*e4d0*/  IMAD.SHL.U32 R65, R65, 0x100, RZ ;  /* 0x0000010041417824 */ /* 0x000fe200078e00ff */
[----:B------:R-:W-:Y:S02]  /*e4e0*/  SHF.R.U32.HI R66, RZ, 0x10, R87 ;  /* 0x00000010ff427819 */ /* 0x000fe40000011657 */
[----:B------:R-:W-:Y:S02]  /*e4f0*/  SHF.R.U32.HI R67, RZ, 0x8, R75 ;  /* 0x00000008ff437819 */ /* 0x000fe4000001164b */
[----:B------:R-:W-:Y:S02]  /*e500*/  LOP3.LUT R62, R73, 0xff0000ff, RZ, 0xc0, !PT ;  /* 0xff0000ff493e7812 */ /* 0x000fe400078ec0ff */
[----:B------:R-:W-:Y:S01]  /*e510*/  LOP3.LUT R60, R60, 0xff00, R63, 0xf8, !PT ;  /* 0x0000ff003c3c7812 */ /* 0x000fe200078ef83f */
[----:B------:R-:W-:Y:S01]  /*e520*/  IMAD.U32 R63, R66, 0x10000, RZ ;  /* 0x00010000423f7824 */ /* 0x000fe200078e00ff */
[----:B------:R-:W-:-:S02]  /*e530*/  LOP3.LUT R64, R75, 0xff0000ff, RZ, 0xc0, !PT ;  /* 0xff0000ff4b407812 */ /* 0x000fc400078ec0ff */
[----:B------:R-:W-:Y:S02]  /*e540*/  SHF.L.U32 R67, R67, 0x8, RZ ;  /* 0x0000000843437819 */ /* 0x000fe400000006ff */
[----:B------:R-:W-:Y:S02]  /*e550*/  LOP3.LUT R48, R44, 0xff0000, R59, 0xf8, !PT ;  /* 0x00ff00002c307812 */ /* 0x000fe400078ef83b */
[----:B------:R-:W-:Y:S02]  /*e560*/  LOP3.LUT R50, R62, 0xff00, R65, 0xf8, !PT ;  /* 0x0000ff003e327812 */ /* 0x000fe400078ef841 */
[----:B------:R-:W-:Y:S02]  /*e570*/  F2FP.F16.E4M3.UNPACK_B R66, R147.H1 ;  /* 0x00000093ff42723e */ /* 0x000fe400030006ff */
[----:B------:R-:W-:Y:S02]  /*e580*/  F2FP.F16.E4M3.UNPACK_B R59, R58.H1 ;  /* 0x0000003aff3b723e */ /* 0x000fe400030006ff */
[----:B------:R-:W-:Y:S01]  /*e590*/  F2FP.F16.E4M3.UNPACK_B R62, R61.H1 ;  /* 0x0000003dff3e723e */ /* 0x000fe200030006ff */
[--C-:B------:R-:W-:Y:S01]  /*e5a0*/  HADD2.F32 R46, -RZ, R66.reuse.H0_H0 ;  /* 0x20000042ff2e7230 */ /* 0x100fe20000004100 */
[----:B------:R-:W-:Y:S01]  /*e5b0*/  LOP3.LUT R68, R64, 0xff00, R67, 0xf8, !PT ;  /* 0x0000ff0040447812 */ /* 0x000fe200078ef843 */
[----:B------:R-:W-:Y:S01]  /*e5c0*/  HADD2.F32 R66, -RZ, R66.H1_H1 ;  /* 0x30000042ff427230 */ /* 0x000fe20000004100 */
[----:B------:R-:W-:-:S02]  /*e5d0*/  SHF.R.U32.HI R70, RZ, 0x10, R73 ;  /* 0x00000010ff467819 */ /* 0x000fc40000011649 */
[----:B------:R-:W-:Y:S01]  /*e5e0*/  LOP3.LUT R44, R60, 0xff0000, R63, 0xf8, !PT ;  /* 0x00ff00003c2c7812 */ /* 0x000fe200078ef83f */
[--C-:B------:R-:W-:Y:S01]  /*e5f0*/  HADD2.F32 R60, -RZ, R59.reuse.H0_H0 ;  /* 0x2000003bff3c7230 */ /* 0x100fe20000004100 */
[----:B------:R-:W-:Y:S01]  /*e600*/  F2FP.F16.E4M3.UNPACK_B R64, R149.H1 ;  /* 0x00000095ff40723e */ /* 0x000fe200030006ff */
[----:B------:R-:W-:Y:S01]  /*e610*/  HADD2.F32 R63, -RZ, R62.H0_H0 ;  /* 0x2000003eff3f7230 */ /* 0x000fe20000004100 */
[----:B------:R-:W-:Y:S01]  /*e620*/  F2FP.F16.E4M3.UNPACK_B R147, R147 ;  /* 0x00000093ff93723e */ /* 0x000fe200020006ff */
[----:B------:R-:W-:Y:S02]  /*e630*/  IMAD.U32 R67, R70, 0x10000, RZ ;  /* 0x0001000046437824 */ /* 0x000fe400078e00ff */
[CC--:B------:R-:W-:Y:S01]  /*e640*/  FMUL.FTZ R70, R60.reuse, R46.reuse ;  /* 0x0000002e3c467220 */ /* 0x0c0fe20000410000 */
[--C-:B------:R-:W-:Y:S02]  /*e650*/  HADD2.F32 R65, -RZ, R64.reuse.H0_H0 ;  /* 0x20000040ff417230 */ /* 0x100fe40000004100 */
[C---:B------:R-:W-:Y:S01]  /*e660*/  FMUL.FTZ R71, R63.reuse, R46 ;  /* 0x0000002e3f477220 */ /* 0x040fe20000410000 */
[----:B------:R-:W-:Y:S01]  /*e670*/  F2FP.F16.E4M3.UNPACK_B R61, R61 ;  /* 0x0000003dff3d723e */ /* 0x000fe200020006ff */
[----:B------:R-:W-:Y:S01]  /*e680*/  HADD2.F32 R64, -RZ, R64.H1_H1 ;  /* 0x30000040ff407230 */ /* 0x000fe20000004100 */
[----:B------:R-:W-:Y:S01]  /*e690*/  F2FP.F16.E4M3.UNPACK_B R58, R58 ;  /* 0x0000003aff3a723e */ /* 0x000fe200020006ff */
[-C--:B------:R-:W-:Y:S01]  /*e6a0*/  FFMA.FTZ R70, R63, R65.reuse, R70 ;  /* 0x000000413f467223 */ /* 0x080fe20000010046 */
[----:B------:R-:W-:Y:S01]  /*e6b0*/  FFMA.FTZ R71, R60, R65, -R71 ;  /* 0x000000413c477223 */ /* 0x000fe20000010847 */
[----:B------:R-:W-:Y:S01]  /*e6c0*/  HADD2.F32 R63, -RZ, R62.H1_H1 ;  /* 0x3000003eff3f7230 */ /* 0x000fe20000004100 */
[----:B------:R-:W-:Y:S01]  /*e6d0*/  LOP3.LUT R50, R50, 0xff0000, R67, 0xf8, !PT ;  /* 0x00ff000032327812 */ /* 0x000fe200078ef843 */
[----:B------:R-:W-:Y:S01]  /*e6e0*/  HADD2.F32 R60, -RZ, R59.H1_H1 ;  /* 0x3000003bff3c7230 */ /* 0x000fe20000004100 */
[----:B------:R-:W-:Y:S01]  /*e6f0*/  F2FP.F16.E4M3.UNPACK_B R149, R149 ;  /* 0x00000095ff95723e */ /* 0x000fe200020006ff */
[----:B------:R-:W-:-:S02]  /*e700*/  HADD2.F32 R65, -RZ, R147.H0_H0 ;  /* 0x20000093ff417230 */ /* 0x000fc40000004100 */
[CC--:B------:R-:W-:Y:S01]  /*e710*/  FMUL.FTZ R67, R63.reuse, R66.reuse ;  /* 0x000000423f437220 */ /* 0x0c0fe20000410000 */
[----:B------:R-:W-:Y:S02]  /*e720*/  HADD2.F32 R62, -RZ, R61.H0_H0 ;  /* 0x2000003dff3e7230 */ /* 0x000fe40000004100 */
[C---:B------:R-:W-:Y:S01]  /*e730*/  FMUL.FTZ R66, R60.reuse, R66 ;  /* 0x000000423c427220 */ /* 0x040fe20000410000 */
[----:B------:R-:W-:Y:S01]  /*e740*/  HADD2.F32 R59, -RZ, R58.H0_H0 ;  /* 0x2000003aff3b7230 */ /* 0x000fe20000004100 */
[----:B------:R-:W-:Y:S01]  /*e750*/  SHF.R.U32.HI R69, RZ, 0x10, R75 ;  /* 0x00000010ff457819 */ /* 0x000fe2000001164b */
[-C--:B------:R-:W-:Y:S01]  /*e760*/  FFMA.FTZ R72, R60, R64.reuse, -R67 ;  /* 0x000000403c487223 */ /* 0x080fe20000010843 */
[----:B------:R-:W-:Y:S01]  /*e770*/  FFMA.FTZ R73, R63, R64, R66 ;  /* 0x000000403f497223 */ /* 0x000fe20000010042 */
[----:B------:R-:W-:Y:S02]  /*e780*/  HADD2.F32 R60, -RZ, R149.H0_H0 ;  /* 0x20000095ff3c7230 */ /* 0x000fe40000004100 */
[----:B------:R-:W-:Y:S01]  /*e790*/  FMUL.FTZ R64, R62, R65 ;  /* 0x000000413e407220 */ /* 0x000fe20000410000 */
[----:B------:R-:W-:-:S02]  /*e7a0*/  HADD2.F32 R147, -RZ, R147.H1_H1 ;  /* 0x30000093ff937230 */ /* 0x000fc40000004100 */
[C---:B------:R-:W-:Y:S01]  /*e7b0*/  FMUL.FTZ R65, R59.reuse, R65 ;  /* 0x000000413b417220 */ /* 0x040fe20000410000 */
[----:B------:R-:W-:Y:S02]  /*e7c0*/  HADD2.F32 R61, -RZ, R61.H1_H1 ;  /* 0x3000003dff3d7230 */ /* 0x000fe40000004100 */
[-C--:B------:R-:W-:Y:S01]  /*e7d0*/  FFMA.FTZ R66, R59, R60.reuse, -R64 ;  /* 0x0000003c3b427223 */ /* 0x080fe20000010840 */
[----:B------:R-:W-:Y:S02]  /*e7e0*/  IMAD.U32 R69, R69, 0x10000, RZ ;  /* 0x0001000045457824 */ /* 0x000fe400078e00ff */
[----:B------:R-:W-:Y:S01]  /*e7f0*/  FFMA.FTZ R67, R62, R60, R65 ;  /* 0x0000003c3e437223 */ /* 0x000fe20000010041 */
[----:B------:R-:W-:Y:S02]  /*e800*/  HADD2.F32 R58, -RZ, R58.H1_H1 ;  /* 0x3000003aff3a7230 */ /* 0x000fe40000004100 */
[----:B------:R-:W-:Y:S01]  /*e810*/  FMUL.FTZ R63, R61, R147 ;  /* 0x000000933d3f7220 */ /* 0x000fe20000410000 */
[----:B------:R-:W-:Y:S01]  /*e820*/  HADD2.F32 R149, -RZ, R149.H1_H1 ;  /* 0x30000095ff957230 */ /* 0x000fe20000004100 */
[----:B------:R-:W-:-:S02]  /*e830*/  F2FP.F16.E4M3.UNPACK_B R59, R148.H1 ;  /* 0x00000094ff3b723e */ /* 0x000fc400030006ff */
[----:B------:R-:W-:Y:S02]  /*e840*/  F2FP.F16.E4M3.UNPACK_B R60, R56.H1 ;  /* 0x00000038ff3c723e */ /* 0x000fe400030006ff */
[----:B------:R-:W-:Y:S01]  /*e850*/  LOP3.LUT R46, R68, 0xff0000, R69, 0xf8, !PT ;  /* 0x00ff0000442e7812 */ /* 0x000fe200078ef845 */
[C---:B------:R-:W-:Y:S01]  /*e860*/  FMUL.FTZ R68, R58.reuse, R147 ;  /* 0x000000933a447220 */ /* 0x040fe20000410000 */
[----:B------:R-:W-:Y:S01]  /*e870*/  FFMA.FTZ R69, R58, R149, -R63 ;  /* 0x000000953a457223 */ /* 0x000fe2000001083f */
[----:B------:R-:W-:Y:S01]  /*e880*/  F2FP.F16.E4M3.UNPACK_B R63, R150.H1 ;  /* 0x00000096ff3f723e */ /* 0x000fe200030006ff */
[--C-:B------:R-:W-:Y:S01]  /*e890*/  HADD2.F32 R64, -RZ, R59.reuse.H0_H0 ;  /* 0x2000003bff407230 */ /* 0x100fe20000004100 */
[----:B------:R-:W-:Y:S01]  /*e8a0*/  F2FP.F16.E4M3.UNPACK_B R58, R55.H1 ;  /* 0x00000037ff3a723e */ /* 0x000fe200030006ff */
[----:B------:R-:W-:Y:S02]  /*e8b0*/  HADD2.F32 R62, -RZ, R60.H0_H0 ;  /* 0x2000003cff3e7230 */ /* 0x000fe40000004100 */
[----:B------:R-:W-:Y:S01]  /*e8c0*/  FFMA.FTZ R68, R61, R149, R68 ;  /* 0x000000953d447223 */ /* 0x000fe20000010044 */
[----:B------:R-:W-:Y:S01]  /*e8d0*/  HADD2.F32 R65, -RZ, R59.H1_H1 ;  /* 0x3000003bff417230 */ /* 0x000fe20000004100 */
[----:B------:R-:W-:Y:S01]  /*e8e0*/  F2FP.F16.E4M3.UNPACK_B R148, R148 ;  /* 0x00000094ff94723e */ /* 0x000fe200020006ff */
[----:B------:R-:W-:-:S02]  /*e8f0*/  HADD2.F32 R59, -RZ, R58.H0_H0 ;  /* 0x2000003aff3b7230 */ /* 0x000fc40000004100 */
[-C--:B------:R-:W-:Y:S01]  /*e900*/  FMUL.FTZ R74, R62, R64.reuse ;  /* 0x000000403e4a7220 */ /* 0x080fe20000410000 */
[--C-:B------:R-:W-:Y:S01]  /*e910*/  HADD2.F32 R61, -RZ, R63.reuse.H0_H0 ;  /* 0x2000003fff3d7230 */ /* 0x100fe20000004100 */
        /* <DEDUP_REMOVED lines=8> */
[----:B------:R-:W-:Y:S01]  /*e9a0*/  FMUL.FTZ R79, R58, R65 ;  /* 0x000000413a4f7220 */ /* 0x000fe20000410000 */
[----:B------:R-:W-:Y:S01]  /*e9b0*/  FFMA.FTZ R65, R62, R61, R75 ;  /* 0x0000003d3e417223 */ /* 0x000fe2000001004b */
[----:B------:R-:W-:Y:S01]  /*e9c0*/  FFMA.FTZ R77, R58, R63, -R59 ;  /* 0x0000003f3a4d7223 */ /* 0x000fe2000001083b */
[----:B------:R-:W-:Y:S01]  /*e9d0*/  F2FP.F16.E4M3.UNPACK_B R58, R56 ;  /* 0x00000038ff3a723e */ /* 0x000fe200020006ff */
[----:B------:R-:W-:-:S02]  /*e9e0*/  HADD2.F32 R61, -RZ, R148.H0_H0 ;  /* 0x20000094ff3d7230 */ /* 0x000fc40000004100 */
[----:B------:R-:W-:Y:S01]  /*e9f0*/  FFMA.FTZ R78, R60, R63, R79 ;  /* 0x0000003f3c4e7223 */ /* 0x000fe2000001004f */
[--C-:B------:R-:W-:Y:S01]  /*ea00*/  HADD2.F32 R56, -RZ, R55.reuse.H0_H0 ;  /* 0x20000037ff387230 */ /* 0x100fe20000004100 */
[----:B------:R-:W-:Y:S01]  /*ea10*/  F2FP.SATFINITE.E4M3.F32.PACK_AB_MERGE_C R76, R77, R76, RZ ;  /* 0x0000004c4d4c723e */ /* 0x000fe200048070ff */
[----:B------:R-:W-:Y:S02]  /*ea20*/  HADD2.F32 R59, -RZ, R58.H0_H0 ;  /* 0x2000003aff3b7230 */ /* 0x000fe40000004100 */
[----:B------:R-:W-:Y:S02]  /*ea30*/  HADD2.F32 R148, -RZ, R148.H1_H1 ;  /* 0x30000094ff947230 */ /* 0x000fe40000004100 */
[-C--:B------:R-:W-:Y:S01]  /*ea40*/  FMUL.FTZ R62, R56, R61.reuse ;  /* 0x0000003d383e7220 */ /* 0x080fe20000410000 */
[----:B------:R-:W-:Y:S02]  /*ea50*/  HADD2.F32 R55, -RZ, R55.H1_H1 ;  /* 0x30000037ff377230 */ /* 0x000fe40000004100 */
[----:B------:R-:W-:Y:S01]  /*ea60*/  FMUL.FTZ R63, R59, R61 ;  /* 0x0000003d3b3f7220 */ /* 0x000fe20000410000 */
[----:B------:R-:W-:Y:S01]  /*ea70*/  HADD2.F32 R60, -RZ, R150.H0_H0 ;  /* 0x20000096ff3c7230 */ /* 0x000fe20000004100 */
[----:B------:R-:W-:Y:S01]  /*ea80*/  F2FP.SATFINITE.E4M3.F32.PACK_AB_MERGE_C R78, R78, R65, RZ ;  /* 0x000000414e4e723e */ /* 0x000fe200048070ff */
[----:B------:R-:W-:-:S02]  /*ea90*/  HADD2.F32 R58, -RZ, R58.H1_H1 ;  /* 0x3000003aff3a7230 */ /* 0x000fc40000004100 */
[----:B------:R-:W-:Y:S01]  /*eaa0*/  FMUL.FTZ R61, R55, R148 ;  /* 0x00000094373d7220 */ /* 0x000fe20000410000 */
[----:B------:R-:W-:Y:S02]  /*eab0*/  HADD2.F32 R150, -RZ, R150.H1_H1 ;  /* 0x30000096ff967230 */ /* 0x000fe40000004100 */
[-C--:B------:R-:W-:Y:S01]  /*eac0*/  FFMA.FTZ R74, R59, R60.reuse, R62 ;  /* 0x0000003c3b4a7223 */ /* 0x080fe2000001003e */
[----:B------:R-:W-:Y:S01]  /*ead0*/  FFMA.FTZ R56, R56, R60, -R63 ;  /* 0x0000003c38387223 */ /* 0x000fe2000001083f */
[C---:B------:R-:W-:Y:S01]  /*eae0*/  FMUL.FTZ R64, R58.reuse, R148 ;  /* 0x000000943a407220 */ /* 0x040fe20000410000 */
[----:B------:R-:W-:Y:S01]  /*eaf0*/  F2FP.F16.E4M3.UNPACK_B R62, R49 ;  /* 0x00000031ff3e723e */ /* 0x000fe200020006ff */
[----:B------:R-:W-:Y:S01]  /*eb00*/  FFMA.FTZ R75, R58, R150, R61 ;  /* 0x000000963a4b7223 */ /* 0x000fe2000001003d */
[----:B------:R-:W-:Y:S01]  /*eb10*/  F2FP.SATFINITE.E4M3.F32.PACK_AB_MERGE_C R58, R73, R70, RZ ;  /* 0x00000046493a723e */ /* 0x000fe200048070ff */
[----:B------:R-:W-:Y:S01]  /*eb20*/  FFMA.FTZ R55, R55, R150, -R64 ;  /* 0x0000009637377223 */ /* 0x000fe20000010840 */
[----:B------:R-:W-:Y:S01]  /*eb30*/  F2FP.F16.E4M3.UNPACK_B R65, R50 ;  /* 0x00000032ff41723e */ /* 0x000fe200020006ff */
[--C-:B------:R-:W-:Y:S01]  /*eb40*/  HADD2.F32 R63, -RZ, R62.reuse.H0_H0 ;  /* 0x2000003eff3f7230 */ /* 0x100fe20000004100 */
[----:B------:R-:W-:Y:S01]  /*eb50*/  F2FP.F16.E4M3.UNPACK_B R60, R45 ;  /* 0x0000002dff3c723e */ /* 0x000fe200020006ff */
[----:B------:R-:W-:Y:S01]  /*eb60*/  HADD2.F32 R62, -RZ, R62.H1_H1 ;  /* 0x3000003eff3e7230 */ /* 0x000fe20000004100 */
[----:B------:R-:W-:Y:S01]  /*eb70*/  F2FP.SATFINITE.E4M3.F32.PACK_AB_MERGE_C R58, R68, R67, R58 ;  /* 0x00000043443a723e */ /* 0x000fe2000480703a */
[--C-:B------:R-:W-:Y:S01]  /*eb80*/  HADD2.F32 R68, -RZ, R65.reuse.H0_H0 ;  /* 0x20000041ff447230 */ /* 0x100fe20000004100 */
[----:B------:R-:W-:Y:S01]  /*eb90*/  F2FP.SATFINITE.E4M3.F32.PACK_AB_MERGE_C R59, R72, R71, RZ ;  /* 0x00000047483b723e */ /* 0x000fe200048070ff */
[----:B------:R-:W-:Y:S01]  /*eba0*/  HADD2.F32 R61, -RZ, R60.H0_H0 ;  /* 0x2000003cff3d7230 */ /* 0x000fe20000004100 */
[----:B------:R-:W-:Y:S01]  /*ebb0*/  F2FP.F16.E4M3.UNPACK_B R64, R48 ;  /* 0x00000030ff40723e */ /* 0x000fe200020006ff */
[----:B------:R-:W-:Y:S01]  /*ebc0*/  HADD2.F32 R65, -RZ, R65.H1_H1 ;  /* 0x30000041ff417230 */ /* 0x000fe20000004100 */
[----:B------:R-:W-:Y:S01]  /*ebd0*/  F2FP.SATFINITE.E4M3.F32.PACK_AB_MERGE_C R59, R69, R66, R59 ;  /* 0x00000042453b723e */ /* 0x000fe2000480703b */
[-C--:B------:R-:W-:Y:S01]  /*ebe0*/  FMUL.FTZ R70, R63, R68.reuse ;  /* 0x000000443f467220 */ /* 0x080fe20000410000 */
[----:B------:R-:W-:Y:S01]  /*ebf0*/  FMUL.FTZ R68, R61, R68 ;  /* 0x000000443d447220 */ /* 0x000fe20000410000 */
[----:B------:R-:W-:-:S02]  /*ec00*/  HADD2.F32 R66, -RZ, R64.H0_H0 ;  /* 0x20000040ff427230 */ /* 0x000fc40000004100 */
[----:B------:R-:W-:Y:S01]  /*ec10*/  FMUL.FTZ R67, R62, R65 ;  /* 0x000000413e437220 */ /* 0x000fe20000410000 */
[----:B------:R-:W-:Y:S01]  /*ec20*/  HADD2.F32 R60, -RZ, R60.H1_H1 ;  /* 0x3000003cff3c7230 */ /* 0x000fe20000004100 */
[----:B------:R-:W-:Y:S01]  /*ec30*/  F2FP.F16.E4M3.UNPACK_B R45, R45.H1 ;  /* 0x0000002dff2d723e */ /* 0x000fe200030006ff */
[-C--:B------:R-:W-:Y:S01]  /*ec40*/  FFMA.FTZ R68, R63, R66.reuse, R68 ;  /* 0x000000423f447223 */ /* 0x080fe20000010044 */
[----:B------:R-:W-:Y:S02]  /*ec50*/  HADD2.F32 R63, -RZ, R64.H1_H1 ;  /* 0x30000040ff3f7230 */ /* 0x000fe40000004100 */
[----:B------:R-:W-:Y:S01]  /*ec60*/  FFMA.FTZ R70, R61, R66, -R70 ;  /* 0x000000423d467223 */ /* 0x000fe20000010846 */
[C---:B------:R-:W-:Y:S01]  /*ec70*/  FMUL.FTZ R65, R60.reuse, R65 ;  /* 0x000000413c417220 */ /* 0x040fe20000410000 */
[----:B------:R-:W-:Y:S01]  /*ec80*/  F2FP.F16.E4M3.UNPACK_B R61, R49.H1 ;  /* 0x00000031ff3d723e */ /* 0x000fe200030006ff */
[----:B------:R-:W-:Y:S02]  /*ec90*/  HADD2.F32 R49, -RZ, R45.H0_H0 ;  /* 0x2000002dff317230 */ /* 0x000fe40000004100 */
[-C--:B------:R-:W-:Y:S01]  /*eca0*/  FFMA.FTZ R69, R60, R63.reuse, -R67 ;  /* 0x0000003f3c457223 */ /* 0x080fe20000010843 */
[----:B------:R-:W-:Y:S01]  /*ecb0*/  F2FP.F16.E4M3.UNPACK_B R60, R50.H1 ;  /* 0x00000032ff3c723e */ /* 0x000fe200030006ff */
[----:B------:R-:W-:Y:S01]  /*ecc0*/  FFMA.FTZ R71, R62, R63, R65 ;  /* 0x0000003f3e477223 */ /* 0x000fe20000010041 */
[--C-:B------:R-:W-:Y:S01]  /*ecd0*/  HADD2.F32 R50, -RZ, R61.reuse.H0_H0 ;  /* 0x2000003dff327230 */ /* 0x100fe20000004100 */
[----:B------:R-:W-:Y:S01]  /*ece0*/  F2FP.F16.E4M3.UNPACK_B R48, R48.H1 ;  /* 0x00000030ff30723e */ /* 0x000fe200030006ff */
[----:B------:R-:W-:Y:S01]  /*ecf0*/  HADD2.F32 R61, -RZ, R61.H1_H1 ;  /* 0x3000003dff3d7230 */ /* 0x000fe20000004100 */
[----:B------:R-:W-:Y:S01]  /*ed00*/  F2FP.SATFINITE.E4M3.F32.PACK_AB_MERGE_C R56, R55, R56, R76 ;  /* 0x000000383738723e */ /* 0x000fe2000480704c */
[--C-:B------:R-:W-:Y:S01]  /*ed10*/  HADD2.F32 R62, -RZ, R60.reuse.H0_H0 ;  /* 0x2000003cff3e7230 */ /* 0x100fe20000004100 */
[----:B------:R-:W-:Y:S01]  /*ed20*/  F2FP.SATFINITE.E4M3.F32.PACK_AB_MERGE_C R55, R75, R74, R78 ;  /* 0x0000004a4b37723e */ /* 0x000fe2000480704e */
[----:B------:R-:W-:Y:S01]  /*ed30*/  HADD2.F32 R64, -RZ, R60.H1_H1 ;  /* 0x3000003cff407230 */ /* 0x000fe20000004100 */
[----:B------:R-:W-:Y:S01]  /*ed40*/  F2FP.F16.E4M3.UNPACK_B R65, R46.H1 ;  /* 0x0000002eff41723e */ /* 0x000fe200030006ff */
[----:B------:R-:W-:-:S02]  /*ed50*/  HADD2.F32 R45, -RZ, R45.H1_H1 ;  /* 0x3000002dff2d7230 */ /* 0x000fc40000004100 */
[CC--:B------:R-:W-:Y:S01]  /*ed60*/  FMUL.FTZ R66, R50.reuse, R62.reuse ;  /* 0x0000003e32427220 */ /* 0x0c0fe20000410000 */
[--C-:B------:R-:W-:Y:S02]  /*ed70*/  HADD2.F32 R60, -RZ, R48.reuse.H0_H0 ;  /* 0x20000030ff3c7230 */ /* 0x100fe40000004100 */
[----:B------:R-:W-:Y:S01]  /*ed80*/  FMUL.FTZ R63, R49, R62 ;  /* 0x0000003e313f7220 */ /* 0x000fe20000410000 */
[----:B------:R-:W-:Y:S02]  /*ed90*/  HADD2.F32 R48, -RZ, R48.H1_H1 ;  /* 0x30000030ff307230 */ /* 0x000fe40000004100 */
[-C--:B------:R-:W-:Y:S01]  /*eda0*/  FMUL.FTZ R62, R61, R64.reuse ;  /* 0x000000403d3e7220 */ /* 0x080fe20000410000 */
[C---:B------:R-:W-:Y:S01]  /*edb0*/  FMUL.FTZ R64, R45.reuse, R64 ;  /* 0x000000402d407220 */ /* 0x040fe20000410000 */
[----:B------:R-:W-:Y:S01]  /*edc0*/  FFMA.FTZ R73, R50, R60, R63 ;  /* 0x0000003c32497223 */ /* 0x000fe2000001003f */
[----:B------:R-:W-:Y:S01]  /*edd0*/  F2FP.F16.E4M3.UNPACK_B R50, R51 ;  /* 0x00000033ff32723e */ /* 0x000fe200020006ff */
[-C--:B------:R-:W-:Y:S01]  /*ede0*/  FFMA.FTZ R75, R45, R48.reuse, -R62 ;  /* 0x000000302d4b7223 */ /* 0x080fe2000001083e */
[----:B------:R-:W-:Y:S01]  /*edf0*/  FFMA.FTZ R74, R61, R48, R64 ;  /* 0x000000303d4a7223 */ /* 0x000fe20000010040 */
[----:B------:R-:W-:Y:S01]  /*ee00*/  F2FP.F16.E4M3.UNPACK_B R64, R46 ;  /* 0x0000002eff40723e */ /* 0x000fe200020006ff */
[----:B------:R-:W-:Y:S01]  /*ee10*/  FFMA.FTZ R72, R49, R60, -R66 ;  /* 0x0000003c31487223 */ /* 0x000fe20000010842 */
        /* <DEDUP_REMOVED lines=30> */
[CC--:B------:R-:W-:Y:S01]  /*f000*/  FMUL.FTZ R48, R50.reuse, R64.reuse ;  /* 0x0000004032307220 */ /* 0x0c0fe20000410000 */
[----:B------:R-:W-:Y:S02]  /*f010*/  HADD2.F32 R46, -RZ, R46.H1_H1 ;  /* 0x3000002eff2e7230 */ /* 0x000fe40000004100 */
[----:B------:R-:W-:Y:S01]  /*f020*/  FMUL.FTZ R49, R45, R64 ;  /* 0x000000402d317220 */ /* 0x000fe20000410000 */
        /* <DEDUP_REMOVED lines=9> */
[----:B------:R-:W-:Y:S01]  /*f0c0*/  F2FP.SATFINITE.E4M3.F32.PACK_AB_MERGE_C R47, R48, R77, R47 ;  /* 0x0000004d302f723e */ /* 0x000fe2000480702f */
[----:B------:R-:W-:Y:S01]  /*f0d0*/  IMAD.MOV.U32 R48, RZ, RZ, R58 ;  /* 0x000000ffff307224 */ /* 0x000fe200078e003a */
[----:B------:R-:W-:Y:S01]  /*f0e0*/  F2FP.SATFINITE.E4M3.F32.PACK_AB_MERGE_C R51, R46, R67, R62 ;  /* 0x000000432e33723e */ /* 0x000fe2000480703e */
[----:B------:R-:W-:Y:S01]  /*f0f0*/  IMAD.MOV.U32 R46, RZ, RZ, R56 ;  /* 0x000000ffff2e7224 */ /* 0x000fe200078e0038 */
[----:B------:R-:W-:Y:S02]  /*f100*/  F2FP.SATFINITE.E4M3.F32.PACK_AB_MERGE_C R45, R69, R70, R72 ;  /* 0x00000046452d723e */ /* 0x000fe40004807048 */
[----:B------:R-:W-:Y:S02]  /*f110*/  F2FP.SATFINITE.E4M3.F32.PACK_AB_MERGE_C R49, R71, R68, R73 ;  /* 0x000000444731723e */ /* 0x000fe40004807049 */
[----:B------:R-:W-:-:S07]  /*f120*/  MOV R44, R59 ;  /* 0x0000003b002c7202 */ /* 0x000fce0000000f00 */
.L_x_2479:
[----:B------:R-:W-:Y:S05]  /*f130*/  BSYNC B1 ;  /* 0x0000000000017941 */ /* 0x000fea0003800000 */
.L_x_2478:
[----:B0-----:R4:W-:Y:S01]  /*f140*/  STG.E.128 desc[UR54][R52.64], R44 ;  /* 0x0000002c34007986 */ /* 0x0019e2000c101d36 */
[----:B------:R-:W-:-:S13]  /*f150*/  ISETP.GE.AND P3, PT, R54, R151, PT ;  /* 0x000000973600720c */ /* 0x000fda0003f66270 */
[----:B------:R-:W-:Y:S05]  /*f160*/  @P3 BRA `(.L_x_2428) ;  /* 0x0000000000f83947 */ /* 0x000fea0003800000 */
[--C-:B----4-:R-:W-:Y:S02]  /*f170*/  SHF.R.S32.HI R44, RZ, 0x1f, R54.reuse ;  /* 0x0000001fff2c7819 */ /* 0x110fe40000011436 */
[----:B------:R-:W-:-:S04]  /*f180*/  IADD3 R137, P3, P4, R120, R136, R54 ;  /* 0x0000008878897210 */ /* 0x000fc80007c7e036 */
[----:B------:R-:W-:Y:S02]  /*f190*/  IADD3.X R44, R4, R57, R44, P3, P4 ;  /* 0x00000039042c7210 */ /* 0x000fe40001fe842c */
[----:B------:R-:W-:-:S05]  /*f1a0*/  IADD3 R124, P3, R137, R124, RZ ;  /* 0x0000007c897c7210 */ /* 0x000fca0007f7e0ff */
[----:B------:R-:W-:-:S05]  /*f1b0*/  IMAD.X R125, R44, 0x1, R125, P3 ;  /* 0x000000012c7d7824 */ /* 0x000fca00018e067d */
[----:B-1----:R0:W-:Y:S01]  /*f1c0*/  STG.E.128 desc[UR54][R124.64], R48 ;  /* 0x000000307c007986 */ /* 0x0021e2000c101d36 */
[----:B------:R-:W-:Y:S05]  /*f1d0*/  BRA `(.L_x_2428) ;  /* 0x0000000000dc7947 */ /* 0x000fea0003800000 */
.L_x_2395:
[----:B------:R-:W-:-:S06]  /*f1e0*/  UISETP.NE.AND UP0, UPT, UR53, 0x3, UPT ;  /* 0x000000033500788c */ /* 0x000fcc000bf05270 */
[----:B------:R-:W-:-:S13]  /*f1f0*/  PLOP3.LUT P2, PT, PT, PT, UP0, 0x80, 0x0 ;  /* 0x000000000000781c */ /* 0x000fda0003f4f008 */
[----:B------:R-:W-:Y:S05]  /*f200*/  @!P2 BRA `(.L_x_2480) ;  /* 0x000000000004a947 */ /* 0x000fea0003800000 */
[----:B------:R-:W-:Y:S01]  /*f210*/  BPT.TRAP 0x1 ;  /* 0x000000040000795c */ /* 0x000fe20000300000 */
.L_x_2480:
[----:B------:R-:W-:Y:S01]  /*f220*/  LEA R101, R17, R16, 0x3 ;  /* 0x0000001011657211 */ /* 0x000fe200078e18ff */
[----:B------:R-:W-:Y:S01]  /*f230*/  IMAD R100, R24, -0xa0, R2 ;  /* 0xffffff6018647824 */ /* 0x000fe200078e0202 */
[----:B------:R-:W-:Y:S01]  /*f240*/  SHF.L.U32 R102, R223, 0x1f, RZ ;  /* 0x0000001fdf667819 */ /* 0x000fe200000006ff */
[----:B------:R-:W-:Y:S03]  /*f250*/  BSSY B1, `(.L_x_2481) ;  /* 0x0000004000017945 */ /* 0x000fe60003800000 */
[----:B------:R-:W0:Y:S01]  /*f260*/  SYNCS.PHASECHK.TRANS64.TRYWAIT P3, [R101+URZ+0x33490], R102 ;  /* 0x03349066650075a7 */ /* 0x000e22000806017f */
[----:B------:R-:W-:Y:S01]  /*f270*/  VIMNMX R100, R100, 0xa0, PT ;  /* 0x000000a064647848 */ /* 0x000fe20003fe0100 */
[----:B0-----:R-:W-:Y:S06]  /*f280*/  @!P3 BRA `(.L_x_2482) ;  /* 0x0000020400ecb947 */ /* 0x001fec0003800000 */
.L_x_2731:
[----:B------:R-:W-:Y:S05]  /*f290*/  BSYNC B1 ;  /* 0x0000000000017941 */ /* 0x000fea0003800000 */
.L_x_2481:
        /* <DEDUP_REMOVED lines=21> */
.L_x_2484:
[----:B------:R-:W-:Y:S05]  /*f3f0*/  BSYNC B1 ;  /* 0x0000000000017941 */ /* 0x000fea0003800000 */
.L_x_2483:
        /* <DEDUP_REMOVED lines=21> */
.L_x_2428:
[----:B------:R-:W-:Y:S05]  /*f550*/  BSYNC B0 ;  /* 0x0000000000007941 */ /* 0x000fea0003800000 */
.L_x_2394:
        /* <DEDUP_REMOVED lines=17> */
.L_x_2486:
[----:B------:R-:W-:Y:S05]  /*f670*/  BSYNC B0 ;  /* 0x0000000000007941 */ /* 0x000fea0003800000 */
.L_x_2485:
[----:B------:R-:W1:Y:S01]  /*f680*/  SYNCS.PHASECHK.TRANS64.TRYWAIT P2, [R101+URZ+0x334b0], R102 ;  /* 0x0334b066650075a7 */ /* 0x000e62000804017f */
[----:B------:R-:W-:Y:S01]  /*f690*/  ULDC UR37, c[0x0][0x2f4] ;  /* 0x0000bd0000257ab9 */ /* 0x000fe20000000800 */
[----:B------:R-:W-:Y:S01]  /*f6a0*/  ULDC.64 UR38, c[0x0][0x328] ;  /* 0x0000ca0000267ab9 */ /* 0x000fe20000000a00 */
[----:B------:R-:W-:Y:S01]  /*f6b0*/  ULDC.64 UR40, c[0x0][0x318] ;  /* 0x0000c60000287ab9 */ /* 0x000fe20000000a00 */
[----:B------:R-:W-:Y:S01]  /*f6c0*/  BSSY B0, `(.L_x_2487) ;  /* 0x0000003000007945 */ /* 0x000fe20003800000 */
[----:B------:R-:W-:-:S03]  /*f6d0*/  IMAD.WIDE R48, R24, 0xa0, R122 ;  /* 0x000000a018307825 */ /* 0x000fc600078e027a */
[----:B-1----:R-:W-:Y:S05]  /*f6e0*/  @!P2 BRA `(.L_x_2488) ;  /* 0x0000020000e8a947 */ /* 0x002fea0003800000 */
.L_x_2732:
[----:B------:R-:W-:Y:S05]  /*f6f0*/  BSYNC B0 ;  /* 0x0000000000007941 */ /* 0x000fea0003800000 */
.L_x_2487:
[----:B------:R-:W-:Y:S01]  /*f700*/  ISETP.GE.AND P2, PT, R220, R100, PT ;  /* 0x00000064dc00720c */ /* 0x000fe20003f46270 */
[----:B------:R-:W-:-:S12]  /*f710*/  BSSY B0, `(.L_x_2489) ;  /* 0x000001b000007945 */ /* 0x000fd80003800000 */
[----:B------:R-:W-:Y:S05]  /*f720*/  @P2 BRA `(.L_x_2490) ;  /* 0x0000000000642947 */ /* 0x000fea0003800000 */
[----:B0-----:R-:W-:Y:S02]  /*f730*/  IMAD.MOV.U32 R44, RZ, RZ, R118 ;  /* 0x000000ffff2c7224 */ /* 0x001fe400078e0076 */
[----:B------:R-:W-:Y:S02]  /*f740*/  IMAD.MOV.U32 R45, RZ, RZ, R35 ;  /* 0x000000ffff2d7224 */ /* 0x000fe400078e0023 */
        /* <DEDUP_REMOVED lines=23> */
.L_x_2490:
[----:B------:R-:W-:Y:S05]  /*f8c0*/  BSYNC B0 ;  /* 0x0000000000007941 */ /* 0x000fea0003800000 */
.L_x_2489:
[----:B0-2---:R-:W-:Y:S01]  /*f8d0*/  IADD3 R44, R220, 0x80, RZ ;  /* 0x00000080dc2c7810 */ /* 0x005fe20007ffe0ff */
[----:B------:R-:W-:Y:S03]  /*f8e0*/  BSSY B0, `(.L_x_2491) ;  /* 0x000001e000007945 */ /* 0x000fe60003800000 */
        /* <DEDUP_REMOVED lines=29> */
.L_x_2492:
[----:B------:R-:W-:Y:S05]  /*fac0*/  BSYNC B0 ;  /* 0x0000000000007941 */ /* 0x000fea0003800000 */
.L_x_2491:
[----:B------:R-:W2:Y:S01]  /*fad0*/  LDL R42, [R1+0x8] ;  /* 0x00000800012a7983 */ /* 0x000ea20000100800 */
[----:B-1----:R-:W-:Y:S01]  /*fae0*/  @!P3 VIADD R101, R101, 0x334c0 ;  /* 0x000334c06565b836 */ /* 0x002fe20000000000 */
[----:B------:R-:W-:Y:S01]  /*faf0*/  IADD3 R17, R17, 0x1, RZ ;  /* 0x0000000111117810 */ /* 0x000fe20007ffe0ff */
        /* <DEDUP_REMOVED lines=20> */
.L_x_2389:
[----:B------:R-:W1:Y:S01]  /*fc40*/  LDC R0, c[0x0][0x448] ;  /* 0x00011200ff007b82 */ /* 0x000e620000000800 */
[----:B------:R-:W-:Y:S01]  /*fc50*/  VIADD R3, R235, 0x7f ;  /* 0x0000007feb037836 */ /* 0x000fe20000000000 */
[----:B------:R-:W-:Y:S01]  /*fc60*/  CS2R R122, SRZ ;  /* 0x00000000007a7805 */ /* 0x000fe2000001ff00 */
[----:B------:R-:W-:Y:S01]  /*fc70*/  IMAD.MOV.U32 R119, RZ, RZ, RZ ;  /* 0x000000ffff777224 */ /* 0x000fe200078e00ff */
[----:B------:R-:W-:Y:S02]  /*fc80*/  CS2R R30, SRZ ;  /* 0x00000000001e7805 */ /* 0x000fe4000001ff00 */
[----:B------:R-:W-:Y:S02]  /*fc90*/  CS2R R84, SRZ ;  /* 0x0000000000547805 */ /* 0x000fe4000001ff00 */
[----:B------:R-:W-:Y:S02]  /*fca0*/  CS2R R112, SRZ ;  /* 0x0000000000707805 */ /* 0x000fe4000001ff00 */
[----:B0-----:R-:W-:-:S02]  /*fcb0*/  CS2R R46, SRZ ;  /* 0x00000000002e7805 */ /* 0x001fc4000001ff00 */
[----:B------:R-:W-:Y:S01]  /*fcc0*/  CS2R R68, SRZ ;  /* 0x0000000000447805 */ /* 0x000fe2000001ff00 */
[----:B------:R-:W-:Y:S01]  /*fcd0*/  IMAD.MOV.U32 R111, RZ, RZ, RZ ;  /* 0x000000ffff6f7224 */ /* 0x000fe200078e00ff */
[----:B------:R-:W-:Y:S02]  /*fce0*/  CS2R R34, SRZ ;  /* 0x0000000000227805 */ /* 0x000fe4000001ff00 */
[----:B------:R-:W-:Y:S02]  /*fcf0*/  CS2R R76, SRZ ;  /* 0x00000000004c7805 */ /* 0x000fe4000001ff00 */
[----:B------:R-:W-:Y:S02]  /*fd00*/  CS2R R104, SRZ ;  /* 0x0000000000687805 */ /* 0x000fe4000001ff00 */
[----:B------:R-:W-:Y:S02]  /*fd10*/  MOV R82, RZ ;  /* 0x000000ff00527202 */ /* 0x000fe40000000f00 */
        /* <DEDUP_REMOVED lines=9> */
[----:B------:R-:W-:Y:S02]  /*fdb0*/  CS2R R88, SRZ ;  /* 0x0000000000587805 */ /* 0x000fe4000001ff00 */
[----:B-1----:R-:W-:Y:S02]  /*fdc0*/  ISETP.NE.AND P1, PT, R0, 0x1, PT ;  /* 0x000000010000780c */ /* 0x002fe40003f25270 */
        /* <DEDUP_REMOVED lines=12> */
[----:B------:R-:W0:Y:S01]  /*fe90*/  @P1 LDC R0, c[0x0][0x44c] ;  /* 0x00011300ff001b82 */ /* 0x000e220000000800 */
[----:B------:R-:W-:Y:S02]  /*fea0*/  CS2R R64, SRZ ;  /* 0x0000000000407805 */ /* 0x000fe4000001ff00 */
[----:B------:R-:W-:Y:S02]  /*feb0*/  CS2R R26, SRZ ;  /* 0x00000000001a7805 */ /* 0x000fe4000001ff00 */
[----:B------:R-:W-:Y:S01]  /*fec0*/  CS2R R6, SRZ ;  /* 0x0000000000067805 */ /* 0x000fe2000001ff00 */
[----:B------:R-:W-:Y:S01]  /*fed0*/  IMAD.MOV.U32 R4, RZ, RZ, RZ ;  /* 0x000000ffff047224 */ /* 0x000fe200078e00ff */
[----:B------:R-:W-:Y:S02]  /*fee0*/  MOV R42, RZ ;  /* 0x000000ff002a7202 */ /* 0x000fe40000000f00 */
[----:B------:R-:W-:-:S02]  /*fef0*/  CS2R R14, SRZ ;  /* 0x00000000000e7805 */ /* 0x000fc4000001ff00 */
[----:B------:R-:W-:Y:S01]  /*ff00*/  CS2R R56, SRZ ;  /* 0x0000000000387805 */ /* 0x000fe2000001ff00 */
[----:B------:R-:W1:Y:S01]  /*ff10*/  @P1 LDC R5, c[0x0][0x450] ;  /* 0x00011400ff051b82 */ /* 0x000e620000000800 */
        /* <DEDUP_REMOVED lines=9> */
[----:B------:R-:W-:Y:S01]  /*ffb0*/  CS2R R32, SRZ ;  /* 0x0000000000207805 */ /* 0x000fe2000001ff00 */
[----:B------:R-:W-:Y:S02]  /*ffc0*/  IMAD.MOV.U32 R126, RZ, RZ, RZ ;  /* 0x000000ffff7e7224 */ /* 0x000fe400078e00ff */
[----:B------:R-:W-:Y:S02]  /*ffd0*/  IMAD.MOV.U32 R25, RZ, RZ, RZ ;  /* 0x000000ffff197224 */ /* 0x000fe400078e00ff */
[----:B------:R-:W-:-:S02]  /*ffe0*/  IMAD.MOV.U32 R128, RZ, RZ, RZ ;  /* 0x000000ffff807224 */ /* 0x000fc400078e00ff */
[----:B0-----:R-:W-:-:S05]  /*fff0*/  @P1 IMAD.HI.U32 R0, R3, R0, RZ ;  /* 0x0000000003001227 */ /* 0x001fca00078e00ff */
[----:B-1----:R-:W-:Y:S02]  /*10000*/  @P1 SHF.R.U32.HI R3, RZ, R5, R0 ;  /* 0x00000005ff031219 */ /* 0x002fe40000011600 */
[----:B------:R-:W-:-:S03]  /*10010*/  PLOP3.LUT P1, PT, PT, PT, PT, 0x80, 0x0 ;  /* 0x000000000000781c */ /* 0x000fc60003f2f070 */
[----:B------:R-:W-:-:S04]  /*10020*/  IMAD.IADD R3, R158, 0x1, R3 ;  /* 0x000000019e037824 */ /* 0x000fc800078e0203 */
[----:B------:R-:W-:-:S05]  /*10030*/  IMAD.HI R3, R3, 0x66666667, RZ ;  /* 0x6666666703037827 */ /* 0x000fca00078e02ff */
[----:B------:R-:W-:-:S04]  /*10040*/  SHF.R.U32.HI R0, RZ, 0x1f, R3 ;  /* 0x0000001fff007819 */ /* 0x000fc80000011603 */
[----:B------:R-:W-:-:S04]  /*10050*/  LEA.HI.SX32 R0, R3, R0, 0x1a ;  /* 0x0000000003007211 */ /* 0x000fc800078fd2ff */
[----:B------:R-:W-:-:S04]  /*10060*/  VIMNMX R159, R159, R0, PT ;  /* 0x000000009f9f7248 */ /* 0x000fc80003fe0100 */
[----:B------:R-:W-:Y:S01]  /*10070*/  ISETP.GE.AND P2, PT, R159, 0x1, PT ;  /* 0x000000019f00780c */ /* 0x000fe20003f46270 */
[----:B------:R-:W-:-:S12]  /*10080*/  @P0 BRA `(.L_x_2494) ;  /* 0x00000000000c0947 */ /* 0x000fd80003800000 */
[----:B------:R-:W0:Y:S01]  /*10090*/  FENCE.VIEW.ASYNC.G ;  /* 0x00000000000073c6 */ /* 0x000e220000000100 */
[----:B------:R-:W-:Y:S05]  /*100a0*/  WARPSYNC.ALL ;  /* 0x0000000000007948 */ /* 0x000fea0003800000 */
[----:B0-----:R-:W-:Y:S06]  /*100b0*/  BAR.ARV 0xc, 0x180 ;  /* 0x0306000000007b1d */ /* 0x001fec0000002000 */
.L_x_2494:
[----:B------:R-:W-:Y:S01]  /*100c0*/  MOV R5, RZ ;  /* 0x000000ff00057202 */ /* 0x000fe20000000f00 */
        /* <DEDUP_REMOVED lines=10> */
.L_x_2735:
        /* <DEDUP_REMOVED lines=24> */
[----:B-1---5:R-:W-:Y:S05]  /*102f0*/  CALL.ABS.NOINC R2 ;  /* 0x0000000002007343 */ /* 0x022fea0003c00000 */
.L_x_2497:
[----:B------:R-:W2:Y:S01]  /*10300*/  LDL R2, [R1+0x44] ;  /* 0x0000440001027983 */ /* 0x000ea20000100800 */
[----:B------:R-:W-:Y:S01]  /*10310*/  ULDC.64 UR4, c[0x0][0x990] ;  /* 0x0002640000047ab9 */ /* 0x000fe20000000a00 */
[----:B------:R-:W-:Y:S02]  /*10320*/  ULDC.64 UR6, c[0x0][0x998] ;  /* 0x0002660000067ab9 */ /* 0x000fe40000000a00 */
[----:B------:R-:W3:Y:S04]  /*10330*/  LDL R21, [R1+0x2c] ;  /* 0x00002c0001157983 */ /* 0x000ee80000100800 */
        /* <DEDUP_REMOVED lines=14> */
[----:B------:R-:W-:Y:S01]  /*10420*/  @P0 IMAD.IADD R3, R3, 0x1, R7 ;  /* 0x0000000103030824 */ /* 0x000fe200078e0207 */
[----:B------:R-:W-:Y:S01]  /*10430*/  @P1 SHF.R.S32.HI R7, RZ, 0x1f, R20 ;  /* 0x0000001fff071819 */ /* 0x000fe20000011414 */
[C---:B------:R-:W-:Y:S02]  /*10440*/  @P1 IMAD R9, R21.reuse, R9, R4 ;  /* 0x0000000915091224 */ /* 0x040fe400078e0204 */
[----:B------:R-:W-:-:S04]  /*10450*/  @P1 IMAD.WIDE.U32 R4, R21, R8, RZ ;  /* 0x0000000815041225 */ /* 0x000fc800078e00ff */
[----:B-1----:R-:W-:Y:S02]  /*10460*/  @P0 IMAD R0, R15, R10, RZ ;  /* 0x0000000a0f000224 */ /* 0x002fe400078e02ff */
[----:B------:R-:W-:Y:S02]  /*10470*/  @P1 IMAD R6, R7, R12, RZ ;  /* 0x0000000c07061224 */ /* 0x000fe400078e02ff */
[----:B------:R-:W-:Y:S02]  /*10480*/  @P1 IMAD.IADD R5, R5, 0x1, R9 ;  /* 0x0000000105051824 */ /* 0x000fe400078e0209 */
[C---:B------:R-:W-:Y:S02]  /*10490*/  @P0 IMAD R9, R20.reuse, R11, R0 ;  /* 0x0000000b14090224 */ /* 0x040fe400078e0200 */
[----:B------:R-:W-:-:S04]  /*104a0*/  @P0 IMAD.WIDE.U32 R2, R20, R10, R2 ;  /* 0x0000000a14020225 */ /* 0x000fc800078e0002 */
[C---:B------:R-:W-:Y:S02]  /*104b0*/  @P1 IMAD R11, R20.reuse, R13, R6 ;  /* 0x0000000d140b1224 */ /* 0x040fe400078e0206 */
[----:B------:R-:W-:Y:S01]  /*104c0*/  @P1 IMAD.WIDE.U32 R6, R20, R12, R4 ;  /* 0x0000000c14061225 */ /* 0x000fe200078e0004 */
[----:B------:R-:W-:Y:S02]  /*104d0*/  @P0 IADD3 R5, R3, R9, RZ ;  /* 0x0000000903050210 */ /* 0x000fe40007ffe0ff */
[----:B------:R-:W-:Y:S01]  /*104e0*/  @P0 LEA R4, P2, R2, UR4, 0x2 ;  /* 0x0000000402040c11 */ /* 0x000fe2000f8410ff */
[----:B------:R-:W-:Y:S01]  /*104f0*/  @P1 IMAD.IADD R3, R7, 0x1, R11 ;  /* 0x0000000107031824 */ /* 0x000fe200078e020b */
[----:B------:R-:W-:Y:S01]  /*10500*/  @P1 LEA R8, P3, R6, UR6, 0x2 ;  /* 0x0000000606081c11 */ /* 0x000fe2000f8610ff */
[----:B------:R-:W-:Y:S01]  /*10510*/  IMAD.MOV.U32 R0, RZ, RZ, 0x3f800000 ;  /* 0x3f800000ff007424 */ /* 0x000fe200078e00ff */
[----:B------:R-:W-:Y:S01]  /*10520*/  @P0 LEA.HI.X R5, R2, UR5, R5, 0x2, P2 ;  /* 0x0000000502050c11 */ /* 0x000fe200090f1405 */
[----:B------:R-:W-:Y:S01]  /*10530*/  ULDC UR4, c[0x0][0x3f4] ;  /* 0x0000fd0000047ab9 */ /* 0x000fe20000000800 */
        /* <DEDUP_REMOVED lines=19> */
.L_x_2501:
[----:B-1----:R1:W2:Y:S02]  /*10670*/  SYNCS.PHASECHK.TRANS64.TRYWAIT P0, [R16+URZ+0x33400], R3 ;  /* 0x03340003100075a7 */ /* 0x0022a4000800017f */
[----:B--2---:R-:W-:Y:S05]  /*10680*/  @!P0 NANOSLEEP.SYNCS 0x989680 ;  /* 0x009896800000895d */ /* 0x004fea0003900000 */
[----:B------:R-:W2:Y:S02]  /*10690*/  @!P0 SYNCS.PHASECHK.TRANS64 P0, [R16+URZ+0x33400], R3 ;  /* 0x03340003100085a7 */ /* 0x000ea4000800007f */
[----:B--2---:R-:W-:Y:S05]  /*106a0*/  @!P0 BRA `(.L_x_2501) ;  /* 0xfffffffc00f08947 */ /* 0x004fea000383ffff */
.L_x_2500:
[----:B------:R-:W-:Y:S05]  /*106b0*/  BSYNC B0 ;  /* 0x0000000000007941 */ /* 0x000fea0003800000 */
.L_x_2499:
[----:B------:R-:W-:Y:S05]  /*106c0*/  BRA `(.L_x_2502) ;  /* 0x0000006c00f47947 */ /* 0x000fea0003800000 */
.L_x_2498:
        /* <DEDUP_REMOVED lines=10> */
[----:B------:R-:W-:Y:S01]  /*10770*/  IMAD.WIDE.U32 R26, R145, UR6, RZ ;  /* 0x00000006911a7c25 */ /* 0x000fe2000f8e00ff */
[----:B------:R-:W-:-:S03]  /*10780*/  IADD3 R29, R29, R25, RZ ;  /* 0x000000191d1d7210 */ /* 0x000fc60007ffe0ff */
        /* <DEDUP_REMOVED lines=12> */
[----:B------:R-:W-:Y:S01]  /*10850*/  MOV R13, RZ ;  /* 0x000000ff000d7202 */ /* 0x000fe20000000f00 */
[----:B------:R-:W-:-:S02]  /*10860*/  IMAD.U32 R11, RZ, RZ, UR5 ;  /* 0x00000005ff0b7e24 */ /* 0x000fc4000f8e00ff */
[----:B------:R-:W-:Y:S02]  /*10870*/  IMAD.MOV.U32 R8, RZ, RZ, 0x70 ;  /* 0x00000070ff087424 */ /* 0x000fe400078e00ff */
[----:B0-----:R-:W-:-:S07]  /*10880*/  IMAD.MOV.U32 R12, RZ, RZ, 0x1 ;  /* 0x00000001ff0c7424 */ /* 0x001fce00078e00ff */
[----:B------:R-:W-:-:S07]  /*10890*/  LEPC R20, `(.L_x_2503) ;  /* 0x000000001014794e */ /* 0x000fce0000000000 */
[----:B-1----:R-:W-:Y:S05]  /*108a0*/  CALL.ABS.NOINC R14 ;  /* 0x000000000e007343 */ /* 0x002fea0003c00000 */
.L_x_2503:
[----:B------:R-:W-:Y:S01]  /*108b0*/  ULDC.U8 UR4, c[0x0][0x410] ;  /* 0x0001040000047ab9 */ /* 0x000fe20000000000 */
[----:B------:R-:W-:Y:S01]  /*108c0*/  BSSY B0, `(.L_x_2504) ;  /* 0x00006d5000007945 */ /* 0x000fe20003800000 */
[----:B------:R-:W-:Y:S01]  /*108d0*/  ISETP.NE.AND P0, PT, RZ, UR4, PT ;  /* 0x00000004ff007c0c */ /* 0x000fe2000bf05270 */
[----:B------:R-:W-:-:S12]  /*108e0*/  IMAD.IADD R28, R220, 0x1, R235 ;  /* 0x00000001dc1c7824 */ /* 0x000fd800078e02eb */
[----:B------:R-:W-:Y:S05]  /*108f0*/  @!P0 BRA `(.L_x_2505) ;  /* 0x0000003400a08947 */ /* 0x000fea0003800000 */
[----:B------:R-:W0:Y:S01]  /*10900*/  LDC R10, c[0x0][0x448] ;  /* 0x00011200ff0a7b82 */ /* 0x000e220000000800 */
[----:B------:R-:W-:Y:S01]  /*10910*/  IMAD.MOV.U32 R5, RZ, RZ, R28 ;  /* 0x000000ffff057224 */ /* 0x000fe200078e001c */
[----:B------:R-:W-:Y:S01]  /*10920*/  MOV R8, R26 ;  /* 0x0000001a00087202 */ /* 0x000fe20000000f00 */
[----:B------:R-:W-:Y:S01]  /*10930*/  IMAD.MOV.U32 R6, RZ, RZ, R24 ;  /* 0x000000ffff067224 */ /* 0x000fe200078e0018 */
[----:B------:R-:W-:Y:S01]  /*10940*/  ULDC.64 UR4, c[0x0][0x3f8] ;  /* 0x0000fe0000047ab9 */ /* 0x000fe20000000a00 */
[----:B------:R-:W-:Y:S01]  /*10950*/  IMAD.MOV.U32 R9, RZ, RZ, R31 ;  /* 0x000000ffff097224 */ /* 0x000fe200078e001f */
[----:B------:R-:W-:Y:S01]  /*10960*/  ULDC.64 UR6, c[0x0][0x408] ;  /* 0x0001020000067ab9 */ /* 0x000fe20000000a00 */
[----:B------:R-:W-:Y:S01]  /*10970*/  ULDC.64 UR8, c[0x0][0x400] ;  /* 0x0001000000087ab9 */ /* 0x000fe20000000a00 */
[----:B0-----:R-:W-:-:S13]  /*10980*/  ISETP.NE.AND P0, PT, R10, 0x1, PT ;  /* 0x000000010a00780c */ /* 0x001fda0003f05270 */
[----:B------:R-:W0:Y:S08]  /*10990*/  @P0 LDC R3, c[0x0][0x44c] ;  /* 0x00011300ff030b82 */ /* 0x000e300000000800 */
[----:B------:R-:W1:Y:S01]  /*109a0*/  @P0 LDC R7, c[0x0][0x450] ;  /* 0x00011400ff070b82 */ /* 0x000e620000000800 */
[----:B0-----:R-:W-:-:S05]  /*109b0*/  @P0 IMAD.HI.U32 R0, R28, R3, RZ ;  /* 0x000000031c000227 */ /* 0x001fca00078e00ff */
[----:B-1----:R-:W-:Y:S01]  /*109c0*/  @P0 SHF.R.U32.HI R5, RZ, R7, R0 ;  /* 0x00000007ff050219 */ /* 0x002fe20000011600 */
[----:B------:R-:W-:-:S03]  /*109d0*/  IMAD.MOV.U32 R7, RZ, RZ, R29 ;  /* 0x000000ffff077224 */ /* 0x000fc600078e001d */
[----:B------:R-:W-:Y:S01]  /*109e0*/  SHF.R.S32.HI R0, RZ, 0x1f, R5 ;  /* 0x0000001fff007819 */ /* 0x000fe20000011405 */
[----:B------:R-:W-:-:S04]  /*109f0*/  IMAD.WIDE.U32 R6, R5, UR4, R6 ;  /* 0x0000000405067c25 */ /* 0x000fc8000f8e0006 */
[----:B------:R-:W-:Y:S02]  /*10a00*/  IMAD R4, R0, UR4, RZ ;  /* 0x0000000400047c24 */ /* 0x000fe4000f8e02ff */
[----:B------:R-:W-:-:S04]  /*10a10*/  IMAD.WIDE.U32 R8, R5, UR6, R8 ;  /* 0x0000000605087c25 */ /* 0x000fc8000f8e0008 */
[----:B------:R-:W-:Y:S02]  /*10a20*/  IMAD R0, R0, UR6, RZ ;  /* 0x0000000600007c24 */ /* 0x000fe4000f8e02ff */
[C---:B------:R-:W-:Y:S01]  /*10a30*/  IMAD R13, R5.reuse, UR5, R4 ;  /* 0x00000005050d7c24 */ /* 0x040fe2000f8e0204 */
[----:B------:R-:W-:Y:S01]  /*10a40*/  ULDC.64 UR4, c[0x0][0x3e8] ;  /* 0x0000fa0000047ab9 */ /* 0x000fe20000000a00 */
[----:B------:R-:W-:Y:S01]  /*10a50*/  IMAD R11, R5, UR7, R0 ;  /* 0x00000007050b7c24 */ /* 0x000fe2000f8e0200 */
[----:B------:R-:W-:Y:S01]  /*10a60*/  IADD3 R3, P0, R6, UR4, RZ ;  /* 0x0000000406037c10 */ /* 0x000fe2000ff1e0ff */
[----:B------:R-:W-:Y:S01]  /*10a70*/  UMOV UR4, 0xffffffff ;  /* 0xffffffff00047882 */ /* 0x000fe20000000000 */
[----:B------:R-:W-:Y:S02]  /*10a80*/  IADD3 R5, P1, R8, UR8, RZ ;  /* 0x0000000808057c10 */ /* 0x000fe4000ff3e0ff */
[----:B------:R-:W-:Y:S02]  /*10a90*/  IADD3.X R13, R7, UR5, R13, P0, !PT ;  /* 0x00000005070d7c10 */ /* 0x000fe400087fe40d */
[----:B------:R-:W-:Y:S01]  /*10aa0*/  IADD3.X R4, R9, UR9, R11, P1, !PT ;  /* 0x0000000909047c10 */ /* 0x000fe20008ffe40b */
[----:B------:R-:W-:Y:S08]  /*10ab0*/  BRA.DIV UR4, `(.L_x_2506) ;  /* 0x000001f204487947 */ /* 0x000ff0000b800000 */
[----:B------:R0:W1:Y:S04]  /*10ac0*/  SHFL.IDX PT, R0, R13, RZ, 0x1e1f ;  /* 0x001e1fff0d007589 */ /* 0x00006800000e0000 */
[----:B------:R-:W2:Y:S04]  /*10ad0*/  SHFL.IDX PT, R3, R3, RZ, 0x1e1f ;  /* 0x001e1fff03037589 */ /* 0x000ea800000e0000 */
[----:B------:R-:W3:Y:S04]  /*10ae0*/  SHFL.IDX PT, R4, R4, RZ, 0x1e1f ;  /* 0x001e1fff04047589 */ /* 0x000ee800000e0000 */
[----:B------:R0:W4:Y:S02]  /*10af0*/  SHFL.IDX PT, R14, R5, RZ, 0x1e1f ;  /* 0x001e1fff050e7589 */ /* 0x00012400000e0000 */
.L_x_2741:
        /* <DEDUP_REMOVED lines=16> */
[----:B------:R-:W-:Y:S01]  /*10c00*/  ULDC UR4, c[0x0][0x3f4] ;  /* 0x0000fd0000047ab9 */ /* 0x000fe20000000800 */
[----:B------:R-:W-:Y:S02]  /*10c10*/  SHF.R.S32.HI R5, RZ, 0x1f, R224 ;  /* 0x0000001fff057819 */ /* 0x000fe400000114e0 */
[----:B------:R-:W-:Y:S02]  /*10c20*/  CS2R R32, SRZ ;  /* 0x0000000000207805 */ /* 0x000fe4000001ff00 */
[----:B------:R-:W-:Y:S02]  /*10c30*/  ISETP.GE.AND P4, PT, R224, UR4, PT ;  /* 0x00000004e0007c0c */ /* 0x000fe4000bf86270 */
[----:B------:R-:W-:Y:S02]  /*10c40*/  CS2R R34, SRZ ;  /* 0x0000000000227805 */ /* 0x000fe4000001ff00 */
[----:B------:R-:W-:Y:S02]  /*10c50*/  ISETP.GE.AND P3, PT, R226, UR4, PT ;  /* 0x00000004e2007c0c */ /* 0x000fe4000bf66270 */
[----:B------:R-:W-:-:S07]  /*10c60*/  ISETP.GE.AND P2, PT, R227, UR4, PT ;  /* 0x00000004e3007c0c */ /* 0x000fce000bf46270 */
[C---:B--2---:R-:W-:Y:S02]  /*10c70*/  @!P4 IADD3 R6, P0, R224.reuse, R3, RZ ;  /* 0x00000003e006c210 */ /* 0x044fe40007f1e0ff */
[----:B----4-:R-:W-:-:S03]  /*10c80*/  @!P4 IADD3 R8, P1, R224, R14, RZ ;  /* 0x0000000ee008c210 */ /* 0x010fc60007f3e0ff */
[--C-:B-1----:R-:W-:Y:S02]  /*10c90*/  @!P4 IMAD.X R7, R0, 0x1, R5.reuse, P0 ;  /* 0x000000010007c824 */ /* 0x102fe400000e0605 */
[----:B---3--:R-:W-:Y:S01]  /*10ca0*/  @!P4 IMAD.X R9, R4, 0x1, R5, P1 ;  /* 0x000000010409c824 */ /* 0x008fe200008e0605 */
[----:B------:R-:W-:Y:S02]  /*10cb0*/  ISETP.GE.AND P1, PT, R225, UR4, PT ;  /* 0x00000004e1007c0c */ /* 0x000fe4000bf26270 */
[----:B------:R-:W5:Y:S01]  /*10cc0*/  @!P4 LD.E.64 R32, desc[UR54][R6.64] ;  /* 0x000000360620c980 */ /* 0x000f62000c101b00 */
[----:B------:R-:W-:-:S03]  /*10cd0*/  SHF.R.S32.HI R5, RZ, 0x1f, R226 ;  /* 0x0000001fff057819 */ /* 0x000fc600000114e2 */
[----:B------:R0:W5:Y:S01]  /*10ce0*/  @!P4 LD.E.64 R34, desc[UR54][R8.64] ;  /* 0x000000360822c980 */ /* 0x000162000c101b00 */
[CC--:B------:R-:W-:Y:S02]  /*10cf0*/  @!P3 IADD3 R12, P4, R226.reuse, R3.reuse, RZ ;  /* 0x00000003e20cb210 */ /* 0x0c0fe40007f9e0ff */
[----:B------:R-:W-:Y:S02]  /*10d00*/  CS2R R28, SRZ ;  /* 0x00000000001c7805 */ /* 0x000fe4000001ff00 */
[----:B------:R-:W-:Y:S02]  /*10d10*/  @!P3 IADD3 R42, P5, R226, R14, RZ ;  /* 0x0000000ee22ab210 */ /* 0x000fe40007fbe0ff */
[----:B------:R-:W-:Y:S02]  /*10d20*/  CS2R R30, SRZ ;  /* 0x00000000001e7805 */ /* 0x000fe4000001ff00 */
[----:B------:R-:W-:Y:S01]  /*10d30*/  SHF.R.S32.HI R11, RZ, 0x1f, R227 ;  /* 0x0000001fff0b7819 */ /* 0x000fe200000114e3 */
[----:B------:R-:W-:Y:S01]  /*10d40*/  @!P3 IMAD.X R13, R0, 0x1, R5, P4 ;  /* 0x00000001000db824 */ /* 0x000fe200020e0605 */
[----:B------:R-:W-:-:S02]  /*10d50*/  @!P2 IADD3 R46, P4, R227, R3, RZ ;  /* 0x00000003e32ea210 */ /* 0x000fc40007f9e0ff */
[----:B------:R-:W-:Y:S02]  /*10d60*/  ISETP.GE.AND P0, PT, R22, UR4, PT ;  /* 0x0000000416007c0c */ /* 0x000fe4000bf06270 */
[----:B------:R-:W-:Y:S01]  /*10d70*/  @!P3 IADD3.X R43, R4, R5, RZ, P5, !PT ;  /* 0x00000005042bb210 */ /* 0x000fe20002ffe4ff */
[----:B------:R-:W-:Y:S01]  /*10d80*/  @!P2 IMAD.X R47, R0, 0x1, R11, P4 ;  /* 0x00000001002fa824 */ /* 0x000fe200020e060b */
[-C--:B------:R-:W-:Y:S01]  /*10d90*/  @!P2 IADD3 R48, P5, R227, R14.reuse, RZ ;  /* 0x0000000ee330a210 */ /* 0x080fe20007fbe0ff */
[----:B------:R1:W5:Y:S01]  /*10da0*/  @!P3 LD.E.64 R28, desc[UR54][R12.64] ;  /* 0x000000360c1cb980 */ /* 0x000362000c101b00 */
[----:B------:R-:W-:Y:S02]  /*10db0*/  SHF.R.S32.HI R15, RZ, 0x1f, R225 ;  /* 0x0000001fff0f7819 */ /* 0x000fe400000114e1 */
[C---:B------:R-:W-:Y:S01]  /*10dc0*/  @!P1 IADD3 R50, P4, R225.reuse, R3, RZ ;  /* 0x00000003e1329210 */ /* 0x040fe20007f9e0ff */
[----:B------:R-:W-:Y:S01]  /*10dd0*/  @!P2 IMAD.X R49, R4, 0x1, R11, P5 ;  /* 0x000000010431a824 */ /* 0x000fe200028e060b */
[----:B------:R-:W-:-:S02]  /*10de0*/  @!P1 IADD3 R52, P5, R225, R14, RZ ;  /* 0x0000000ee1349210 */ /* 0x000fc40007fbe0ff */
[----:B------:R-:W-:Y:S02]  /*10df0*/  CS2R R24, SRZ ;  /* 0x0000000000187805 */ /* 0x000fe4000001ff00 */
[----:B0-----:R-:W-:Y:S01]  /*10e00*/  SHF.R.S32.HI R9, RZ, 0x1f, R228 ;  /* 0x0000001fff097819 */ /* 0x001fe200000114e4 */
[--C-:B------:R-:W-:Y:S01]  /*10e10*/  @!P1 IMAD.X R51, R0, 0x1, R15.reuse, P4 ;  /* 0x0000000100339824 */ /* 0x100fe200020e060f */
[----:B------:R-:W-:Y:S01]  /*10e20*/  ISETP.GE.AND P4, PT, R228, UR4, PT ;  /* 0x00000004e4007c0c */ /* 0x000fe2000bf86270 */
[----:B------:R-:W-:Y:S01]  /*10e30*/  @!P1 IMAD.X R53, R4, 0x1, R15, P5 ;  /* 0x0000000104359824 */ /* 0x000fe200028e060f */
[----:B------:R-:W-:Y:S02]  /*10e40*/  @!P0 SHF.R.S32.HI R5, RZ, 0x1f, R22 ;  /* 0x0000001fff058819 */ /* 0x000fe40000011416 */
[----:B------:R-:W-:Y:S02]  /*10e50*/  CS2R R26, SRZ ;  /* 0x00000000001a7805 */ /* 0x000fe4000001ff00 */
[----:B------:R-:W-:-:S02]  /*10e60*/  @!P0 IADD3 R6, P5, R22, R3, RZ ;  /* 0x0000000316068210 */ /* 0x000fc40007fbe0ff */
[----:B------:R-:W-:Y:S02]  /*10e70*/  CS2R R10, SRZ ;  /* 0x00000000000a7805 */ /* 0x000fe4000001ff00 */
[----:B------:R-:W-:Y:S02]  /*10e80*/  CS2R R20, SRZ ;  /* 0x0000000000147805 */ /* 0x000fe4000001ff00 */
[----:B------:R-:W-:Y:S02]  /*10e90*/  CS2R R36, SRZ ;  /* 0x0000000000247805 */ /* 0x000fe4000001ff00 */
[----:B------:R-:W-:Y:S02]  /*10ea0*/  @!P0 IADD3.X R7, R0, R5, RZ, P5, !PT ;  /* 0x0000000500078210 */ /* 0x000fe40002ffe4ff */
[----:B------:R-:W-:Y:S02]  /*10eb0*/  CS2R R38, SRZ ;  /* 0x0000000000267805 */ /* 0x000fe4000001ff00 */
[----:B------:R-:W-:-:S02]  /*10ec0*/  @!P0 IADD3 R40, P5, R22, R14, RZ ;  /* 0x0000000e16288210 */ /* 0x000fc40007fbe0ff */
[----:B-1----:R-:W-:Y:S01]  /*10ed0*/  CS2R R12, SRZ ;  /* 0x00000000000c7805 */ /* 0x002fe2000001ff00 */
[----:B------:R0:W5:Y:S02]  /*10ee0*/  @!P3 LD.E.64 R30, desc[UR54][R42.64] ;  /* 0x000000362a1eb980 */ /* 0x000164000c101b00 */
[----:B------:R-:W-:Y:S01]  /*10ef0*/  @!P0 IMAD.X R41, R4, 0x1, R5, P5 ;  /* 0x0000000104298824 */ /* 0x000fe200028e0605 */
[----:B------:R-:W-:Y:S01]  /*10f00*/  @!P4 IADD3 R54, P5, R228, R3, RZ ;  /* 0x00000003e436c210 */ /* 0x000fe20007fbe0ff */
[----:B------:R0:W5:Y:S04]  /*10f10*/  @!P2 LD.E.64 R24, desc[UR54][R46.64] ;  /* 0x000000362e18a980 */ /* 0x000168000c101b00 */
[--C-:B------:R-:W-:Y:S01]  /*10f20*/  @!P4 IMAD.X R55, R0, 0x1, R9.reuse, P5 ;  /* 0x000000010037c824 */ /* 0x100fe200028e0609 */
[----:B------:R-:W-:Y:S01]  /*10f30*/  @!P4 IADD3 R14, P5, R228, R14, RZ ;  /* 0x0000000ee40ec210 */ /* 0x000fe20007fbe0ff */
[----:B------:R0:W5:Y:S04]  /*10f40*/  @!P2 LD.E.64 R26, desc[UR54][R48.64] ;  /* 0x00000036301aa980 */ /* 0x000168000c101b00 */
[----:B------:R-:W-:Y:S01]  /*10f50*/  @!P4 IMAD.X R15, R4, 0x1, R9, P5 ;  /* 0x00000001040fc824 */ /* 0x000fe200028e0609 */
[----:B------:R-:W-:Y:S01]  /*10f60*/  CS2R R8, SRZ ;  /* 0x0000000000087805 */ /* 0x000fe2000001ff00 */
[----:B------:R0:W5:Y:S04]  /*10f70*/  @!P1 LD.E.64 R10, desc[UR54][R50.64] ;  /* 0x00000036320a9980 */ /* 0x000168000c101b00 */
[----:B------:R0:W5:Y:S04]  /*10f80*/  @!P1 LD.E.64 R20, desc[UR54][R52.64] ;  /* 0x0000003634149980 */ /* 0x000168000c101b00 */
[----:B------:R0:W5:Y:S04]  /*10f90*/  @!P0 LD.E.64 R36, desc[UR54][R6.64] ;  /* 0x0000003606248980 */ /* 0x000168000c101b00 */
[----:B------:R0:W5:Y:S04]  /*10fa0*/  @!P0 LD.E.64 R38, desc[UR54][R40.64] ;  /* 0x0000003628268980 */ /* 0x000168000c101b00 */
[----:B------:R0:W5:Y:S04]  /*10fb0*/  @!P4 LD.E.64 R8, desc[UR54][R54.64] ;  /* 0x000000363608c980 */ /* 0x000168000c101b00 */
[----:B------:R0:W5:Y:S02]  /*10fc0*/  @!P4 LD.E.64 R12, desc[UR54][R14.64] ;  /* 0x000000360e0cc980 */ /* 0x000164000c101b00 */
.L_x_2508:
[----:B------:R-:W-:Y:S05]  /*10fd0*/  BSYNC B1 ;  /* 0x0000000000017941 */ /* 0x000fea0003800000 */
.L_x_2507:
        /* <DEDUP_REMOVED lines=8> */
[----:B------:R-:W2:Y:S02]  /*11060*/  SYNCS.PHASECHK.TRANS64.TRYWAIT P0, [R16+URZ+0x33400], R5 ;  /* 0x03340005100075a7 */ /* 0x000ea4000800017f */
[----:B--2---:R-:W-:Y:S05]  /*11070*/  @!P0 BRA `(.L_x_2510) ;  /* 0x000001ec00448947 */ /* 0x004fea0003800000 */
.L_x_2742:
[----:B------:R-:W-:Y:S05]  /*11080*/  BSYNC B1 ;  /* 0x0000000000017941 */ /* 0x000fea0003800000 */
.L_x_2509:
[----:B------:R-:W-:Y:S05]  /*11090*/  @P1 BRA `(.L_x_2511) ;  /* 0x00000064005c1947 */ /* 0x000fea0003800000 */
[----:B-1----:R-:W4:Y:S01]  /*110a0*/  LDL R0, [R1+0x4] ;  /* 0x0000040001007983 */ /* 0x002f220000100800 */
[----:B--2---:R-:W1:Y:S03]  /*110b0*/  LDC R5, c[0x0][0x3f4] ;  /* 0x0000fd00ff057b82 */ /* 0x004e660000000800 */
[----:B---3--:R-:W2:Y:S01]  /*110c0*/  LDL R4, [R1+0xc] ;  /* 0x00000c0001047983 */ /* 0x008ea20000100800 */
[----:B------:R-:W-:Y:S01]  /*110d0*/  BSSY B1, `(.L_x_2512) ;  /* 0x0000081000017945 */ /* 0x000fe20003800000 */
[-C--:B-1----:R-:W-:Y:S02]  /*110e0*/  ISETP.GE.AND P6, PT, R22, R5.reuse, PT ;  /* 0x000000051600720c */ /* 0x082fe40003fc6270 */
[-C--:B------:R-:W-:Y:S02]  /*110f0*/  ISETP.GE.AND P0, PT, R224, R5.reuse, PT ;  /* 0x00000005e000720c */ /* 0x080fe40003f06270 */
[----:B------:R-:W-:-:S02]  /*11100*/  ISETP.GE.AND P1, PT, R226, R5, PT ;  /* 0x00000005e200720c */ /* 0x000fc40003f26270 */
[-C--:B------:R-:W-:Y:S02]  /*11110*/  ISETP.GE.AND P2, PT, R227, R5.reuse, PT ;  /* 0x00000005e300720c */ /* 0x080fe40003f46270 */
[-C--:B------:R-:W-:Y:S02]  /*11120*/  ISETP.GE.AND P3, PT, R225, R5.reuse, PT ;  /* 0x00000005e100720c */ /* 0x080fe40003f66270 */
[----:B------:R-:W-:Y:S02]  /*11130*/  ISETP.GE.AND P4, PT, R228, R5, PT ;  /* 0x00000005e400720c */ /* 0x000fe40003f86270 */
[----:B----4-:R-:W-:Y:S02]  /*11140*/  IADD3 R3, R16, R0, RZ ;  /* 0x0000000010037210 */ /* 0x010fe40007ffe0ff */
[----:B--2---:R-:W-:-:S03]  /*11150*/  LOP3.LUT P5, RZ, R4, 0x2, RZ, 0xc0, !PT ;  /* 0x0000000204ff7812 */ /* 0x004fc600078ac0ff */
[----:B------:R-:W-:Y:S01]  /*11160*/  VIADD R0, R3, 0x20 ;  /* 0x0000002003007836 */ /* 0x000fe20000000000 */
[----:B------:R-:W-:Y:S09]  /*11170*/  @P6 BRA `(.L_x_2513) ;  /* 0x0000000400d86947 */ /* 0x000ff20003800000 */
[----:B0-----:R-:W0:Y:S01]  /*11180*/  LDS.128 R4, [R3+0x1e200] ;  /* 0x01e2000003047984 */ /* 0x001e220000000c00 */
        /* <DEDUP_REMOVED lines=15> */
[----:B------:R-:W-:-:S02]  /*11280*/  LOP3.LUT R14, R36, 0xff, RZ, 0xc0, !PT ;  /* 0x000000ff240e7812 */ /* 0x000fc400078ec0ff */
        /* <DEDUP_REMOVED lines=101> */
.L_x_2513:
[----:B------:R-:W-:Y:S05]  /*118e0*/  BSYNC B1 ;  /* 0x0000000000017941 */ /* 0x000fea0003800000 */
.L_x_2512:
[----:B------:R-:W-:Y:S01]  /*118f0*/  BSSY B1, `(.L_x_2514) ;  /* 0x000007d000017945 */ /* 0x000fe20003800000 */
[----:B------:R-:W-:-:S03]  /*11900*/  @P5 VIADD R0, R3, 0xffffffe0 ;  /* 0xffffffe003005836 */ /* 0x000fc60000000000 */
[----:B------:R-:W-:Y:S05]  /*11910*/  @P0 BRA `(.L_x_2515) ;  /* 0x0000000400e80947 */ /* 0x000fea0003800000 */
[----:B01----:R-:W0:Y:S01]  /*11920*/  LDS.128 R4, [R0+0x1e200] ;  /* 0x01e2000000047984 */ /* 0x003e220000000c00 */
[----:B-----5:R-:W-:Y:S02]  /*11930*/  SHF.R.U32.HI R36, RZ, 0x8, R33 ;  /* 0x00000008ff247819 */ /* 0x020fe40000011621 */
[----:B------:R-:W-:Y:S02]  /*11940*/  SHF.R.U32.HI R40, RZ, 0x8, R35 ;  /* 0x00000008ff287819 */ /* 0x000fe40000011623 */
[----:B------:R-:W-:Y:S02]  /*11950*/  LOP3.LUT R37, R33, 0xff, RZ, 0xc0, !PT ;  /* 0x000000ff21257812 */ /* 0x000fe400078ec0ff */
[----:B------:R-:W-:Y:S02]  /*11960*/  LOP3.LUT R41, R35, 0xff, RZ, 0xc0, !PT ;  /* 0x000000ff23297812 */ /* 0x000fe400078ec0ff */
[----:B------:R-:W-:Y:S02]  /*11970*/  LOP3.LUT R36, R36, 0xff, RZ, 0xc0, !PT ;  /* 0x000000ff24247812 */ /* 0x000fe400078ec0ff */
[----:B------:R-:W-:-:S02]  /*11980*/  LOP3.LUT R40, R40, 0xff, RZ, 0xc0, !PT ;  /* 0x000000ff28287812 */ /* 0x000fc400078ec0ff */
[----:B------:R-:W-:Y:S02]  /*11990*/  SHF.R.U32.HI R14, RZ, 0x8, R32 ;  /* 0x00000008ff0e7819 */ /* 0x000fe40000011620 */
        /* <DEDUP_REMOVED lines=114> */
.L_x_2515:
[----:B------:R-:W-:Y:S05]  /*120c0*/  BSYNC B1 ;  /* 0x0000000000017941 */ /* 0x000fea0003800000 */
.L_x_2514:
[----:B------:R-:W-:Y:S04]  /*120d0*/  BSSY B1, `(.L_x_2516) ;  /* 0x0000078000017945 */ /* 0x000fe80003800000 */
[----:B------:R-:W-:Y:S05]  /*120e0*/  @P1 BRA `(.L_x_2517) ;  /* 0x0000000400d81947 */ /* 0x000fea0003800000 */
[----:B012---:R-:W0:Y:S01]  /*120f0*/  LDS.128 R4, [R3+0x20200] ;  /* 0x0202000003047984 */ /* 0x007e220000000c00 */
        /* <DEDUP_REMOVED lines=15> */
[----:B------:R-:W-:Y:S02]  /*121f0*/  LOP3.LUT R14, R28, 0xff, RZ, 0xc0, !PT ;  /* 0x000000ff1c0e7812 */ /* 0x000fe400078ec0ff */
        /* <DEDUP_REMOVED lines=101> */
.L_x_2517:
[----:B------:R-:W-:Y:S05]  /*12850*/  BSYNC B1 ;  /* 0x0000000000017941 */ /* 0x000fea0003800000 */
.L_x_2516:
        /* <DEDUP_REMOVED lines=124> */
.L_x_2519:
[----:B------:R-:W-:Y:S05]  /*13020*/  BSYNC B1 ;  /* 0x0000000000017941 */ /* 0x000fea0003800000 */
.L_x_2518:
[----:B------:R-:W-:Y:S04]  /*13030*/  BSSY B1, `(.L_x_2520) ;  /* 0x0000078000017945 */ /* 0x000fe80003800000 */
[----:B------:R-:W-:Y:S05]  /*13040*/  @P3 BRA `(.L_x_2521) ;  /* 0x0000000400d83947 */ /* 0x000fea0003800000 */
[----:B01234-:R-:W0:Y:S01]  /*13050*/  LDS.128 R4, [R3+0x22200] ;  /* 0x0222000003047984 */ /* 0x01fe220000000c00 */
        /* <DEDUP_REMOVED lines=24> */
[----:B------:R-:W-:Y:S02]  /*131e0*/  LOP3.LUT R15, R15, 0xff0000, R10, 0xf8, !PT ;  /* 0x00ff00000f0f7812 */ /* 0x000fe400078ef80a */
[----:B0-----:R-:W-:Y:S02]  /*131f0*/  F2FP.F16.E4M3.UNPACK_B R14, R6.H1 ;  /* 0x00000006ff0e723e */ /* 0x001fe400030006ff */
[----:B------:R-:W-:Y:S02]  /*13200*/  F2FP.F16.E4M3.UNPACK_B R28, R29 ;  /* 0x0000001dff1c723e */ /* 0x000fe400020006ff */
[----:B------:R-:W-:-:S02]  /*13210*/  F2FP.F16.E4M3.UNPACK_B R21, R25 ;  /* 0x00000019ff15723e */ /* 0x000fc400020006ff */
        /* <DEDUP_REMOVED lines=89> */
.L_x_2521:
[----:B------:R-:W-:Y:S05]  /*137b0*/  BSYNC B1 ;  /* 0x0000000000017941 */ /* 0x000fea0003800000 */
.L_x_2520:
[----:B------:R-:W-:Y:S05]  /*137c0*/  @P4 BRA `(.L_x_2511) ;  /* 0x0000003c00904947 */ /* 0x000fea0003800000 */
[----:B01234-:R-:W0:Y:S01]  /*137d0*/  LDS.128 R4, [R0+0x22200] ;  /* 0x0222000000047984 */ /* 0x01fe220000000c00 */
[----:B-----5:R-:W-:Y:S02]  /*137e0*/  SHF.R.U32.HI R11, RZ, 0x8, R9 ;  /* 0x00000008ff0b7819 */ /* 0x020fe40000011609 */
[----:B------:R-:W-:Y:S02]  /*137f0*/  SHF.R.U32.HI R24, RZ, 0x8, R13 ;  /* 0x00000008ff187819 */ /* 0x000fe4000001160d */
[----:B------:R-:W-:Y:S02]  /*13800*/  SHF.R.U32.HI R15, RZ, 0x8, R12 ;  /* 0x00000008ff0f7819 */ /* 0x000fe4000001160c */
[----:B------:R-:W-:Y:S02]  /*13810*/  LOP3.LUT R14, R9, 0xff, RZ, 0xc0, !PT ;  /* 0x000000ff090e7812 */ /* 0x000fe400078ec0ff */
        /* <DEDUP_REMOVED lines=12> */
[----:B------:R-:W-:Y:S02]  /*138e0*/  SHF.R.U32.HI R11, RZ, 0x10, R12 ;  /* 0x00000010ff0b7819 */ /* 0x000fe4000001160c */
[----:B------:R-:W-:-:S02]  /*138f0*/  LOP3.LUT R14, R14, 0xff, RZ, 0xc0, !PT ;  /* 0x000000ff0e0e7812 */ /* 0x000fc400078ec0ff */
[----:B------:R-:W-:Y:S02]  /*13900*/  LOP3.LUT R24, R24, 0xff, RZ, 0xc0, !PT ;  /* 0x000000ff18187812 */ /* 0x000fe400078ec0ff */
[----:B------:R-:W-:Y:S02]  /*13910*/  PRMT R10, R3, 0x7604, R10 ;  /* 0x00007604030a7816 */ /* 0x000fe4000000000a */
[----:B------:R-:W-:Y:S02]  /*13920*/  PRMT R21, R20, 0x7604, R21 ;  /* 0x0000760414157816 */ /* 0x000fe40000000015 */
[----:B------:R-:W-:Y:S02]  /*13930*/  SHF.R.U32.HI R3, RZ, 0x10, R8 ;  /* 0x00000010ff037819 */ /* 0x000fe40000011608 */
[----:B------:R-:W-:Y:S02]  /*13940*/  LOP3.LUT R20, R11, 0xff, RZ, 0xc0, !PT ;  /* 0x000000ff0b147812 */ /* 0x000fe400078ec0ff */
[----:B------:R-:W-:-:S02]  /*13950*/  PRMT R15, R14, 0x7054, R15 ;  /* 0x000070540e0f7816 */ /* 0x000fc4000000000f */
[----:B------:R-:W-:Y:S02]  /*13960*/  PRMT R25, R24, 0x7054, R25 ;  /* 0x0000705418197816 */ /* 0x000fe40000000019 */
[----:B------:R-:W-:Y:S02]  /*13970*/  LOP3.LUT R3, R3, 0xff, RZ, 0xc0, !PT ;  /* 0x000000ff03037812 */ /* 0x000fe400078ec0ff */
[----:B------:R-:W-:Y:S02]  /*13980*/  PRMT R21, R20, 0x7054, R21 ;  /* 0x0000705414157816 */ /* 0x000fe40000000015 */
[----:B------:R-:W-:Y:S02]  /*13990*/  LOP3.LUT R25, R25, 0xff000000, R13, 0xf8, !PT ;  /* 0xff00000019197812 */ /* 0x000fe400078ef80d */
[----:B------:R-:W-:Y:S02]  /*139a0*/  LOP3.LUT R15, R15, 0xff000000, R9, 0xf8, !PT ;  /* 0xff0000000f0f7812 */ /* 0x000fe400078ef809 */
[----:B------:R-:W-:-:S02]  /*139b0*/  PRMT R11, R3, 0x7054, R10 ;  /* 0x00007054030b7816 */ /* 0x000fc4000000000a */
[----:B------:R-:W-:Y:S02]  /*139c0*/  LOP3.LUT R21, R21, 0xff000000, R12, 0xf8, !PT ;  /* 0xff00000015157812 */ /* 0x000fe400078ef80c */
        /* <DEDUP_REMOVED lines=8> */
[-C--:B------:R-:W-:Y:S01]  /*13a50*/  F2FP.F16.E4M3.UNPACK_B R10, R7.reuse ;  /* 0x00000007ff0a723e */ /* 0x080fe200020006ff */
[----:B------:R-:W-:Y:S01]  /*13a60*/  HADD2.F32 R13, -RZ, R12.H1_H1 ;  /* 0x3000000cff0d7230 */ /* 0x000fe20000004100 */
[----:B------:R-:W-:Y:S01]  /*13a70*/  F2FP.F16.E4M3.UNPACK_B R11, R7.H1 ;  /* 0x00000007ff0b723e */ /* 0x000fe200030006ff */
[----:B------:R-:W-:-:S02]  /*13a80*/  HADD2.F32 R20, -RZ, R20.H0_H0 ;  /* 0x20000014ff147230 */ /* 0x000fc40000004100 */
[CC--:B------:R-:W-:Y:S01]  /*13a90*/  FMUL.FTZ R26, R8.reuse, R24.reuse ;  /* 0x00000018081a7220 */ /* 0x0c0fe20000410000 */
[----:B------:R-:W-:Y:S01]  /*13aa0*/  F2FP.F16.E4M3.UNPACK_B R7, R5 ;  /* 0x00000005ff07723e */ /* 0x000fe200020006ff */
[----:B------:R-:W-:Y:S01]  /*13ab0*/  FMUL.FTZ R27, R8, R13 ;  /* 0x0000000d081b7220 */ /* 0x000fe20000410000 */
[----:B------:R-:W-:Y:S01]  /*13ac0*/  F2FP.F16.E4M3.UNPACK_B R8, R5.H1 ;  /* 0x00000005ff08723e */ /* 0x000fe200030006ff */
[----:B------:R-:W-:Y:S02]  /*13ad0*/  HADD2.F32 R5, -RZ, R6.H1_H1 ;  /* 0x30000006ff057230 */ /* 0x000fe40000004100 */
[C---:B------:R-:W-:Y:S01]  /*13ae0*/  FFMA.FTZ R28, R9.reuse, R13, -R26 ;  /* 0x0000000d091c7223 */ /* 0x040fe2000001081a */
[----:B------:R-:W-:Y:S02]  /*13af0*/  HADD2.F32 R12, -RZ, R12.H0_H0 ;  /* 0x2000000cff0c7230 */ /* 0x000fe40000004100 */
[----:B------:R-:W-:Y:S01]  /*13b00*/  FFMA.FTZ R29, R9, R24, R27 ;  /* 0x00000018091d7223 */ /* 0x000fe2000001001b */
[----:B------:R-:W-:Y:S01]  /*13b10*/  HADD2.F32 R6, -RZ, R6.H0_H0 ;  /* 0x20000006ff067230 */ /* 0x000fe20000004100 */
[----:B------:R-:W-:Y:S01]  /*13b20*/  F2FP.F16.E4M3.UNPACK_B R25, R25.H1 ;  /* 0x00000019ff19723e */ /* 0x000fe200030006ff */
[C---:B------:R-:W-:Y:S01]  /*13b30*/  FMUL.FTZ R9, R5.reuse, R20 ;  /* 0x0000001405097220 */ /* 0x040fe20000410000 */
[----:B------:R-:W-:Y:S01]  /*13b40*/  F2FP.F16.E4M3.UNPACK_B R15, R15.H1 ;  /* 0x0000000fff0f723e */ /* 0x000fe200030006ff */
[----:B------:R-:W-:Y:S01]  /*13b50*/  FMUL.FTZ R27, R5, R12 ;  /* 0x0000000c051b7220 */ /* 0x000fe20000410000 */
[----:B------:R-:W-:-:S02]  /*13b60*/  HADD2.F32 R5, -RZ, R10.H1_H1 ;  /* 0x3000000aff057230 */ /* 0x000fc40000004100 */
[C---:B------:R-:W-:Y:S01]  /*13b70*/  FFMA.FTZ R26, R6.reuse, R12, -R9 ;  /* 0x0000000c061a7223 */ /* 0x040fe20000010809 */
[----:B------:R-:W-:Y:S02]  /*13b80*/  HADD2.F32 R13, -RZ, R25.H0_H0 ;  /* 0x20000019ff0d7230 */ /* 0x000fe40000004100 */
[----:B------:R-:W-:Y:S01]  /*13b90*/  FFMA.FTZ R27, R6, R20, R27 ;  /* 0x00000014061b7223 */ /* 0x000fe2000001001b */
[----:B------:R-:W-:Y:S01]  /*13ba0*/  HADD2.F32 R9, -RZ, R15.H0_H0 ;  /* 0x2000000fff097230 */ /* 0x000fe20000004100 */
[----:B------:R-:W-:Y:S01]  /*13bb0*/  F2FP.F16.E4M3.UNPACK_B R3, R4 ;  /* 0x00000004ff03723e */ /* 0x000fe200020006ff */
        /* <DEDUP_REMOVED lines=12> */
[----:B------:R-:W-:Y:S01]  /*13c80*/  F2FP.F16.E4M3.UNPACK_B R4, R4.H1 ;  /* 0x00000004ff04723e */ /* 0x000fe200030006ff */
[C---:B------:R-:W-:Y:S01]  /*13c90*/  FFMA.FTZ R32, R11.reuse, R15, -R12 ;  /* 0x0000000f0b207223 */ /* 0x040fe2000001080c */
[-C--:B------:R-:W-:Y:S01]  /*13ca0*/  F2FP.F16.E4M3.UNPACK_B R9, R14.reuse ;  /* 0x0000000eff09723e */ /* 0x080fe200020006ff */
        /* <DEDUP_REMOVED lines=23> */
[--C-:B------:R-:W-:Y:S02]  /*13e20*/  HADD2.F32 R3, -RZ, R7.reuse.H1_H1 ;  /* 0x30000007ff037230 */ /* 0x100fe40000004100 */
[C---:B------:R-:W-:Y:S01]  /*13e30*/  FMUL.FTZ R15, R4.reuse, R9 ;  /* 0x00000009040f7220 */ /* 0x040fe20000410000 */
[----:B------:R-:W-:Y:S02]  /*13e40*/  HADD2.F32 R14, -RZ, R14.H0_H0 ;  /* 0x2000000eff0e7230 */ /* 0x000fe40000004100 */
[-C--:B------:R-:W-:Y:S01]  /*13e50*/  FMUL.FTZ R12, R4, R5.reuse ;  /* 0x00000005040c7220 */ /* 0x080fe20000410000 */
        /* <DEDUP_REMOVED lines=18> */
.L_x_2505:
[----:B------:R-:W0:Y:S01]  /*13f80*/  LDC R10, c[0x0][0x448] ;  /* 0x00011200ff0a7b82 */ /* 0x000e220000000800 */
[----:B------:R-:W-:Y:S01]  /*13f90*/  IMAD.MOV.U32 R9, RZ, RZ, R28 ;  /* 0x000000ffff097224 */ /* 0x000fe200078e001c */
[----:B------:R-:W-:Y:S01]  /*13fa0*/  MOV R4, R24 ;  /* 0x0000001800047202 */ /* 0x000fe20000000f00 */
[----:B------:R-:W-:Y:S01]  /*13fb0*/  IMAD.MOV.U32 R5, RZ, RZ, R29 ;  /* 0x000000ffff057224 */ /* 0x000fe200078e001d */
[----:B------:R-:W-:Y:S01]  /*13fc0*/  ULDC.64 UR4, c[0x0][0x3f8] ;  /* 0x0000fe0000047ab9 */ /* 0x000fe20000000a00 */
[----:B------:R-:W-:Y:S01]  /*13fd0*/  IMAD.MOV.U32 R6, RZ, RZ, R26 ;  /* 0x000000ffff067224 */ /* 0x000fe200078e001a */
[----:B------:R-:W-:Y:S01]  /*13fe0*/  ULDC.64 UR6, c[0x0][0x408] ;  /* 0x0001020000067ab9 */ /* 0x000fe20000000a00 */
[----:B------:R-:W-:Y:S01]  /*13ff0*/  IMAD.MOV.U32 R7, RZ, RZ, R31 ;  /* 0x000000ffff077224 */ /* 0x000fe200078e001f */
[----:B------:R-:W-:Y:S01]  /*14000*/  ULDC.64 UR8, c[0x0][0x400] ;  /* 0x0001000000087ab9 */ /* 0x000fe20000000a00 */
[----:B0-----:R-:W-:-:S13]  /*14010*/  ISETP.NE.AND P0, PT, R10, 0x1, PT ;  /* 0x000000010a00780c */ /* 0x001fda0003f05270 */
[----:B------:R-:W0:Y:S08]  /*14020*/  @P0 LDC R3, c[0x0][0x44c] ;  /* 0x00011300ff030b82 */ /* 0x000e300000000800 */
[----:B------:R-:W1:Y:S01]  /*14030*/  @P0 LDC R0, c[0x0][0x450] ;  /* 0x00011400ff000b82 */ /* 0x000e620000000800 */
[----:B0-----:R-:W-:-:S05]  /*14040*/  @P0 IMAD.HI.U32 R3, R28, R3, RZ ;  /* 0x000000031c030227 */ /* 0x001fca00078e00ff */
[----:B-1----:R-:W-:-:S04]  /*14050*/  @P0 SHF.R.U32.HI R9, RZ, R0, R3 ;  /* 0x00000000ff090219 */ /* 0x002fc80000011603 */
[----:B------:R-:W-:Y:S01]  /*14060*/  SHF.R.S32.HI R0, RZ, 0x1f, R9 ;  /* 0x0000001fff007819 */ /* 0x000fe20000011409 */
[----:B------:R-:W-:-:S04]  /*14070*/  IMAD.WIDE.U32 R4, R9, UR4, R4 ;  /* 0x0000000409047c25 */ /* 0x000fc8000f8e0004 */
[----:B------:R-:W-:Y:S02]  /*14080*/  IMAD R8, R0, UR4, RZ ;  /* 0x0000000400087c24 */ /* 0x000fe4000f8e02ff */
[----:B------:R-:W-:-:S04]  /*14090*/  IMAD.WIDE.U32 R6, R9, UR6, R6 ;  /* 0x0000000609067c25 */ /* 0x000fc8000f8e0006 */
[----:B------:R-:W-:Y:S01]  /*140a0*/  IMAD R0, R0, UR6, RZ ;  /* 0x0000000600007c24 */ /* 0x000fe2000f8e02ff */
[----:B------:R-:W-:Y:S01]  /*140b0*/  IADD3 R21, P1, R6, UR8, RZ ;  /* 0x0000000806157c10 */ /* 0x000fe2000ff3e0ff */
        /* <DEDUP_REMOVED lines=12> */
.L_x_2748:
        /* <DEDUP_REMOVED lines=20> */
[C---:B------:R-:W-:Y:S02]  /*142c0*/  IADD3 R5, R18.reuse, 0x40, RZ ;  /* 0x0000004012057810 */ /* 0x040fe40007ffe0ff */
[----:B------:R-:W-:Y:S02]  /*142d0*/  CS2R R24, SRZ ;  /* 0x0000000000187805 */ /* 0x000fe4000001ff00 */
[----:B------:R-:W-:-:S02]  /*142e0*/  ISETP.GE.AND P2, PT, R18, UR4, PT ;  /* 0x0000000412007c0c */ /* 0x000fc4000bf46270 */
[----:B------:R-:W-:Y:S02]  /*142f0*/  CS2R R26, SRZ ;  /* 0x00000000001a7805 */ /* 0x000fe4000001ff00 */
[----:B------:R-:W-:Y:S02]  /*14300*/  ISETP.GE.AND P1, PT, R4, UR4, PT ;  /* 0x0000000404007c0c */ /* 0x000fe4000bf26270 */
[----:B------:R-:W-:Y:S02]  /*14310*/  CS2R R6, SRZ ;  /* 0x0000000000067805 */ /* 0x000fe4000001ff00 */
[----:B------:R-:W-:Y:S02]  /*14320*/  ISETP.GE.AND P0, PT, R5, UR4, PT ;  /* 0x0000000405007c0c */ /* 0x000fe4000bf06270 */
[----:B------:R-:W-:Y:S02]  /*14330*/  CS2R R28, SRZ ;  /* 0x00000000001c7805 */ /* 0x000fe4000001ff00 */
[----:B------:R-:W-:-:S02]  /*14340*/  CS2R R30, SRZ ;  /* 0x00000000001e7805 */ /* 0x000fc4000001ff00 */
[----:B------:R-:W-:Y:S02]  /*14350*/  @!P2 SHF.R.S32.HI R5, RZ, 0x1f, R18 ;  /* 0x0000001fff05a819 */ /* 0x000fe40000011412 */
[C---:B--2---:R-:W-:Y:S02]  /*14360*/  @!P2 IADD3 R36, P3, R18.reuse, R3, RZ ;  /* 0x000000031224a210 */ /* 0x044fe40007f7e0ff */
[----:B----4-:R-:W-:-:S03]  /*14370*/  @!P2 IADD3 R38, P4, R18, R21, RZ ;  /* 0x000000151226a210 */ /* 0x010fc60007f9e0ff */
[--C-:B-1----:R-:W-:Y:S02]  /*14380*/  @!P2 IMAD.X R37, R0, 0x1, R5.reuse, P3 ;  /* 0x000000010025a824 */ /* 0x102fe400018e0605 */
[----:B---3--:R-:W-:Y:S01]  /*14390*/  @!P2 IMAD.X R39, R20, 0x1, R5, P4 ;  /* 0x000000011427a824 */ /* 0x008fe200020e0605 */
        /* <DEDUP_REMOVED lines=12> */
[----:B------:R-:W-:Y:S02]  /*14460*/  @!P0 IADD3 R46, P3, R3, R48, RZ ;  /* 0x00000030032e8210 */ /* 0x000fe40007f7e0ff */
[----:B------:R-:W-:Y:S01]  /*14470*/  @!P0 SHF.R.S32.HI R3, RZ, 0x1f, R48 ;  /* 0x0000001fff038819 */ /* 0x000fe20000011430 */
[----:B------:R-:W-:Y:S01]  /*14480*/  @!P1 IMAD.X R43, R20, 0x1, R5, P4 ;  /* 0x00000001142b9824 */ /* 0x000fe200020e0605 */
[----:B------:R-:W-:-:S02]  /*14490*/  @!P1 IADD3.X R41, R0, R5, RZ, P5, !PT ;  /* 0x0000000500299210 */ /* 0x000fc40002ffe4ff */
[----:B------:R-:W-:Y:S02]  /*144a0*/  CS2R R4, SRZ ;  /* 0x0000000000047805 */ /* 0x000fe4000001ff00 */
[----:B------:R-:W-:Y:S01]  /*144b0*/  @!P0 IADD3 R48, P5, R21, R48, RZ ;  /* 0x0000003015308210 */ /* 0x000fe20007fbe0ff */
[--C-:B------:R-:W-:Y:S01]  /*144c0*/  @!P0 IMAD.X R47, R0, 0x1, R3.reuse, P3 ;  /* 0x00000001002f8824 */ /* 0x100fe200018e0603 */
[----:B------:R0:W5:Y:S03]  /*144d0*/  @!P1 LD.E.128 R8, desc[UR54][R42.64] ;  /* 0x000000362a089980 */ /* 0x000166000c101d00 */
[----:B------:R-:W-:Y:S01]  /*144e0*/  @!P0 IMAD.X R49, R20, 0x1, R3, P5 ;  /* 0x0000000114318824 */ /* 0x000fe200028e0603 */
[----:B------:R0:W5:Y:S04]  /*144f0*/  @!P2 LD.E.128 R4, desc[UR54][R38.64] ;  /* 0x000000362604a980 */ /* 0x000168000c101d00 */
[----:B------:R0:W5:Y:S04]  /*14500*/  @!P1 LD.E.128 R28, desc[UR54][R40.64] ;  /* 0x00000036281c9980 */ /* 0x000168000c101d00 */
[----:B------:R0:W5:Y:S04]  /*14510*/  @!P0 LD.E.128 R32, desc[UR54][R46.64] ;  /* 0x000000362e208980 */ /* 0x000168000c101d00 */
[----:B------:R0:W5:Y:S02]  /*14520*/  @!P0 LD.E.128 R12, desc[UR54][R48.64] ;  /* 0x00000036300c8980 */ /* 0x000164000c101d00 */
.L_x_2524:
[----:B------:R-:W-:Y:S05]  /*14530*/  BSYNC B1 ;  /* 0x0000000000017941 */ /* 0x000fea0003800000 */
.L_x_2523:
        /* <DEDUP_REMOVED lines=10> */
.L_x_2749:
[----:B------:R-:W-:Y:S05]  /*145e0*/  BSYNC B1 ;  /* 0x0000000000017941 */ /* 0x000fea0003800000 */
.L_x_2525:
[----:B------:R-:W-:Y:S05]  /*145f0*/  @P1 BRA `(.L_x_2511) ;  /* 0x0000003000041947 */ /* 0x000fea0003800000 */
[----:B------:R-:W4:Y:S01]  /*14600*/  LDC R3, c[0x0][0x3f4] ;  /* 0x0000fd00ff037b82 */ /* 0x000f220000000800 */
[C---:B---3--:R-:W-:Y:S01]  /*14610*/  VIADD R20, R18.reuse, 0x40 ;  /* 0x0000004012147836 */ /* 0x048fe20000000000 */
[C---:B-1----:R-:W-:Y:S01]  /*14620*/  IADD3 R0, R18.reuse, 0x20, RZ ;  /* 0x0000002012007810 */ /* 0x042fe20007ffe0ff */
[----:B------:R-:W-:Y:S01]  /*14630*/  BSSY B1, `(.L_x_2527) ;  /* 0x0000101000017945 */ /* 0x000fe20003800000 */
[-C--:B----4-:R-:W-:Y:S02]  /*14640*/  ISETP.GE.AND P0, PT, R18, R3.reuse, PT ;  /* 0x000000031200720c */ /* 0x090fe40003f06270 */
[-C--:B------:R-:W-:Y:S02]  /*14650*/  ISETP.GE.AND P1, PT, R0, R3.reuse, PT ;  /* 0x000000030000720c */ /* 0x080fe40003f26270 */
[----:B------:R-:W-:-:S09]  /*14660*/  ISETP.GE.AND P2, PT, R20, R3, PT ;  /* 0x000000031400720c */ /* 0x000fd20003f46270 */
[----:B------:R-:W-:Y:S05]  /*14670*/  @P0 BRA `(.L_x_2528) ;  /* 0x0000000c00f00947 */ /* 0x000fea0003800000 */
[----:B------:R-:W3:Y:S01]  /*14680*/  LDL R65, [R1+0x64] ;  /* 0x0000640001417983 */ /* 0x000ee20000100800 */
[----:B0-----:R-:W0:Y:S01]  /*14690*/  S2R R36, SR_TID.X ;  /* 0x0000000000247919 */ /* 0x001e220000002100 */
[----:B-----5:R-:W-:Y:S02]  /*146a0*/  SHF.R.U32.HI R0, RZ, 0x8, R24 ;  /* 0x00000008ff007819 */ /* 0x020fe40000011618 */
[----:B------:R-:W-:Y:S02]  /*146b0*/  LOP3.LUT R20, R24, 0xff, RZ, 0xc0, !PT ;  /* 0x000000ff18147812 */ /* 0x000fe400078ec0ff */
[----:B--2---:R-:W-:-:S04]  /*146c0*/  LOP3.LUT R21, R0, 0xff, RZ, 0xc0, !PT ;  /* 0x000000ff00157812 */ /* 0x004fc800078ec0ff */
[----:B------:R-:W-:Y:S01]  /*146d0*/  PRMT R45, R21, 0x7604, R20 ;  /* 0x00007604152d7816 */ /* 0x000fe20000000014 */
[----:B0-----:R-:W-:-:S05]  /*146e0*/  VIADD R38, R36, 0xffffff80 ;  /* 0xffffff8024267836 */ /* 0x001fca0000000000 */
[----:B------:R-:W-:-:S04]  /*146f0*/  LEA.HI R40, R38, R38, RZ, 0x1 ;  /* 0x0000002626287211 */ /* 0x000fc800078f08ff */
[----:B------:R-:W-:-:S05]  /*14700*/  LOP3.LUT R40, R40, 0xfffffffe, RZ, 0xc0, !PT ;  /* 0xfffffffe28287812 */ /* 0x000fca00078ec0ff */
[----:B------:R-:W-:-:S05]  /*14710*/  IMAD.IADD R40, R38, 0x1, -R40 ;  /* 0x0000000126287824 */ /* 0x000fca00078e0a28 */
[----:B------:R-:W-:-:S04]  /*14720*/  LEA.HI R0, R3, R40, RZ, 0x1c ;  /* 0x0000002803007211 */ /* 0x000fc800078fe0ff */
[----:B------:R-:W-:-:S04]  /*14730*/  SHF.R.S32.HI R21, RZ, 0x1f, R0 ;  /* 0x0000001fff157819 */ /* 0x000fc80000011400 */
[----:B------:R-:W-:Y:S01]  /*14740*/  LEA.HI R20, R21, R0, RZ, 0x2 ;  /* 0x0000000015147211 */ /* 0x000fe200078f10ff */
[----:B------:R-:W-:-:S03]  /*14750*/  IMAD.SHL.U32 R21, R0, 0x10, RZ ;  /* 0x0000001000157824 */ /* 0x000fc600078e00ff */
[----:B------:R-:W-:Y:S02]  /*14760*/  SHF.L.U32 R20, R20, 0xb, RZ ;  /* 0x0000000b14147819 */ /* 0x000fe400000006ff */
[----:B------:R-:W-:Y:S02]  /*14770*/  LOP3.LUT R0, R230, 0x30, R21, 0xf8, !PT ;  /* 0x00000030e6007812 */ /* 0x000fe400078ef815 */
[----:B------:R-:W-:Y:S02]  /*14780*/  SHF.R.U32.HI R37, RZ, 0x8, R25 ;  /* 0x00000008ff257819 */ /* 0x000fe40000011619 */
[----:B------:R-:W-:Y:S02]  /*14790*/  SHF.R.U32.HI R39, RZ, 0x8, R26 ;  /* 0x00000008ff277819 */ /* 0x000fe4000001161a */
[----:B------:R-:W-:Y:S02]  /*147a0*/  LOP3.LUT R0, R0, R231, RZ, 0x3c, !PT ;  /* 0x000000e700007212 */ /* 0x000fe400078e3cff */
[----:B------:R-:W-:-:S02]  /*147b0*/  LOP3.LUT R21, R20, 0xffffe000, RZ, 0xc0, !PT ;  /* 0xffffe00014157812 */ /* 0x000fc400078ec0ff */
[----:B------:R-:W-:Y:S02]  /*147c0*/  LOP3.LUT R36, R25, 0xff, RZ, 0xc0, !PT ;  /* 0x000000ff19247812 */ /* 0x000fe400078ec0ff */
        /* <DEDUP_REMOVED lines=25> */
[----:B------:R-:W-:Y:S02]  /*14960*/  PRMT R57, R50, 0x7604, R49 ;  /* 0x0000760432397816 */ /* 0x000fe40000000031 */
[----:B------:R-:W-:Y:S01]  /*14970*/  SHF.R.U32.HI R49, RZ, 0x10, R27 ;  /* 0x00000010ff317819 */ /* 0x000fe2000001161b */
[----:B------:R-:W-:Y:S01]  /*14980*/  IMAD.U32 R55, R55, 0x10000, RZ ;  /* 0x0001000037377824 */ /* 0x000fe200078e00ff */
[----:B------:R-:W-:Y:S01]  /*14990*/  SHF.R.U32.HI R52, RZ, 0x8, R7 ;  /* 0x00000008ff347819 */ /* 0x000fe20000011607 */
[----:B------:R-:W-:Y:S01]  /*149a0*/  IMAD.U32 R21, R21, 0x10000, RZ ;  /* 0x0001000015157824 */ /* 0x000fe200078e00ff */
[----:B------:R-:W-:Y:S01]  /*149b0*/  LOP3.LUT R51, R7, 0xff, RZ, 0xc0, !PT ;  /* 0x000000ff07337812 */ /* 0x000fe200078ec0ff */
[----:B------:R-:W-:Y:S01]  /*149c0*/  IMAD.U32 R49, R49, 0x10000, RZ ;  /* 0x0001000031317824 */ /* 0x000fe200078e00ff */
[----:B------:R-:W-:Y:S02]  /*149d0*/  LOP3.LUT R52, R52, 0xff, RZ, 0xc0, !PT ;  /* 0x000000ff34347812 */ /* 0x000fe400078ec0ff */
[----:B------:R-:W-:-:S02]  /*149e0*/  LOP3.LUT R55, R48, 0xff0000, R55, 0xf8, !PT ;  /* 0x00ff000030377812 */ /* 0x000fc400078ef837 */
[----:B------:R-:W-:Y:S02]  /*149f0*/  LOP3.LUT R21, R46, 0xff0000, R21, 0xf8, !PT ;  /* 0x00ff00002e157812 */ /* 0x000fe400078ef815 */
[----:B------:R-:W-:Y:S02]  /*14a00*/  PRMT R52, R52, 0x7604, R51 ;  /* 0x0000760434347816 */ /* 0x000fe40000000033 */
[----:B------:R-:W-:Y:S02]  /*14a10*/  LOP3.LUT R51, R20, 0xff0000, R49, 0xf8, !PT ;  /* 0x00ff000014337812 */ /* 0x000fe400078ef831 */
[----:B------:R-:W-:Y:S02]  /*14a20*/  LOP3.LUT R45, R45, 0xff0000, R24, 0xf8, !PT ;  /* 0x00ff00002d2d7812 */ /* 0x000fe400078ef818 */
[----:B------:R-:W-:Y:S02]  /*14a30*/  LOP3.LUT R47, R47, 0xff0000, R26, 0xf8, !PT ;  /* 0x00ff00002f2f7812 */ /* 0x000fe400078ef81a */
[----:B------:R-:W-:-:S02]  /*14a40*/  LOP3.LUT R55, R55, 0xff000000, R5, 0xf8, !PT ;  /* 0xff00000037377812 */ /* 0x000fc400078ef805 */
[----:B------:R-:W-:Y:S02]  /*14a50*/  SHF.R.U32.HI R59, RZ, 0x10, R7 ;  /* 0x00000010ff3b7819 */ /* 0x000fe40000011607 */
[----:B------:R-:W-:Y:S02]  /*14a60*/  LOP3.LUT R50, R21, 0xff000000, R25, 0xf8, !PT ;  /* 0xff00000015327812 */ /* 0x000fe400078ef819 */
[----:B------:R-:W-:Y:S02]  /*14a70*/  LOP3.LUT R21, R53, 0xff0000, R4, 0xf8, !PT ;  /* 0x00ff000035157812 */ /* 0x000fe400078ef804 */
[----:B------:R-:W-:Y:S02]  /*14a80*/  LOP3.LUT R49, R45, 0xff000000, R24, 0xf8, !PT ;  /* 0xff0000002d317812 */ /* 0x000fe400078ef818 */
[----:B------:R-:W-:Y:S02]  /*14a90*/  LOP3.LUT R53, R51, 0xff000000, R27, 0xf8, !PT ;  /* 0xff00000033357812 */ /* 0x000fe400078ef81b */
[----:B------:R-:W-:-:S02]  /*14aa0*/  LOP3.LUT R20, R47, 0xff000000, R26, 0xf8, !PT ;  /* 0xff0000002f147812 */ /* 0x000fc400078ef81a */
[----:B------:R-:W-:Y:S02]  /*14ab0*/  F2FP.F16.E4M3.UNPACK_B R27, R55 ;  /* 0x00000037ff1b723e */ /* 0x000fe400020006ff */
[----:B0-----:R-:W-:Y:S02]  /*14ac0*/  F2FP.F16.E4M3.UNPACK_B R24, R41 ;  /* 0x00000029ff18723e */ /* 0x001fe400020006ff */
[----:B------:R-:W-:Y:S02]  /*14ad0*/  SHF.L.U32 R59, R59, 0x10, RZ ;  /* 0x000000103b3b7819 */ /* 0x000fe400000006ff */
[----:B------:R-:W-:Y:S02]  /*14ae0*/  F2FP.F16.E4M3.UNPACK_B R26, R50 ;  /* 0x00000032ff1a723e */ /* 0x000fe400020006ff */
[----:B------:R-:W-:Y:S01]  /*14af0*/  LOP3.LUT R54, R21, 0xff000000, R4, 0xf8, !PT ;  /* 0xff00000015367812 */ /* 0x000fe200078ef804 */
[----:B------:R-:W-:Y:S01]  /*14b00*/  HADD2.F32 R56, -RZ, R27.H0_H0 ;  /* 0x2000001bff387230 */ /* 0x000fe20000004100 */
[----:B------:R-:W-:Y:S01]  /*14b10*/  LOP3.LUT R59, R52, 0xff0000, R59, 0xf8, !PT ;  /* 0x00ff0000343b7812 */ /* 0x000fe200078ef83b */
[----:B------:R-:W-:-:S02]  /*14b20*/  HADD2.F32 R5, -RZ, R24.H0_H0 ;  /* 0x20000018ff057230 */ /* 0x000fc40000004100 */
[----:B------:R-:W-:-:S03]  /*14b30*/  HADD2.F32 R52, -RZ, R26.H0_H0 ;  /* 0x2000001aff347230 */ /* 0x000fc60000004100 */
[C---:B------:R-:W-:Y:S02]  /*14b40*/  FMUL.FTZ R58, R5.reuse, R56 ;  /* 0x00000038053a7220 */ /* 0x040fe40000410000 */
[----:B------:R-:W-:Y:S01]  /*14b50*/  FMUL.FTZ R51, R5, R52 ;  /* 0x0000003405337220 */ /* 0x000fe20000410000 */
[--C-:B------:R-:W-:Y:S02]  /*14b60*/  LOP3.LUT R57, R57, 0xff0000, R6.reuse, 0xf8, !PT ;  /* 0x00ff000039397812 */ /* 0x100fe400078ef806 */
[----:B------:R-:W-:Y:S02]  /*14b70*/  F2FP.F16.E4M3.UNPACK_B R46, R41.H1 ;  /* 0x00000029ff2e723e */ /* 0x000fe400030006ff */
[----:B------:R-:W-:Y:S02]  /*14b80*/  F2FP.F16.E4M3.UNPACK_B R55, R55.H1 ;  /* 0x00000037ff37723e */ /* 0x000fe400030006ff */
[----:B------:R-:W-:Y:S01]  /*14b90*/  F2FP.F16.E4M3.UNPACK_B R50, R50.H1 ;  /* 0x00000032ff32723e */ /* 0x000fe200030006ff */
[----:B------:R-:W-:Y:S01]  /*14ba0*/  HADD2.F32 R24, -RZ, R24.H1_H1 ;  /* 0x30000018ff187230 */ /* 0x000fe20000004100 */
[----:B------:R-:W-:Y:S01]  /*14bb0*/  LOP3.LUT R6, R57, 0xff000000, R6, 0xf8, !PT ;  /* 0xff00000039067812 */ /* 0x000fe200078ef806 */
[--C-:B------:R-:W-:Y:S01]  /*14bc0*/  HADD2.F32 R57, -RZ, R55.reuse.H0_H0 ;  /* 0x20000037ff397230 */ /* 0x100fe20000004100 */
[----:B------:R-:W-:Y:S01]  /*14bd0*/  LOP3.LUT R59, R59, 0xff000000, R7, 0xf8, !PT ;  /* 0xff0000003b3b7812 */ /* 0x000fe200078ef807 */
[----:B------:R-:W-:Y:S01]  /*14be0*/  HADD2.F32 R55, -RZ, R55.H1_H1 ;  /* 0x30000037ff377230 */ /* 0x000fe20000004100 */
[----:B------:R-:W-:-:S02]  /*14bf0*/  F2FP.F16.E4M3.UNPACK_B R47, R43 ;  /* 0x0000002bff2f723e */ /* 0x000fc400020006ff */
[----:B------:R-:W-:Y:S02]  /*14c00*/  F2FP.F16.E4M3.UNPACK_B R48, R43.H1 ;  /* 0x0000002bff30723e */ /* 0x000fe400030006ff */
[-C--:B------:R-:W-:Y:S02]  /*14c10*/  F2FP.F16.E4M3.UNPACK_B R41, R40.reuse ;  /* 0x00000028ff29723e */ /* 0x080fe400020006ff */
[----:B------:R-:W-:Y:S01]  /*14c20*/  F2FP.F16.E4M3.UNPACK_B R40, R40.H1 ;  /* 0x00000028ff28723e */ /* 0x000fe200030006ff */
[----:B---3--:R-:W0:Y:S02]  /*14c30*/  LDS.128 R36, [R65+0x1e200] ;  /* 0x01e2000041247984 */ /* 0x008e240000000c00 */
[----:B0-----:R-:W-:-:S05]  /*14c40*/  F2FP.F16.E4M3.UNPACK_B R21, R37 ;  /* 0x00000025ff15723e */ /* 0x001fca00020006ff */
[----:B------:R-:W-:-:S05]  /*14c50*/  HADD2.F32 R25, -RZ, R21.H0_H0 ;  /* 0x20000015ff197230 */ /* 0x000fca0000004100 */
[C---:B------:R-:W-:Y:S01]  /*14c60*/  FFMA.FTZ R5, R25.reuse, R52, -R58 ;  /* 0x0000003419057223 */ /* 0x040fe2000001083a */
[----:B------:R-:W-:Y:S01]  /*14c70*/  FFMA.FTZ R25, R25, R56, R51 ;  /* 0x0000003819197223 */ /* 0x000fe20000010033 */
[----:B------:R-:W-:Y:S02]  /*14c80*/  HADD2.F32 R51, -RZ, R26.H1_H1 ;  /* 0x3000001aff337230 */ /* 0x000fe40000004100 */
[----:B------:R-:W-:Y:S01]  /*14c90*/  HADD2.F32 R56, -RZ, R27.H1_H1 ;  /* 0x3000001bff387230 */ /* 0x000fe20000004100 */
[----:B------:R-:W-:Y:S01]  /*14ca0*/  F2FP.F16.E4M3.UNPACK_B R37, R37.H1 ;  /* 0x00000025ff25723e */ /* 0x000fe200030006ff */
[----:B------:R-:W-:Y:S02]  /*14cb0*/  HADD2.F32 R26, -RZ, R46.H0_H0 ;  /* 0x2000002eff1a7230 */ /* 0x000fe40000004100 */
[----:B------:R-:W-:Y:S02]  /*14cc0*/  HADD2.F32 R52, -RZ, R50.H0_H0 ;  /* 0x20000032ff347230 */ /* 0x000fe40000004100 */
[----:B------:R-:W-:Y:S01]  /*14cd0*/  FMUL.FTZ R61, R24, R51 ;  /* 0x00000033183d7220 */ /* 0x000fe20000410000 */
[----:B------:R-:W-:-:S02]  /*14ce0*/  HADD2.F32 R21, -RZ, R21.H1_H1 ;  /* 0x30000015ff157230 */ /* 0x000fc40000004100 */
[----:B------:R-:W-:Y:S01]  /*14cf0*/  FMUL.FTZ R58, R24, R56 ;  /* 0x00000038183a7220 */ /* 0x000fe20000410000 */
[C---:B------:R-:W-:Y:S01]  /*14d00*/  FMUL.FTZ R60, R26.reuse, R57 ;  /* 0x000000391a3c7220 */ /* 0x040fe20000410000 */
[----:B------:R-:W-:Y:S01]  /*14d10*/  FMUL.FTZ R62, R26, R52 ;  /* 0x000000341a3e7220 */ /* 0x000fe20000410000 */
[----:B------:R-:W-:Y:S02]  /*14d20*/  HADD2.F32 R27, -RZ, R37.H0_H0 ;  /* 0x20000025ff1b7230 */ /* 0x000fe40000004100 */
[C---:B------:R-:W-:Y:S01]  /*14d30*/  FFMA.FTZ R26, R21.reuse, R56, R61 ;  /* 0x00000038151a7223 */ /* 0x040fe2000001003d */
[----:B------:R-:W-:Y:S01]  /*14d40*/  FFMA.FTZ R24, R21, R51, -R58 ;  /* 0x0000003315187223 */ /* 0x000fe2000001083a */
[----:B------:R-:W-:Y:S01]  /*14d50*/  F2FP.F16.E4M3.UNPACK_B R56, R59 ;  /* 0x0000003bff38723e */ /* 0x000fe200020006ff */
[----:B------:R-:W-:Y:S01]  /*14d60*/  HADD2.F32 R46, -RZ, R46.H1_H1 ;  /* 0x3000002eff2e7230 */ /* 0x000fe20000004100 */
[----:B------:R-:W-:Y:S01]  /*14d70*/  F2FP.F16.E4M3.UNPACK_B R51, R53 ;  /* 0x00000035ff33723e */ /* 0x000fe200020006ff */
[----:B------:R-:W-:-:S02]  /*14d80*/  HADD2.F32 R50, -RZ, R50.H1_H1 ;  /* 0x30000032ff327230 */ /* 0x000fc40000004100 */
[C---:B------:R-:W-:Y:S01]  /*14d90*/  FFMA.FTZ R60, R27.reuse, R52, -R60 ;  /* 0x000000341b3c7223 */ /* 0x040fe2000001083c */
[----:B------:R-:W-:Y:S01]  /*14da0*/  FFMA.FTZ R62, R27, R57, R62 ;  /* 0x000000391b3e7223 */ /* 0x000fe2000001003e */
[----:B------:R-:W-:Y:S01]  /*14db0*/  F2FP.F16.E4M3.UNPACK_B R45, R39 ;  /* 0x00000027ff2d723e */ /* 0x000fe200020006ff */
[----:B------:R-:W-:Y:S02]  /*14dc0*/  HADD2.F32 R58, -RZ, R56.H0_H0 ;  /* 0x20000038ff3a7230 */ /* 0x000fe40000004100 */
[C---:B------:R-:W-:Y:S01]  /*14dd0*/  FMUL.FTZ R64, R46.reuse, R55 ;  /* 0x000000372e407220 */ /* 0x040fe20000410000 */
[----:B------:R-:W-:Y:S02]  /*14de0*/  HADD2.F32 R27, -RZ, R47.H0_H0 ;  /* 0x2000002fff1b7230 */ /* 0x000fe40000004100 */
[----:B------:R-:W-:Y:S01]  /*14df0*/  FMUL.FTZ R46, R46, R50 ;  /* 0x000000322e2e7220 */ /* 0x000fe20000410000 */
[----:B------:R-:W-:Y:S02]  /*14e00*/  HADD2.F32 R37, -RZ, R37.H1_H1 ;  /* 0x30000025ff257230 */ /* 0x000fe40000004100 */
[----:B------:R-:W-:-:S02]  /*14e10*/  HADD2.F32 R52, -RZ, R51.H0_H0 ;  /* 0x20000033ff347230 */ /* 0x000fc40000004100 */
[----:B------:R-:W-:Y:S01]  /*14e20*/  FMUL.FTZ R66, R27, R58 ;  /* 0x0000003a1b427220 */ /* 0x000fe20000410000 */
[----:B------:R-:W-:Y:S02]  /*14e30*/  HADD2.F32 R21, -RZ, R45.H0_H0 ;  /* 0x2000002dff157230 */ /* 0x000fe40000004100 */
[----:B------:R-:W-:Y:S01]  /*14e40*/  FFMA.FTZ R55, R37, R55, R46 ;  /* 0x0000003725377223 */ /* 0x000fe2000001002e */
[----:B------:R-:W-:Y:S01]  /*14e50*/  F2FP.F16.E4M3.UNPACK_B R59, R59.H1 ;  /* 0x0000003bff3b723e */ /* 0x000fe200030006ff */
[----:B------:R-:W-:Y:S01]  /*14e60*/  FMUL.FTZ R27, R27, R52 ;  /* 0x000000341b1b7220 */ /* 0x000fe20000410000 */
[----:B------:R-:W-:Y:S01]  /*14e70*/  HADD2.F32 R56, -RZ, R56.H1_H1 ;  /* 0x30000038ff387230 */ /* 0x000fe20000004100 */
[----:B------:R-:W-:Y:S01]  /*14e80*/  F2FP.F16.E4M3.UNPACK_B R53, R53.H1 ;  /* 0x00000035ff35723e */ /* 0x000fe200030006ff */
[----:B------:R-:W-:Y:S02]  /*14e90*/  HADD2.F32 R47, -RZ, R47.H1_H1 ;  /* 0x3000002fff2f7230 */ /* 0x000fe40000004100 */
[----:B------:R-:W-:-:S02]  /*14ea0*/  HADD2.F32 R46, -RZ, R51.H1_H1 ;  /* 0x30000033ff2e7230 */ /* 0x000fc40000004100 */
[----:B------:R-:W-:Y:S01]  /*14eb0*/  FFMA.FTZ R57, R37, R50, -R64 ;  /* 0x0000003225397223 */ /* 0x000fe20000010840 */
[C---:B------:R-:W-:Y:S01]  /*14ec0*/  FFMA.FTZ R66, R21.reuse, R52, -R66 ;  /* 0x0000003415427223 */ /* 0x040fe20000010842 */
[----:B------:R-:W-:Y:S01]  /*14ed0*/  FFMA.FTZ R58, R21, R58, R27 ;  /* 0x0000003a153a7223 */ /* 0x000fe2000001001b */
[----:B------:R-:W-:Y:S01]  /*14ee0*/  F2FP.F16.E4M3.UNPACK_B R39, R39.H1 ;  /* 0x00000027ff27723e */ /* 0x000fe200030006ff */
[----:B------:R-:W-:Y:S02]  /*14ef0*/  HADD2.F32 R45, -RZ, R45.H1_H1 ;  /* 0x3000002dff2d7230 */ /* 0x000fe40000004100 */
[C---:B------:R-:W-:Y:S01]  /*14f00*/  FMUL.FTZ R64, R47.reuse, R56 ;  /* 0x000000382f407220 */ /* 0x040fe20000410000 */
[----:B------:R-:W-:Y:S02]  /*14f10*/  HADD2.F32 R52, -RZ, R59.H0_H0 ;  /* 0x2000003bff347230 */ /* 0x000fe40000004100 */
[----:B------:R-:W-:Y:S01]  /*14f20*/  FMUL.FTZ R47, R47, R46 ;  /* 0x0000002e2f2f7220 */ /* 0x000fe20000410000 */
[----:B------:R-:W-:-:S02]  /*14f30*/  HADD2.F32 R27, -RZ, R48.H0_H0 ;  /* 0x20000030ff1b7230 */ /* 0x000fc40000004100 */
[----:B------:R-:W-:Y:S02]  /*14f40*/  HADD2.F32 R50, -RZ, R53.H0_H0 ;  /* 0x20000035ff327230 */ /* 0x000fe40000004100 */
[----:B------:R-:W-:Y:S01]  /*14f50*/  FFMA.FTZ R61, R45, R46, -R64 ;  /* 0x0000002e2d3d7223 */ /* 0x000fe20000010840 */
[----:B------:R-:W-:Y:S02]  /*14f60*/  HADD2.F32 R21, -RZ, R39.H0_H0 ;  /* 0x20000027ff157230 */ /* 0x000fe40000004100 */
[----:B------:R-:W-:Y:S01]  /*14f70*/  FMUL.FTZ R68, R27, R52 ;  /* 0x000000341b447220 */ /* 0x000fe20000410000 */
[----:B------:R-:W-:Y:S01]  /*14f80*/  FFMA.FTZ R63, R45, R56, R47 ;  /* 0x000000382d3f7223 */ /* 0x000fe2000001002f */
[----:B------:R-:W-:Y:S01]  /*14f90*/  FMUL.FTZ R27, R27, R50 ;  /* 0x000000321b1b7220 */ /* 0x000fe20000410000 */
[----:B------:R-:W-:Y:S02]  /*14fa0*/  F2FP.F16.E4M3.UNPACK_B R45, R54.H1 ;  /* 0x00000036ff2d723e */ /* 0x000fe400030006ff */
[----:B------:R-:W-:Y:S01]  /*14fb0*/  F2FP.F16.E4M3.UNPACK_B R37, R49.H1 ;  /* 0x00000031ff25723e */ /* 0x000fe200030006ff */
[C---:B------:R-:W-:Y:S01]  /*14fc0*/  FFMA.FTZ R68, R21.reuse, R50, -R68 ;  /* 0x0000003215447223 */ /* 0x040fe20000010844 */
[----:B------:R-:W-:Y:S01]  /*14fd0*/  F2FP.F16.E4M3.UNPACK_B R7, R36 ;  /* 0x00000024ff07723e */ /* 0x000fe200020006ff */
[----:B------:R-:W-:Y:S01]  /*14fe0*/  FFMA.FTZ R64, R21, R52, R27 ;  /* 0x0000003415407223 */ /* 0x000fe2000001001b */
[----:B------:R-:W-:Y:S01]  /*14ff0*/  HADD2.F32 R53, -RZ, R53.H1_H1 ;  /* 0x30000035ff357230 */ /* 0x000fe20000004100 */
[----:B------:R-:W-:Y:S01]  /*15000*/  F2FP.F16.E4M3.UNPACK_B R36, R36.H1 ;  /* 0x00000024ff24723e */ /* 0x000fe200030006ff */
[----:B------:R-:W-:-:S02]  /*15010*/  HADD2.F32 R59, -RZ, R59.H1_H1 ;  /* 0x3000003bff3b7230 */ /* 0x000fc40000004100 */
[----:B------:R-:W-:Y:S02]  /*15020*/  HADD2.F32 R48, -RZ, R48.H1_H1 ;  /* 0x30000030ff307230 */ /* 0x000fe40000004100 */
[----:B------:R-:W-:Y:S02]  /*15030*/  HADD2.F32 R50, -RZ, R45.H0_H0 ;  /* 0x2000002dff327230 */ /* 0x000fe40000004100 */
[----:B------:R-:W-:Y:S02]  /*15040*/  HADD2.F32 R27, -RZ, R40.H0_H0 ;  /* 0x20000028ff1b7230 */ /* 0x000fe40000004100 */
[----:B------:R-:W-:Y:S02]  /*15050*/  HADD2.F32 R46, -RZ, R37.H0_H0 ;  /* 0x20000025ff2e7230 */ /* 0x000fe40000004100 */
[C---:B------:R-:W-:Y:S01]  /*15060*/  FMUL.FTZ R52, R48.reuse, R59 ;  /* 0x0000003b30347220 */ /* 0x040fe20000410000 */
[----:B------:R-:W-:Y:S01]  /*15070*/  FMUL.FTZ R56, R48, R53 ;  /* 0x0000003530387220 */ /* 0x000fe20000410000 */
[----:B------:R-:W-:-:S02]  /*15080*/  HADD2.F32 R21, -RZ, R36.H0_H0 ;  /* 0x20000024ff157230 */ /* 0x000fc40000004100 */
[C---:B------:R-:W-:Y:S01]  /*15090*/  FMUL.FTZ R48, R27.reuse, R50 ;  /* 0x000000321b307220 */ /* 0x040fe20000410000 */
[----:B------:R-:W-:Y:S01]  /*150a0*/  FMUL.FTZ R27, R27, R46 ;  /* 0x0000002e1b1b7220 */ /* 0x000fe20000410000 */
[----:B------:R-:W-:Y:S01]  /*150b0*/  HADD2.F32 R45, -RZ, R45.H1_H1 ;  /* 0x3000002dff2d7230 */ /* 0x000fe20000004100 */
[----:B------:R-:W-:Y:S01]  /*150c0*/  F2FP.F16.E4M3.UNPACK_B R54, R54 ;  /* 0x00000036ff36723e */ /* 0x000fe200020006ff */
[----:B------:R-:W-:Y:S02]  /*150d0*/  HADD2.F32 R40, -RZ, R40.H1_H1 ;  /* 0x30000028ff287230 */ /* 0x000fe40000004100 */
[----:B------:R-:W-:Y:S02]  /*150e0*/  HADD2.F32 R37, -RZ, R37.H1_H1 ;  /* 0x30000025ff257230 */ /* 0x000fe40000004100 */
[C---:B------:R-:W-:Y:S01]  /*150f0*/  FFMA.FTZ R47, R21.reuse, R46, -R48 ;  /* 0x0000002e152f7223 */ /* 0x040fe20000010830 */
[----:B------:R-:W-:Y:S02]  /*15100*/  HADD2.F32 R39, -RZ, R39.H1_H1 ;  /* 0x30000027ff277230 */ /* 0x000fe40000004100 */
        /* <DEDUP_REMOVED lines=9> */
[C---:B------:R-:W-:Y:S01]  /*151a0*/  FFMA.FTZ R52, R36.reuse, R37, -R21 ;  /* 0x0000002524347223 */ /* 0x040fe20000010815 */
[----:B------:R-:W-:Y:S01]  /*151b0*/  FFMA.FTZ R56, R36, R45, R46 ;  /* 0x0000002d24387223 */ /* 0x000fe2000001002e */
[----:B------:R-:W-:Y:S02]  /*151c0*/  HADD2.F32 R36, -RZ, R49.H0_H0 ;  /* 0x20000031ff247230 */ /* 0x000fe40000004100 */
[----:B------:R-:W-:Y:S01]  /*151d0*/  FMUL.FTZ R46, R27, R40 ;  /* 0x000000281b2e7220 */ /* 0x000fe20000410000 */
[----:B------:R-:W-:Y:S02]  /*151e0*/  HADD2.F32 R21, -RZ, R7.H0_H0 ;  /* 0x20000007ff157230 */ /* 0x000fe40000004100 */
[----:B------:R-:W-:-:S02]  /*151f0*/  HADD2.F32 R54, -RZ, R54.H1_H1 ;  /* 0x30000036ff367230 */ /* 0x000fc40000004100 */
[----:B------:R-:W-:Y:S02]  /*15200*/  HADD2.F32 R41, -RZ, R41.H1_H1 ;  /* 0x30000029ff297230 */ /* 0x000fe40000004100 */
[-C--:B------:R-:W-:Y:S01]  /*15210*/  FMUL.FTZ R48, R27, R36.reuse ;  /* 0x000000241b307220 */ /* 0x080fe20000410000 */
[----:B------:R-:W-:Y:S01]  /*15220*/  FFMA.FTZ R46, R21, R36, -R46 ;  /* 0x00000024152e7223 */ /* 0x000fe2000001082e */
[-C--:B------:R-:W-:Y:S01]  /*15230*/  F2FP.F16.E4M3.UNPACK_B R43, R42.reuse ;  /* 0x0000002aff2b723e */ /* 0x080fe200020006ff */
[----:B------:R-:W-:Y:S01]  /*15240*/  HADD2.F32 R36, -RZ, R49.H1_H1 ;  /* 0x30000031ff247230 */ /* 0x000fe20000004100 */
[----:B------:R-:W-:Y:S01]  /*15250*/  F2FP.F16.E4M3.UNPACK_B R42, R42.H1 ;  /* 0x0000002aff2a723e */ /* 0x000fe200030006ff */
[----:B------:R-:W-:Y:S01]  /*15260*/  HADD2.F32 R7, -RZ, R7.H1_H1 ;  /* 0x30000007ff077230 */ /* 0x000fe20000004100 */
[----:B------:R-:W-:Y:S01]  /*15270*/  F2FP.F16.E4M3.UNPACK_B R37, R6.H1 ;  /* 0x00000006ff25723e */ /* 0x000fe200030006ff */
[----:B------:R-:W-:Y:S01]  /*15280*/  FMUL.FTZ R50, R41, R54 ;  /* 0x0000003629327220 */ /* 0x000fe20000410000 */
[----:B------:R-:W-:Y:S01]  /*15290*/  F2FP.F16.E4M3.UNPACK_B R27, R20.H1 ;  /* 0x00000014ff1b723e */ /* 0x000fe200030006ff */
[----:B------:R-:W-:Y:S01]  /*152a0*/  FFMA.FTZ R48, R21, R40, R48 ;  /* 0x0000002815307223 */ /* 0x000fe20000010030 */
[----:B------:R-:W-:Y:S01]  /*152b0*/  F2FP.F16.E4M3.UNPACK_B R4, R38 ;  /* 0x00000026ff04723e */ /* 0x000fe200020006ff */
[----:B------:R-:W-:Y:S01]  /*152c0*/  FMUL.FTZ R41, R41, R36 ;  /* 0x0000002429297220 */ /* 0x000fe20000410000 */
[----:B------:R-:W-:Y:S01]  /*152d0*/  F2FP.F16.E4M3.UNPACK_B R38, R38.H1 ;  /* 0x00000026ff26723e */ /* 0x000fe200030006ff */
[----:B------:R-:W-:Y:S01]  /*152e0*/  FFMA.FTZ R39, R7, R36, -R50 ;  /* 0x0000002407277223 */ /* 0x000fe20000010832 */
[----:B------:R-:W-:-:S02]  /*152f0*/  HADD2.F32 R40, -RZ, R37.H0_H0 ;  /* 0x20000025ff287230 */ /* 0x000fc40000004100 */
[--C-:B------:R-:W-:Y:S02]  /*15300*/  HADD2.F32 R21, -RZ, R42.reuse.H0_H0 ;  /* 0x2000002aff157230 */ /* 0x100fe40000004100 */
[----:B------:R-:W-:Y:S02]  /*15310*/  HADD2.F32 R36, -RZ, R27.H0_H0 ;  /* 0x2000001bff247230 */ /* 0x000fe40000004100 */
[----:B------:R-:W-:Y:S02]  /*15320*/  HADD2.F32 R37, -RZ, R37.H1_H1 ;  /* 0x30000025ff257230 */ /* 0x000fe40000004100 */
[----:B------:R-:W-:Y:S02]  /*15330*/  HADD2.F32 R42, -RZ, R42.H1_H1 ;  /* 0x3000002aff2a7230 */ /* 0x000fe40000004100 */
[----:B------:R-:W-:Y:S01]  /*15340*/  FFMA.FTZ R41, R7, R54, R41 ;  /* 0x0000003607297223 */ /* 0x000fe20000010029 */
[----:B------:R-:W-:Y:S02]  /*15350*/  HADD2.F32 R7, -RZ, R38.H0_H0 ;  /* 0x20000026ff077230 */ /* 0x000fe40000004100 */
[----:B------:R-:W-:Y:S01]  /*15360*/  FMUL.FTZ R50, R21, R40 ;  /* 0x0000002815327220 */ /* 0x000fe20000410000 */
[----:B------:R-:W-:-:S02]  /*15370*/  HADD2.F32 R27, -RZ, R27.H1_H1 ;  /* 0x3000001bff1b7230 */ /* 0x000fc40000004100 */
[----:B------:R-:W-:Y:S01]  /*15380*/  FMUL.FTZ R54, R21, R36 ;  /* 0x0000002415367220 */ /* 0x000fe20000410000 */
[----:B------:R-:W-:Y:S01]  /*15390*/  HADD2.F32 R38, -RZ, R38.H1_H1 ;  /* 0x30000026ff267230 */ /* 0x000fe20000004100 */
[----:B------:R-:W-:Y:S01]  /*153a0*/  F2FP.F16.E4M3.UNPACK_B R20, R20 ;  /* 0x00000014ff14723e */ /* 0x000fe200020006ff */
[C---:B------:R-:W-:Y:S01]  /*153b0*/  FMUL.FTZ R21, R42.reuse, R37 ;  /* 0x000000252a157220 */ /* 0x040fe20000410000 */
[----:B------:R-:W-:Y:S01]  /*153c0*/  F2FP.F16.E4M3.UNPACK_B R6, R6 ;  /* 0x00000006ff06723e */ /* 0x000fe200020006ff */
[C---:B------:R-:W-:Y:S01]  /*153d0*/  FFMA.FTZ R50, R7.reuse, R36, -R50 ;  /* 0x0000002407327223 */ /* 0x040fe20000010832 */
[-C--:B------:R-:W-:Y:S01]  /*153e0*/  FMUL.FTZ R42, R42, R27.reuse ;  /* 0x0000001b2a2a7220 */ /* 0x080fe20000410000 */
[----:B------:R-:W-:Y:S01]  /*153f0*/  FFMA.FTZ R54, R7, R40, R54 ;  /* 0x0000002807367223 */ /* 0x000fe20000010036 */
[----:B------:R-:W-:Y:S01]  /*15400*/  FFMA.FTZ R45, R38, R27, -R21 ;  /* 0x0000001b262d7223 */ /* 0x000fe20000010815 */
[----:B------:R-:W-:Y:S02]  /*15410*/  HADD2.F32 R21, -RZ, R20.H0_H0 ;  /* 0x20000014ff157230 */ /* 0x000fe40000004100 */
[----:B------:R-:W-:-:S02]  /*15420*/  HADD2.F32 R27, -RZ, R6.H0_H0 ;  /* 0x20000006ff1b7230 */ /* 0x000fc40000004100 */
[--C-:B------:R-:W-:Y:S02]  /*15430*/  HADD2.F32 R7, -RZ, R43.reuse.H0_H0 ;  /* 0x2000002bff077230 */ /* 0x100fe40000004100 */
[----:B------:R-:W-:Y:S02]  /*15440*/  HADD2.F32 R36, -RZ, R6.H1_H1 ;  /* 0x30000006ff247230 */ /* 0x000fe40000004100 */
[----:B------:R-:W-:Y:S02]  /*15450*/  HADD2.F32 R43, -RZ, R43.H1_H1 ;  /* 0x3000002bff2b7230 */ /* 0x000fe40000004100 */
[----:B------:R-:W-:Y:S02]  /*15460*/  HADD2.F32 R20, -RZ, R20.H1_H1 ;  /* 0x30000014ff147230 */ /* 0x000fe40000004100 */
[----:B------:R-:W-:Y:S01]  /*15470*/  FFMA.FTZ R49, R38, R37, R42 ;  /* 0x0000002526317223 */ /* 0x000fe2000001002a */
[--C-:B------:R-:W-:Y:S02]  /*15480*/  HADD2.F32 R6, -RZ, R4.reuse.H0_H0 ;  /* 0x20000004ff067230 */ /* 0x100fe40000004100 */
[C---:B------:R-:W-:Y:S01]  /*15490*/  FMUL.FTZ R37, R7.reuse, R27 ;  /* 0x0000001b07257220 */ /* 0x040fe20000410000 */
[----:B------:R-:W-:Y:S01]  /*154a0*/  FMUL.FTZ R38, R7, R21 ;  /* 0x0000001507267220 */ /* 0x000fe20000410000 */
[----:B------:R-:W-:-:S02]  /*154b0*/  HADD2.F32 R4, -RZ, R4.H1_H1 ;  /* 0x30000004ff047230 */ /* 0x000fc40000004100 */
[C---:B------:R-:W-:Y:S01]  /*154c0*/  FMUL.FTZ R7, R43.reuse, R36 ;  /* 0x000000242b077220 */ /* 0x040fe20000410000 */
[-C--:B------:R-:W-:Y:S01]  /*154d0*/  FMUL.FTZ R43, R43, R20.reuse ;  /* 0x000000142b2b7220 */ /* 0x080fe20000410000 */
        /* <DEDUP_REMOVED lines=8> */
[----:B------:R-:W-:Y:S02]  /*15560*/  F2FP.SATFINITE.E4M3.F32.PACK_AB_MERGE_C R45, R45, R50, RZ ;  /* 0x000000322d2d723e */ /* 0x000fe400048070ff */
[----:B------:R-:W-:Y:S02]  /*15570*/  F2FP.SATFINITE.E4M3.F32.PACK_AB_MERGE_C R27, R59, R64, RZ ;  /* 0x000000403b1b723e */ /* 0x000fe400048070ff */
[----:B------:R-:W-:Y:S02]  /*15580*/  F2FP.SATFINITE.E4M3.F32.PACK_AB_MERGE_C R51, R56, R51, RZ ;  /* 0x000000333833723e */ /* 0x000fe400048070ff */
[----:B------:R-:W-:Y:S02]  /*15590*/  F2FP.SATFINITE.E4M3.F32.PACK_AB_MERGE_C R49, R49, R54, RZ ;  /* 0x000000363131723e */ /* 0x000fe400048070ff */
[----:B------:R-:W-:-:S02]  /*155a0*/  F2FP.SATFINITE.E4M3.F32.PACK_AB_MERGE_C R5, R24, R5, R57 ;  /* 0x000000051805723e */ /* 0x000fc40004807039 */
[----:B------:R-:W-:Y:S02]  /*155b0*/  F2FP.SATFINITE.E4M3.F32.PACK_AB_MERGE_C R7, R61, R66, R7 ;  /* 0x000000423d07723e */ /* 0x000fe40004807007 */
[----:B------:R-:W-:Y:S02]  /*155c0*/  F2FP.SATFINITE.E4M3.F32.PACK_AB_MERGE_C R25, R26, R25, R55 ;  /* 0x000000191a19723e */ /* 0x000fe40004807037 */
[----:B------:R-:W-:Y:S02]  /*155d0*/  F2FP.SATFINITE.E4M3.F32.PACK_AB_MERGE_C R4, R39, R46, R4 ;  /* 0x0000002e2704723e */ /* 0x000fe40004807004 */
[----:B------:R-:W-:Y:S02]  /*155e0*/  F2FP.SATFINITE.E4M3.F32.PACK_AB_MERGE_C R6, R6, R37, R45 ;  /* 0x000000250606723e */ /* 0x000fe4000480702d */
[----:B------:R-:W-:Y:S02]  /*155f0*/  F2FP.SATFINITE.E4M3.F32.PACK_AB_MERGE_C R27, R63, R58, R27 ;  /* 0x0000003a3f1b723e */ /* 0x000fe4000480701b */
[----:B------:R-:W-:-:S02]  /*15600*/  F2FP.SATFINITE.E4M3.F32.PACK_AB_MERGE_C R24, R41, R48, R51 ;  /* 0x000000302918723e */ /* 0x000fc40004807033 */
[----:B------:R-:W-:Y:S01]  /*15610*/  F2FP.SATFINITE.E4M3.F32.PACK_AB_MERGE_C R26, R43, R38, R49 ;  /* 0x000000262b1a723e */ /* 0x000fe20004807031 */
[----:B------:R1:W-:Y:S04]  /*15620*/  STS.128 [R65+0x1e200], R4 ;  /* 0x01e2000441007388 */ /* 0x0003e80000000c00 */
[----:B------:R1:W-:Y:S02]  /*15630*/  STS.128 [R0+0x1e200], R24 ;  /* 0x01e2001800007388 */ /* 0x0003e40000000c00 */
.L_x_2528:
[----:B------:R-:W-:Y:S05]  /*15640*/  BSYNC B1 ;  /* 0x0000000000017941 */ /* 0x000fea0003800000 */
.L_x_2527:
[----:B------:R-:W-:Y:S04]  /*15650*/  BSSY B1, `(.L_x_2529) ;  /* 0x0000102000017945 */ /* 0x000fe80003800000 */
[----:B------:R-:W-:Y:S05]  /*15660*/  @P1 BRA `(.L_x_2530) ;  /* 0x0000001000001947 */ /* 0x000fea0003800000 */
[----:B------:R-:W3:Y:S04]  /*15670*/  LDL R20, [R1+0x54] ;  /* 0x0000540001147983 */ /* 0x000ee80000100800 */
[----:B------:R-:W4:Y:S01]  /*15680*/  LDL R62, [R1+0x60] ;  /* 0x00006000013e7983 */ /* 0x000f220000100800 */
[----:B-1---5:R-:W-:Y:S02]  /*15690*/  SHF.R.U32.HI R0, RZ, 0x8, R28 ;  /* 0x00000008ff007819 */ /* 0x022fe4000001161c */
[----:B------:R-:W-:Y:S02]  /*156a0*/  LOP3.LUT R5, R28, 0xff, RZ, 0xc0, !PT ;  /* 0x000000ff1c057812 */ /* 0x000fe400078ec0ff */
[----:B------:R-:W-:Y:S02]  /*156b0*/  LOP3.LUT R4, R0, 0xff, RZ, 0xc0, !PT ;  /* 0x000000ff00047812 */ /* 0x000fe400078ec0ff */
[----:B------:R-:W-:-:S02]  /*156c0*/  SHF.R.U32.HI R6, RZ, 0x8, R29 ;  /* 0x00000008ff067819 */ /* 0x000fc4000001161d */
[----:B0-----:R-:W-:Y:S02]  /*156d0*/  PRMT R37, R4, 0x7604, R5 ;  /* 0x0000760404257816 */ /* 0x001fe40000000005 */
[----:B--2---:R-:W-:Y:S02]  /*156e0*/  LOP3.LUT R21, R31, 0xff, RZ, 0xc0, !PT ;  /* 0x000000ff1f157812 */ /* 0x004fe400078ec0ff */
[----:B------:R-:W-:Y:S02]  /*156f0*/  SHF.R.U32.HI R24, RZ, 0x8, R8 ;  /* 0x00000008ff187819 */ /* 0x000fe40000011608 */
[----:B------:R-:W-:Y:S02]  /*15700*/  LOP3.LUT R7, R29, 0xff, RZ, 0xc0, !PT ;  /* 0x000000ff1d077812 */ /* 0x000fe400078ec0ff */
[----:B------:R-:W-:Y:S02]  /*15710*/  LOP3.LUT R6, R6, 0xff, RZ, 0xc0, !PT ;  /* 0x000000ff06067812 */ /* 0x000fe400078ec0ff */
[----:B------:R-:W-:-:S02]  /*15720*/  LOP3.LUT R25, R8, 0xff, RZ, 0xc0, !PT ;  /* 0x000000ff08197812 */ /* 0x000fc400078ec0ff */
[----:B------:R-:W-:Y:S02]  /*15730*/  LOP3.LUT R24, R24, 0xff, RZ, 0xc0, !PT ;  /* 0x000000ff18187812 */ /* 0x000fe400078ec0ff */
[----:B------:R-:W-:Y:S02]  /*15740*/  PRMT R36, R6, 0x7604, R7 ;  /* 0x0000760406247816 */ /* 0x000fe40000000007 */
[----:B------:R-:W-:Y:S02]  /*15750*/  SHF.R.U32.HI R6, RZ, 0x8, R30 ;  /* 0x00000008ff067819 */ /* 0x000fe4000001161e */
[----:B------:R-:W-:Y:S02]  /*15760*/  PRMT R47, R24, 0x7604, R25 ;  /* 0x00007604182f7816 */ /* 0x000fe40000000019 */
[----:B------:R-:W-:Y:S02]  /*15770*/  LOP3.LUT R25, R9, 0xff, RZ, 0xc0, !PT ;  /* 0x000000ff09197812 */ /* 0x000fe400078ec0ff */
[----:B------:R-:W-:-:S02]  /*15780*/  SHF.R.U32.HI R24, RZ, 0x8, R11 ;  /* 0x00000008ff187819 */ /* 0x000fc4000001160b */
[----:B------:R-:W-:Y:S02]  /*15790*/  LOP3.LUT R7, R30, 0xff, RZ, 0xc0, !PT ;  /* 0x000000ff1e077812 */ /* 0x000fe400078ec0ff */
[----:B------:R-:W-:Y:S02]  /*157a0*/  LOP3.LUT R6, R6, 0xff, RZ, 0xc0, !PT ;  /* 0x000000ff06067812 */ /* 0x000fe400078ec0ff */
[----:B------:R-:W-:Y:S02]  /*157b0*/  LOP3.LUT R27, R10, 0xff, RZ, 0xc0, !PT ;  /* 0x000000ff0a1b7812 */ /* 0x000fe400078ec0ff */
[----:B------:R-:W-:Y:S02]  /*157c0*/  LOP3.LUT R24, R24, 0xff, RZ, 0xc0, !PT ;  /* 0x000000ff18187812 */ /* 0x000fe400078ec0ff */
[----:B------:R-:W-:Y:S02]  /*157d0*/  LOP3.LUT R41, R11, 0xff, RZ, 0xc0, !PT ;  /* 0x000000ff0b297812 */ /* 0x000fe400078ec0ff */
[----:B------:R-:W-:-:S02]  /*157e0*/  PRMT R39, R6, 0x7604, R7 ;  /* 0x0000760406277816 */ /* 0x000fc40000000007 */
[----:B------:R-:W-:Y:S02]  /*157f0*/  PRMT R42, R24, 0x7604, R41 ;  /* 0x00007604182a7816 */ /* 0x000fe40000000029 */
[----:B------:R-:W-:Y:S02]  /*15800*/  SHF.R.U32.HI R38, RZ, 0x10, R30 ;  /* 0x00000010ff267819 */ /* 0x000fe4000001161e */
[----:B------:R-:W-:Y:S02]  /*15810*/  SHF.R.U32.HI R40, RZ, 0x10, R31 ;  /* 0x00000010ff287819 */ /* 0x000fe4000001161f */
[----:B------:R-:W-:Y:S02]  /*15820*/  LOP3.LUT R38, R38, 0xff, RZ, 0xc0, !PT ;  /* 0x000000ff26267812 */ /* 0x000fe400078ec0ff */
[----:B------:R-:W-:Y:S02]  /*15830*/  LOP3.LUT R40, R40, 0xff, RZ, 0xc0, !PT ;  /* 0x000000ff28287812 */ /* 0x000fe400078ec0ff */
[----:B------:R-:W-:-:S02]  /*15840*/  PRMT R41, R38, 0x7054, R39 ;  /* 0x0000705426297816 */ /* 0x000fc40000000027 */
[----:B------:R-:W-:Y:S02]  /*15850*/  SHF.R.U32.HI R39, RZ, 0x10, R11 ;  /* 0x00000010ff277819 */ /* 0x000fe4000001160b */
[----:B------:R-:W-:Y:S02]  /*15860*/  SHF.R.U32.HI R38, RZ, 0x10, R10 ;  /* 0x00000010ff267819 */ /* 0x000fe4000001160a */
[----:B------:R-:W-:Y:S02]  /*15870*/  LOP3.LUT R39, R39, 0xff, RZ, 0xc0, !PT ;  /* 0x000000ff27277812 */ /* 0x000fe400078ec0ff */
[----:B------:R-:W-:Y:S02]  /*15880*/  LOP3.LUT R38, R38, 0xff, RZ, 0xc0, !PT ;  /* 0x000000ff26267812 */ /* 0x000fe400078ec0ff */
[----:B------:R-:W-:-:S04]  /*15890*/  PRMT R53, R39, 0x7054, R42 ;  /* 0x0000705427357816 */ /* 0x000fc8000000002a */
[----:B------:R-:W-:Y:S02]  /*158a0*/  LOP3.LUT R53, R53, 0xff000000, R11, 0xf8, !PT ;  /* 0xff00000035357812 */ /* 0x000fe400078ef80b */
[----:B---3--:R-:W-:Y:S02]  /*158b0*/  LEA.HI R0, R3, R20, RZ, 0x1c ;  /* 0x0000001403007211 */ /* 0x008fe400078fe0ff */
[----:B------:R-:W-:Y:S02]  /*158c0*/  SHF.R.U32.HI R20, RZ, 0x8, R31 ;  /* 0x00000008ff147819 */ /* 0x000fe4000001161f */
[----:B------:R-:W-:Y:S02]  /*158d0*/  SHF.R.S32.HI R5, RZ, 0x1f, R0 ;  /* 0x0000001fff057819 */ /* 0x000fe40000011400 */
[----:B------:R-:W-:Y:S02]  /*158e0*/  LOP3.LUT R20, R20, 0xff, RZ, 0xc0, !PT ;  /* 0x000000ff14147812 */ /* 0x000fe400078ec0ff */
[----:B------:R-:W-:Y:S01]  /*158f0*/  LEA.HI R4, R5, R0, RZ, 0x2 ;  /* 0x0000000005047211 */ /* 0x000fe200078f10ff */
[----:B------:R-:W-:Y:S01]  /*15900*/  IMAD.SHL.U32 R5, R0, 0x10, RZ ;  /* 0x0000001000057824 */ /* 0x000fe200078e00ff */
[----:B------:R-:W-:-:S02]  /*15910*/  PRMT R43, R20, 0x7604, R21 ;  /* 0x00007604142b7816 */ /* 0x000fc40000000015 */
[----:B------:R-:W-:Y:S01]  /*15920*/  SHF.R.U32.HI R20, RZ, 0x8, R10 ;  /* 0x00000008ff147819 */ /* 0x000fe2000001160a */
[----:B------:R-:W-:Y:S01]  /*15930*/  IMAD.SHL.U32 R4, R4, 0x800, RZ ;  /* 0x0000080004047824 */ /* 0x000fe200078e00ff */
[----:B------:R-:W-:Y:S02]  /*15940*/  LOP3.LUT R0, R230, 0x30, R5, 0xf8, !PT ;  /* 0x00000030e6007812 */ /* 0x000fe400078ef805 */
[----:B------:R-:W-:Y:S02]  /*15950*/  LOP3.LUT R20, R20, 0xff, RZ, 0xc0, !PT ;  /* 0x000000ff14147812 */ /* 0x000fe400078ec0ff */
[----:B------:R-:W-:Y:S02]  /*15960*/  LOP3.LUT R0, R0, R231, RZ, 0x3c, !PT ;  /* 0x000000e700007212 */ /* 0x000fe400078e3cff */
[----:B------:R-:W-:Y:S02]  /*15970*/  LOP3.LUT R5, R4, 0xffffe000, RZ, 0xc0, !PT ;  /* 0xffffe00004057812 */ /* 0x000fe400078ec0ff */
[----:B------:R-:W-:-:S02]  /*15980*/  PRMT R51, R20, 0x7604, R27 ;  /* 0x0000760414337816 */ /* 0x000fc4000000001b */
[----:B------:R-:W-:Y:S02]  /*15990*/  IADD3 R21, R0, R232, R5 ;  /* 0x000000e800157210 */ /* 0x000fe40007ffe005 */
[----:B------:R-:W-:Y:S01]  /*159a0*/  SHF.R.U32.HI R0, RZ, 0x8, R9 ;  /* 0x00000008ff007819 */ /* 0x000fe20000011609 */
[----:B----4-:R-:W0:Y:S01]  /*159b0*/  LDS.128 R4, [R62+0x1e200] ;  /* 0x01e200003e047984 */ /* 0x010e220000000c00 */
[----:B------:R-:W-:Y:S02]  /*159c0*/  SHF.R.U32.HI R20, RZ, 0x10, R28 ;  /* 0x00000010ff147819 */ /* 0x000fe4000001161c */
[----:B------:R-:W-:Y:S02]  /*159d0*/  LOP3.LUT R0, R0, 0xff, RZ, 0xc0, !PT ;  /* 0x000000ff00007812 */ /* 0x000fe400078ec0ff */
[----:B------:R-:W-:Y:S02]  /*159e0*/  LOP3.LUT R20, R20, 0xff, RZ, 0xc0, !PT ;  /* 0x000000ff14147812 */ /* 0x000fe400078ec0ff */
[----:B------:R-:W-:Y:S01]  /*159f0*/  PRMT R49, R0, 0x7604, R25 ;  /* 0x0000760400317816 */ /* 0x000fe20000000019 */
[----:B------:R-:W-:Y:S01]  /*15a00*/  IMAD.IADD R0, R16, 0x1, R21 ;  /* 0x0000000110007824 */ /* 0x000fe200078e0215 */
[----:B------:R-:W-:-:S02]  /*15a10*/  SHF.R.U32.HI R21, RZ, 0x10, R29 ;  /* 0x00000010ff157819 */ /* 0x000fc4000001161d */
[----:B------:R-:W-:Y:S02]  /*15a20*/  PRMT R37, R20, 0x7054, R37 ;  /* 0x0000705414257816 */ /* 0x000fe40000000025 */
[----:B------:R-:W1:Y:S01]  /*15a30*/  LDS.128 R24, [R0+0x1e200] ;  /* 0x01e2000000187984 */ /* 0x000e620000000c00 */
[----:B------:R-:W-:Y:S02]  /*15a40*/  LOP3.LUT R21, R21, 0xff, RZ, 0xc0, !PT ;  /* 0x000000ff15157812 */ /* 0x000fe400078ec0ff */
[----:B------:R-:W-:Y:S02]  /*15a50*/  SHF.R.U32.HI R20, RZ, 0x10, R8 ;  /* 0x00000010ff147819 */ /* 0x000fe40000011608 */
[----:B------:R-:W-:Y:S02]  /*15a60*/  PRMT R21, R21, 0x7054, R36 ;  /* 0x0000705415157816 */ /* 0x000fe40000000024 */
[----:B------:R-:W-:Y:S02]  /*15a70*/  SHF.R.U32.HI R36, RZ, 0x10, R9 ;  /* 0x00000010ff247819 */ /* 0x000fe40000011609 */
[----:B------:R-:W-:-:S02]  /*15a80*/  LOP3.LUT R20, R20, 0xff, RZ, 0xc0, !PT ;  /* 0x000000ff14147812 */ /* 0x000fc400078ec0ff */
[----:B------:R-:W-:Y:S02]  /*15a90*/  LOP3.LUT R36, R36, 0xff, RZ, 0xc0, !PT ;  /* 0x000000ff24247812 */ /* 0x000fe400078ec0ff */
[----:B------:R-:W-:Y:S02]  /*15aa0*/  LOP3.LUT R39, R21, 0xff000000, R29, 0xf8, !PT ;  /* 0xff00000015277812 */ /* 0x000fe400078ef81d */
[----:B------:R-:W-:Y:S02]  /*15ab0*/  PRMT R49, R36, 0x7054, R49 ;  /* 0x0000705424317816 */ /* 0x000fe40000000031 */
[----:B------:R-:W-:Y:S02]  /*15ac0*/  PRMT R47, R20, 0x7054, R47 ;  /* 0x00007054142f7816 */ /* 0x000fe4000000002f */
[----:B------:R-:W-:Y:S02]  /*15ad0*/  LOP3.LUT R49, R49, 0xff000000, R9, 0xf8, !PT ;  /* 0xff00000031317812 */ /* 0x000fe400078ef809 */
[----:B------:R-:W-:-:S02]  /*15ae0*/  PRMT R51, R38, 0x7054, R51 ;  /* 0x0000705426337816 */ /* 0x000fc40000000033 */
[----:B------:R-:W-:Y:S02]  /*15af0*/  PRMT R45, R40, 0x7054, R43 ;  /* 0x00007054282d7816 */ /* 0x000fe4000000002b */
[----:B------:R-:W-:Y:S02]  /*15b00*/  F2FP.F16.E4M3.UNPACK_B R46, R49 ;  /* 0x00000031ff2e723e */ /* 0x000fe400020006ff */
[-C--:B0-----:R-:W-:Y:S02]  /*15b10*/  F2FP.F16.E4M3.UNPACK_B R11, R6.reuse ;  /* 0x00000006ff0b723e */ /* 0x081fe400020006ff */
[----:B------:R-:W-:Y:S01]  /*15b20*/  F2FP.F16.E4M3.UNPACK_B R20, R6.H1 ;  /* 0x00000006ff14723e */ /* 0x000fe200030006ff */
[----:B------:R-:W-:Y:S01]  /*15b30*/  HADD2.F32 R48, -RZ, R46.H0_H0 ;  /* 0x2000002eff307230 */ /* 0x000fe20000004100 */
[----:B------:R-:W-:Y:S02]  /*15b40*/  F2FP.F16.E4M3.UNPACK_B R40, R39 ;  /* 0x00000027ff28723e */ /* 0x000fe400020006ff */
[----:B------:R-:W-:-:S02]  /*15b50*/  LOP3.LUT R47, R47, 0xff000000, R8, 0xf8, !PT ;  /* 0xff0000002f2f7812 */ /* 0x000fc400078ef808 */
[----:B------:R-:W-:Y:S01]  /*15b60*/  LOP3.LUT R50, R51, 0xff000000, R10, 0xf8, !PT ;  /* 0xff00000033327812 */ /* 0x000fe200078ef80a */
[----:B------:R-:W-:Y:S01]  /*15b70*/  HADD2.F32 R42, -RZ, R40.H0_H0 ;  /* 0x20000028ff2a7230 */ /* 0x000fe20000004100 */
[-C--:B------:R-:W-:Y:S01]  /*15b80*/  F2FP.F16.E4M3.UNPACK_B R8, R5.reuse ;  /* 0x00000005ff08723e */ /* 0x080fe200020006ff */
[----:B------:R-:W-:Y:S01]  /*15b90*/  HADD2.F32 R51, -RZ, R46.H1_H1 ;  /* 0x3000002eff337230 */ /* 0x000fe20000004100 */
[----:B------:R-:W-:Y:S02]  /*15ba0*/  F2FP.F16.E4M3.UNPACK_B R10, R5.H1 ;  /* 0x00000005ff0a723e */ /* 0x000fe400030006ff */
[----:B-1----:R-:W-:Y:S01]  /*15bb0*/  F2FP.F16.E4M3.UNPACK_B R6, R25 ;  /* 0x00000019ff06723e */ /* 0x002fe200020006ff */
[--C-:B------:R-:W-:Y:S01]  /*15bc0*/  HADD2.F32 R9, -RZ, R8.reuse.H0_H0 ;  /* 0x20000008ff097230 */ /* 0x100fe20000004100 */
[----:B------:R-:W-:Y:S01]  /*15bd0*/  LOP3.LUT R38, R37, 0xff000000, R28, 0xf8, !PT ;  /* 0xff00000025267812 */ /* 0x000fe200078ef81c */
[----:B------:R-:W-:Y:S01]  /*15be0*/  HADD2.F32 R8, -RZ, R8.H1_H1 ;  /* 0x30000008ff087230 */ /* 0x000fe20000004100 */
[-C--:B------:R-:W-:Y:S01]  /*15bf0*/  F2FP.F16.E4M3.UNPACK_B R36, R27.reuse ;  /* 0x0000001bff24723e */ /* 0x080fe200020006ff */
[----:B------:R-:W-:Y:S01]  /*15c00*/  HADD2.F32 R5, -RZ, R6.H0_H0 ;  /* 0x20000006ff057230 */ /* 0x000fe20000004100 */
[----:B------:R-:W-:-:S02]  /*15c10*/  F2FP.F16.E4M3.UNPACK_B R37, R27.H1 ;  /* 0x0000001bff25723e */ /* 0x000fc400030006ff */
[----:B------:R-:W-:Y:S02]  /*15c20*/  F2FP.F16.E4M3.UNPACK_B R29, R25.H1 ;  /* 0x00000019ff1d723e */ /* 0x000fe400030006ff */
[C---:B------:R-:W-:Y:S01]  /*15c30*/  FMUL.FTZ R52, R5.reuse, R48 ;  /* 0x0000003005347220 */ /* 0x040fe20000410000 */
[-C--:B------:R-:W-:Y:S01]  /*15c40*/  FMUL.FTZ R27, R5, R42.reuse ;  /* 0x0000002a051b7220 */ /* 0x080fe20000410000 */
[----:B------:R-:W-:Y:S02]  /*15c50*/  F2FP.F16.E4M3.UNPACK_B R49, R49.H1 ;  /* 0x00000031ff31723e */ /* 0x000fe400030006ff */
[----:B------:R-:W-:Y:S01]  /*15c60*/  LOP3.LUT R43, R41, 0xff000000, R30, 0xf8, !PT ;  /* 0xff000000292b7812 */ /* 0x000fe200078ef81e */
[----:B------:R-:W-:Y:S01]  /*15c70*/  FFMA.FTZ R5, R9, R42, -R52 ;  /* 0x0000002a09057223 */ /* 0x000fe20000010834 */
[----:B------:R-:W-:Y:S01]  /*15c80*/  LOP3.LUT R45, R45, 0xff000000, R31, 0xf8, !PT ;  /* 0xff0000002d2d7812 */ /* 0x000fe200078ef81f */
[----:B------:R-:W-:Y:S01]  /*15c90*/  FFMA.FTZ R9, R9, R48, R27 ;  /* 0x0000003009097223 */ /* 0x000fe2000001001b */
[-C--:B------:R-:W-:Y:S01]  /*15ca0*/  F2FP.F16.E4M3.UNPACK_B R30, R26.reuse ;  /* 0x0000001aff1e723e */ /* 0x080fe200020006ff */
[----:B------:R-:W-:Y:S01]  /*15cb0*/  HADD2.F32 R42, -RZ, R49.H0_H0 ;  /* 0x20000031ff2a7230 */ /* 0x000fe20000004100 */
[----:B------:R-:W-:Y:S01]  /*15cc0*/  F2FP.F16.E4M3.UNPACK_B R31, R26.H1 ;  /* 0x0000001aff1f723e */ /* 0x000fe200030006ff */
[----:B------:R-:W-:Y:S01]  /*15cd0*/  HADD2.F32 R26, -RZ, R6.H1_H1 ;  /* 0x30000006ff1a7230 */ /* 0x000fe20000004100 */
[----:B------:R-:W-:Y:S01]  /*15ce0*/  F2FP.F16.E4M3.UNPACK_B R39, R39.H1 ;  /* 0x00000027ff27723e */ /* 0x000fe200030006ff */
[----:B------:R-:W-:Y:S01]  /*15cf0*/  HADD2.F32 R27, -RZ, R29.H0_H0 ;  /* 0x2000001dff1b7230 */ /* 0x000fe20000004100 */
[----:B------:R-:W-:Y:S01]  /*15d00*/  F2FP.F16.E4M3.UNPACK_B R21, R7 ;  /* 0x00000007ff15723e */ /* 0x000fe200020006ff */
[----:B------:R-:W-:-:S02]  /*15d10*/  HADD2.F32 R41, -RZ, R40.H1_H1 ;  /* 0x30000028ff297230 */ /* 0x000fc40000004100 */
[C---:B------:R-:W-:Y:S01]  /*15d20*/  FMUL.FTZ R55, R26.reuse, R51 ;  /* 0x000000331a377220 */ /* 0x040fe20000410000 */
[--C-:B------:R-:W-:Y:S02]  /*15d30*/  HADD2.F32 R40, -RZ, R39.reuse.H0_H0 ;  /* 0x20000027ff287230 */ /* 0x100fe40000004100 */
[C---:B------:R-:W-:Y:S01]  /*15d40*/  FMUL.FTZ R57, R27.reuse, R42 ;  /* 0x0000002a1b397220 */ /* 0x040fe20000410000 */
[----:B------:R-:W-:Y:S02]  /*15d50*/  HADD2.F32 R6, -RZ, R10.H0_H0 ;  /* 0x2000000aff067230 */ /* 0x000fe40000004100 */
[-C--:B------:R-:W-:Y:S01]  /*15d60*/  FMUL.FTZ R26, R26, R41.reuse ;  /* 0x000000291a1a7220 */ /* 0x080fe20000410000 */
[----:B------:R-:W-:Y:S01]  /*15d70*/  FFMA.FTZ R46, R8, R41, -R55 ;  /* 0x00000029082e7223 */ /* 0x000fe20000010837 */
[-C--:B------:R-:W-:Y:S01]  /*15d80*/  FMUL.FTZ R27, R27, R40.reuse ;  /* 0x000000281b1b7220 */ /* 0x080fe20000410000 */
[----:B------:R-:W-:Y:S02]  /*15d90*/  HADD2.F32 R39, -RZ, R39.H1_H1 ;  /* 0x30000027ff277230 */ /* 0x000fe40000004100 */
[----:B------:R-:W-:Y:S01]  /*15da0*/  FFMA.FTZ R57, R6, R40, -R57 ;  /* 0x0000002806397223 */ /* 0x000fe20000010839 */
[----:B------:R-:W-:Y:S01]  /*15db0*/  FFMA.FTZ R48, R8, R51, R26 ;  /* 0x0000003308307223 */ /* 0x000fe2000001001a */
[----:B------:R-:W-:Y:S01]  /*15dc0*/  F2FP.F16.E4M3.UNPACK_B R40, R53 ;  /* 0x00000035ff28723e */ /* 0x000fe200020006ff */
[----:B------:R-:W-:Y:S01]  /*15dd0*/  HADD2.F32 R49, -RZ, R49.H1_H1 ;  /* 0x30000031ff317230 */ /* 0x000fe20000004100 */
[----:B------:R-:W-:Y:S01]  /*15de0*/  F2FP.F16.E4M3.UNPACK_B R26, R45 ;  /* 0x0000002dff1a723e */ /* 0x000fe200020006ff */
        /* <DEDUP_REMOVED lines=19> */
[----:B------:R-:W-:Y:S01]  /*15f20*/  F2FP.F16.E4M3.UNPACK_B R28, R7.H1 ;  /* 0x00000007ff1c723e */ /* 0x000fe200030006ff */
[----:B------:R-:W-:-:S02]  /*15f30*/  HADD2.F32 R26, -RZ, R26.H1_H1 ;  /* 0x3000001aff1a7230 */ /* 0x000fc40000004100 */
[C---:B------:R-:W-:Y:S01]  /*15f40*/  FMUL.FTZ R10, R36.reuse, R40 ;  /* 0x00000028240a7220 */ /* 0x040fe20000410000 */
[----:B------:R-:W-:Y:S01]  /*15f50*/  HADD2.F32 R21, -RZ, R21.H1_H1 ;  /* 0x30000015ff157230 */ /* 0x000fe20000004100 */
[----:B------:R-:W-:Y:S01]  /*15f60*/  F2FP.F16.E4M3.UNPACK_B R25, R24 ;  /* 0x00000018ff19723e */ /* 0x000fe200020006ff */
[----:B------:R-:W-:Y:S02]  /*15f70*/  HADD2.F32 R29, -RZ, R53.H0_H0 ;  /* 0x20000035ff1d7230 */ /* 0x000fe40000004100 */
[-C--:B------:R-:W-:Y:S01]  /*15f80*/  FMUL.FTZ R39, R36, R26.reuse ;  /* 0x0000001a24277220 */ /* 0x080fe20000410000 */
[----:B------:R-:W-:Y:S02]  /*15f90*/  HADD2.F32 R8, -RZ, R37.H0_H0 ;  /* 0x20000025ff087230 */ /* 0x000fe40000004100 */
[----:B------:R-:W-:Y:S01]  /*15fa0*/  FFMA.FTZ R56, R21, R26, -R10 ;  /* 0x0000001a15387223 */ /* 0x000fe2000001080a */
[----:B------:R-:W-:Y:S01]  /*15fb0*/  HADD2.F32 R27, -RZ, R45.H0_H0 ;  /* 0x2000002dff1b7230 */ /* 0x000fe20000004100 */
[----:B------:R-:W-:Y:S01]  /*15fc0*/  F2FP.F16.E4M3.UNPACK_B R24, R24.H1 ;  /* 0x00000018ff18723e */ /* 0x000fe200030006ff */
[----:B------:R-:W-:-:S02]  /*15fd0*/  HADD2.F32 R6, -RZ, R28.H0_H0 ;  /* 0x2000001cff067230 */ /* 0x000fc40000004100 */
[C---:B------:R-:W-:Y:S01]  /*15fe0*/  FMUL.FTZ R41, R8.reuse, R29 ;  /* 0x0000001d08297220 */ /* 0x040fe20000410000 */
[----:B------:R-:W-:Y:S01]  /*15ff0*/  F2FP.F16.E4M3.UNPACK_B R26, R47.H1 ;  /* 0x0000002fff1a723e */ /* 0x000fe200030006ff */
[-C--:B------:R-:W-:Y:S01]  /*16000*/  FMUL.FTZ R8, R8, R27.reuse ;  /* 0x0000001b08087220 */ /* 0x080fe20000410000 */
[-C--:B------:R-:W-:Y:S01]  /*16010*/  F2FP.F16.E4M3.UNPACK_B R7, R4.reuse ;  /* 0x00000004ff07723e */ /* 0x080fe200020006ff */
[C---:B------:R-:W-:Y:S01]  /*16020*/  FFMA.FTZ R58, R6.reuse, R27, -R41 ;  /* 0x0000001b063a7223 */ /* 0x040fe20000010829 */
[----:B------:R-:W-:Y:S01]  /*16030*/  F2FP.F16.E4M3.UNPACK_B R4, R4.H1 ;  /* 0x00000004ff04723e */ /* 0x000fe200030006ff */
[----:B------:R-:W-:Y:S01]  /*16040*/  FFMA.FTZ R59, R6, R29, R8 ;  /* 0x0000001d063b7223 */ /* 0x000fe20000010008 */
[----:B------:R-:W-:Y:S01]  /*16050*/  HADD2.F32 R45, -RZ, R45.H1_H1 ;  /* 0x3000002dff2d7230 */ /* 0x000fe20000004100 */
[----:B------:R-:W-:Y:S01]  /*16060*/  F2FP.F16.E4M3.UNPACK_B R10, R38.H1 ;  /* 0x00000026ff0a723e */ /* 0x000fe200030006ff */
[----:B------:R-:W-:Y:S02]  /*16070*/  HADD2.F32 R53, -RZ, R53.H1_H1 ;  /* 0x30000035ff357230 */ /* 0x000fe40000004100 */
[----:B------:R-:W-:Y:S01]  /*16080*/  FFMA.FTZ R55, R21, R40, R39 ;  /* 0x0000002815377223 */ /* 0x000fe20000010027 */
[----:B------:R-:W-:Y:S01]  /*16090*/  HADD2.F32 R37, -RZ, R37.H1_H1 ;  /* 0x30000025ff257230 */ /* 0x000fe20000004100 */
[----:B------:R-:W-:Y:S01]  /*160a0*/  F2FP.F16.E4M3.UNPACK_B R47, R47 ;  /* 0x0000002fff2f723e */ /* 0x000fe200020006ff */
        /* <DEDUP_REMOVED lines=13> */
[----:B------:R-:W-:Y:S01]  /*16180*/  FFMA.FTZ R28, R6, R21, -R29 ;  /* 0x00000015061c7223 */ /* 0x000fe2000001081d */
[----:B------:R-:W-:Y:S01]  /*16190*/  HADD2.F32 R29, -RZ, R26.H1_H1 ;  /* 0x3000001aff1d7230 */ /* 0x000fe20000004100 */
[----:B------:R-:W-:Y:S01]  /*161a0*/  F2FP.SATFINITE.E4M3.F32.PACK_AB_MERGE_C R52, R52, R57, RZ ;  /* 0x000000393434723e */ /* 0x000fe200048070ff */
        /* <DEDUP_REMOVED lines=37> */
[----:B------:R-:W-:Y:S01]  /*16400*/  FFMA.FTZ R26, R4, R7, -R25 ;  /* 0x00000007041a7223 */ /* 0x000fe20000010819 */
[----:B------:R-:W-:Y:S01]  /*16410*/  HADD2.F32 R20, -RZ, R20.H1_H1 ;  /* 0x30000014ff147230 */ /* 0x000fe20000004100 */
[----:B------:R-:W-:Y:S01]  /*16420*/  F2FP.SATFINITE.E4M3.F32.PACK_AB_MERGE_C R5, R46, R5, R52 ;  /* 0x000000052e05723e */ /* 0x000fe20004807034 */
        /* <DEDUP_REMOVED lines=36> */
.L_x_2530:
[----:B------:R-:W-:Y:S05]  /*16670*/  BSYNC B1 ;  /* 0x0000000000017941 */ /* 0x000fea0003800000 */
.L_x_2529:
[----:B------:R-:W-:Y:S05]  /*16680*/  @P2 BRA `(.L_x_2511) ;  /* 0x0000000c00e02947 */ /* 0x000fea0003800000 */
[----:B-1-3--:R-:W3:Y:S04]  /*16690*/  LDL R0, [R1+0x58] ;  /* 0x0000580001007983 */ /* 0x00aee80000100800 */
[----:B------:R-:W4:Y:S01]  /*166a0*/  LDL R53, [R1+0x5c] ;  /* 0x00005c0001357983 */ /* 0x000f220000100800 */
        /* <DEDUP_REMOVED lines=21> */
[----:B0-----:R-:W-:-:S02]  /*16800*/  SHF.R.U32.HI R37, RZ, 0x10, R13 ;  /* 0x00000010ff257819 */ /* 0x001fc4000001160d */
[----:B------:R-:W-:Y:S02]  /*16810*/  PRMT R39, R28, 0x7604, R27 ;  /* 0x000076041c277816 */ /* 0x000fe4000000001b */
[----:B------:R-:W-:Y:S01]  /*16820*/  SHF.R.U32.HI R27, RZ, 0x10, R35 ;  /* 0x00000010ff1b7819 */ /* 0x000fe20000011623 */
[----:B------:R-:W-:Y:S01]  /*16830*/  IMAD.U32 R37, R37, 0x10000, RZ ;  /* 0x0001000025257824 */ /* 0x000fe200078e00ff */
[--C-:B------:R-:W-:Y:S02]  /*16840*/  SHF.R.U32.HI R30, RZ, 0x8, R15.reuse ;  /* 0x00000008ff1e7819 */ /* 0x100fe4000001160f */
[----:B------:R-:W-:Y:S01]  /*16850*/  LOP3.LUT R29, R15, 0xff, RZ, 0xc0, !PT ;  /* 0x000000ff0f1d7812 */ /* 0x000fe200078ec0ff */
[----:B------:R-:W-:Y:S01]  /*16860*/  IMAD.U32 R27, R27, 0x10000, RZ ;  /* 0x000100001b1b7824 */ /* 0x000fe200078e00ff */
[----:B------:R-:W-:Y:S02]  /*16870*/  LOP3.LUT R30, R30, 0xff, RZ, 0xc0, !PT ;  /* 0x000000ff1e1e7812 */ /* 0x000fe400078ec0ff */
[----:B------:R-:W-:-:S02]  /*16880*/  SHF.R.U32.HI R41, RZ, 0x10, R15 ;  /* 0x00000010ff297819 */ /* 0x000fc4000001160f */
[----:B------:R-:W-:Y:S02]  /*16890*/  PRMT R30, R30, 0x7604, R29 ;  /* 0x000076041e1e7816 */ /* 0x000fe4000000001d */
[----:B------:R-:W-:Y:S02]  /*168a0*/  LOP3.LUT R31, R31, 0xff0000, R12, 0xf8, !PT ;  /* 0x00ff00001f1f7812 */ /* 0x000fe400078ef80c */
[----:B------:R-:W-:Y:S02]  /*168b0*/  SHF.L.U32 R41, R41, 0x10, RZ ;  /* 0x0000001029297819 */ /* 0x000fe400000006ff */
[----:B------:R-:W-:Y:S02]  /*168c0*/  LOP3.LUT R25, R25, 0xff0000, R34, 0xf8, !PT ;  /* 0x00ff000019197812 */ /* 0x000fe400078ef822 */
[----:B------:R-:W-:Y:S02]  /*168d0*/  LOP3.LUT R41, R30, 0xff0000, R41, 0xf8, !PT ;  /* 0x00ff00001e297812 */ /* 0x000fe400078ef829 */
[----:B------:R-:W-:-:S02]  /*168e0*/  LOP3.LUT R39, R39, 0xff0000, R14, 0xf8, !PT ;  /* 0x00ff000027277812 */ /* 0x000fc400078ef80e */
[----:B------:R-:W-:Y:S02]  /*168f0*/  LOP3.LUT R30, R25, 0xff000000, R34, 0xf8, !PT ;  /* 0xff000000191e7812 */ /* 0x000fe400078ef822 */
[----:B------:R-:W-:Y:S02]  /*16900*/  LOP3.LUT R36, R39, 0xff000000, R14, 0xf8, !PT ;  /* 0xff00000027247812 */ /* 0x000fe400078ef80e */
[----:B------:R-:W-:Y:S02]  /*16910*/  LOP3.LUT R41, R41, 0xff000000, R15, 0xf8, !PT ;  /* 0xff00000029297812 */ /* 0x000fe400078ef80f */
[----:B---3--:R-:W-:Y:S02]  /*16920*/  LEA.HI R3, R3, R0, RZ, 0x1c ;  /* 0x0000000003037211 */ /* 0x008fe400078fe0ff */
[----:B------:R-:W-:-:S04]  /*16930*/  LOP3.LUT R0, R32, 0xff, RZ, 0xc0, !PT ;  /* 0x000000ff20007812 */ /* 0x000fc800078ec0ff */
[----:B--2---:R-:W-:Y:S02]  /*16940*/  PRMT R21, R5, 0x7604, R0 ;  /* 0x0000760405157816 */ /* 0x004fe40000000000 */
[----:B------:R-:W-:Y:S02]  /*16950*/  SHF.R.S32.HI R0, RZ, 0x1f, R3 ;  /* 0x0000001fff007819 */ /* 0x000fe40000011403 */
[----:B------:R-:W-:Y:S02]  /*16960*/  LOP3.LUT R5, R35, 0xff, RZ, 0xc0, !PT ;  /* 0x000000ff23057812 */ /* 0x000fe400078ec0ff */
[----:B------:R-:W-:Y:S01]  /*16970*/  LEA.HI R4, R0, R3, RZ, 0x2 ;  /* 0x0000000300047211 */ /* 0x000fe200078f10ff */
[----:B------:R-:W-:Y:S01]  /*16980*/  IMAD.SHL.U32 R3, R3, 0x10, RZ ;  /* 0x0000001003037824 */ /* 0x000fe200078e00ff */
[----:B------:R-:W-:Y:S02]  /*16990*/  PRMT R24, R6, 0x7604, R5 ;  /* 0x0000760406187816 */ /* 0x000fe40000000005 */
[----:B------:R-:W-:-:S02]  /*169a0*/  SHF.L.U32 R4, R4, 0xb, RZ ;  /* 0x0000000b04047819 */ /* 0x000fc400000006ff */
[----:B------:R-:W-:Y:S02]  /*169b0*/  LOP3.LUT R0, R230, 0x30, R3, 0xf8, !PT ;  /* 0x00000030e6007812 */ /* 0x000fe400078ef803 */
[----:B------:R-:W-:Y:S02]  /*169c0*/  LOP3.LUT R3, R4, 0xffffe000, RZ, 0xc0, !PT ;  /* 0xffffe00004037812 */ /* 0x000fe400078ec0ff */
[----:B------:R-:W-:Y:S01]  /*169d0*/  LOP3.LUT R0, R0, R231, RZ, 0x3c, !PT ;  /* 0x000000e700007212 */ /* 0x000fe200078e3cff */
[----:B----4-:R-:W0:Y:S01]  /*169e0*/  LDS.128 R4, [R53+0x1e200] ;  /* 0x01e2000035047984 */ /* 0x010e220000000c00 */
[----:B------:R-:W-:Y:S02]  /*169f0*/  LOP3.LUT R21, R21, 0xff0000, R32, 0xf8, !PT ;  /* 0x00ff000015157812 */ /* 0x000fe400078ef820 */
[----:B------:R-:W-:Y:S02]  /*16a00*/  IADD3 R3, R0, R232, R3 ;  /* 0x000000e800037210 */ /* 0x000fe40007ffe003 */
[----:B------:R-:W-:-:S02]  /*16a10*/  LOP3.LUT R29, R24, 0xff0000, R27, 0xf8, !PT ;  /* 0x00ff0000181d7812 */ /* 0x000fc400078ef81b */
[----:B------:R-:W-:Y:S01]  /*16a20*/  LOP3.LUT R27, R21, 0xff000000, R32, 0xf8, !PT ;  /* 0xff000000151b7812 */ /* 0x000fe200078ef820 */
[----:B------:R-:W-:Y:S01]  /*16a30*/  IMAD.IADD R0, R16, 0x1, R3 ;  /* 0x0000000110007824 */ /* 0x000fe200078e0203 */
[----:B------:R-:W-:Y:S02]  /*16a40*/  LOP3.LUT R3, R8, 0xff, RZ, 0xc0, !PT ;  /* 0x000000ff08037812 */ /* 0x000fe400078ec0ff */
[----:B------:R-:W-:Y:S02]  /*16a50*/  LOP3.LUT R34, R29, 0xff000000, R35, 0xf8, !PT ;  /* 0xff0000001d227812 */ /* 0x000fe400078ef823 */
[----:B------:R-:W1:Y:S01]  /*16a60*/  LDS.128 R8, [R0+0x1e200] ;  /* 0x01e2000000087984 */ /* 0x000e620000000c00 */
[----:B------:R-:W-:Y:S02]  /*16a70*/  PRMT R26, R3, 0x7604, R26 ;  /* 0x00007604031a7816 */ /* 0x000fe4000000001a */
[----:B------:R-:W-:Y:S02]  /*16a80*/  SHF.R.U32.HI R3, RZ, 0x10, R33 ;  /* 0x00000010ff037819 */ /* 0x000fe40000011621 */
[----:B------:R-:W-:-:S03]  /*16a90*/  LOP3.LUT R37, R26, 0xff0000, R37, 0xf8, !PT ;  /* 0x00ff00001a257812 */ /* 0x000fc600078ef825 */
[----:B------:R-:W-:Y:S01]  /*16aa0*/  IMAD.U32 R3, R3, 0x10000, RZ ;  /* 0x0001000003037824 */ /* 0x000fe200078e00ff */
[----:B------:R-:W-:-:S04]  /*16ab0*/  LOP3.LUT R37, R37, 0xff000000, R13, 0xf8, !PT ;  /* 0xff00000025257812 */ /* 0x000fc800078ef80d */
[----:B------:R-:W-:-:S04]  /*16ac0*/  LOP3.LUT R3, R20, 0xff0000, R3, 0xf8, !PT ;  /* 0x00ff000014037812 */ /* 0x000fc800078ef803 */
[----:B------:R-:W-:Y:S02]  /*16ad0*/  LOP3.LUT R32, R3, 0xff000000, R33, 0xf8, !PT ;  /* 0xff00000003207812 */ /* 0x000fe400078ef821 */
[----:B------:R-:W-:Y:S02]  /*16ae0*/  LOP3.LUT R33, R31, 0xff000000, R12, 0xf8, !PT ;  /* 0xff0000001f217812 */ /* 0x000fe400078ef80c */
[----:B------:R-:W-:Y:S02]  /*16af0*/  F2FP.F16.E4M3.UNPACK_B R28, R32 ;  /* 0x00000020ff1c723e */ /* 0x000fe400020006ff */
[-C--:B------:R-:W-:Y:S02]  /*16b00*/  F2FP.F16.E4M3.UNPACK_B R31, R37.reuse ;  /* 0x00000025ff1f723e */ /* 0x080fe400020006ff */
[----:B------:R-:W-:Y:S01]  /*16b10*/  F2FP.F16.E4M3.UNPACK_B R37, R37.H1 ;  /* 0x00000025ff25723e */ /* 0x000fe200030006ff */
[----:B------:R-:W-:Y:S01]  /*16b20*/  HADD2.F32 R29, -RZ, R28.H0_H0 ;  /* 0x2000001cff1d7230 */ /* 0x000fe20000004100 */
[----:B0-----:R-:W-:Y:S01]  /*16b30*/  F2FP.F16.E4M3.UNPACK_B R12, R5 ;  /* 0x00000005ff0c723e */ /* 0x001fe200020006ff */
[----:B------:R-:W-:Y:S01]  /*16b40*/  HADD2.F32 R35, -RZ, R31.H0_H0 ;  /* 0x2000001fff237230 */ /* 0x000fe20000004100 */
[----:B------:R-:W-:-:S02]  /*16b50*/  F2FP.F16.E4M3.UNPACK_B R14, R7 ;  /* 0x00000007ff0e723e */ /* 0x000fc400020006ff */
[----:B------:R-:W-:Y:S02]  /*16b60*/  F2FP.F16.E4M3.UNPACK_B R15, R7.H1 ;  /* 0x00000007ff0f723e */ /* 0x000fe400030006ff */
[-C--:B------:R-:W-:Y:S02]  /*16b70*/  F2FP.F16.E4M3.UNPACK_B R7, R6.reuse ;  /* 0x00000006ff07723e */ /* 0x080fe400020006ff */
[----:B------:R-:W-:Y:S01]  /*16b80*/  F2FP.F16.E4M3.UNPACK_B R13, R6.H1 ;  /* 0x00000006ff0d723e */ /* 0x000fe200030006ff */
[--C-:B------:R-:W-:Y:S01]  /*16b90*/  HADD2.F32 R6, -RZ, R12.reuse.H0_H0 ;  /* 0x2000000cff067230 */ /* 0x100fe20000004100 */
[----:B------:R-:W-:Y:S01]  /*16ba0*/  F2FP.F16.E4M3.UNPACK_B R32, R32.H1 ;  /* 0x00000020ff20723e */ /* 0x000fe200030006ff */
[----:B------:R-:W-:Y:S01]  /*16bb0*/  HADD2.F32 R12, -RZ, R12.H1_H1 ;  /* 0x3000000cff0c7230 */ /* 0x000fe20000004100 */
[----:B------:R-:W-:Y:S02]  /*16bc0*/  F2FP.F16.E4M3.UNPACK_B R5, R5.H1 ;  /* 0x00000005ff05723e */ /* 0x000fe400030006ff */
[----:B-1----:R-:W-:-:S02]  /*16bd0*/  F2FP.F16.E4M3.UNPACK_B R20, R9 ;  /* 0x00000009ff14723e */ /* 0x002fc400020006ff */
[----:B------:R-:W-:Y:S02]  /*16be0*/  F2FP.F16.E4M3.UNPACK_B R21, R9.H1 ;  /* 0x00000009ff15723e */ /* 0x000fe400030006ff */
[-C--:B------:R-:W-:Y:S01]  /*16bf0*/  F2FP.F16.E4M3.UNPACK_B R25, R11.reuse ;  /* 0x0000000bff19723e */ /* 0x080fe200020006ff */
[--C-:B------:R-:W-:Y:S01]  /*16c00*/  HADD2.F32 R24, -RZ, R20.reuse.H0_H0 ;  /* 0x20000014ff187230 */ /* 0x100fe20000004100 */
[----:B------:R-:W-:Y:S01]  /*16c10*/  F2FP.F16.E4M3.UNPACK_B R26, R11.H1 ;  /* 0x0000000bff1a723e */ /* 0x000fe200030006ff */
[----:B------:R-:W-:Y:S01]  /*16c20*/  HADD2.F32 R20, -RZ, R20.H1_H1 ;  /* 0x30000014ff147230 */ /* 0x000fe20000004100 */
[-C--:B------:R-:W-:Y:S02]  /*16c30*/  F2FP.F16.E4M3.UNPACK_B R11, R10.reuse ;  /* 0x0000000aff0b723e */ /* 0x080fe400020006ff */
[C---:B------:R-:W-:Y:S01]  /*16c40*/  FMUL.FTZ R40, R24.reuse, R29 ;  /* 0x0000001d18287220 */ /* 0x040fe20000410000 */
[----:B------:R-:W-:Y:S01]  /*16c50*/  FMUL.FTZ R39, R24, R35 ;  /* 0x0000002318277220 */ /* 0x000fe20000410000 */
[----:B------:R-:W-:Y:S01]  /*16c60*/  F2FP.F16.E4M3.UNPACK_B R24, R10.H1 ;  /* 0x0000000aff18723e */ /* 0x000fe200030006ff */
[----:B------:R-:W-:-:S02]  /*16c70*/  HADD2.F32 R10, -RZ, R21.H0_H0 ;  /* 0x20000015ff0a7230 */ /* 0x000fc40000004100 */
[C---:B------:R-:W-:Y:S01]  /*16c80*/  FFMA.FTZ R40, R6.reuse, R35, R40 ;  /* 0x0000002306287223 */ /* 0x040fe20000010028 */
[----:B------:R-:W-:Y:S01]  /*16c90*/  FFMA.FTZ R38, R6, R29, -R39 ;  /* 0x0000001d06267223 */ /* 0x000fe20000010827 */
[----:B------:R-:W-:Y:S01]  /*16ca0*/  HADD2.F32 R35, -RZ, R31.H1_H1 ;  /* 0x3000001fff237230 */ /* 0x000fe20000004100 */
[----:B------:R-:W-:Y:S01]  /*16cb0*/  F2FP.F16.E4M3.UNPACK_B R9, R8 ;  /* 0x00000008ff09723e */ /* 0x000fe200020006ff */
[----:B------:R-:W-:Y:S01]  /*16cc0*/  HADD2.F32 R29, -RZ, R28.H1_H1 ;  /* 0x3000001cff1d7230 */ /* 0x000fe20000004100 */
[----:B------:R-:W-:Y:S01]  /*16cd0*/  F2FP.F16.E4M3.UNPACK_B R28, R41 ;  /* 0x00000029ff1c723e */ /* 0x000fe200020006ff */
[----:B------:R-:W-:Y:S02]  /*16ce0*/  HADD2.F32 R39, -RZ, R37.H0_H0 ;  /* 0x20000025ff277230 */ /* 0x000fe40000004100 */
[C---:B------:R-:W-:Y:S01]  /*16cf0*/  FMUL.FTZ R43, R20.reuse, R35 ;  /* 0x00000023142b7220 */ /* 0x040fe20000410000 */
[----:B------:R-:W-:Y:S02]  /*16d00*/  HADD2.F32 R31, -RZ, R32.H0_H0 ;  /* 0x20000020ff1f7230 */ /* 0x000fe40000004100 */
[----:B------:R-:W-:Y:S01]  /*16d10*/  FMUL.FTZ R20, R20, R29 ;  /* 0x0000001d14147220 */ /* 0x000fe20000410000 */
[----:B------:R-:W-:-:S02]  /*16d20*/  HADD2.F32 R6, -RZ, R5.H0_H0 ;  /* 0x20000005ff067230 */ /* 0x000fc40000004100 */
        /* <DEDUP_REMOVED lines=9> */
[----:B------:R-:W-:Y:S01]  /*16dc0*/  HADD2.F32 R21, -RZ, R21.H1_H1 ;  /* 0x30000015ff157230 */ /* 0x000fe20000004100 */
[----:B------:R-:W-:Y:S01]  /*16dd0*/  F2FP.F16.E4M3.UNPACK_B R34, R34.H1 ;  /* 0x00000022ff22723e */ /* 0x000fe200030006ff */
[----:B------:R-:W-:Y:S01]  /*16de0*/  HADD2.F32 R31, -RZ, R28.H0_H0 ;  /* 0x2000001cff1f7230 */ /* 0x000fe20000004100 */
[----:B------:R-:W-:Y:S01]  /*16df0*/  F2FP.F16.E4M3.UNPACK_B R8, R8.H1 ;  /* 0x00000008ff08723e */ /* 0x000fe200030006ff */
[----:B------:R-:W-:-:S02]  /*16e00*/  HADD2.F32 R10, -RZ, R25.H0_H0 ;  /* 0x20000019ff0a7230 */ /* 0x000fc40000004100 */
[C---:B------:R-:W-:Y:S01]  /*16e10*/  FMUL.FTZ R42, R21.reuse, R20 ;  /* 0x00000014152a7220 */ /* 0x040fe20000410000 */
[----:B------:R-:W-:Y:S01]  /*16e20*/  HADD2.F32 R32, -RZ, R32.H1_H1 ;  /* 0x30000020ff207230 */ /* 0x000fe20000004100 */
[----:B------:R-:W-:Y:S01]  /*16e30*/  F2FP.F16.E4M3.UNPACK_B R3, R4 ;  /* 0x00000004ff03723e */ /* 0x000fe200020006ff */
        /* <DEDUP_REMOVED lines=11> */
[----:B------:R-:W-:Y:S01]  /*16ef0*/  HADD2.F32 R20, -RZ, R41.H0_H0 ;  /* 0x20000029ff147230 */ /* 0x000fe20000004100 */
[----:B------:R-:W-:Y:S01]  /*16f00*/  F2FP.F16.E4M3.UNPACK_B R4, R4.H1 ;  /* 0x00000004ff04723e */ /* 0x000fe200030006ff */
        /* <DEDUP_REMOVED lines=112> */
.L_x_2511:
[----:B------:R-:W-:Y:S05]  /*17610*/  BSYNC B0 ;  /* 0x0000000000007941 */ /* 0x000fea0003800000 */
.L_x_2504:
        /* <DEDUP_REMOVED lines=8> */
.L_x_2502:
[----:B0-234-:R-:W-:-:S05]  /*176a0*/  IMAD.U32 R0, RZ, RZ, UR53 ;  /* 0x00000035ff007e24 */ /* 0x01dfca000f8e00ff */
[----:B------:R-:W-:-:S13]  /*176b0*/  ISETP.NE.AND P1, PT, R0, 0x3, PT ;  /* 0x000000030000780c */ /* 0x000fda0003f25270 */
[----:B------:R-:W-:Y:S05]  /*176c0*/  @!P1 BRA `(.L_x_2531) ;  /* 0x0000000000049947 */ /* 0x000fea0003800000 */
[----:B------:R-:W-:Y:S01]  /*176d0*/  BPT.TRAP 0x1 ;  /* 0x000000040000795c */ /* 0x000fe20000300000 */
.L_x_2531:
[----:B------:R-:W-:Y:S01]  /*176e0*/  IMAD R0, R221, 0x8, R16 ;  /* 0x00000008dd007824 */ /* 0x000fe200078e0210 */
[----:B-1----:R-:W-:-:S04]  /*176f0*/  SHF.L.U32 R3, R222, 0x1f, RZ ;  /* 0x0000001fde037819 */ /* 0x002fc800000006ff */
[----:B------:R0:W1:Y:S01]  /*17700*/  SYNCS.PHASECHK.TRANS64.TRYWAIT P0, [R0+URZ+0x33430], R3 ;  /* 0x03343003000075a7 */ /* 0x000062000800017f */
[----:B------:R-:W-:Y:S05]  /*17710*/  @!P1 BRA `(.L_x_2532) ;  /* 0x0000000000049947 */ /* 0x000fea0003800000 */
[----:B------:R-:W-:Y:S01]  /*17720*/  BPT.TRAP 0x1 ;  /* 0x000000040000795c */ /* 0x000fe20000300000 */
.L_x_2532:
[----:B-----5:R-:W2:Y:S02]  /*17730*/  S2R R4, SR_TID.X ;  /* 0x0000000000047919 */ /* 0x020ea40000002100 */
[----:B--2---:R-:W-:-:S04]  /*17740*/  LOP3.LUT R4, R4, 0x7f, RZ, 0xc0, !PT ;  /* 0x0000007f04047812 */ /* 0x004fc800078ec0ff */
[----:B------:R-:W-:Y:S01]  /*17750*/  ISETP.NE.AND P2, PT, R4, RZ, PT ;  /* 0x000000ff0400720c */ /* 0x000fe20003f45270 */
[----:B-1----:R-:W-:-:S12]  /*17760*/  @P0 BRA `(.L_x_2533) ;  /* 0x0000000000080947 */ /* 0x002fd80003800000 */
[----:B------:R-:W1:Y:S02]  /*17770*/  SYNCS.PHASECHK.TRANS64.TRYWAIT P0, [R0+URZ+0x33430], R3 ;  /* 0x03343003000075a7 */ /* 0x000e64000800017f */
[----:B-1----:R-:W-:Y:S05]  /*17780*/  @!P0 BRA `(.L_x_2534) ;  /* 0x0000018800188947 */ /* 0x002fea0003800000 */
.L_x_2533:
[----:B------:R-:W-:Y:S05]  /*17790*/  WARPSYNC.ALL ;  /* 0x0000000000007948 */ /* 0x000fea0003800000 */
[----:B01----:R-:W-:Y:S01]  /*177a0*/  VIADD R3, R16, 0x24200 ;  /* 0x0002420010037836 */ /* 0x003fe20000000000 */
[----:B------:R-:W-:Y:S01]  /*177b0*/  R2UR UR44, R44 ;  /* 0x000000002c2c72ca */ /* 0x000fe200000e0000 */
[----:B------:R-:W-:Y:S01]  /*177c0*/  IMAD.MOV.U32 R5, RZ, RZ, -0x7fffffe0 ;  /* 0x80000020ff057424 */ /* 0x000fe200078e00ff */
[----:B------:R-:W-:Y:S01]  /*177d0*/  WARPGROUP.ARRIVE ;  /* 0x00000000000079c5 */ /* 0x000fe20000000000 */
[----:B------:R-:W-:Y:S01]  /*177e0*/  UMOV UR25, 0x80000020 ;  /* 0x8000002000197882 */ /* 0x000fe20000000000 */
[----:B------:R-:W-:Y:S01]  /*177f0*/  SHF.R.U32.HI R3, RZ, 0x4, R3 ;  /* 0x00000004ff037819 */ /* 0x000fe20000011603 */
[----:B------:R-:W-:Y:S01]  /*17800*/  IMAD.MOV.U32 R7, RZ, RZ, -0x7fffffe0 ;  /* 0x80000020ff077424 */ /* 0x000fe200078e00ff */
[----:B------:R-:W2:Y:S01]  /*17810*/  LDL R108, [R1+0x24] ;  /* 0x00002400016c7983 */ /* 0x000ea20000100800 */
[----:B------:R-:W-:Y:S01]  /*17820*/  IMAD.MOV.U32 R11, RZ, RZ, -0x7fffffe0 ;  /* 0x80000020ff0b7424 */ /* 0x000fe200078e00ff */
[----:B------:R-:W-:Y:S01]  /*17830*/  LOP3.LUT R3, R3, 0x3fff, RZ, 0xc0, !PT ;  /* 0x00003fff03037812 */ /* 0x000fe200078ec0ff */
[----:B------:R-:W-:Y:S01]  /*17840*/  IMAD.MOV.U32 R13, RZ, RZ, -0x7fffffe0 ;  /* 0x80000020ff0d7424 */ /* 0x000fe200078e00ff */
[----:B------:R-:W-:Y:S01]  /*17850*/  UMOV UR5, 0x80000020 ;  /* 0x8000002000057882 */ /* 0x000fe20000000000 */
[----:B------:R-:W3:Y:S01]  /*17860*/  LDL R104, [R1] ;  /* 0x0000000001687983 */ /* 0x000ee20000100800 */
[----:B------:R-:W-:-:S03]  /*17870*/  LOP3.LUT R9, R3, 0x10000, RZ, 0xfc, !PT ;  /* 0x0001000003097812 */ /* 0x000fc600078efcff */
[----:B------:R-:W4:Y:S01]  /*17880*/  LDL R106, [R1+0x20] ;  /* 0x00002000016a7983 */ /* 0x000f220000100800 */
[----:B------:R-:W-:Y:S01]  /*17890*/  IMAD.MOV.U32 R21, RZ, RZ, -0x7fffffe0 ;  /* 0x80000020ff157424 */ /* 0x000fe200078e00ff */
[----:B------:R-:W-:Y:S01]  /*178a0*/  ULDC UR56, c[0x0][0x988] ;  /* 0x0002620000387ab9 */ /* 0x000fe20000000800 */
[----:B------:R-:W-:Y:S01]  /*178b0*/  IMAD R4, R221, 0x780, R9 ;  /* 0x00000780dd047824 */ /* 0x000fe200078e0209 */
[----:B------:R-:W-:Y:S01]  /*178c0*/  R2UR UR27, R5 ;  /* 0x00000000051b72ca */ /* 0x000fe200000e0000 */
[----:B------:R-:W-:Y:S01]  /*178d0*/  ULOP3.LUT UR44, UR44, 0x10000, URZ, 0xfc, !UPT ;  /* 0x000100002c2c7892 */ /* 0x000fe2000f8efc3f */
[----:B------:R-:W-:Y:S01]  /*178e0*/  R2UR UR11, R11 ;  /* 0x000000000b0b72ca */ /* 0x000fe200000e0000 */
[C---:B------:R-:W-:Y:S01]  /*178f0*/  VIADD R10, R4.reuse, 0x100 ;  /* 0x00000100040a7836 */ /* 0x040fe20000000000 */
[C---:B------:R-:W-:Y:S01]  /*17900*/  R2UR UR26, R4.reuse ;  /* 0x00000000041a72ca */ /* 0x040fe200000e0000 */
[----:B------:R-:W-:Y:S01]  /*17910*/  UMOV UR9, UR25 ;  /* 0x0000001900097c82 */ /* 0x000fe20008000000 */
[C---:B------:R-:W-:Y:S01]  /*17920*/  IADD3 R6, R4.reuse, 0x80, RZ ;  /* 0x0000008004067810 */ /* 0x040fe20007ffe0ff */
[----:B------:R-:W-:Y:S01]  /*17930*/  UMOV UR13, UR25 ;  /* 0x00000019000d7c82 */ /* 0x000fe20008000000 */
[----:B------:R-:W-:Y:S01]  /*17940*/  UMOV UR24, UR44 ;  /* 0x0000002c00187c82 */ /* 0x000fe20008000000 */
[----:B------:R-:W-:Y:S01]  /*17950*/  UMOV UR17, UR25 ;  /* 0x0000001900117c82 */ /* 0x000fe20008000000 */
[C---:B------:R-:W-:Y:S01]  /*17960*/  VIADD R12, R4.reuse, 0x2 ;  /* 0x00000002040c7836 */ /* 0x040fe20000000000 */
[----:B------:R-:W-:Y:S01]  /*17970*/  R2UR UR7, R13 ;  /* 0x000000000d0772ca */ /* 0x000fe200000e0000 */
[----:B------:R-:W-:Y:S01]  /*17980*/  UMOV UR21, UR5 ;  /* 0x0000000500157c82 */ /* 0x000fe20008000000 */
[----:B------:R-:W-:Y:S01]  /*17990*/  VIADD R20, R4, 0x602 ;  /* 0x0000060204147836 */ /* 0x000fe20000000000 */
[----:B------:R-:W0:Y:S01]  /*179a0*/  LDC R5, c[0x0][0x448] ;  /* 0x00011200ff057b82 */ /* 0x000e220000000800 */
[----:B------:R-:W-:Y:S01]  /*179b0*/  @!P2 VIADD R0, R0, 0x33440 ;  /* 0x000334400000a836 */ /* 0x000fe20000000000 */
[----:B------:R-:W-:Y:S01]  /*179c0*/  ULDC UR57, c[0x0][0x988] ;  /* 0x0002620000397ab9 */ /* 0x000fe20000000800 */
[----:B------:R-:W-:Y:S01]  /*179d0*/  QGMMA.64x32x32.F32.E4M3.E4M3 R88, gdesc[UR24], RZ, !UPT, gsb0 ;  /* 0x00600000185879f3 */ /* 0x000fe2000c0008ff */
[----:B------:R-:W-:-:S02]  /*179e0*/  R2UR UR26, R6 ;  /* 0x00000000061a72ca */ /* 0x000fc400000e0000 */
[----:B------:R-:W-:Y:S01]  /*179f0*/  R2UR UR27, R7 ;  /* 0x00000000071b72ca */ /* 0x000fe200000e0000 */
[----:B------:R-:W-:Y:S02]  /*17a00*/  WARPGROUP.DEPBAR.LE gsb0, 0x0 ;  /* 0x00008000000079c5 */ /* 0x000fe40000010000 */
[----:B------:R-:W-:-:S10]  /*17a10*/  WARPGROUP.ARRIVE ;  /* 0x00000000000079c5 */ /* 0x000fd40000000000 */
[----:B------:R-:W-:Y:S01]  /*17a20*/  QGMMA.64x32x32.F32.E4M3.E4M3 R72, gdesc[UR24], RZ, !UPT, gsb0 ;  /* 0x00600000184879f3 */ /* 0x000fe2000c0008ff */
[----:B------:R-:W-:Y:S01]  /*17a30*/  R2UR UR10, R10 ;  /* 0x000000000a0a72ca */ /* 0x000fe200000e0000 */
[----:B------:R-:W-:Y:S01]  /*17a40*/  UMOV UR8, UR24 ;  /* 0x0000001800087c82 */ /* 0x000fe20008000000 */
[----:B------:R-:W-:Y:S01]  /*17a50*/  VIADD R6, R4, 0x180 ;  /* 0x0000018004067836 */ /* 0x000fe20000000000 */
[----:B------:R-:W-:Y:S02]  /*17a60*/  WARPGROUP.DEPBAR.LE gsb0, 0x0 ;  /* 0x00008000000079c5 */ /* 0x000fe40000010000 */
[----:B------:R-:W-:-:S08]  /*17a70*/  WARPGROUP.ARRIVE ;  /* 0x00000000000079c5 */ /* 0x000fd00000000000 */
[----:B------:R-:W-:Y:S01]  /*17a80*/  QGMMA.64x32x32.F32.E4M3.E4M3 R56, gdesc[UR8], RZ, !UPT, gsb0 ;  /* 0x00600000083879f3 */ /* 0x000fe2000c0008ff */
[----:B------:R-:W-:Y:S01]  /*17a90*/  IMAD.MOV.U32 R7, RZ, RZ, -0x7fffffe0 ;  /* 0x80000020ff077424 */ /* 0x000fe200078e00ff */
[----:B------:R-:W-:-:S04]  /*17aa0*/  R2UR UR14, R6 ;  /* 0x00000000060e72ca */ /* 0x000fc800000e0000 */
[----:B------:R-:W-:Y:S01]  /*17ab0*/  R2UR UR15, R7 ;  /* 0x00000000070f72ca */ /* 0x000fe200000e0000 */
[----:B------:R-:W-:Y:S01]  /*17ac0*/  UMOV UR12, UR24 ;  /* 0x00000018000c7c82 */ /* 0x000fe20008000000 */
[----:B------:R-:W-:Y:S02]  /*17ad0*/  WARPGROUP.DEPBAR.LE gsb0, 0x0 ;  /* 0x00008000000079c5 */ /* 0x000fe40000010000 */
[----:B------:R-:W-:-:S09]  /*17ae0*/  WARPGROUP.ARRIVE ;  /* 0x00000000000079c5 */ /* 0x000fd20000000000 */
[----:B------:R-:W-:Y:S01]  /*17af0*/  QGMMA.64x32x32.F32.E4M3.E4M3 R40, gdesc[UR12], RZ, !UPT, gsb0 ;  /* 0x006000000c2879f3 */ /* 0x000fe2000c0008ff */
[----:B------:R-:W-:Y:S01]  /*17b00*/  IMAD.MOV.U32 R11, RZ, RZ, -0x7fffffe0 ;  /* 0x80000020ff0b7424 */ /* 0x000fe200078e00ff */
[----:B------:R-:W-:-:S04]  /*17b10*/  IADD3 R10, R4, 0x200, RZ ;  /* 0x00000200040a7810 */ /* 0x000fc80007ffe0ff */
[----:B------:R-:W-:Y:S02]  /*17b20*/  R2UR UR18, R10 ;  /* 0x000000000a1272ca */ /* 0x000fe400000e0000 */
[----:B------:R-:W-:Y:S01]  /*17b30*/  R2UR UR19, R11 ;  /* 0x000000000b1372ca */ /* 0x000fe200000e0000 */
[----:B------:R-:W-:Y:S01]  /*17b40*/  UMOV UR16, UR24 ;  /* 0x0000001800107c82 */ /* 0x000fe20008000000 */
[----:B------:R-:W-:Y:S02]  /*17b50*/  WARPGROUP.DEPBAR.LE gsb0, 0x0 ;  /* 0x00008000000079c5 */ /* 0x000fe40000010000 */
[----:B------:R-:W-:-:S09]  /*17b60*/  WARPGROUP.ARRIVE ;  /* 0x00000000000079c5 */ /* 0x000fd20000000000 */
[----:B------:R-:W-:Y:S01]  /*17b70*/  QGMMA.64x32x32.F32.E4M3.E4M3 R24, gdesc[UR16], RZ, !UPT, gsb0 ;  /* 0x00600000101879f3 */ /* 0x000fe2000c0008ff */
[----:B------:R-:W-:Y:S01]  /*17b80*/  R2UR UR6, R12 ;  /* 0x000000000c0672ca */ /* 0x000fe200000e0000 */
[----:B------:R-:W-:Y:S01]  /*17b90*/  UIADD3 UR4, UR44, 0x2, URZ ;  /* 0x000000022c047890 */ /* 0x000fe2000fffe03f */
[----:B------:R-:W-:Y:S01]  /*17ba0*/  IMAD.MOV.U32 R7, RZ, RZ, -0x7fffffe0 ;  /* 0x80000020ff077424 */ /* 0x000fe200078e00ff */
[----:B------:R-:W-:Y:S02]  /*17bb0*/  WARPGROUP.DEPBAR.LE gsb0, 0x0 ;  /* 0x00008000000079c5 */ /* 0x000fe40000010000 */
[----:B------:R-:W-:-:S08]  /*17bc0*/  WARPGROUP.ARRIVE ;  /* 0x00000000000079c5 */ /* 0x000fd00000000000 */
[----:B------:R-:W-:Y:S01]  /*17bd0*/  QGMMA.64x32x32.F32.E4M3.E4M3 R88, gdesc[UR4], R88, gsb0 ;  /* 0x00600000045879f3 */ /* 0x000fe20008000858 */
[----:B------:R-:W-:Y:S02]  /*17be0*/  IADD3 R6, R4, 0x82, RZ ;  /* 0x0000008204067810 */ /* 0x000fe40007ffe0ff */
[----:B------:R-:W-:Y:S02]  /*17bf0*/  R2UR UR7, R7 ;  /* 0x00000000070772ca */ /* 0x000fe400000e0000 */
[----:B------:R-:W-:Y:S01]  /*17c00*/  R2UR UR6, R6 ;  /* 0x00000000060672ca */ /* 0x000fe200000e0000 */
[----:B------:R-:W-:Y:S02]  /*17c10*/  WARPGROUP.DEPBAR.LE gsb0, 0x0 ;  /* 0x00008000000079c5 */ /* 0x000fe40000010000 */
[----:B------:R-:W-:-:S10]  /*17c20*/  WARPGROUP.ARRIVE ;  /* 0x00000000000079c5 */ /* 0x000fd40000000000 */
[----:B------:R-:W-:Y:S01]  /*17c30*/  QGMMA.64x32x32.F32.E4M3.E4M3 R72, gdesc[UR4], R72, gsb0 ;  /* 0x00600000044879f3 */ /* 0x000fe20008000848 */
[----:B------:R-:W-:Y:S02]  /*17c40*/  VIADD R10, R4, 0x102 ;  /* 0x00000102040a7836 */ /* 0x000fe40000000000 */
[----:B------:R-:W-:Y:S01]  /*17c50*/  IMAD.MOV.U32 R11, RZ, RZ, -0x7fffffe0 ;  /* 0x80000020ff0b7424 */ /* 0x000fe200078e00ff */
[----:B------:R-:W-:Y:S01]  /*17c60*/  UMOV UR12, UR4 ;  /* 0x00000004000c7c82 */ /* 0x000fe20008000000 */
[----:B------:R-:W-:Y:S01]  /*17c70*/  UMOV UR13, UR5 ;  /* 0x00000005000d7c82 */ /* 0x000fe20008000000 */
[----:B------:R-:W-:Y:S01]  /*17c80*/  R2UR UR14, R10 ;  /* 0x000000000a0e72ca */ /* 0x000fe200000e0000 */
[C---:B------:R-:W-:Y:S01]  /*17c90*/  VIADD R6, R4.reuse, 0x182 ;  /* 0x0000018204067836 */ /* 0x040fe20000000000 */
[----:B------:R-:W-:Y:S01]  /*17ca0*/  R2UR UR15, R11 ;  /* 0x000000000b0f72ca */ /* 0x000fe200000e0000 */
[----:B------:R-:W-:Y:S01]  /*17cb0*/  IMAD.MOV.U32 R7, RZ, RZ, -0x7fffffe0 ;  /* 0x80000020ff077424 */ /* 0x000fe200078e00ff */
[----:B------:R-:W-:Y:S01]  /*17cc0*/  UMOV UR16, UR4 ;  /* 0x0000000400107c82 */ /* 0x000fe20008000000 */
[----:B------:R-:W-:Y:S01]  /*17cd0*/  UMOV UR17, UR5 ;  /* 0x0000000500117c82 */ /* 0x000fe20008000000 */
[----:B------:R-:W-:Y:S01]  /*17ce0*/  UMOV UR20, UR4 ;  /* 0x0000000400147c82 */ /* 0x000fe20008000000 */
[----:B------:R-:W-:-:S02]  /*17cf0*/  VIADD R12, R4, 0x280 ;  /* 0x00000280040c7836 */ /* 0x000fc40000000000 */
[----:B------:R-:W-:Y:S01]  /*17d00*/  IMAD.MOV.U32 R13, RZ, RZ, -0x7fffffe0 ;  /* 0x80000020ff0d7424 */ /* 0x000fe200078e00ff */
[----:B------:R-:W-:Y:S01]  /*17d10*/  UIADD3 UR8, UR44, 0x200, URZ ;  /* 0x000002002c087890 */ /* 0x000fe2000fffe03f */
[----:B------:R-:W-:Y:S01]  /*17d20*/  UMOV UR9, 0x80000020 ;  /* 0x8000002000097882 */ /* 0x000fe20000000000 */
[----:B0-----:R-:W-:Y:S01]  /*17d30*/  ISETP.NE.AND P0, PT, R5, 0x1, PT ;  /* 0x000000010500780c */ /* 0x001fe20003f05270 */
[----:B------:R-:W-:Y:S01]  /*17d40*/  ULDC UR6, c[0x0][0x988] ;  /* 0x0002620000067ab9 */ /* 0x000fe20000000800 */
[----:B------:R-:W-:Y:S02]  /*17d50*/  WARPGROUP.DEPBAR.LE gsb0, 0x0 ;  /* 0x00008000000079c5 */ /* 0x000fe40000010000 */
[----:B------:R-:W-:Y:S01]  /*17d60*/  WARPGROUP.ARRIVE ;  /* 0x00000000000079c5 */ /* 0x000fe20000000000 */
[----:B------:R-:W-:Y:S02]  /*17d70*/  R2UR UR18, R6 ;  /* 0x00000000061272ca */ /* 0x000fe400000e0000 */
[----:B------:R-:W-:Y:S01]  /*17d80*/  R2UR UR19, R7 ;  /* 0x00000000071372ca */ /* 0x000fe200000e0000 */
[----:B------:R-:W-:Y:S01]  /*17d90*/  IMAD.MOV.U32 R11, RZ, RZ, -0x7fffffe0 ;  /* 0x80000020ff0b7424 */ /* 0x000fe200078e00ff */
[----:B------:R-:W-:Y:S01]  /*17da0*/  IADD3 R10, R4, 0x202, RZ ;  /* 0x00000202040a7810 */ /* 0x000fe20007ffe0ff */
[----:B------:R-:W-:Y:S01]  /*17db0*/  QGMMA.64x32x32.F32.E4M3.E4M3 R56, gdesc[UR12], R56, gsb0 ;  /* 0x006000000c3879f3 */ /* 0x000fe20008000838 */
[----:B------:R-:W-:-:S02]  /*17dc0*/  R2UR UR10, R12 ;  /* 0x000000000c0a72ca */ /* 0x000fc400000e0000 */
[----:B------:R-:W-:Y:S01]  /*17dd0*/  R2UR UR11, R13 ;  /* 0x000000000d0b72ca */ /* 0x000fe200000e0000 */
[----:B------:R-:W-:Y:S01]  /*17de0*/  UMOV UR28, UR8 ;  /* 0x00000008001c7c82 */ /* 0x000fe20008000000 */
[----:B------:R-:W-:Y:S01]  /*17df0*/  UMOV UR29, UR9 ;  /* 0x00000009001d7c82 */ /* 0x000fe20008000000 */
[----:B------:R-:W0:Y:S01]  /*17e00*/  @P0 LDC R5, c[0x0][0x44c] ;  /* 0x00011300ff050b82 */ /* 0x000e220000000800 */
[----:B------:R-:W-:Y:S02]  /*17e10*/  WARPGROUP.DEPBAR.LE gsb0, 0x0 ;  /* 0x00008000000079c5 */ /* 0x000fe40000010000 */
[----:B------:R-:W-:-:S06]  /*17e20*/  WARPGROUP.ARRIVE ;  /* 0x00000000000079c5 */ /* 0x000fcc0000000000 */
[----:B------:R-:W-:Y:S01]  /*17e30*/  QGMMA.64x32x32.F32.E4M3.E4M3 R40, gdesc[UR16], R40, gsb0 ;  /* 0x00600000102879f3 */ /* 0x000fe20008000828 */
[----:B------:R-:W-:Y:S02]  /*17e40*/  R2UR UR22, R10 ;  /* 0x000000000a1672ca */ /* 0x000fe400000e0000 */
[----:B------:R-:W-:Y:S01]  /*17e50*/  R2UR UR23, R11 ;  /* 0x000000000b1772ca */ /* 0x000fe200000e0000 */
[----:B------:R-:W-:Y:S02]  /*17e60*/  WARPGROUP.DEPBAR.LE gsb0, 0x0 ;  /* 0x00008000000079c5 */ /* 0x000fe40000010000 */
[----:B------:R-:W-:-:S10]  /*17e70*/  WARPGROUP.ARRIVE ;  /* 0x00000000000079c5 */ /* 0x000fd40000000000 */
[----:B------:R-:W-:Y:S01]  /*17e80*/  QGMMA.64x32x32.F32.E4M3.E4M3 R24, gdesc[UR20], R24, gsb0 ;  /* 0x00600000141879f3 */ /* 0x000fe20008000818 */
[----:B------:R-:W-:Y:S01]  /*17e90*/  IMAD.MOV.U32 R7, RZ, RZ, -0x7fffffe0 ;  /* 0x80000020ff077424 */ /* 0x000fe200078e00ff */
[----:B------:R-:W-:Y:S01]  /*17ea0*/  IADD3 R6, R4, 0x300, RZ ;  /* 0x0000030004067810 */ /* 0x000fe20007ffe0ff */
[----:B------:R-:W-:Y:S02]  /*17eb0*/  WARPGROUP.DEPBAR.LE gsb0, 0x0 ;  /* 0x00008000000079c5 */ /* 0x000fe40000010000 */
[----:B------:R-:W-:-:S06]  /*17ec0*/  WARPGROUP.ARRIVE ;  /* 0x00000000000079c5 */ /* 0x000fcc0000000000 */
[----:B------:R-:W-:Y:S01]  /*17ed0*/  QGMMA.64x32x32.F32.E4M3.E4M3 R88, gdesc[UR8], R88, gsb0 ;  /* 0x00600000085879f3 */ /* 0x000fe20008000858 */
[----:B------:R-:W-:Y:S02]  /*17ee0*/  R2UR UR10, R6 ;  /* 0x00000000060a72ca */ /* 0x000fe400000e0000 */
[----:B------:R-:W-:Y:S01]  /*17ef0*/  R2UR UR11, R7 ;  /* 0x00000000070b72ca */ /* 0x000fe200000e0000 */
[----:B------:R-:W-:Y:S01]  /*17f00*/  VIADD R10, R4, 0x380 ;  /* 0x00000380040a7836 */ /* 0x000fe20000000000 */
[----:B------:R-:W-:Y:S02]  /*17f10*/  WARPGROUP.DEPBAR.LE gsb0, 0x0 ;  /* 0x00008000000079c5 */ /* 0x000fe40000010000 */
[----:B------:R-:W-:-:S09]  /*17f20*/  WARPGROUP.ARRIVE ;  /* 0x00000000000079c5 */ /* 0x000fd20000000000 */
[----:B------:R-:W-:Y:S01]  /*17f30*/  QGMMA.64x32x32.F32.E4M3.E4M3 R72, gdesc[UR8], R72, gsb0 ;  /* 0x00600000084879f3 */ /* 0x000fe20008000848 */
[----:B------:R-:W-:Y:S01]  /*17f40*/  IMAD.MOV.U32 R11, RZ, RZ, -0x7fffffe0 ;  /* 0x80000020ff0b7424 */ /* 0x000fe200078e00ff */
[----:B------:R-:W-:-:S04]  /*17f50*/  R2UR UR18, R10 ;  /* 0x000000000a1272ca */ /* 0x000fc800000e0000 */
[----:B------:R-:W-:Y:S01]  /*17f60*/  R2UR UR19, R11 ;  /* 0x000000000b1372ca */ /* 0x000fe200000e0000 */
[----:B------:R-:W-:Y:S01]  /*17f70*/  UMOV UR16, UR8 ;  /* 0x0000000800107c82 */ /* 0x000fe20008000000 */
[----:B------:R-:W-:Y:S01]  /*17f80*/  UMOV UR17, UR9 ;  /* 0x0000000900117c82 */ /* 0x000fe20008000000 */
[----:B------:R-:W-:Y:S02]  /*17f90*/  WARPGROUP.DEPBAR.LE gsb0, 0x0 ;  /* 0x00008000000079c5 */ /* 0x000fe40000010000 */
[----:B------:R-:W-:-:S08]  /*17fa0*/  WARPGROUP.ARRIVE ;  /* 0x00000000000079c5 */ /* 0x000fd00000000000 */
[----:B------:R-:W-:Y:S01]  /*17fb0*/  QGMMA.64x32x32.F32.E4M3.E4M3 R56, gdesc[UR16], R56, gsb0 ;  /* 0x00600000103879f3 */ /* 0x000fe20008000838 */
[----:B------:R-:W-:Y:S02]  /*17fc0*/  VIADD R6, R4, 0x400 ;  /* 0x0000040004067836 */ /* 0x000fe40000000000 */
[----:B------:R-:W-:-:S03]  /*17fd0*/  IMAD.MOV.U32 R7, RZ, RZ, -0x7fffffe0 ;  /* 0x80000020ff077424 */ /* 0x000fc600078e00ff */
[----:B------:R-:W-:Y:S02]  /*17fe0*/  R2UR UR22, R6 ;  /* 0x00000000061672ca */ /* 0x000fe400000e0000 */
[----:B------:R-:W-:Y:S01]  /*17ff0*/  R2UR UR23, R7 ;  /* 0x00000000071772ca */ /* 0x000fe200000e0000 */
[----:B------:R-:W-:Y:S01]  /*18000*/  UMOV UR20, UR8 ;  /* 0x0000000800147c82 */ /* 0x000fe20008000000 */
[----:B------:R-:W-:Y:S01]  /*18010*/  UMOV UR21, UR9 ;  /* 0x0000000900157c82 */ /* 0x000fe20008000000 */
[----:B------:R-:W-:Y:S02]  /*18020*/  WARPGROUP.DEPBAR.LE gsb0, 0x0 ;  /* 0x00008000000079c5 */ /* 0x000fe40000010000 */
[----:B------:R-:W-:-:S08]  /*18030*/  WARPGROUP.ARRIVE ;  /* 0x00000000000079c5 */ /* 0x000fd00000000000 */
[----:B------:R-:W-:Y:S01]  /*18040*/  QGMMA.64x32x32.F32.E4M3.E4M3 R40, gdesc[UR20], R40, gsb0 ;  /* 0x00600000142879f3 */ /* 0x000fe20008000828 */
[----:B------:R-:W-:Y:S01]  /*18050*/  IMAD.MOV.U32 R11, RZ, RZ, -0x7fffffe0 ;  /* 0x80000020ff0b7424 */ /* 0x000fe200078e00ff */
[----:B------:R-:W-:-:S04]  /*18060*/  IADD3 R10, R4, 0x480, RZ ;  /* 0x00000480040a7810 */ /* 0x000fc80007ffe0ff */
[----:B------:R-:W-:Y:S02]  /*18070*/  R2UR UR30, R10 ;  /* 0x000000000a1e72ca */ /* 0x000fe400000e0000 */
[----:B------:R-:W-:Y:S01]  /*18080*/  R2UR UR31, R11 ;  /* 0x000000000b1f72ca */ /* 0x000fe200000e0000 */
[----:B------:R-:W-:Y:S02]  /*18090*/  WARPGROUP.DEPBAR.LE gsb0, 0x0 ;  /* 0x00008000000079c5 */ /* 0x000fe40000010000 */
[----:B------:R-:W-:-:S10]  /*180a0*/  WARPGROUP.ARRIVE ;  /* 0x00000000000079c5 */ /* 0x000fd40000000000 */
[----:B------:R-:W-:Y:S01]  /*180b0*/  QGMMA.64x32x32.F32.E4M3.E4M3 R24, gdesc[UR28], R24, gsb0 ;  /* 0x006000001c1879f3 */ /* 0x000fe20008000818 */
[----:B------:R-:W-:Y:S02]  /*180c0*/  VIADD R12, R4, 0x282 ;  /* 0x00000282040c7836 */ /* 0x000fe40000000000 */
[----:B------:R-:W-:-:S03]  /*180d0*/  IMAD.MOV.U32 R13, RZ, RZ, -0x7fffffe0 ;  /* 0x80000020ff0d7424 */ /* 0x000fc600078e00ff */
[----:B------:R-:W-:Y:S02]  /*180e0*/  R2UR UR14, R12 ;  /* 0x000000000c0e72ca */ /* 0x000fe400000e0000 */
[----:B------:R-:W-:Y:S01]  /*180f0*/  R2UR UR15, R13 ;  /* 0x000000000d0f72ca */ /* 0x000fe200000e0000 */
[----:B------:R-:W-:Y:S01]  /*18100*/  UIADD3 UR12, UR44, 0x202, URZ ;  /* 0x000002022c0c7890 */ /* 0x000fe2000fffe03f */
[----:B------:R-:W-:Y:S01]  /*18110*/  UMOV UR13, 0x80000020 ;  /* 0x80000020000d7882 */ /* 0x000fe20000000000 */
        /* <DEDUP_REMOVED lines=75> */
[----:B------:R-:W-:Y:S01]  /*185d0*/  UIADD3 UR20, UR44, 0x402, URZ ;  /* 0x000004022c147890 */ /* 0x000fe2000fffe03f */
[----:B------:R-:W-:Y:S02]  /*185e0*/  UMOV UR45, UR17 ;  /* 0x00000011002d7c82 */ /* 0x000fe40008000000 */
[----:B------:R-:W-:Y:S01]  /*185f0*/  UMOV UR44, UR16 ;  /* 0x00000010002c7c82 */ /* 0x000fe20008000000 */
[----:B------:R-:W-:Y:S02]  /*18600*/  WARPGROUP.DEPBAR.LE gsb0, 0x0 ;  /* 0x00008000000079c5 */ /* 0x000fe40000010000 */
[----:B------:R-:W-:-:S06]  /*18610*/  WARPGROUP.ARRIVE ;  /* 0x00000000000079c5 */ /* 0x000fcc0000000000 */
[----:B------:R-:W-:Y:S01]  /*18620*/  QGMMA.64x32x32.F32.E4M3.E4M3 R24, gdesc[UR44], R24, gsb0 ;  /* 0x006000002c1879f3 */ /* 0x000fe20008000818 */
[----:B------:R-:W-:Y:S02]  /*18630*/  VIADD R12, R4, 0x502 ;  /* 0x00000502040c7836 */ /* 0x000fe40000000000 */
[----:B------:R-:W-:-:S03]  /*18640*/  IMAD.MOV.U32 R13, RZ, RZ, -0x7fffffe0 ;  /* 0x80000020ff0d7424 */ /* 0x000fc600078e00ff */
[----:B------:R-:W-:Y:S02]  /*18650*/  R2UR UR22, R12 ;  /* 0x000000000c1672ca */ /* 0x000fe400000e0000 */
[----:B------:R-:W-:Y:S01]  /*18660*/  R2UR UR23, R13 ;  /* 0x000000000d1772ca */ /* 0x000fe200000e0000 */
[----:B------:R-:W-:Y:S01]  /*18670*/  UMOV UR21, 0x80000020 ;  /* 0x8000002000157882 */ /* 0x000fe20000000000 */
[----:B------:R-:W-:Y:S02]  /*18680*/  WARPGROUP.DEPBAR.LE gsb0, 0x0 ;  /* 0x00008000000079c5 */ /* 0x000fe40000010000 */
[----:B------:R-:W-:-:S09]  /*18690*/  WARPGROUP.ARRIVE ;  /* 0x00000000000079c5 */ /* 0x000fd20000000000 */
        /* <DEDUP_REMOVED lines=8> */
[----:B------:R-:W-:Y:S02]  /*18720*/  R2UR UR22, R20 ;  /* 0x00000000141672ca */ /* 0x000fe400000e0000 */
[----:B------:R-:W-:Y:S01]  /*18730*/  R2UR UR23, R21 ;  /* 0x00000000151772ca */ /* 0x000fe200000e0000 */
[----:B------:R-:W-:Y:S02]  /*18740*/  WARPGROUP.DEPBAR.LE gsb0, 0x0 ;  /* 0x00008000000079c5 */ /* 0x000fe40000010000 */
[----:B------:R-:W-:-:S10]  /*18750*/  WARPGROUP.ARRIVE ;  /* 0x00000000000079c5 */ /* 0x000fd40000000000 */
[----:B------:R-:W-:Y:S01]  /*18760*/  QGMMA.64x32x32.F32.E4M3.E4M3 R56, gdesc[UR20], R56, gsb0 ;  /* 0x00600000143879f3 */ /* 0x000fe20008000838 */
        /* <DEDUP_REMOVED lines=11> */
[----:B------:R-:W-:-:S02]  /*18820*/  FMUL.FTZ R75, R2, R83 ;  /* 0x00000053024b7220 */ /* 0x000fc40000410000 */
[----:B------:R-:W1:Y:S01]  /*18830*/  MUFU.TANH R10, R10 ;  /* 0x0000000a000a7308 */ /* 0x000e620000002400 */
[----:B------:R-:W-:Y:S02]  /*18840*/  WARPGROUP.DEPBAR.LE gsb0, 0x0 ;  /* 0x00008000000079c5 */ /* 0x000fe40000010000 */
[C---:B------:R-:W-:Y:S02]  /*18850*/  FMUL.FTZ R78, R2.reuse, R60 ;  /* 0x0000003c024e7220 */ /* 0x040fe40000410000 */
[----:B------:R-:W5:Y:S01]  /*18860*/  @P0 LDC R60, c[0x0][0x450] ;  /* 0x00011400ff3c0b82 */ /* 0x000f620000000800 */
[C---:B------:R-:W-:Y:S01]  /*18870*/  FMUL.FTZ R77, R2.reuse, R64 ;  /* 0x00000040024d7220 */ /* 0x040fe20000410000 */
[----:B------:R-:W-:Y:S01]  /*18880*/  FMUL.FTZ R79, R2, R56 ;  /* 0x00000038024f7220 */ /* 0x000fe20000410000 */
[----:B--2---:R-:W-:Y:S02]  /*18890*/  IMAD.IADD R64, R108, 0x1, R235 ;  /* 0x000000016c407824 */ /* 0x004fe400078e02eb */
[----:B------:R-:W-:Y:S01]  /*188a0*/  FMUL.FTZ R95, R2, R57 ;  /* 0x00000039025f7220 */ /* 0x000fe20000410000 */
[----:B------:R-:W-:Y:S01]  /*188b0*/  VIADD R56, R4, 0x682 ;  /* 0x0000068204387836 */ /* 0x000fe20000000000 */
[----:B------:R-:W-:Y:S01]  /*188c0*/  MOV R57, 0x80000020 ;  /* 0x8000002000397802 */ /* 0x000fe20000000f00 */
[----:B0-----:R-:W-:-:S03]  /*188d0*/  @P0 IMAD.HI.U32 R5, R64, R5, RZ ;  /* 0x0000000540050227 */ /* 0x001fc600078e00ff */
[----:B------:R-:W-:Y:S02]  /*188e0*/  R2UR UR22, R56 ;  /* 0x00000000381672ca */ /* 0x000fe400000e0000 */
[----:B------:R-:W-:Y:S01]  /*188f0*/  R2UR UR23, R57 ;  /* 0x00000000391772ca */ /* 0x000fe200000e0000 */
[C---:B------:R-:W-:Y:S01]  /*18900*/  FMUL.FTZ R87, R2.reuse, R65 ;  /* 0x0000004102577220 */ /* 0x040fe20000410000 */
[----:B------:R-:W-:Y:S01]  /*18910*/  WARPGROUP.ARRIVE ;  /* 0x00000000000079c5 */ /* 0x000fe20000000000 */
[----:B------:R-:W-:Y:S01]  /*18920*/  FMUL.FTZ R56, R2, R58 ;  /* 0x0000003a02387220 */ /* 0x000fe20000410000 */
[----:B-----5:R-:W-:-:S09]  /*18930*/  @P0 SHF.R.U32.HI R64, RZ, R60, R5 ;  /* 0x0000003cff400219 */ /* 0x020fd20000011605 */
[----:B------:R-:W-:Y:S01]  /*18940*/  QGMMA.64x32x32.F32.E4M3.E4M3 R40, gdesc[UR20], R40, gsb0 ;  /* 0x00600000142879f3 */ /* 0x000fe20008000828 */
[----:B------:R-:W0:Y:S01]  /*18950*/  SHFL.IDX PT, R65, R64, RZ, 0x1c1f ;  /* 0x001c1fff40417589 */ /* 0x000e2200000e0000 */
[C---:B------:R-:W-:Y:S01]  /*18960*/  FMUL.FTZ R58, R2.reuse, R59 ;  /* 0x0000003b023a7220 */ /* 0x040fe20000410000 */
[C---:B------:R-:W-:Y:S01]  /*18970*/  FMUL.FTZ R59, R2.reuse, R66 ;  /* 0x00000042023b7220 */ /* 0x040fe20000410000 */
[----:B------:R-:W-:Y:S02]  /*18980*/  IMAD.MOV.U32 R66, RZ, RZ, -0xa0 ;  /* 0xffffff60ff427424 */ /* 0x000fe400078e00ff */
[C---:B------:R-:W-:Y:S01]  /*18990*/  FMUL.FTZ R60, R2.reuse, R63 ;  /* 0x0000003f023c7220 */ /* 0x040fe20000410000 */
[C---:B---3--:R-:W-:Y:S02]  /*189a0*/  IMAD R5, R159.reuse, -0xa0, R104 ;  /* 0xffffff609f057824 */ /* 0x048fe400078e0268 */
[----:B------:R-:W-:Y:S02]  /*189b0*/  IMAD R63, R159, R66, 0xa1 ;  /* 0x000000a19f3f7424 */ /* 0x000fe400078e0242 */
[----:B------:R-:W-:Y:S01]  /*189c0*/  FMUL.FTZ R83, R2, R68 ;  /* 0x0000004402537220 */ /* 0x000fe20000410000 */
[----:B------:R-:W2:Y:S01]  /*189d0*/  MUFU.TANH R88, R88 ;  /* 0x0000005800587308 */ /* 0x000ea20000002400 */
[----:B------:R-:W-:-:S02]  /*189e0*/  VIADD R5, R5, 0xa0 ;  /* 0x000000a005057836 */ /* 0x000fc40000000000 */
[----:B----4-:R-:W-:Y:S02]  /*189f0*/  IMAD R68, R106, -0x2, R63 ;  /* 0xfffffffe6a447824 */ /* 0x010fe400078e023f */
[C---:B------:R-:W-:Y:S01]  /*18a00*/  FMUL.FTZ R92, R2.reuse, R93 ;  /* 0x0000005d025c7220 */ /* 0x040fe20000410000 */
[C---:B------:R-:W-:Y:S01]  /*18a10*/  FMUL.FTZ R13, R2.reuse, R99 ;  /* 0x00000063020d7220 */ /* 0x040fe20000410000 */
[----:B------:R-:W-:Y:S01]  /*18a20*/  FMUL.FTZ R99, R2, R85 ;  /* 0x0000005502637220 */ /* 0x000fe20000410000 */
[----:B------:R-:W-:Y:S01]  /*18a30*/  IMAD R66, R106, -0x2, R5 ;  /* 0xfffffffe6a427824 */ /* 0x000fe200078e0205 */
[----:B------:R-:W3:Y:S01]  /*18a40*/  MUFU.TANH R89, R89 ;  /* 0x0000005900597308 */ /* 0x000ee20000002400 */
[----:B------:R-:W-:Y:S01]  /*18a50*/  IADD3 R85, -R237, R68, R104 ;  /* 0x00000044ed557210 */ /* 0x000fe20007ffe168 */
[C---:B------:R-:W-:Y:S01]  /*18a60*/  FMUL.FTZ R93, R2.reuse, R96 ;  /* 0x00000060025d7220 */ /* 0x040fe20000410000 */
[----:B------:R-:W-:Y:S01]  /*18a70*/  FMUL.FTZ R96, R2, R97 ;  /* 0x0000006102607220 */ /* 0x000fe20000410000 */
[----:B------:R-:W-:Y:S01]  /*18a80*/  VIADD R4, R4, 0x702 ;  /* 0x0000070204047836 */ /* 0x000fe20000000000 */
[----:B0-----:R-:W-:-:S03]  /*18a90*/  VIADDMNMX R68, R65, R85, R66, PT ;  /* 0x0000005541447246 */ /* 0x001fc60003800142 */
[----:B------:R-:W0:Y:S01]  /*18aa0*/  MUFU.TANH R92, R92 ;  /* 0x0000005c005c7308 */ /* 0x000e220000002400 */
[----:B------:R-:W-:Y:S01]  /*18ab0*/  FMUL.FTZ R97, R2, R100 ;  /* 0x0000006402617220 */ /* 0x000fe20000410000 */
[C---:B------:R-:W-:Y:S02]  /*18ac0*/  ISETP.GT.AND P4, PT, R68.reuse, RZ, PT ;  /* 0x000000ff4400720c */ /* 0x040fe40003f84270 */
[----:B------:R-:W-:-:S04]  /*18ad0*/  ISETP.GT.AND P3, PT, R68, 0x1, PT ;  /* 0x000000014400780c */ /* 0x000fc80003f64270 */
[----:B------:R-:W4:Y:S01]  /*18ae0*/  MUFU.TANH R93, R93 ;  /* 0x0000005d005d7308 */ /* 0x000f220000002400 */
[----:B------:R-:W-:Y:S01]  /*18af0*/  R2UR UR22, R4 ;  /* 0x00000000041672ca */ /* 0x000fe200000e0000 */
[----:B------:R-:W-:Y:S01]  /*18b00*/  FMUL.FTZ R100, R2, R101 ;  /* 0x0000006502647220 */ /* 0x000fe20000410000 */
[----:B------:R-:W-:Y:S02]  /*18b10*/  ISETP.GT.AND P5, PT, R68, 0x8, PT ;  /* 0x000000084400780c */ /* 0x000fe40003fa4270 */
[----:B-1----:R-:W-:Y:S02]  /*18b20*/  FSEL R4, R10, -INF , P4 ;  /* 0xff8000000a047808 */ /* 0x002fe40002000000 */
[----:B--2---:R-:W-:Y:S01]  /*18b30*/  FSEL R111, R88, -INF , P3 ;  /* 0xff800000586f7808 */ /* 0x004fe20001800000 */
[----:B------:R-:W1:Y:S01]  /*18b40*/  MUFU.TANH R96, R96 ;  /* 0x0000006000607308 */ /* 0x000e620000002400 */
[----:B------:R-:W-:Y:S01]  /*18b50*/  FMUL.FTZ R6, R2, R90 ;  /* 0x0000005a02067220 */ /* 0x000fe20000410000 */
[----:B------:R-:W-:Y:S01]  /*18b60*/  ISETP.GT.AND P4, PT, R68, 0x9, PT ;  /* 0x000000094400780c */ /* 0x000fe20003f84270 */
[----:B------:R-:W-:Y:S01]  /*18b70*/  FMUL.FTZ R90, R2, R72 ;  /* 0x00000048025a7220 */ /* 0x000fe20000410000 */
[----:B---3--:R-:W-:-:S02]  /*18b80*/  FSEL R115, R89, -INF , P5 ;  /* 0xff80000059737808 */ /* 0x008fc40002800000 */
[----:B------:R-:W-:Y:S02]  /*18b90*/  FMNMX.FTZ R10, R4, R111, !PT ;  /* 0x0000006f040a7209 */ /* 0x000fe40007810000 */
[----:B------:R-:W2:Y:S01]  /*18ba0*/  MUFU.TANH R97, R97 ;  /* 0x0000006100617308 */ /* 0x000ea20000002400 */
[----:B------:R-:W-:Y:S02]  /*18bb0*/  ISETP.GT.AND P3, PT, R68, 0x10, PT ;  /* 0x000000104400780c */ /* 0x000fe40003f64270 */
[----:B0-----:R-:W-:Y:S02]  /*18bc0*/  FSEL R117, R92, -INF , P4 ;  /* 0xff8000005c757808 */ /* 0x001fe40002000000 */
[----:B------:R-:W-:-:S03]  /*18bd0*/  FMNMX.FTZ R10, R115, R10, !PT ;  /* 0x0000000a730a7209 */ /* 0x000fc60007810000 */
[----:B------:R-:W0:Y:S01]  /*18be0*/  MUFU.TANH R100, R100 ;  /* 0x0000006400647308 */ /* 0x000e220000002400 */
[----:B------:R-:W-:Y:S02]  /*18bf0*/  ISETP.GT.AND P5, PT, R68, 0x11, PT ;  /* 0x000000114400780c */ /* 0x000fe40003fa4270 */
[----:B----4-:R-:W-:Y:S02]  /*18c00*/  FSEL R119, R93, -INF , P3 ;  /* 0xff8000005d777808 */ /* 0x010fe40001800000 */
[----:B------:R-:W-:-:S03]  /*18c10*/  FMNMX.FTZ R10, R117, R10, !PT ;  /* 0x0000000a750a7209 */ /* 0x000fc60007810000 */
[----:B------:R-:W3:Y:S01]  /*18c20*/  MUFU.TANH R90, R90 ;  /* 0x0000005a005a7308 */ /* 0x000ee20000002400 */
[----:B------:R-:W-:Y:S02]  /*18c30*/  ISETP.GT.AND P4, PT, R68, 0x18, PT ;  /* 0x000000184400780c */ /* 0x000fe40003f84270 */
[----:B-1----:R-:W-:Y:S02]  /*18c40*/  FSEL R123, R96, -INF , P5 ;  /* 0xff800000607b7808 */ /* 0x002fe40002800000 */
[----:B------:R-:W-:-:S03]  /*18c50*/  FMNMX.FTZ R10, R119, R10, !PT ;  /* 0x0000000a770a7209 */ /* 0x000fc60007810000 */
[----:B------:R-:W1:Y:S01]  /*18c60*/  MUFU.TANH R113, R113 ;  /* 0x0000007100717308 */ /* 0x000e620000002400 */
[----:B------:R-:W-:Y:S01]  /*18c70*/  ISETP.GT.AND P3, PT, R68, 0x19, PT ;  /* 0x000000194400780c */ /* 0x000fe20003f64270 */
[----:B------:R-:W-:Y:S01]  /*18c80*/  FMUL.FTZ R105, R2, R80 ;  /* 0x0000005002697220 */ /* 0x000fe20000410000 */
[----:B--2---:R-:W-:Y:S02]  /*18c90*/  FSEL R127, R97, -INF , P4 ;  /* 0xff800000617f7808 */ /* 0x004fe40002000000 */
[----:B------:R-:W-:-:S03]  /*18ca0*/  FMNMX.FTZ R10, R123, R10, !PT ;  /* 0x0000000a7b0a7209 */ /* 0x000fc60007810000 */
[----:B------:R-:W2:Y:S01]  /*18cb0*/  MUFU.TANH R109, R109 ;  /* 0x0000006d006d7308 */ /* 0x000ea20000002400 */
[----:B------:R-:W-:Y:S01]  /*18cc0*/  MOV R5, 0x80000020 ;  /* 0x8000002000057802 */ /* 0x000fe20000000f00 */
[----:B------:R-:W-:Y:S01]  /*18cd0*/  FMUL.FTZ R14, R2, R103 ;  /* 0x00000067020e7220 */ /* 0x000fe20000410000 */
[----:B------:R-:W-:Y:S01]  /*18ce0*/  ISETP.GT.AND P4, PT, R68, 0x20, PT ;  /* 0x000000204400780c */ /* 0x000fe20003f84270 */
[----:B------:R-:W-:Y:S01]  /*18cf0*/  FMUL.FTZ R103, R2, R81 ;  /* 0x0000005102677220 */ /* 0x000fe20000410000 */
[----:B0-----:R-:W-:Y:S02]  /*18d00*/  FSEL R125, R100, -INF , P3 ;  /* 0xff800000647d7808 */ /* 0x001fe40001800000 */
[----:B------:R-:W-:Y:S01]  /*18d10*/  FMNMX.FTZ R10, R127, R10, !PT ;  /* 0x0000000a7f0a7209 */ /* 0x000fe20007810000 */
[----:B------:R-:W0:Y:S01]  /*18d20*/  MUFU.TANH R107, R107 ;  /* 0x0000006b006b7308 */ /* 0x000e220000002400 */
[----:B------:R-:W-:Y:S01]  /*18d30*/  R2UR UR23, R5 ;  /* 0x00000000051772ca */ /* 0x000fe200000e0000 */
[----:B------:R-:W-:Y:S01]  /*18d40*/  FMUL.FTZ R101, R2, R84 ;  /* 0x0000005402657220 */ /* 0x000fe20000410000 */
[----:B------:R-:W-:-:S02]  /*18d50*/  ISETP.GT.AND P3, PT, R68, 0x21, PT ;  /* 0x000000214400780c */ /* 0x000fc40003f64270 */
[----:B---3--:R-:W-:Y:S02]  /*18d60*/  FSEL R121, R90, -INF , P4 ;  /* 0xff8000005a797808 */ /* 0x008fe40002000000 */
[----:B------:R-:W-:Y:S01]  /*18d70*/  FMNMX.FTZ R10, R125, R10, !PT ;  /* 0x0000000a7d0a7209 */ /* 0x000fe20007810000 */
[----:B------:R-:W3:Y:S01]  /*18d80*/  MUFU.TANH R105, R105 ;  /* 0x0000006900697308 */ /* 0x000ee20000002400 */
[C---:B------:R-:W-:Y:S01]  /*18d90*/  ISETP.GT.AND P4, PT, R68.reuse, 0x28, PT ;  /* 0x000000284400780c */ /* 0x040fe20003f84270 */
[----:B------:R-:W-:Y:S02]  /*18da0*/  WARPGROUP.DEPBAR.LE gsb0, 0x0 ;  /* 0x00008000000079c5 */ /* 0x000fe40000010000 */
[----:B-1----:R-:W-:Y:S02]  /*18db0*/  FSEL R113, R113, -INF , P3 ;  /* 0xff80000071717808 */ /* 0x002fe40001800000 */
[----:B------:R-:W-:Y:S02]  /*18dc0*/  FMNMX.FTZ R10, R121, R10, !PT ;  /* 0x0000000a790a7209 */ /* 0x000fe40007810000 */
[----:B------:R-:W1:Y:S01]  /*18dd0*/  MUFU.TANH R103, R103 ;  /* 0x0000006700677308 */ /* 0x000e620000002400 */
[----:B------:R-:W-:Y:S01]  /*18de0*/  WARPGROUP.ARRIVE ;  /* 0x00000000000079c5 */ /* 0x000fe20000000000 */
[----:B------:R-:W-:-:S02]  /*18df0*/  ISETP.GT.AND P3, PT, R68, 0x29, PT ;  /* 0x000000294400780c */ /* 0x000fc40003f64270 */
[----:B--2---:R-:W-:Y:S02]  /*18e00*/  FSEL R109, R109, -INF , P4 ;  /* 0xff8000006d6d7808 */ /* 0x004fe40002000000 */
[----:B------:R-:W-:Y:S01]  /*18e10*/  FMNMX.FTZ R10, R113, R10, !PT ;  /* 0x0000000a710a7209 */ /* 0x000fe20007810000 */
[----:B------:R-:W-:Y:S01]  /*18e20*/  QGMMA.64x32x32.F32.E4M3.E4M3 R24, gdesc[UR20], R24, gsb0 ;  /* 0x00600000141879f3 */ /* 0x000fe20008000818 */
[----:B------:R-:W2:Y:S01]  /*18e30*/  MUFU.TANH R101, R101 ;  /* 0x0000006500657308 */ /* 0x000ea20000002400 */
[----:B------:R-:W-:Y:S02]  /*18e40*/  ISETP.GT.AND P4, PT, R68, 0x30, PT ;  /* 0x000000304400780c */ /* 0x000fe40003f84270 */
[----:B0-----:R-:W-:Y:S02]  /*18e50*/  FSEL R107, R107, -INF , P3 ;  /* 0xff8000006b6b7808 */ /* 0x001fe40001800000 */
[----:B------:R-:W-:-:S03]  /*18e60*/  FMNMX.FTZ R10, R109, R10, !PT ;  /* 0x0000000a6d0a7209 */ /* 0x000fc60007810000 */
[----:B------:R-:W0:Y:S01]  /*18e70*/  MUFU.TANH R99, R99 ;  /* 0x0000006300637308 */ /* 0x000e220000002400 */
[----:B------:R-:W-:Y:S02]  /*18e80*/  ISETP.GT.AND P3, PT, R68, 0x31, PT ;  /* 0x000000314400780c */ /* 0x000fe40003f64270 */
[----:B---3--:R-:W-:Y:S02]  /*18e90*/  FSEL R105, R105, -INF , P4 ;  /* 0xff80000069697808 */ /* 0x008fe40002000000 */
[----:B------:R-:W-:-:S03]  /*18ea0*/  FMNMX.FTZ R10, R107, R10, !PT ;  /* 0x0000000a6b0a7209 */ /* 0x000fc60007810000 */
[----:B------:R-:W3:Y:S01]  /*18eb0*/  MUFU.TANH R79, R79 ;  /* 0x0000004f004f7308 */ /* 0x000ee20000002400 */
[----:B------:R-:W-:Y:S01]  /*18ec0*/  FMUL.FTZ R3, R2, R91 ;  /* 0x0000005b02037220 */ /* 0x000fe20000410000 */
[----:B------:R-:W-:Y:S01]  /*18ed0*/  ISETP.GT.AND P4, PT, R68, 0x38, PT ;  /* 0x000000384400780c */ /* 0x000fe20003f84270 */
[----:B------:R-:W-:Y:S01]  /*18ee0*/  FMUL.FTZ R91, R2, R61 ;  /* 0x0000003d025b7220 */ /* 0x000fe20000410000 */
[----:B-1----:R-:W-:Y:S02]  /*18ef0*/  FSEL R103, R103, -INF , P3 ;  /* 0xff80000067677808 */ /* 0x002fe40001800000 */
[----:B------:R-:W-:Y:S02]  /*18f00*/  FMNMX.FTZ R10, R105, R10, !PT ;  /* 0x0000000a690a7209 */ /* 0x000fe40007810000 */
[----:B------:R-:W1:Y:S01]  /*18f10*/  MUFU.TANH R95, R95 ;  /* 0x0000005f005f7308 */ /* 0x000e620000002400 */
[----:B------:R-:W-:Y:S02]  /*18f20*/  ISETP.GT.AND P3, PT, R68, 0x39, PT ;  /* 0x000000394400780c */ /* 0x000fe40003f64270 */
[----:B--2---:R-:W-:-:S02]  /*18f30*/  FSEL R101, R101, -INF , P4 ;  /* 0xff80000065657808 */ /* 0x004fc40002000000 */
[----:B------:R-:W-:-:S03]  /*18f40*/  FMNMX.FTZ R10, R103, R10, !PT ;  /* 0x0000000a670a7209 */ /* 0x000fc60007810000 */
        /* <DEDUP_REMOVED lines=9> */
[----:B------:R-:W-:Y:S01]  /*18fe0*/  ISETP.GT.AND P4, PT, R68, 0x48, PT ;  /* 0x000000484400780c */ /* 0x000fe20003f84270 */
[----:B------:R-:W-:Y:S01]  /*18ff0*/  FMUL.FTZ R81, R2, R69 ;  /* 0x0000004502517220 */ /* 0x000fe20000410000 */
[----:B-1----:R-:W-:Y:S02]  /*19000*/  FSEL R95, R95, -INF , P3 ;  /* 0xff8000005f5f7808 */ /* 0x002fe40001800000 */
[----:B------:R-:W-:-:S03]  /*19010*/  FMNMX.FTZ R10, R97, R10, !PT ;  /* 0x0000000a610a7209 */ /* 0x000fc60007810000 */
[----:B------:R-:W1:Y:S01]  /*19020*/  MUFU.TANH R87, R87 ;  /* 0x0000005700577308 */ /* 0x000e620000002400 */
[----:B------:R-:W-:Y:S02]  /*19030*/  ISETP.GT.AND P3, PT, R68, 0x49, PT ;  /* 0x000000494400780c */ /* 0x000fe40003f64270 */
[----:B--2---:R-:W-:Y:S02]  /*19040*/  FSEL R93, R78, -INF , P4 ;  /* 0xff8000004e5d7808 */ /* 0x004fe40002000000 */
[----:B------:R-:W-:-:S03]  /*19050*/  FMNMX.FTZ R10, R95, R10, !PT ;  /* 0x0000000a5f0a7209 */ /* 0x000fc60007810000 */
[----:B------:R-:W2:Y:S01]  /*19060*/  MUFU.TANH R83, R83 ;  /* 0x0000005300537308 */ /* 0x000ea20000002400 */
[----:B------:R-:W-:Y:S01]  /*19070*/  FMUL.FTZ R40, R2, R40 ;  /* 0x0000002802287220 */ /* 0x000fe20000410000 */
[----:B------:R-:W-:Y:S01]  /*19080*/  ISETP.GT.AND P4, PT, R68, 0x50, PT ;  /* 0x000000504400780c */ /* 0x000fe20003f84270 */
[----:B------:R-:W-:Y:S01]  /*19090*/  FMUL.FTZ R41, R2, R41 ;  /* 0x0000002902297220 */ /* 0x000fe20000410000 */
[----:B0-----:R-:W-:Y:S02]  /*190a0*/  FSEL R91, R91, -INF , P3 ;  /* 0xff8000005b5b7808 */ /* 0x001fe40001800000 */
[----:B------:R-:W-:Y:S02]  /*190b0*/  FMNMX.FTZ R10, R93, R10, !PT ;  /* 0x0000000a5d0a7209 */ /* 0x000fe40007810000 */
[----:B------:R-:W0:Y:S01]  /*190c0*/  MUFU.TANH R81, R81 ;  /* 0x0000005100517308 */ /* 0x000e220000002400 */
[----:B------:R-:W-:Y:S01]  /*190d0*/  ISETP.GT.AND P3, PT, R68, 0x51, PT ;  /* 0x000000514400780c */ /* 0x000fe20003f64270 */
[----:B------:R-:W-:Y:S01]  /*190e0*/  FMUL.FTZ R44, R2, R44 ;  /* 0x0000002c022c7220 */ /* 0x000fe20000410000 */
[----:B---3--:R-:W-:-:S02]  /*190f0*/  FSEL R89, R77, -INF , P4 ;  /* 0xff8000004d597808 */ /* 0x008fc40002000000 */
[----:B------:R-:W-:-:S03]  /*19100*/  FMNMX.FTZ R10, R91, R10, !PT ;  /* 0x0000000a5b0a7209 */ /* 0x000fc60007810000 */
[----:B------:R-:W3:Y:S01]  /*19110*/  MUFU.TANH R5, R40 ;  /* 0x0000002800057308 */ /* 0x000ee20000002400 */
[----:B------:R-:W-:Y:S01]  /*19120*/  ISETP.GT.AND P4, PT, R68, 0x58, PT ;  /* 0x000000584400780c */ /* 0x000fe20003f84270 */
[----:B------:R-:W-:Y:S01]  /*19130*/  FMUL.FTZ R45, R2, R45 ;  /* 0x0000002d022d7220 */ /* 0x000fe20000410000 */
        /* <DEDUP_REMOVED lines=8> */
[----:B------:R-:W-:Y:S01]  /*191c0*/  ISETP.GT.AND P4, PT, R68, 0x60, PT ;  /* 0x000000604400780c */ /* 0x000fe20003f84270 */
[----:B------:R-:W-:Y:S01]  /*191d0*/  FMUL.FTZ R49, R2, R49 ;  /* 0x0000003102317220 */ /* 0x000fe20000410000 */
[----:B0-----:R-:W-:Y:S02]  /*191e0*/  FSEL R81, R81, -INF , P3 ;  /* 0xff80000051517808 */ /* 0x001fe40001800000 */
[----:B------:R-:W-:-:S03]  /*191f0*/  FMNMX.FTZ R10, R83, R10, !PT ;  /* 0x0000000a530a7209 */ /* 0x000fc60007810000 */
[----:B------:R-:W0:Y:S01]  /*19200*/  MUFU.TANH R45, R45 ;  /* 0x0000002d002d7308 */ /* 0x000e220000002400 */
[----:B------:R-:W-:Y:S01]  /*19210*/  ISETP.GT.AND P3, PT, R68, 0x61, PT ;  /* 0x000000614400780c */ /* 0x000fe20003f64270 */
[----:B------:R-:W-:Y:S01]  /*19220*/  FMUL.FTZ R52, R2, R52 ;  /* 0x0000003402347220 */ /* 0x000fe20000410000 */
[----:B---3--:R-:W-:Y:S02]  /*19230*/  FSEL R79, R5, -INF , P4 ;  /* 0xff800000054f7808 */ /* 0x008fe40002000000 */
[----:B------:R-:W-:-:S03]  /*19240*/  FMNMX.FTZ R10, R81, R10, !PT ;  /* 0x0000000a510a7209 */ /* 0x000fc60007810000 */
[----:B------:R-:W3:Y:S01]  /*19250*/  MUFU.TANH R48, R48 ;  /* 0x0000003000307308 */ /* 0x000ee20000002400 */
[----:B------:R-:W-:Y:S02]  /*19260*/  ISETP.GT.AND P4, PT, R68, 0x68, PT ;  /* 0x000000684400780c */ /* 0x000fe40003f84270 */
[----:B-1----:R-:W-:Y:S02]  /*19270*/  FSEL R77, R41, -INF , P3 ;  /* 0xff800000294d7808 */ /* 0x002fe40001800000 */
[----:B------:R-:W-:-:S03]  /*19280*/  FMNMX.FTZ R10, R79, R10, !PT ;  /* 0x0000000a4f0a7209 */ /* 0x000fc60007810000 */
[----:B------:R-:W1:Y:S01]  /*19290*/  MUFU.TANH R49, R49 ;  /* 0x0000003100317308 */ /* 0x000e620000002400 */
[C---:B------:R-:W-:Y:S01]  /*192a0*/  FMUL.FTZ R63, R2.reuse, R71 ;  /* 0x00000047023f7220 */ /* 0x040fe20000410000 */
[----:B------:R-:W-:Y:S01]  /*192b0*/  FMUL.FTZ R53, R2, R53 ;  /* 0x0000003502357220 */ /* 0x000fe20000410000 */
[----:B------:R-:W-:Y:S02]  /*192c0*/  WARPGROUP.DEPBAR.LE gsb0, 0x0 ;  /* 0x00008000000079c5 */ /* 0x000fe40000010000 */
[----:B------:R-:W-:Y:S01]  /*192d0*/  ISETP.GT.AND P3, PT, R68, 0x69, PT ;  /* 0x000000694400780c */ /* 0x000fe20003f64270 */
[----:B------:R-:W-:Y:S01]  /*192e0*/  FMUL.FTZ R24, R2, R24 ;  /* 0x0000001802187220 */ /* 0x000fe20000410000 */
[----:B--2---:R-:W-:Y:S01]  /*192f0*/  FSEL R71, R44, -INF , P4 ;  /* 0xff8000002c477808 */ /* 0x004fe20002000000 */
[----:B------:R-:W2:Y:S01]  /*19300*/  MUFU.TANH R52, R52 ;  /* 0x0000003400347308 */ /* 0x000ea20000002400 */
[----:B------:R-:W-:Y:S01]  /*19310*/  FMNMX.FTZ R10, R77, R10, !PT ;  /* 0x0000000a4d0a7209 */ /* 0x000fe20007810000 */
[----:B------:R-:W-:Y:S01]  /*19320*/  FMUL.FTZ R61, R2, R70 ;  /* 0x00000046023d7220 */ /* 0x000fe20000410000 */
[----:B------:R-:W-:Y:S01]  /*19330*/  ISETP.GT.AND P4, PT, R68, 0x70, PT ;  /* 0x000000704400780c */ /* 0x000fe20003f84270 */
[----:B------:R-:W-:Y:S01]  /*19340*/  FMUL.FTZ R25, R2, R25 ;  /* 0x0000001902197220 */ /* 0x000fe20000410000 */
[----:B0-----:R-:W-:-:S02]  /*19350*/  FSEL R69, R45, -INF , P3 ;  /* 0xff8000002d457808 */ /* 0x001fc40001800000 */
[----:B------:R-:W-:Y:S01]  /*19360*/  FMNMX.FTZ R10, R71, R10, !PT ;  /* 0x0000000a470a7209 */ /* 0x000fe20007810000 */
[----:B------:R1:W0:Y:S01]  /*19370*/  MUFU.TANH R70, R53 ;  /* 0x0000003500467308 */ /* 0x0002220000002400 */
[C---:B------:R-:W-:Y:S01]  /*19380*/  FMUL.FTZ R57, R2.reuse, R62 ;  /* 0x0000003e02397220 */ /* 0x040fe20000410000 */
[----:B------:R-:W-:Y:S01]  /*19390*/  FMUL.FTZ R62, R2, R67 ;  /* 0x00000043023e7220 */ /* 0x000fe20000410000 */
[----:B------:R-:W-:Y:S01]  /*193a0*/  ISETP.GT.AND P3, PT, R68, 0x71, PT ;  /* 0x000000714400780c */ /* 0x000fe20003f64270 */
[----:B------:R-:W-:Y:S01]  /*193b0*/  FMUL.FTZ R28, R2, R28 ;  /* 0x0000001c021c7220 */ /* 0x000fe20000410000 */
[----:B---3--:R-:W-:Y:S02]  /*193c0*/  FSEL R67, R48, -INF , P4 ;  /* 0xff80000030437808 */ /* 0x008fe40002000000 */
[----:B------:R-:W-:Y:S01]  /*193d0*/  FMNMX.FTZ R10, R69, R10, !PT ;  /* 0x0000000a450a7209 */ /* 0x000fe20007810000 */
[----:B------:R-:W3:Y:S01]  /*193e0*/  MUFU.TANH R24, R24 ;  /* 0x0000001800187308 */ /* 0x000ee20000002400 */
[----:B------:R-:W-:-:S02]  /*193f0*/  ISETP.GT.AND P4, PT, R68, 0x78, PT ;  /* 0x000000784400780c */ /* 0x000fc40003f84270 */
[----:B-1----:R-:W-:Y:S02]  /*19400*/  FSEL R53, R49, -INF , P3 ;  /* 0xff80000031357808 */ /* 0x002fe40001800000 */
[----:B------:R-:W-:-:S03]  /*19410*/  FMNMX.FTZ R10, R67, R10, !PT ;  /* 0x0000000a430a7209 */ /* 0x000fc60007810000 */
[----:B------:R-:W1:Y:S01]  /*19420*/  MUFU.TANH R25, R25 ;  /* 0x0000001900197308 */ /* 0x000e620000002400 */
[----:B------:R-:W-:Y:S01]  /*19430*/  FMUL.FTZ R29, R2, R29 ;  /* 0x0000001d021d7220 */ /* 0x000fe20000410000 */
[----:B------:R-:W-:Y:S02]  /*19440*/  ISETP.GT.AND P3, PT, R68, 0x79, PT ;  /* 0x000000794400780c */ /* 0x000fe40003f64270 */
[----:B--2---:R-:W-:Y:S02]  /*19450*/  FSEL R65, R52, -INF , P4 ;  /* 0xff80000034417808 */ /* 0x004fe40002000000 */
[----:B------:R-:W-:Y:S02]  /*19460*/  FMNMX.FTZ R10, R53, R10, !PT ;  /* 0x0000000a350a7209 */ /* 0x000fe40007810000 */
[----:B------:R-:W2:Y:S01]  /*19470*/  MUFU.TANH R28, R28 ;  /* 0x0000001c001c7308 */ /* 0x000ea20000002400 */
[----:B------:R-:W-:Y:S01]  /*19480*/  FMUL.FTZ R32, R2, R32 ;  /* 0x0000002002207220 */ /* 0x000fe20000410000 */
[----:B------:R-:W-:Y:S01]  /*19490*/  ISETP.GT.AND P4, PT, R68, 0x80, PT ;  /* 0x000000804400780c */ /* 0x000fe20003f84270 */
[----:B------:R-:W-:Y:S01]  /*194a0*/  FMUL.FTZ R40, R2, R42 ;  /* 0x0000002a02287220 */ /* 0x000fe20000410000 */
[----:B0-----:R-:W-:Y:S01]  /*194b0*/  FSEL R45, R70, -INF , P3 ;  /* 0xff800000462d7808 */ /* 0x001fe20001800000 */
[----:B------:R-:W-:Y:S01]  /*194c0*/  FMUL.FTZ R33, R2, R33 ;  /* 0x0000002102217220 */ /* 0x000fe20000410000 */
[----:B------:R-:W-:-:S02]  /*194d0*/  FMNMX.FTZ R10, R65, R10, !PT ;  /* 0x0000000a410a7209 */ /* 0x000fc40007810000 */
[----:B------:R2:W0:Y:S01]  /*194e0*/  MUFU.TANH R41, R29 ;  /* 0x0000001d00297308 */ /* 0x0004220000002400 */
[----:B------:R-:W-:Y:S01]  /*194f0*/  FMUL.FTZ R42, R2, R43 ;  /* 0x0000002b022a7220 */ /* 0x000fe20000410000 */
[----:B------:R-:W-:Y:S01]  /*19500*/  ISETP.GT.AND P3, PT, R68, 0x81, PT ;  /* 0x000000814400780c */ /* 0x000fe20003f64270 */
[----:B------:R-:W-:Y:S01]  /*19510*/  FMUL.FTZ R36, R2, R36 ;  /* 0x0000002402247220 */ /* 0x000fe20000410000 */
[----:B---3--:R-:W-:Y:S02]  /*19520*/  FSEL R49, R24, -INF , P4 ;  /* 0xff80000018317808 */ /* 0x008fe40002000000 */
[----:B------:R-:W-:Y:S02]  /*19530*/  FMNMX.FTZ R10, R45, R10, !PT ;  /* 0x0000000a2d0a7209 */ /* 0x000fe40007810000 */
[----:B------:R-:W3:Y:S01]  /*19540*/  MUFU.TANH R43, R32 ;  /* 0x00000020002b7308 */ /* 0x000ee20000002400 */
[----:B------:R-:W-:Y:S02]  /*19550*/  ISETP.GT.AND P4, PT, R68, 0x88, PT ;  /* 0x000000884400780c */ /* 0x000fe40003f84270 */
[----:B-1----:R-:W-:-:S02]  /*19560*/  FSEL R5, R25, -INF , P3 ;  /* 0xff80000019057808 */ /* 0x002fc40001800000 */
[----:B------:R-:W-:Y:S01]  /*19570*/  FMNMX.FTZ R24, R49, R10, !PT ;  /* 0x0000000a31187209 */ /* 0x000fe20007810000 */
[----:B------:R-:W-:Y:S02]  /*19580*/  FMUL.FTZ R10, R2, R37 ;  /* 0x00000025020a7220 */ /* 0x000fe40000410000 */
[----:B------:R-:W1:Y:S01]  /*19590*/  MUFU.TANH R33, R33 ;  /* 0x0000002100217308 */ /* 0x000e620000002400 */
[----:B------:R-:W-:Y:S02]  /*195a0*/  ISETP.GT.AND P3, PT, R68, 0x89, PT ;  /* 0x000000894400780c */ /* 0x000fe40003f64270 */
[----:B--2---:R-:W-:Y:S02]  /*195b0*/  FSEL R29, R28, -INF , P4 ;  /* 0xff8000001c1d7808 */ /* 0x004fe40002000000 */
[----:B------:R-:W-:-:S03]  /*195c0*/  FMNMX.FTZ R24, R5, R24, !PT ;  /* 0x0000001805187209 */ /* 0x000fc60007810000 */
[----:B------:R-:W2:Y:S01]  /*195d0*/  MUFU.TANH R36, R36 ;  /* 0x0000002400247308 */ /* 0x000ea20000002400 */
[----:B------:R-:W-:Y:S02]  /*195e0*/  ISETP.GT.AND P4, PT, R68, 0x90, PT ;  /* 0x000000904400780c */ /* 0x000fe40003f84270 */
[----:B0-----:R-:W-:Y:S02]  /*195f0*/  FSEL R25, R41, -INF , P3 ;  /* 0xff80000029197808 */ /* 0x001fe40001800000 */
[----:B------:R-:W-:-:S03]  /*19600*/  FMNMX.FTZ R24, R29, R24, !PT ;  /* 0x000000181d187209 */ /* 0x000fc60007810000 */
[----:B------:R-:W0:Y:S01]  /*19610*/  MUFU.TANH R10, R10 ;  /* 0x0000000a000a7308 */ /* 0x000e220000002400 */
[C---:B------:R-:W-:Y:S02]  /*19620*/  ISETP.GT.AND P3, PT, R68.reuse, 0x91, PT ;  /* 0x000000914400780c */ /* 0x040fe40003f64270 */
[----:B---3--:R-:W-:Y:S02]  /*19630*/  FSEL R37, R43, -INF , P4 ;  /* 0xff8000002b257808 */ /* 0x008fe40002000000 */
[----:B------:R-:W-:Y:S02]  /*19640*/  FMNMX.FTZ R24, R25, R24, !PT ;  /* 0x0000001819187209 */ /* 0x000fe40007810000 */
[----:B------:R-:W-:Y:S02]  /*19650*/  ISETP.GT.AND P4, PT, R68, 0x98, PT ;  /* 0x000000984400780c */ /* 0x000fe40003f84270 */
[----:B-1----:R-:W-:Y:S02]  /*19660*/  FSEL R33, R33, -INF , P3 ;  /* 0xff80000021217808 */ /* 0x002fe40001800000 */
[----:B------:R-:W-:-:S02]  /*19670*/  FMNMX.FTZ R24, R37, R24, !PT ;  /* 0x0000001825187209 */ /* 0x000fc40007810000 */
[----:B------:R-:W-:Y:S02]  /*19680*/  ISETP.GT.AND P3, PT, R68, 0x99, PT ;  /* 0x000000994400780c */ /* 0x000fe40003f64270 */
[----:B--2---:R-:W-:Y:S02]  /*19690*/  FSEL R41, R36, -INF , P4 ;  /* 0xff80000024297808 */ /* 0x004fe40002000000 */
[----:B------:R-:W-:Y:S02]  /*196a0*/  FMNMX.FTZ R24, R33, R24, !PT ;  /* 0x0000001821187209 */ /* 0x000fe40007810000 */
[----:B0-----:R-:W-:Y:S02]  /*196b0*/  FSEL R43, R10, -INF , P3 ;  /* 0xff8000000a2b7808 */ /* 0x001fe40001800000 */
[----:B------:R-:W-:-:S04]  /*196c0*/  FMNMX.FTZ R24, R41, R24, !PT ;  /* 0x0000001829187209 */ /* 0x000fc80007810000 */
[----:B------:R-:W-:-:S05]  /*196d0*/  FMNMX.FTZ R24, R43, R24, !PT ;  /* 0x000000182b187209 */ /* 0x000fca0007810000 */
[----:B------:R-:W0:Y:S04]  /*196e0*/  SHFL.BFLY PT, R129, R24, 0x2, 0x1f ;  /* 0x0c401f0018817f89 */ /* 0x000e2800000e0000 */
[----:B------:R-:W1:Y:S01]  /*196f0*/  SHFL.IDX PT, R64, R64, 0x1, 0x1c1f ;  /* 0x003c1f0040407f89 */ /* 0x000e6200000e0000 */
[----:B0-----:R-:W-:-:S05]  /*19700*/  FMNMX.FTZ R129, R24, R129, !PT ;  /* 0x0000008118817209 */ /* 0x001fca0007810000 */
[----:B------:R-:W0:Y:S01]  /*19710*/  SHFL.BFLY PT, R120, R129, 0x1, 0x1f ;  /* 0x0c201f0081787f89 */ /* 0x000e2200000e0000 */
[C---:B------:R-:W-:Y:S01]  /*19720*/  FMUL.FTZ R7, R2.reuse, R94 ;  /* 0x0000005e02077220 */ /* 0x040fe20000410000 */
[----:B------:R-:W2:Y:S01]  /*19730*/  MUFU.TANH R6, R6 ;  /* 0x0000000600067308 */ /* 0x000ea20000002400 */
[----:B------:R-:W-:-:S07]  /*19740*/  FMUL.FTZ R8, R2, R98 ;  /* 0x0000006202087220 */ /* 0x000fce0000410000 */
[----:B------:R-:W3:Y:S01]  /*19750*/  MUFU.TANH R3, R3 ;  /* 0x0000000300037308 */ /* 0x000ee20000002400 */
[----:B------:R-:W-:Y:S01]  /*19760*/  IMAD.U32 R10, RZ, RZ, UR6 ;  /* 0x00000006ff0a7e24 */ /* 0x000fe2000f8e00ff */
[----:B-1----:R-:W-:-:S06]  /*19770*/  VIADDMNMX R66, R64, R85, R66, PT ;  /* 0x0000005540427246 */ /* 0x002fcc0003800142 */
[----:B------:R-:W1:Y:S01]  /*19780*/  MUFU.TANH R7, R7 ;  /* 0x0000000700077308 */ /* 0x000e620000002400 */
[----:B0-----:R-:W-:-:S07]  /*19790*/  FMNMX.FTZ R120, R129, R120, !PT ;  /* 0x0000007881787209 */ /* 0x001fce0007810000 */
[----:B------:R-:W0:Y:S01]  /*197a0*/  MUFU.TANH R11, R11 ;  /* 0x0000000b000b7308 */ /* 0x000e220000002400 */
[----:B------:R-:W-:Y:S01]  /*197b0*/  ISETP.GT.AND P4, PT, R66, RZ, PT ;  /* 0x000000ff4200720c */ /* 0x000fe20003f84270 */
[----:B------:R-:W-:-:S01]  /*197c0*/  FFMA.FTZ R28, R120, R10, -8 ;  /* 0xc1000000781c7423 */ /* 0x000fc2000001000a */
[----:B------:R-:W-:Y:S01]  /*197d0*/  FSETP.NEU.FTZ.AND P3, PT, R120, -INF , PT ;  /* 0xff8000007800780b */ /* 0x000fe20003f7d000 */
[----:B------:R-:W-:Y:S01]  /*197e0*/  FMUL.FTZ R12, R2, R102 ;  /* 0x00000066020c7220 */ /* 0x000fe20000410000 */
[----:B------:R-:W-:-:S03]  /*197f0*/  ISETP.GT.AND P5, PT, R66, 0x1, PT ;  /* 0x000000014200780c */ /* 0x000fc60003fa4270 */
[----:B------:R-:W4:Y:S01]  /*19800*/  MUFU.TANH R8, R8 ;  /* 0x0000000800087308 */ /* 0x000f220000002400 */
[C---:B------:R-:W-:Y:S01]  /*19810*/  FMUL.FTZ R32, R2.reuse, R46 ;  /* 0x0000002e02207220 */ /* 0x040fe20000410000 */
[C---:B------:R-:W-:Y:S01]  /*19820*/  FMUL.FTZ R46, R2.reuse, R54 ;  /* 0x00000036022e7220 */ /* 0x040fe20000410000 */
[C---:B------:R-:W-:Y:S01]  /*19830*/  FMUL.FTZ R54, R2.reuse, R30 ;  /* 0x0000001e02367220 */ /* 0x040fe20000410000 */
[----:B------:R-:W-:Y:S01]  /*19840*/  FMUL.FTZ R78, R2, R39 ;  /* 0x00000027024e7220 */ /* 0x000fe20000410000 */
[----:B------:R-:W-:Y:S02]  /*19850*/  FSEL R28, R28, RZ, P3 ;  /* 0x000000ff1c1c7208 */ /* 0x000fe40001800000 */
[----:B------:R-:W-:Y:S01]  /*19860*/  ISETP.GT.AND P3, PT, R66, 0x8, PT ;  /* 0x000000084200780c */ /* 0x000fe20003f64270 */
[----:B------:R-:W5:Y:S01]  /*19870*/  MUFU.TANH R13, R13 ;  /* 0x0000000d000d7308 */ /* 0x000f620000002400 */
[----:B--2---:R-:W-:Y:S02]  /*19880*/  FSEL R39, R6, -INF , P4 ;  /* 0xff80000006277808 */ /* 0x004fe40002000000 */
[----:B---3--:R-:W-:Y:S01]  /*19890*/  FSEL R30, R3, -INF , P5 ;  /* 0xff800000031e7808 */ /* 0x008fe20002800000 */
[C---:B------:R-:W-:Y:S01]  /*198a0*/  FMUL.FTZ R44, R2.reuse, R47 ;  /* 0x0000002f022c7220 */ /* 0x040fe20000410000 */
[----:B------:R-:W-:Y:S01]  /*198b0*/  FMUL.FTZ R47, R2, R51 ;  /* 0x00000033022f7220 */ /* 0x000fe20000410000 */
[----:B------:R-:W-:-:S02]  /*198c0*/  ISETP.GT.AND P4, PT, R66, 0x9, PT ;  /* 0x000000094200780c */ /* 0x000fc40003f84270 */
[----:B------:R-:W2:Y:S01]  /*198d0*/  MUFU.TANH R12, R12 ;  /* 0x0000000c000c7308 */ /* 0x000ea20000002400 */
[----:B-1----:R-:W-:Y:S01]  /*198e0*/  FSEL R51, R7, -INF , P3 ;  /* 0xff80000007337808 */ /* 0x002fe20001800000 */
[C---:B------:R-:W-:Y:S01]  /*198f0*/  FMUL.FTZ R15, R2.reuse, R74 ;  /* 0x0000004a020f7220 */ /* 0x040fe20000410000 */
[----:B------:R-:W-:Y:S01]  /*19900*/  FMNMX.FTZ R64, R39, R30, !PT ;  /* 0x0000001e27407209 */ /* 0x000fe20007810000 */
[C---:B------:R-:W-:Y:S01]  /*19910*/  FMUL.FTZ R36, R2.reuse, R50 ;  /* 0x0000003202247220 */ /* 0x040fe20000410000 */
[----:B------:R-:W-:Y:S01]  /*19920*/  FMUL.FTZ R50, R2, R55 ;  /* 0x0000003702327220 */ /* 0x000fe20000410000 */
[----:B------:R-:W-:Y:S02]  /*19930*/  ISETP.GT.AND P3, PT, R66, 0x10, PT ;  /* 0x000000104200780c */ /* 0x000fe40003f64270 */
[----:B------:R-:W1:Y:S01]  /*19940*/  MUFU.TANH R14, R14 ;  /* 0x0000000e000e7308 */ /* 0x000e620000002400 */
[----:B0-----:R-:W-:Y:S02]  /*19950*/  FSEL R55, R11, -INF , P4 ;  /* 0xff8000000b377808 */ /* 0x001fe40002000000 */
[----:B------:R-:W-:-:S02]  /*19960*/  FMNMX.FTZ R64, R51, R64, !PT ;  /* 0x0000004033407209 */ /* 0x000fc40007810000 */
[----:B------:R-:W-:Y:S02]  /*19970*/  ISETP.GT.AND P4, PT, R66, 0x11, PT ;  /* 0x000000114200780c */ /* 0x000fe40003f84270 */
[----:B----4-:R-:W-:Y:S01]  /*19980*/  FSEL R85, R8, -INF , P3 ;  /* 0xff80000008557808 */ /* 0x010fe20001800000 */
[----:B------:R-:W0:Y:S01]  /*19990*/  MUFU.TANH R15, R15 ;  /* 0x0000000f000f7308 */ /* 0x000e220000002400 */
[----:B------:R-:W-:Y:S02]  /*199a0*/  FMNMX.FTZ R64, R55, R64, !PT ;  /* 0x0000004037407209 */ /* 0x000fe40007810000 */
[----:B------:R-:W-:Y:S02]  /*199b0*/  ISETP.GT.AND P3, PT, R66, 0x18, PT ;  /* 0x000000184200780c */ /* 0x000fe40003f64270 */
[----:B-----5:R-:W-:Y:S02]  /*199c0*/  FSEL R13, R13, -INF , P4 ;  /* 0xff8000000d0d7808 */ /* 0x020fe40002000000 */
[----:B------:R-:W-:Y:S01]  /*199d0*/  FMNMX.FTZ R64, R85, R64, !PT ;  /* 0x0000004055407209 */ /* 0x000fe20007810000 */
[----:B------:R-:W3:Y:S01]  /*199e0*/  MUFU.TANH R21, R21 ;  /* 0x0000001500157308 */ /* 0x000ee20000002400 */
[----:B------:R-:W-:Y:S01]  /*199f0*/  FMUL.FTZ R52, R2, R27 ;  /* 0x0000001b02347220 */ /* 0x000fe20000410000 */
[----:B------:R-:W-:Y:S01]  /*19a00*/  FFMA.FTZ R27, R111, R10, -R28 ;  /* 0x0000000a6f1b7223 */ /* 0x000fe2000001081c */
[----:B------:R-:W-:Y:S01]  /*19a10*/  ISETP.GT.AND P4, PT, R66, 0x19, PT ;  /* 0x000000194200780c */ /* 0x000fe20003f84270 */
[----:B------:R-:W-:Y:S01]  /*19a20*/  FMUL.FTZ R72, R2, R82 ;  /* 0x0000005202487220 */ /* 0x000fe20000410000 */
[----:B--2---:R-:W-:-:S02]  /*19a30*/  FSEL R111, R12, -INF , P3 ;  /* 0xff8000000c6f7808 */ /* 0x004fc40001800000 */
[----:B------:R-:W-:Y:S01]  /*19a40*/  FMNMX.FTZ R64, R13, R64, !PT ;  /* 0x000000400d407209 */ /* 0x000fe20007810000 */
[----:B------:R-:W2:Y:S01]  /*19a50*/  MUFU.TANH R20, R20 ;  /* 0x0000001400147308 */ /* 0x000ea20000002400 */
[----:B------:R-:W-:-:S01]  /*19a60*/  FFMA.FTZ R8, R113, R10, -R28 ;  /* 0x0000000a71087223 */ /* 0x000fc2000001081c */
[----:B------:R-:W-:Y:S02]  /*19a70*/  ISETP.GT.AND P3, PT, R66, 0x20, PT ;  /* 0x000000204200780c */ /* 0x000fe40003f64270 */
[----:B-1----:R-:W-:Y:S02]  /*19a80*/  FSEL R113, R14, -INF , P4 ;  /* 0xff8000000e717808 */ /* 0x002fe40002000000 */
[----:B------:R-:W-:Y:S02]  /*19a90*/  FMNMX.FTZ R64, R111, R64, !PT ;  /* 0x000000406f407209 */ /* 0x000fe40007810000 */
[----:B------:R-:W1:Y:S01]  /*19aa0*/  MUFU.TANH R73, R73 ;  /* 0x0000004900497308 */ /* 0x000e620000002400 */
[----:B------:R-:W-:-:S01]  /*19ab0*/  FFMA.FTZ R24, R115, R10, -R28 ;  /* 0x0000000a73187223 */ /* 0x000fc2000001081c */
[----:B------:R-:W-:Y:S01]  /*19ac0*/  ISETP.GT.AND P4, PT, R66, 0x21, PT ;  /* 0x000000214200780c */ /* 0x000fe20003f84270 */
[----:B------:R-:W-:Y:S01]  /*19ad0*/  FMUL.FTZ R74, R2, R86 ;  /* 0x00000056024a7220 */ /* 0x000fe20000410000 */
[----:B0-----:R-:W-:-:S02]  /*19ae0*/  FSEL R115, R15, -INF , P3 ;  /* 0xff8000000f737808 */ /* 0x001fc40001800000 */
[----:B------:R-:W-:Y:S02]  /*19af0*/  FMNMX.FTZ R64, R113, R64, !PT ;  /* 0x0000004071407209 */ /* 0x000fe40007810000 */
[----:B------:R-:W0:Y:S01]  /*19b00*/  MUFU.TANH R72, R72 ;  /* 0x0000004800487308 */ /* 0x000e220000002400 */
[----:B------:R-:W-:Y:S02]  /*19b10*/  ISETP.GT.AND P3, PT, R66, 0x28, PT ;  /* 0x000000284200780c */ /* 0x000fe40003f64270 */
[----:B---3--:R-:W-:Y:S02]  /*19b20*/  FSEL R21, R21, -INF , P4 ;  /* 0xff80000015157808 */ /* 0x008fe40002000000 */
[----:B------:R-:W-:-:S03]  /*19b30*/  FMNMX.FTZ R64, R115, R64, !PT ;  /* 0x0000004073407209 */ /* 0x000fc60007810000 */
[----:B------:R-:W3:Y:S01]  /*19b40*/  MUFU.TANH R75, R75 ;  /* 0x0000004b004b7308 */ /* 0x000ee20000002400 */
[----:B------:R-:W-:-:S01]  /*19b50*/  FFMA.FTZ R11, R109, R10, -R28 ;  /* 0x0000000a6d0b7223 */ /* 0x000fc2000001081c */
[----:B------:R-:W-:Y:S02]  /*19b60*/  ISETP.GT.AND P4, PT, R66, 0x29, PT ;  /* 0x000000294200780c */ /* 0x000fe40003f84270 */
[----:B--2---:R-:W-:Y:S02]  /*19b70*/  FSEL R109, R20, -INF , P3 ;  /* 0xff800000146d7808 */ /* 0x004fe40001800000 */
[----:B------:R-:W-:Y:S02]  /*19b80*/  FMNMX.FTZ R64, R21, R64, !PT ;  /* 0x0000004015407209 */ /* 0x000fe40007810000 */
[----:B------:R-:W2:Y:S01]  /*19b90*/  MUFU.TANH R74, R74 ;  /* 0x0000004a004a7308 */ /* 0x000ea20000002400 */
[----:B------:R-:W-:Y:S02]  /*19ba0*/  ISETP.GT.AND P3, PT, R66, 0x30, PT ;  /* 0x000000304200780c */ /* 0x000fe40003f64270 */
[----:B-1----:R-:W-:-:S02]  /*19bb0*/  FSEL R73, R73, -INF , P4 ;  /* 0xff80000049497808 */ /* 0x002fc40002000000 */
[----:B------:R-:W-:-:S03]  /*19bc0*/  FMNMX.FTZ R64, R109, R64, !PT ;  /* 0x000000406d407209 */ /* 0x000fc60007810000 */
[----:B------:R-:W1:Y:S01]  /*19bd0*/  MUFU.TANH R76, R76 ;  /* 0x0000004c004c7308 */ /* 0x000e620000002400 */
[----:B------:R-:W-:-:S01]  /*19be0*/  FFMA.FTZ R14, R107, R10, -R28 ;  /* 0x0000000a6b0e7223 */ /* 0x000fc2000001081c */
[----:B------:R-:W-:Y:S02]  /*19bf0*/  ISETP.GT.AND P4, PT, R66, 0x31, PT ;  /* 0x000000314200780c */ /* 0x000fe40003f84270 */
[----:B0-----:R-:W-:Y:S02]  /*19c00*/  FSEL R107, R72, -INF , P3 ;  /* 0xff800000486b7808 */ /* 0x001fe40001800000 */
[----:B------:R-:W-:Y:S02]  /*19c10*/  FMNMX.FTZ R64, R73, R64, !PT ;  /* 0x0000004049407209 */ /* 0x000fe40007810000 */
[----:B------:R-:W0:Y:S01]  /*19c20*/  MUFU.TANH R56, R56 ;  /* 0x0000003800387308 */ /* 0x000e220000002400 */
[----:B------:R-:W-:Y:S02]  /*19c30*/  ISETP.GT.AND P3, PT, R66, 0x38, PT ;  /* 0x000000384200780c */ /* 0x000fe40003f64270 */
[----:B---3--:R-:W-:-:S02]  /*19c40*/  FSEL R75, R75, -INF , P4 ;  /* 0xff8000004b4b7808 */ /* 0x008fc40002000000 */
[----:B------:R-:W-:-:S03]  /*19c50*/  FMNMX.FTZ R64, R107, R64, !PT ;  /* 0x000000406b407209 */ /* 0x000fc60007810000 */
[----:B------:R-:W3:Y:S01]  /*19c60*/  MUFU.TANH R58, R58 ;  /* 0x0000003a003a7308 */ /* 0x000ee20000002400 */
[----:B------:R-:W-:-:S01]  /*19c70*/  FFMA.FTZ R12, R105, R10, -R28 ;  /* 0x0000000a690c7223 */ /* 0x000fc2000001081c */
[----:B------:R-:W-:Y:S02]  /*19c80*/  ISETP.GT.AND P4, PT, R66, 0x39, PT ;  /* 0x000000394200780c */ /* 0x000fe40003f84270 */
[----:B--2---:R-:W-:Y:S02]  /*19c90*/  FSEL R105, R74, -INF , P3 ;  /* 0xff8000004a697808 */ /* 0x004fe40001800000 */
[----:B------:R-:W-:Y:S02]  /*19ca0*/  FMNMX.FTZ R64, R75, R64, !PT ;  /* 0x000000404b407209 */ /* 0x000fe40007810000 */
[----:B------:R-:W2:Y:S01]  /*19cb0*/  MUFU.TANH R57, R57 ;  /* 0x0000003900397308 */ /* 0x000ea20000002400 */
[----:B------:R-:W-:-:S01]  /*19cc0*/  FFMA.FTZ R15, R103, R10, -R28 ;  /* 0x0000000a670f7223 */ /* 0x000fc2000001081c */
[----:B------:R-:W-:-:S02]  /*19cd0*/  ISETP.GT.AND P3, PT, R66, 0x40, PT ;  /* 0x000000404200780c */ /* 0x000fc40003f64270 */
[----:B-1----:R-:W-:Y:S02]  /*19ce0*/  FSEL R103, R76, -INF , P4 ;  /* 0xff8000004c677808 */ /* 0x002fe40002000000 */
[----:B------:R-:W-:Y:S02]  /*19cf0*/  FMNMX.FTZ R64, R105, R64, !PT ;  /* 0x0000004069407209 */ /* 0x000fe40007810000 */
[----:B------:R-:W1:Y:S01]  /*19d00*/  MUFU.TANH R60, R60 ;  /* 0x0000003c003c7308 */ /* 0x000e620000002400 */
[----:B------:R-:W-:Y:S01]  /*19d10*/  FMUL.FTZ R68, R2, R31 ;  /* 0x0000001f02447220 */ /* 0x000fe20000410000 */
[--C-:B------:R-:W-:Y:S01]  /*19d20*/  FFMA.FTZ R31, R117, R10, -R28.reuse ;  /* 0x0000000a751f7223 */ /* 0x100fe2000001081c */
[----:B------:R-:W-:Y:S02]  /*19d30*/  ISETP.GT.AND P4, PT, R66, 0x41, PT ;  /* 0x000000414200780c */ /* 0x000fe40003f84270 */
[----:B0-----:R-:W-:Y:S02]  /*19d40*/  FSEL R117, R56, -INF , P3 ;  /* 0xff80000038757808 */ /* 0x001fe40001800000 */
[----:B------:R-:W-:Y:S01]  /*19d50*/  FMNMX.FTZ R64, R103, R64, !PT ;  /* 0x0000004067407209 */ /* 0x000fe20007810000 */
[----:B------:R-:W0:Y:S01]  /*19d60*/  MUFU.TANH R59, R59 ;  /* 0x0000003b003b7308 */ /* 0x000e220000002400 */
[----:B------:R-:W-:-:S01]  /*19d70*/  FFMA.FTZ R20, R101, R10, -R28 ;  /* 0x0000000a65147223 */ /* 0x000fc2000001081c */
[----:B------:R-:W-:-:S02]  /*19d80*/  ISETP.GT.AND P3, PT, R66, 0x48, PT ;  /* 0x000000484200780c */ /* 0x000fc40003f64270 */
[----:B---3--:R-:W-:Y:S02]  /*19d90*/  FSEL R101, R58, -INF , P4 ;  /* 0xff8000003a657808 */ /* 0x008fe40002000000 */
[----:B------:R-:W-:Y:S02]  /*19da0*/  FMNMX.FTZ R64, R117, R64, !PT ;  /* 0x0000004075407209 */ /* 0x000fe40007810000 */
[----:B------:R-:W3:Y:S01]  /*19db0*/  MUFU.TANH R62, R62 ;  /* 0x0000003e003e7308 */ /* 0x000ee20000002400 */
[----:B------:R-:W-:Y:S01]  /*19dc0*/  FMUL.FTZ R48, R2, R26 ;  /* 0x0000001a02307220 */ /* 0x000fe20000410000 */
[--C-:B------:R-:W-:Y:S01]  /*19dd0*/  FFMA.FTZ R26, R119, R10, -R28.reuse ;  /* 0x0000000a771a7223 */ /* 0x100fe2000001081c */
[----:B------:R-:W-:Y:S02]  /*19de0*/  ISETP.GT.AND P4, PT, R66, 0x49, PT ;  /* 0x000000494200780c */ /* 0x000fe40003f84270 */
[----:B--2---:R-:W-:Y:S02]  /*19df0*/  FSEL R119, R57, -INF , P3 ;  /* 0xff80000039777808 */ /* 0x004fe40001800000 */
[----:B------:R-:W-:Y:S01]  /*19e00*/  FMNMX.FTZ R64, R101, R64, !PT ;  /* 0x0000004065407209 */ /* 0x000fe20007810000 */
        /* <DEDUP_REMOVED lines=17> */
[----:B------:R-:W-:Y:S02]  /*19f20*/  ISETP.GT.AND P4, PT, R66, 0x59, PT ;  /* 0x000000594200780c */ /* 0x000fe40003f84270 */
[----:B--2---:R-:W-:Y:S02]  /*19f30*/  FSEL R61, R61, -INF , P3 ;  /* 0xff8000003d3d7808 */ /* 0x004fe40001800000 */
[----:B------:R-:W-:-:S03]  /*19f40*/  FMNMX.FTZ R64, R97, R64, !PT ;  /* 0x0000004061407209 */ /* 0x000fc60007810000 */
[----:B------:R-:W2:Y:S01]  /*19f50*/  MUFU.TANH R32, R32 ;  /* 0x0000002000207308 */ /* 0x000ea20000002400 */
[----:B------:R-:W-:Y:S02]  /*19f60*/  ISETP.GT.AND P3, PT, R66, 0x60, PT ;  /* 0x000000604200780c */ /* 0x000fe40003f64270 */
[----:B-1----:R-:W-:Y:S02]  /*19f70*/  FSEL R63, R63, -INF , P4 ;  /* 0xff8000003f3f7808 */ /* 0x002fe40002000000 */
[----:B------:R-:W-:-:S03]  /*19f80*/  FMNMX.FTZ R64, R61, R64, !PT ;  /* 0x000000403d407209 */ /* 0x000fc60007810000 */
[----:B------:R-:W-:Y:S01]  /*19f90*/  MUFU.TANH R44, R44 ;  /* 0x0000002c002c7308 */ /* 0x000fe20000002400 */
[----:B------:R-:W-:-:S01]  /*19fa0*/  FFMA.FTZ R59, R95, R10, -R28 ;  /* 0x0000000a5f3b7223 */ /* 0x000fc2000001081c */
[----:B------:R-:W-:Y:S02]  /*19fb0*/  ISETP.GT.AND P4, PT, R66, 0x61, PT ;  /* 0x000000614200780c */ /* 0x000fe40003f84270 */
[----:B0-----:R-:W-:Y:S02]  /*19fc0*/  FSEL R95, R40, -INF , P3 ;  /* 0xff800000285f7808 */ /* 0x001fe40001800000 */
[----:B------:R-:W-:Y:S02]  /*19fd0*/  FMNMX.FTZ R64, R63, R64, !PT ;  /* 0x000000403f407209 */ /* 0x000fe40007810000 */
[----:B------:R-:W0:Y:S01]  /*19fe0*/  MUFU.TANH R36, R36 ;  /* 0x0000002400247308 */ /* 0x000e220000002400 */
[----:B------:R-:W-:-:S01]  /*19ff0*/  FFMA.FTZ R40, R93, R10, -R28 ;  /* 0x0000000a5d287223 */ /* 0x000fc2000001081c */
[----:B------:R-:W-:-:S02]  /*1a000*/  ISETP.GT.AND P3, PT, R66, 0x68, PT ;  /* 0x000000684200780c */ /* 0x000fc40003f64270 */
[----:B---3--:R-:W-:Y:S02]  /*1a010*/  FSEL R93, R42, -INF , P4 ;  /* 0xff8000002a5d7808 */ /* 0x008fe40002000000 */
[----:B------:R-:W-:Y:S02]  /*1a020*/  FMNMX.FTZ R64, R95, R64, !PT ;  /* 0x000000405f407209 */ /* 0x000fe40007810000 */
[----:B------:R-:W1:Y:S01]  /*1a030*/  MUFU.TANH R47, R47 ;  /* 0x0000002f002f7308 */ /* 0x000e620000002400 */
[----:B------:R-:W-:-:S01]  /*1a040*/  FFMA.FTZ R127, R127, R10, -R28 ;  /* 0x0000000a7f7f7223 */ /* 0x000fc2000001081c */
[----:B------:R-:W-:Y:S01]  /*1a050*/  FFMA.FTZ R3, R125, R10, -R28 ;  /* 0x0000000a7d037223 */ /* 0x000fe2000001081c */
[----:B------:R-:W-:Y:S02]  /*1a060*/  ISETP.GT.AND P4, PT, R66, 0x69, PT ;  /* 0x000000694200780c */ /* 0x000fe40003f84270 */
[----:B--2---:R-:W-:Y:S02]  /*1a070*/  FSEL R125, R32, -INF , P3 ;  /* 0xff800000207d7808 */ /* 0x004fe40001800000 */
[----:B------:R-:W-:Y:S01]  /*1a080*/  FMNMX.FTZ R64, R93, R64, !PT ;  /* 0x000000405d407209 */ /* 0x000fe20007810000 */
[----:B------:R-:W2:Y:S01]  /*1a090*/  MUFU.TANH R46, R46 ;  /* 0x0000002e002e7308 */ /* 0x000ea20000002400 */
[----:B------:R-:W-:-:S02]  /*1a0a0*/  ISETP.GT.AND P3, PT, R66, 0x70, PT ;  /* 0x000000704200780c */ /* 0x000fc40003f64270 */
[----:B------:R-:W-:-:S05]  /*1a0b0*/  FMNMX.FTZ R64, R125, R64, !PT ;  /* 0x000000407d407209 */ /* 0x000fca0007810000 */
[----:B------:R-:W3:Y:S01]  /*1a0c0*/  MUFU.TANH R50, R50 ;  /* 0x0000003200327308 */ /* 0x000ee20000002400 */
[----:B0-----:R-:W-:-:S07]  /*1a0d0*/  FSEL R129, R36, -INF , P3 ;  /* 0xff80000024817808 */ /* 0x001fce0001800000 */
[----:B------:R0:W-:Y:S01]  /*1a0e0*/  MUFU.EX2 R6, R127 ;  /* 0x0000007f00067308 */ /* 0x0001e20000000800 */
[----:B------:R-:W-:-:S01]  /*1a0f0*/  FFMA.FTZ R32, R89, R10, -R28 ;  /* 0x0000000a59207223 */ /* 0x000fc2000001081c */
[----:B0-----:R-:W-:-:S06]  /*1a100*/  FSEL R127, R44, -INF , P4 ;  /* 0xff8000002c7f7808 */ /* 0x001fcc0002000000 */
[----:B------:R-:W0:Y:S01]  /*1a110*/  MUFU.TANH R48, R48 ;  /* 0x0000003000307308 */ /* 0x000e220000002400 */
[C---:B------:R-:W-:Y:S02]  /*1a120*/  ISETP.GT.AND P4, PT, R66.reuse, 0x71, PT ;  /* 0x000000714200780c */ /* 0x040fe40003f84270 */
[----:B------:R-:W-:Y:S02]  /*1a130*/  FMNMX.FTZ R64, R127, R64, !PT ;  /* 0x000000407f407209 */ /* 0x000fe40007810000 */
[----:B------:R-:W-:Y:S02]  /*1a140*/  ISETP.GT.AND P3, PT, R66, 0x78, PT ;  /* 0x000000784200780c */ /* 0x000fe40003f64270 */
[----:B-1----:R-:W-:Y:S01]  /*1a150*/  FSEL R89, R47, -INF , P4 ;  /* 0xff8000002f597808 */ /* 0x002fe20002000000 */
[----:B------:R-:W1:Y:S01]  /*1a160*/  MUFU.TANH R52, R52 ;  /* 0x0000003400347308 */ /* 0x000e620000002400 */
[----:B------:R-:W-:Y:S01]  /*1a170*/  FMNMX.FTZ R64, R129, R64, !PT ;  /* 0x0000004081407209 */ /* 0x000fe20007810000 */
[----:B------:R-:W-:Y:S01]  /*1a180*/  FMUL.FTZ R34, R2, R34 ;  /* 0x0000002202227220 */ /* 0x000fe20000410000 */
[----:B------:R-:W-:-:S02]  /*1a190*/  ISETP.GT.AND P4, PT, R66, 0x79, PT ;  /* 0x000000794200780c */ /* 0x000fc40003f84270 */
[----:B--2---:R-:W-:Y:S02]  /*1a1a0*/  FSEL R131, R46, -INF , P3 ;  /* 0xff8000002e837808 */ /* 0x004fe40001800000 */
[----:B------:R-:W-:Y:S01]  /*1a1b0*/  FMNMX.FTZ R64, R89, R64, !PT ;  /* 0x0000004059407209 */ /* 0x000fe20007810000 */
[----:B------:R-:W2:Y:S01]  /*1a1c0*/  MUFU.TANH R54, R54 ;  /* 0x0000003600367308 */ /* 0x000ea20000002400 */
[----:B------:R-:W-:-:S01]  /*1a1d0*/  FFMA.FTZ R47, R87, R10, -R28 ;  /* 0x0000000a572f7223 */ /* 0x000fc2000001081c */
[----:B------:R-:W-:Y:S02]  /*1a1e0*/  ISETP.GT.AND P3, PT, R66, 0x80, PT ;  /* 0x000000804200780c */ /* 0x000fe40003f64270 */
[----:B---3--:R-:W-:Y:S02]  /*1a1f0*/  FSEL R87, R50, -INF , P4 ;  /* 0xff80000032577808 */ /* 0x008fe40002000000 */
[----:B------:R-:W-:Y:S02]  /*1a200*/  FMNMX.FTZ R64, R131, R64, !PT ;  /* 0x0000004083407209 */ /* 0x000fe40007810000 */
[----:B------:R-:W3:Y:S01]  /*1a210*/  MUFU.TANH R68, R68 ;  /* 0x0000004400447308 */ /* 0x000ee20000002400 */
[----:B------:R-:W-:Y:S01]  /*1a220*/  ISETP.GT.AND P4, PT, R66, 0x81, PT ;  /* 0x000000814200780c */ /* 0x000fe20003f84270 */
[----:B------:R-:W-:Y:S01]  /*1a230*/  FMUL.FTZ R38, R2, R38 ;  /* 0x0000002602267220 */ /* 0x000fe20000410000 */
[----:B0-----:R-:W-:-:S02]  /*1a240*/  FSEL R133, R48, -INF , P3 ;  /* 0xff80000030857808 */ /* 0x001fc40001800000 */
[----:B------:R-:W-:-:S03]  /*1a250*/  FMNMX.FTZ R64, R87, R64, !PT ;  /* 0x0000004057407209 */ /* 0x000fc60007810000 */
[----:B------:R-:W0:Y:S01]  /*1a260*/  MUFU.TANH R34, R34 ;  /* 0x0000002200227308 */ /* 0x000e220000002400 */
[----:B------:R-:W-:-:S01]  /*1a270*/  FFMA.FTZ R36, R83, R10, -R28 ;  /* 0x0000000a53247223 */ /* 0x000fc2000001081c */
[----:B------:R-:W-:Y:S02]  /*1a280*/  ISETP.GT.AND P3, PT, R66, 0x88, PT ;  /* 0x000000884200780c */ /* 0x000fe40003f64270 */
        /* <DEDUP_REMOVED lines=8> */
[----:B---3--:R-:W-:Y:S02]  /*1a310*/  FSEL R137, R68, -INF , P4 ;  /* 0xff80000044897808 */ /* 0x008fe40002000000 */
[----:B------:R-:W-:-:S03]  /*1a320*/  FMNMX.FTZ R64, R135, R64, !PT ;  /* 0x0000004087407209 */ /* 0x000fc60007810000 */
[----:B------:R-:W3:Y:S01]  /*1a330*/  MUFU.TANH R78, R78 ;  /* 0x0000004e004e7308 */ /* 0x000ee20000002400 */
[----:B------:R-:W-:Y:S02]  /*1a340*/  ISETP.GT.AND P4, PT, R66, 0x91, PT ;  /* 0x000000914200780c */ /* 0x000fe40003f84270 */
[----:B0-----:R-:W-:Y:S02]  /*1a350*/  FSEL R139, R34, -INF , P3 ;  /* 0xff800000228b7808 */ /* 0x001fe40001800000 */
[----:B------:R-:W-:Y:S01]  /*1a360*/  FMNMX.FTZ R64, R137, R64, !PT ;  /* 0x0000004089407209 */ /* 0x000fe20007810000 */
[----:B------:R-:W-:Y:S01]  /*1a370*/  FFMA.FTZ R34, R79, R10, -R28 ;  /* 0x0000000a4f227223 */ /* 0x000fe2000001081c */
[----:B------:R-:W-:Y:S02]  /*1a380*/  ISETP.GT.AND P3, PT, R66, 0x98, PT ;  /* 0x000000984200780c */ /* 0x000fe40003f64270 */
[----:B-1----:R-:W-:Y:S02]  /*1a390*/  FSEL R79, R70, -INF , P4 ;  /* 0xff800000464f7808 */ /* 0x002fe40002000000 */
[----:B------:R-:W-:-:S02]  /*1a3a0*/  FMNMX.FTZ R64, R139, R64, !PT ;  /* 0x000000408b407209 */ /* 0x000fc40007810000 */
[----:B------:R-:W-:Y:S02]  /*1a3b0*/  ISETP.GT.AND P4, PT, R66, 0x99, PT ;  /* 0x000000994200780c */ /* 0x000fe40003f84270 */
[----:B--2---:R-:W-:Y:S02]  /*1a3c0*/  FSEL R141, R38, -INF , P3 ;  /* 0xff800000268d7808 */ /* 0x004fe40001800000 */
[----:B------:R-:W-:Y:S02]  /*1a3d0*/  FMNMX.FTZ R64, R79, R64, !PT ;  /* 0x000000404f407209 */ /* 0x000fe40007810000 */
[----:B---3--:R-:W-:Y:S02]  /*1a3e0*/  FSEL R143, R78, -INF , P4 ;  /* 0xff8000004e8f7808 */ /* 0x008fe40002000000 */
[----:B------:R-:W-:-:S04]  /*1a3f0*/  FMNMX.FTZ R64, R141, R64, !PT ;  /* 0x000000408d407209 */ /* 0x000fc80007810000 */
[----:B------:R-:W-:Y:S01]  /*1a400*/  FMNMX.FTZ R64, R143, R64, !PT ;  /* 0x000000408f407209 */ /* 0x000fe20007810000 */
[----:B------:R-:W-:-:S04]  /*1a410*/  FFMA.FTZ R38, R71, R10, -R28 ;  /* 0x0000000a47267223 */ /* 0x000fc8000001081c */
[----:B------:R-:W0:Y:S02]  /*1a420*/  SHFL.BFLY PT, R71, R64, 0x2, 0x1f ;  /* 0x0c401f0040477f89 */ /* 0x000e2400000e0000 */
[----:B0-----:R-:W-:-:S05]  /*1a430*/  FMNMX.FTZ R71, R64, R71, !PT ;  /* 0x0000004740477209 */ /* 0x001fca0007810000 */
[----:B------:R-:W0:Y:S01]  /*1a440*/  SHFL.BFLY PT, R50, R71, 0x1, 0x1f ;  /* 0x0c201f0047327f89 */ /* 0x000e2200000e0000 */
[----:B------:R-:W-:-:S01]  /*1a450*/  FFMA.FTZ R7, R121, R10, -R28 ;  /* 0x0000000a79077223 */ /* 0x000fc2000001081c */
[-CC-:B------:R-:W-:Y:S01]  /*1a460*/  FFMA.FTZ R48, R25, R10.reuse, -R28.reuse ;  /* 0x0000000a19307223 */ /* 0x180fe2000001081c */
[----:B------:R-:W-:-:S01]  /*1a470*/  FFMA.FTZ R25, R37, R10, -R28 ;  /* 0x0000000a25197223 */ /* 0x000fc2000001081c */
[-CC-:B------:R-:W-:Y:S01]  /*1a480*/  FFMA.FTZ R37, R33, R10.reuse, -R28.reuse ;  /* 0x0000000a21257223 */ /* 0x180fe2000001081c */
[----:B------:R-:W-:-:S01]  /*1a490*/  FFMA.FTZ R33, R41, R10, -R28 ;  /* 0x0000000a29217223 */ /* 0x000fc2000001081c */
[----:B------:R-:W-:Y:S01]  /*1a4a0*/  FFMA.FTZ R4, R4, R10, -R28 ;  /* 0x0000000a04047223 */ /* 0x000fe2000001081c */
[----:B0-----:R-:W-:-:S04]  /*1a4b0*/  FMNMX.FTZ R121, R71, R50, !PT ;  /* 0x0000003247797209 */ /* 0x001fc80007810000 */
[C---:B------:R-:W-:Y:S01]  /*1a4c0*/  FSETP.NEU.FTZ.AND P3, PT, R121.reuse, -INF , PT ;  /* 0xff8000007900780b */ /* 0x040fe20003f7d000 */
[----:B------:R-:W-:-:S05]  /*1a4d0*/  FFMA.FTZ R41, R121, R10, -8 ;  /* 0xc100000079297423 */ /* 0x000fca000001000a */
[----:B------:R-:W-:Y:S01]  /*1a4e0*/  FSEL R66, R41, RZ, P3 ;  /* 0x000000ff29427208 */ /* 0x000fe20001800000 */
[----:B------:R-:W-:Y:S04]  /*1a4f0*/  MUFU.EX2 R4, R4 ;  /* 0x0000000400047308 */ /* 0x000fe80000000800 */
[----:B------:R-:W-:-:S01]  /*1a500*/  FFMA.FTZ R217, R39, R10, -R66 ;  /* 0x0000000a27d97223 */ /* 0x000fc20000010842 */
[-CC-:B------:R-:W-:Y:S01]  /*1a510*/  FFMA.FTZ R30, R30, R10.reuse, -R66.reuse ;  /* 0x0000000a1e1e7223 */ /* 0x180fe20000010842 */
[----:B------:R-:W-:-:S02]  /*1a520*/  FFMA.FTZ R51, R51, R10, -R66 ;  /* 0x0000000a33337223 */ /* 0x000fc40000010842 */
[----:B------:R-:W0:Y:S01]  /*1a530*/  MUFU.EX2 R27, R27 ;  /* 0x0000001b001b7308 */ /* 0x000e220000000800 */
[----:B------:R-:W-:-:S01]  /*1a540*/  FFMA.FTZ R55, R55, R10, -R66 ;  /* 0x0000000a37377223 */ /* 0x000fc20000010842 */
[----:B------:R-:W-:-:S06]  /*1a550*/  FFMA.FTZ R219, R85, R10, -R66 ;  /* 0x0000000a55db7223 */ /* 0x000fcc0000010842 */
[----:B------:R-:W-:Y:S08]  /*1a560*/  MUFU.EX2 R217, R217 ;  /* 0x000000d900d97308 */ /* 0x000ff00000000800 */
[----:B------:R-:W1:Y:S08]  /*1a570*/  MUFU.EX2 R30, R30 ;  /* 0x0000001e001e7308 */ /* 0x000e700000000800 */
[----:B------:R-:W2:Y:S01]  /*1a580*/  MUFU.EX2 R24, R24 ;  /* 0x0000001800187308 */ /* 0x000ea20000000800 */
[----:B------:R-:W-:-:S07]  /*1a590*/  FFMA.FTZ R52, R13, R10, -R66 ;  /* 0x0000000a0d347223 */ /* 0x000fce0000010842 */
[----:B------:R-:W3:Y:S08]  /*1a5a0*/  MUFU.EX2 R51, R51 ;  /* 0x0000003300337308 */ /* 0x000ef00000000800 */
[----:B------:R-:W4:Y:S01]  /*1a5b0*/  MUFU.EX2 R31, R31 ;  /* 0x0000001f001f7308 */ /* 0x000f220000000800 */
[----:B------:R-:W-:-:S01]  /*1a5c0*/  FFMA.FTZ R111, R111, R10, -R66 ;  /* 0x0000000a6f6f7223 */ /* 0x000fc20000010842 */
[----:B0-----:R-:W-:-:S06]  /*1a5d0*/  FADD.FTZ R41, R4, R27 ;  /* 0x0000001b04297221 */ /* 0x001fcc0000010000 */
[----:B------:R-:W0:Y:S08]  /*1a5e0*/  MUFU.EX2 R68, R55 ;  /* 0x0000003700447308 */ /* 0x000e300000000800 */
[----:B------:R-:W5:Y:S01]  /*1a5f0*/  MUFU.EX2 R26, R26 ;  /* 0x0000001a001a7308 */ /* 0x000f620000000800 */
[----:B-1----:R-:W-:-:S01]  /*1a600*/  FADD.FTZ R78, R217, R30 ;  /* 0x0000001ed94e7221 */ /* 0x002fc20000010000 */
[----:B--2---:R-:W-:-:S06]  /*1a610*/  FADD.FTZ R80, R24, R41 ;  /* 0x0000002918507221 */ /* 0x004fcc0000010000 */
[----:B------:R-:W1:Y:S01]  /*1a620*/  MUFU.EX2 R219, R219 ;  /* 0x000000db00db7308 */ /* 0x000e620000000800 */
[----:B------:R-:W-:-:S07]  /*1a630*/  FFMA.FTZ R91, R91, R10, -R28 ;  /* 0x0000000a5b5b7223 */ /* 0x000fce000001081c */
[----:B------:R-:W2:Y:S01]  /*1a640*/  MUFU.EX2 R35, R35 ;  /* 0x0000002300237308 */ /* 0x000ea20000000800 */
[----:B------:R-:W-:-:S01]  /*1a650*/  FFMA.FTZ R81, R81, R10, -R28 ;  /* 0x0000000a51517223 */ /* 0x000fc2000001081c */
[-CC-:B------:R-:W-:Y:S01]  /*1a660*/  FFMA.FTZ R77, R77, R10.reuse, -R28.reuse ;  /* 0x0000000a4d4d7223 */ /* 0x180fe2000001081c */
[----:B------:R-:W-:-:S01]  /*1a670*/  FFMA.FTZ R69, R69, R10, -R28 ;  /* 0x0000000a45457223 */ /* 0x000fc2000001081c */
[----:B------:R-:W-:-:S04]  /*1a680*/  FFMA.FTZ R42, R67, R10, -R28 ;  /* 0x0000000a432a7223 */ /* 0x000fc8000001081c */
[----:B------:R-:W2:Y:S01]  /*1a690*/  MUFU.EX2 R52, R52 ;  /* 0x0000003400347308 */ /* 0x000ea20000000800 */
[----:B------:R-:W-:-:S01]  /*1a6a0*/  FFMA.FTZ R53, R53, R10, -R28 ;  /* 0x0000000a35357223 */ /* 0x000fc2000001081c */
[-CC-:B------:R-:W-:Y:S01]  /*1a6b0*/  FFMA.FTZ R44, R65, R10.reuse, -R28.reuse ;  /* 0x0000000a412c7223 */ /* 0x180fe2000001081c */
[----:B------:R-:W-:-:S01]  /*1a6c0*/  FFMA.FTZ R45, R45, R10, -R28 ;  /* 0x0000000a2d2d7223 */ /* 0x000fc2000001081c */
[-CC-:B------:R-:W-:Y:S01]  /*1a6d0*/  FFMA.FTZ R46, R49, R10.reuse, -R28.reuse ;  /* 0x0000000a312e7223 */ /* 0x180fe2000001081c */
[----:B------:R-:W-:-:S01]  /*1a6e0*/  FFMA.FTZ R5, R5, R10, -R28 ;  /* 0x0000000a05057223 */ /* 0x000fc2000001081c */
[-C--:B------:R-:W-:Y:S01]  /*1a6f0*/  FFMA.FTZ R29, R29, R10.reuse, -R28 ;  /* 0x0000000a1d1d7223 */ /* 0x080fe2000001081c */
[----:B------:R-:W-:-:S01]  /*1a700*/  FFMA.FTZ R113, R113, R10, -R66 ;  /* 0x0000000a71717223 */ /* 0x000fc20000010842 */
[----:B------:R-:W2:Y:S01]  /*1a710*/  MUFU.EX2 R111, R111 ;  /* 0x0000006f006f7308 */ /* 0x000ea20000000800 */
[----:B------:R-:W-:-:S01]  /*1a720*/  FFMA.FTZ R28, R43, R10, -R28 ;  /* 0x0000000a2b1c7223 */ /* 0x000fc2000001081c */
[----:B---3--:R-:W-:Y:S01]  /*1a730*/  FADD.FTZ R41, R51, R78 ;  /* 0x0000004e33297221 */ /* 0x008fe20000010000 */
[----:B------:R-:W-:-:S01]  /*1a740*/  FFMA.FTZ R213, R115, R10, -R66 ;  /* 0x0000000a73d57223 */ /* 0x000fc20000010842 */
[----:B----4-:R-:W-:-:S04]  /*1a750*/  FADD.FTZ R43, R31, R80 ;  /* 0x000000501f2b7221 */ /* 0x010fc80000010000 */
[----:B------:R-:W3:Y:S01]  /*1a760*/  MUFU.EX2 R3, R3 ;  /* 0x0000000300037308 */ /* 0x000ee20000000800 */
[----:B0-----:R-:W-:-:S01]  /*1a770*/  FADD.FTZ R78, R68, R41 ;  /* 0x00000029444e7221 */ /* 0x001fc20000010000 */
[----:B------:R-:W-:Y:S01]  /*1a780*/  FFMA.FTZ R54, R21, R10, -R66 ;  /* 0x0000000a15367223 */ /* 0x000fe20000010842 */
[----:B-----5:R-:W-:-:S05]  /*1a790*/  FADD.FTZ R80, R26, R43 ;  /* 0x0000002b1a507221 */ /* 0x020fca0000010000 */
[----:B------:R-:W0:Y:S01]  /*1a7a0*/  MUFU.EX2 R70, R113 ;  /* 0x0000007100467308 */ /* 0x000e220000000800 */
[----:B-1----:R-:W-:-:S01]  /*1a7b0*/  FADD.FTZ R41, R219, R78 ;  /* 0x0000004edb297221 */ /* 0x002fc20000010000 */
[----:B------:R-:W-:Y:S01]  /*1a7c0*/  FFMA.FTZ R109, R109, R10, -R66 ;  /* 0x0000000a6d6d7223 */ /* 0x000fe20000010842 */
[----:B--2---:R-:W-:-:S05]  /*1a7d0*/  FADD.FTZ R43, R35, R80 ;  /* 0x00000050232b7221 */ /* 0x004fca0000010000 */
[----:B------:R-:W1:Y:S01]  /*1a7e0*/  MUFU.EX2 R7, R7 ;  /* 0x0000000700077308 */ /* 0x000e620000000800 */
[----:B------:R-:W-:-:S01]  /*1a7f0*/  FADD.FTZ R78, R52, R41 ;  /* 0x00000029344e7221 */ /* 0x000fc20000010000 */
[----:B------:R-:W-:-:S06]  /*1a800*/  FADD.FTZ R80, R6, R43 ;  /* 0x0000002b06507221 */ /* 0x000fcc0000010000 */
[----:B------:R-:W2:Y:S01]  /*1a810*/  MUFU.EX2 R213, R213 ;  /* 0x000000d500d57308 */ /* 0x000ea20000000800 */
[----:B------:R-:W-:-:S07]  /*1a820*/  FFMA.FTZ R73, R73, R10, -R66 ;  /* 0x0000000a49497223 */ /* 0x000fce0000010842 */
[----:B------:R-:W4:Y:S01]  /*1a830*/  MUFU.EX2 R8, R8 ;  /* 0x0000000800087308 */ /* 0x000f220000000800 */
[----:B------:R-:W-:-:S01]  /*1a840*/  FADD.FTZ R41, R111, R78 ;  /* 0x0000004e6f297221 */ /* 0x000fc20000010000 */
[----:B------:R-:W-:-:S06]  /*1a850*/  FFMA.FTZ R13, R107, R10, -R66 ;  /* 0x0000000a6b0d7223 */ /* 0x000fcc0000010842 */
[----:B------:R-:W5:Y:S01]  /*1a860*/  MUFU.EX2 R54, R54 ;  /* 0x0000003600367308 */ /* 0x000f620000000800 */
[----:B---3--:R-:W-:-:S07]  /*1a870*/  FADD.FTZ R80, R3, R80 ;  /* 0x0000005003507221 */ /* 0x008fce0000010000 */
[----:B------:R-:W3:Y:S01]  /*1a880*/  MUFU.EX2 R11, R11 ;  /* 0x0000000b000b7308 */ /* 0x000ee20000000800 */
[----:B0-----:R-:W-:-:S01]  /*1a890*/  FADD.FTZ R82, R70, R41 ;  /* 0x0000002946527221 */ /* 0x001fc20000010000 */
[----:B------:R-:W-:-:S06]  /*1a8a0*/  FFMA.FTZ R58, R75, R10, -R66 ;  /* 0x0000000a4b3a7223 */ /* 0x000fcc0000010842 */
[----:B------:R-:W0:Y:S01]  /*1a8b0*/  MUFU.EX2 R109, R109 ;  /* 0x0000006d006d7308 */ /* 0x000e220000000800 */
[----:B-1----:R-:W-:-:S01]  /*1a8c0*/  FADD.FTZ R41, R7, R80 ;  /* 0x0000005007297221 */ /* 0x002fc20000010000 */
[----:B------:R-:W-:-:S06]  /*1a8d0*/  @!P2 PRMT R0, RZ, 0x654, R0 ;  /* 0x00000654ff00a816 */ /* 0x000fcc0000000000 */
[----:B------:R-:W1:Y:S01]  /*1a8e0*/  MUFU.EX2 R14, R14 ;  /* 0x0000000e000e7308 */ /* 0x000e620000000800 */
[----:B--2---:R-:W-:-:S01]  /*1a8f0*/  FADD.FTZ R43, R213, R82 ;  /* 0x00000052d52b7221 */ /* 0x004fc20000010000 */
[----:B------:R-:W-:-:S06]  /*1a900*/  FFMA.FTZ R105, R105, R10, -R66 ;  /* 0x0000000a69697223 */ /* 0x000fcc0000010842 */
[----:B------:R-:W2:Y:S01]  /*1a910*/  MUFU.EX2 R72, R73 ;  /* 0x0000004900487308 */ /* 0x000ea20000000800 */
[----:B----4-:R-:W-:-:S01]  /*1a920*/  FADD.FTZ R80, R8, R41 ;  /* 0x0000002908507221 */ /* 0x010fc20000010000 */
[----:B------:R4:W-:Y:S06]  /*1a930*/  @!P2 SYNCS.ARRIVE.TRANS64.RED.A1T0 RZ, [R0+URZ], RZ ;  /* 0x000000ff00ffa9a7 */ /* 0x0009ec000810043f */
        /* <DEDUP_REMOVED lines=10> */
[----:B------:R-:W-:-:S03]  /*1a9e0*/  FFMA.FTZ R205, R95, R10, -R66 ;  /* 0x0000000a5fcd7223 */ /* 0x000fc60000010842 */
[----:B------:R-:W2:Y:S01]  /*1a9f0*/  MUFU.EX2 R15, R15 ;  /* 0x0000000f000f7308 */ /* 0x000ea20000000800 */
[----:B----4-:R-:W-:-:S01]  /*1aa00*/  FFMA.FTZ R0, R93, R10, -R66 ;  /* 0x0000000a5d007223 */ /* 0x010fc20000010842 */
[-CC-:B------:R-:W-:Y:S01]  /*1aa10*/  FFMA.FTZ R125, R125, R10.reuse, -R66.reuse ;  /* 0x0000000a7d7d7223 */ /* 0x180fe20000010842 */
[----:B------:R-:W-:-:S01]  /*1aa20*/  FFMA.FTZ R127, R127, R10, -R66 ;  /* 0x0000000a7f7f7223 */ /* 0x000fc20000010842 */
[-CC-:B------:R-:W-:Y:S01]  /*1aa30*/  FFMA.FTZ R129, R129, R10.reuse, -R66.reuse ;  /* 0x0000000a81817223 */ /* 0x180fe20000010842 */
[----:B------:R-:W-:-:S01]  /*1aa40*/  FFMA.FTZ R89, R89, R10, -R66 ;  /* 0x0000000a59597223 */ /* 0x000fc20000010842 */
[-CC-:B------:R-:W-:Y:S01]  /*1aa50*/  FFMA.FTZ R131, R131, R10.reuse, -R66.reuse ;  /* 0x0000000a83837223 */ /* 0x180fe20000010842 */
[----:B------:R-:W-:-:S01]  /*1aa60*/  FFMA.FTZ R87, R87, R10, -R66 ;  /* 0x0000000a57577223 */ /* 0x000fc20000010842 */
[----:B------:R4:W-:Y:S01]  /*1aa70*/  MUFU.EX2 R50, R37 ;  /* 0x0000002500327308 */ /* 0x0009e20000000800 */
        /* <DEDUP_REMOVED lines=8> */
[----:B----4-:R-:W-:-:S01]  /*1ab00*/  FFMA.FTZ R37, R123, R10, -R66 ;  /* 0x0000000a7b257223 */ /* 0x010fc20000010842 */
[----:B------:R-:W-:Y:S01]  /*1ab10*/  FFMA.FTZ R143, R143, R10, -R66 ;  /* 0x0000000a8f8f7223 */ /* 0x000fe20000010842 */
[----:B-----5:R-:W-:-:S01]  /*1ab20*/  FADD.FTZ R66, R54, R43 ;  /* 0x0000002b36427221 */ /* 0x020fc20000010000 */
[----:B---3--:R-:W-:Y:S01]  /*1ab30*/  FADD.FTZ R41, R11, R80 ;  /* 0x000000500b297221 */ /* 0x008fe20000010000 */
[----:B------:R-:W-:-:S03]  /*1ab40*/  F2FP.SATFINITE.E4M3.F32.PACK_AB_MERGE_C R216, R31, R24, RZ ;  /* 0x000000181fd8723e */ /* 0x000fc600048070ff */
[----:B------:R-:W3:Y:S01]  /*1ab50*/  MUFU.EX2 R20, R20 ;  /* 0x0000001400147308 */ /* 0x000ee20000000800 */
[----:B0-----:R-:W-:-:S01]  /*1ab60*/  FADD.FTZ R31, R109, R66 ;  /* 0x000000426d1f7221 */ /* 0x001fc20000010000 */
[----:B-1----:R-:W-:-:S06]  /*1ab70*/  FADD.FTZ R41, R14, R41 ;  /* 0x000000290e297221 */ /* 0x002fcc0000010000 */
[----:B------:R-:W-:Y:S01]  /*1ab80*/  MUFU.EX2 R57, R57 ;  /* 0x0000003900397308 */ /* 0x000fe20000000800 */
[----:B--2---:R-:W-:-:S01]  /*1ab90*/  FADD.FTZ R24, R72, R31 ;  /* 0x0000001f48187221 */ /* 0x004fc20000010000 */
[----:B------:R-:W-:-:S06]  /*1aba0*/  FADD.FTZ R66, R12, R41 ;  /* 0x000000290c427221 */ /* 0x000fcc0000010000 */
[----:B------:R-:W0:Y:S01]  /*1abb0*/  MUFU.EX2 R105, R105 ;  /* 0x0000006900697308 */ /* 0x000e220000000800 */
[----:B------:R-:W-:Y:S01]  /*1abc0*/  F2FP.SATFINITE.E4M3.F32.PACK_AB_MERGE_C R218, R3, R6, RZ ;  /* 0x0000000603da723e */ /* 0x000fe200048070ff */
[----:B------:R-:W-:-:S06]  /*1abd0*/  FADD.FTZ R3, R13, R24 ;  /* 0x000000180d037221 */ /* 0x000fcc0000010000 */
[----:B------:R-:W1:Y:S01]  /*1abe0*/  MUFU.EX2 R74, R103 ;  /* 0x00000067004a7308 */ /* 0x000e620000000800 */
[----:B------:R-:W-:Y:S01]  /*1abf0*/  F2FP.SATFINITE.E4M3.F32.PACK_AB_MERGE_C R212, R14, R11, RZ ;  /* 0x0000000b0ed4723e */ /* 0x000fe200048070ff */
[----:B------:R-:W-:-:S06]  /*1ac00*/  FADD.FTZ R11, R15, R66 ;  /* 0x000000420f0b7221 */ /* 0x000fcc0000010000 */
[----:B------:R-:W2:Y:S01]  /*1ac10*/  MUFU.EX2 R56, R56 ;  /* 0x0000003800387308 */ /* 0x000ea20000000800 */
[----:B------:R-:W-:-:S01]  /*1ac20*/  FADD.FTZ R14, R58, R3 ;  /* 0x000000033a0e7221 */ /* 0x000fc20000010000 */
[----:B---3--:R-:W-:-:S06]  /*1ac30*/  FADD.FTZ R24, R20, R11 ;  /* 0x0000000b14187221 */ /* 0x008fcc0000010000 */
[----:B------:R-:W3:Y:S08]  /*1ac40*/  MUFU.EX2 R21, R21 ;  /* 0x0000001500157308 */ /* 0x000ef00000000800 */
[----:B------:R-:W4:Y:S01]  /*1ac50*/  MUFU.EX2 R59, R59 ;  /* 0x0000003b003b7308 */ /* 0x000f220000000800 */
[----:B0-----:R-:W-:-:S01]  /*1ac60*/  FADD.FTZ R3, R105, R14 ;  /* 0x0000000e69037221 */ /* 0x001fc20000010000 */
[----:B------:R-:W-:-:S06]  /*1ac70*/  F2FP.SATFINITE.E4M3.F32.PACK_AB_MERGE_C R214, R57, R20, RZ ;  /* 0x0000001439d6723e */ /* 0x000fcc00048070ff */
[----:B------:R-:W0:Y:S01]  /*1ac80*/  MUFU.EX2 R60, R60 ;  /* 0x0000003c003c7308 */ /* 0x000e220000000800 */
[----:B------:R-:W-:-:S07]  /*1ac90*/  FADD.FTZ R57, R57, R24 ;  /* 0x0000001839397221 */ /* 0x000fce0000010000 */
[----:B------:R-:W5:Y:S01]  /*1aca0*/  MUFU.EX2 R40, R40 ;  /* 0x0000002800287308 */ /* 0x000f620000000800 */
[C---:B-1----:R-:W-:Y:S01]  /*1acb0*/  F2FP.SATFINITE.E4M3.F32.PACK_AB_MERGE_C R215, R74.reuse, R105, RZ ;  /* 0x000000694ad7723e */ /* 0x042fe200048070ff */
[----:B------:R-:W-:-:S06]  /*1acc0*/  FADD.FTZ R74, R74, R3 ;  /* 0x000000034a4a7221 */ /* 0x000fcc0000010000 */
[----:B------:R-:W-:Y:S01]  /*1acd0*/  MUFU.EX2 R91, R91 ;  /* 0x0000005b005b7308 */ /* 0x000fe20000000800 */
[----:B--2---:R-:W-:-:S07]  /*1ace0*/  FADD.FTZ R14, R56, R57 ;  /* 0x00000039380e7221 */ /* 0x004fce0000010000 */
[----:B------:R-:W1:Y:S01]  /*1acf0*/  MUFU.EX2 R119, R119 ;  /* 0x0000007700777308 */ /* 0x000e620000000800 */
[----:B---3--:R-:W-:-:S07]  /*1ad00*/  FADD.FTZ R3, R21, R74 ;  /* 0x0000004a15037221 */ /* 0x008fce0000010000 */
[----:B------:R-:W2:Y:S01]  /*1ad10*/  MUFU.EX2 R76, R99 ;  /* 0x00000063004c7308 */ /* 0x000ea20000000800 */
[----:B----4-:R-:W-:-:S07]  /*1ad20*/  FADD.FTZ R11, R59, R14 ;  /* 0x0000000e3b0b7221 */ /* 0x010fce0000010000 */
[----:B------:R-:W3:Y:S01]  /*1ad30*/  MUFU.EX2 R32, R32 ;  /* 0x0000002000207308 */ /* 0x000ee20000000800 */
[----:B0-----:R-:W-:-:S01]  /*1ad40*/  FADD.FTZ R14, R60, R3 ;  /* 0x000000033c0e7221 */ /* 0x001fc20000010000 */
[----:B-----5:R-:W-:-:S06]  /*1ad50*/  FADD.FTZ R20, R40, R11 ;  /* 0x0000000b28147221 */ /* 0x020fcc0000010000 */
[----:B------:R-:W0:Y:S08]  /*1ad60*/  MUFU.EX2 R37, R37 ;  /* 0x0000002500257308 */ /* 0x000e300000000800 */
[----:B------:R-:W4:Y:S01]  /*1ad70*/  MUFU.EX2 R47, R47 ;  /* 0x0000002f002f7308 */ /* 0x000f220000000800 */
[----:B-1----:R-:W-:-:S01]  /*1ad80*/  FADD.FTZ R3, R119, R14 ;  /* 0x0000000e77037221 */ /* 0x002fc20000010000 */
[----:B------:R-:W-:-:S06]  /*1ad90*/  F2FP.SATFINITE.E4M3.F32.PACK_AB_MERGE_C R208, R91, R40, RZ ;  /* 0x000000285bd0723e */ /* 0x000fcc00048070ff */
[----:B------:R-:W1:Y:S01]  /*1ada0*/  MUFU.EX2 R62, R62 ;  /* 0x0000003e003e7308 */ /* 0x000e620000000800 */
[----:B------:R-:W-:-:S07]  /*1adb0*/  FADD.FTZ R91, R91, R20 ;  /* 0x000000145b5b7221 */ /* 0x000fce0000010000 */
[----:B------:R-:W5:Y:S01]  /*1adc0*/  MUFU.EX2 R36, R36 ;  /* 0x0000002400247308 */ /* 0x000f620000000800 */
[C---:B--2---:R-:W-:Y:S01]  /*1add0*/  F2FP.SATFINITE.E4M3.F32.PACK_AB_MERGE_C R209, R76.reuse, R119, RZ ;  /* 0x000000774cd1723e */ /* 0x044fe200048070ff */
[----:B------:R-:W-:-:S06]  /*1ade0*/  FADD.FTZ R76, R76, R3 ;  /* 0x000000034c4c7221 */ /* 0x000fcc0000010000 */
[----:B------:R-:W-:Y:S01]  /*1adf0*/  MUFU.EX2 R81, R81 ;  /* 0x0000005100517308 */ /* 0x000fe20000000800 */
[----:B---3--:R-:W-:-:S07]  /*1ae00*/  FADD.FTZ R14, R32, R91 ;  /* 0x0000005b200e7221 */ /* 0x008fce0000010000 */
[----:B------:R-:W2:Y:S01]  /*1ae10*/  MUFU.EX2 R39, R39 ;  /* 0x0000002700277308 */ /* 0x000ea20000000800 */
[----:B------:R-:W-:Y:S01]  /*1ae20*/  F2FP.SATFINITE.E4M3.F32.PACK_AB_MERGE_C R212, R8, R7, R212 ;  /* 0x0000000708d4723e */ /* 0x000fe200048070d4 */
[----:B0-----:R-:W-:-:S06]  /*1ae30*/  FADD.FTZ R3, R37, R76 ;  /* 0x0000004c25037221 */ /* 0x001fcc0000010000 */
[----:B------:R-:W0:Y:S01]  /*1ae40*/  MUFU.EX2 R64, R64 ;  /* 0x0000004000407308 */ /* 0x000e220000000800 */
[----:B----4-:R-:W-:-:S07]  /*1ae50*/  FADD.FTZ R7, R47, R14 ;  /* 0x0000000e2f077221 */ /* 0x010fce0000010000 */
[----:B------:R-:W3:Y:S01]  /*1ae60*/  MUFU.EX2 R34, R34 ;  /* 0x0000002200227308 */ /* 0x000ee20000000800 */
[----:B------:R-:W-:Y:S01]  /*1ae70*/  F2FP.SATFINITE.E4M3.F32.PACK_AB_MERGE_C R214, R15, R12, R214 ;  /* 0x0000000c0fd6723e */ /* 0x000fe200048070d6 */
[----:B-1----:R-:W-:-:S06]  /*1ae80*/  FADD.FTZ R12, R62, R3 ;  /* 0x000000033e0c7221 */ /* 0x002fcc0000010000 */
[----:B------:R-:W1:Y:S01]  /*1ae90*/  MUFU.EX2 R205, R205 ;  /* 0x000000cd00cd7308 */ /* 0x000e620000000800 */
[----:B-----5:R-:W-:-:S07]  /*1aea0*/  FADD.FTZ R14, R36, R7 ;  /* 0x00000007240e7221 */ /* 0x020fce0000010000 */
[----:B------:R-:W4:Y:S01]  /*1aeb0*/  MUFU.EX2 R77, R77 ;  /* 0x0000004d004d7308 */ /* 0x000f220000000800 */
[----:B--2---:R-:W-:-:S01]  /*1aec0*/  FADD.FTZ R3, R39, R12 ;  /* 0x0000000c27037221 */ /* 0x004fc20000010000 */
[----:B------:R-:W-:-:S06]  /*1aed0*/  F2FP.SATFINITE.E4M3.F32.PACK_AB_MERGE_C R210, R81, R36, RZ ;  /* 0x0000002451d2723e */ /* 0x000fcc00048070ff */
[----:B------:R-:W2:Y:S01]  /*1aee0*/  MUFU.EX2 R0, R0 ;  /* 0x0000000000007308 */ /* 0x000ea20000000800 */
[----:B------:R-:W-:-:S07]  /*1aef0*/  FADD.FTZ R81, R81, R14 ;  /* 0x0000000e51517221 */ /* 0x000fce0000010000 */
[----:B------:R-:W5:Y:S01]  /*1af00*/  MUFU.EX2 R38, R38 ;  /* 0x0000002600267308 */ /* 0x000f620000000800 */
[C---:B0-----:R-:W-:Y:S01]  /*1af10*/  F2FP.SATFINITE.E4M3.F32.PACK_AB_MERGE_C R211, R64.reuse, R39, RZ ;  /* 0x0000002740d3723e */ /* 0x041fe200048070ff */
[----:B------:R-:W-:-:S06]  /*1af20*/  FADD.FTZ R64, R64, R3 ;  /* 0x0000000340407221 */ /* 0x000fcc0000010000 */
[----:B------:R-:W-:Y:S01]  /*1af30*/  MUFU.EX2 R69, R69 ;  /* 0x0000004500457308 */ /* 0x000fe20000000800 */
[----:B---3--:R-:W-:-:S07]  /*1af40*/  FADD.FTZ R14, R34, R81 ;  /* 0x00000051220e7221 */ /* 0x008fce0000010000 */
[----:B------:R-:W0:Y:S01]  /*1af50*/  MUFU.EX2 R125, R125 ;  /* 0x0000007d007d7308 */ /* 0x000e220000000800 */
[----:B-1----:R-:W-:-:S07]  /*1af60*/  FADD.FTZ R3, R205, R64 ;  /* 0x00000040cd037221 */ /* 0x002fce0000010000 */
[----:B------:R-:W1:Y:S01]  /*1af70*/  MUFU.EX2 R78, R127 ;  /* 0x0000007f004e7308 */ /* 0x000e620000000800 */
[----:B----4-:R-:W-:-:S07]  /*1af80*/  FADD.FTZ R7, R77, R14 ;  /* 0x0000000e4d077221 */ /* 0x010fce0000010000 */
[----:B------:R-:W3:Y:S01]  /*1af90*/  MUFU.EX2 R42, R42 ;  /* 0x0000002a002a7308 */ /* 0x000ee20000000800 */
[----:B--2---:R-:W-:-:S01]  /*1afa0*/  FADD.FTZ R14, R0, R3 ;  /* 0x00000003000e7221 */ /* 0x004fc20000010000 */
[----:B------:R-:W-:-:S06]  /*1afb0*/  F2FP.SATFINITE.E4M3.F32.PACK_AB_MERGE_C R216, R27, R4, R216 ;  /* 0x000000041bd8723e */ /* 0x000fcc00048070d8 */
[----:B------:R-:W2:Y:S01]  /*1afc0*/  MUFU.EX2 R129, R129 ;  /* 0x0000008100817308 */ /* 0x000ea20000000800 */
[----:B-----5:R-:W-:-:S07]  /*1afd0*/  FADD.FTZ R20, R38, R7 ;  /* 0x0000000726147221 */ /* 0x020fce0000010000 */
[----:B------:R-:W4:Y:S01]  /*1afe0*/  MUFU.EX2 R53, R53 ;  /* 0x0000003500357308 */ /* 0x000f220000000800 */
[----:B0-----:R-:W-:-:S01]  /*1aff0*/  FADD.FTZ R3, R125, R14 ;  /* 0x0000000e7d037221 */ /* 0x001fc20000010000 */
[----:B------:R-:W-:-:S06]  /*1b000*/  F2FP.SATFINITE.E4M3.F32.PACK_AB_MERGE_C R204, R69, R38, RZ ;  /* 0x0000002645cc723e */ /* 0x000fcc00048070ff */
[----:B------:R-:W-:Y:S01]  /*1b010*/  MUFU.EX2 R44, R44 ;  /* 0x0000002c002c7308 */ /* 0x000fe20000000800 */
[----:B------:R-:W-:-:S01]  /*1b020*/  FADD.FTZ R69, R69, R20 ;  /* 0x0000001445457221 */ /* 0x000fc20000010000 */
[----:B------:R-:W0:Y:S06]  /*1b030*/  @P0 LDC R24, c[0x0][0x44c] ;  /* 0x00011300ff180b82 */ /* 0x000e2c0000000800 */
[----:B------:R-:W-:Y:S08]  /*1b040*/  MUFU.EX2 R45, R45 ;  /* 0x0000002d002d7308 */ /* 0x000ff00000000800 */
[----:B------:R-:W5:Y:S01]  /*1b050*/  MUFU.EX2 R6, R89 ;  /* 0x0000005900067308 */ /* 0x000f620000000800 */
[C---:B-1----:R-:W-:Y:S01]  /*1b060*/  F2FP.SATFINITE.E4M3.F32.PACK_AB_MERGE_C R125, R78.reuse, R125, RZ ;  /* 0x0000007d4e7d723e */ /* 0x042fe200048070ff */
[----:B------:R-:W-:-:S06]  /*1b070*/  FADD.FTZ R78, R78, R3 ;  /* 0x000000034e4e7221 */ /* 0x000fcc0000010000 */
[----:B------:R-:W-:Y:S01]  /*1b080*/  MUFU.EX2 R131, R131 ;  /* 0x0000008300837308 */ /* 0x000fe20000000800 */
[----:B---3--:R-:W-:-:S07]  /*1b090*/  FADD.FTZ R14, R42, R69 ;  /* 0x000000452a0e7221 */ /* 0x008fce0000010000 */
[----:B------:R-:W1:Y:S01]  /*1b0a0*/  MUFU.EX2 R4, R87 ;  /* 0x0000005700047308 */ /* 0x000e620000000800 */
[----:B------:R-:W-:Y:S01]  /*1b0b0*/  F2FP.SATFINITE.E4M3.F32.PACK_AB_MERGE_C R218, R35, R26, R218 ;  /* 0x0000001a23da723e */ /* 0x000fe200048070da */
[----:B--2---:R-:W-:Y:S01]  /*1b0c0*/  FADD.FTZ R3, R129, R78 ;  /* 0x0000004e81037221 */ /* 0x004fe20000010000 */
[----:B------:R-:W2:Y:S05]  /*1b0d0*/  @P0 LDC R26, c[0x0][0x450] ;  /* 0x00011400ff1a0b82 */ /* 0x000eaa0000000800 */
[----:B------:R-:W3:Y:S01]  /*1b0e0*/  MUFU.EX2 R46, R46 ;  /* 0x0000002e002e7308 */ /* 0x000ee20000000800 */
[----:B----4-:R-:W-:-:S01]  /*1b0f0*/  FADD.FTZ R7, R53, R14 ;  /* 0x0000000e35077221 */ /* 0x010fc20000010000 */
[----:B-----5:R-:W-:Y:S01]  /*1b100*/  FADD.FTZ R14, R6, R3 ;  /* 0x00000003060e7221 */ /* 0x020fe20000010000 */
[----:B------:R-:W-:-:S05]  /*1b110*/  F2FP.SATFINITE.E4M3.F32.PACK_AB_MERGE_C R206, R45, R44, RZ ;  /* 0x0000002c2dce723e */ /* 0x000fca00048070ff */
[----:B------:R-:W4:Y:S01]  /*1b120*/  MUFU.EX2 R133, R133 ;  /* 0x0000008500857308 */ /* 0x000f220000000800 */
[----:B------:R-:W-:-:S07]  /*1b130*/  FADD.FTZ R44, R44, R7 ;  /* 0x000000072c2c7221 */ /* 0x000fce0000010000 */
[----:B------:R-:W5:Y:S01]  /*1b140*/  MUFU.EX2 R5, R5 ;  /* 0x0000000500057308 */ /* 0x000f620000000800 */
[----:B-1----:R-:W-:Y:S01]  /*1b150*/  F2FP.SATFINITE.E4M3.F32.PACK_AB_MERGE_C R207, R4, R131, RZ ;  /* 0x0000008304cf723e */ /* 0x002fe200048070ff */
[----:B------:R-:W-:-:S06]  /*1b160*/  FADD.FTZ R131, R131, R14 ;  /* 0x0000000e83837221 */ /* 0x000fcc0000010000 */
[----:B------:R-:W-:Y:S01]  /*1b170*/  MUFU.EX2 R29, R29 ;  /* 0x0000001d001d7308 */ /* 0x000fe20000000800 */
[----:B------:R-:W-:-:S07]  /*1b180*/  FADD.FTZ R45, R45, R44 ;  /* 0x0000002c2d2d7221 */ /* 0x000fce0000010000 */
[----:B------:R-:W1:Y:S08]  /*1b190*/  MUFU.EX2 R48, R48 ;  /* 0x0000003000307308 */ /* 0x000e700000000800 */
[----:B------:R-:W2:Y:S01]  /*1b1a0*/  MUFU.EX2 R8, R83 ;  /* 0x0000005300087308 */ /* 0x000ea20000000800 */
[----:B------:R-:W-:Y:S01]  /*1b1b0*/  F2FP.SATFINITE.E4M3.F32.PACK_AB_MERGE_C R207, R6, R129, R207 ;  /* 0x0000008106cf723e */ /* 0x000fe200048070cf */
[----:B------:R-:W-:-:S06]  /*1b1c0*/  FADD.FTZ R4, R4, R131 ;  /* 0x0000008304047221 */ /* 0x000fcc0000010000 */
[----:B------:R-:W2:Y:S01]  /*1b1d0*/  MUFU.EX2 R135, R135 ;  /* 0x0000008700877308 */ /* 0x000ea20000000800 */
[----:B---3--:R-:W-:-:S01]  /*1b1e0*/  FADD.FTZ R6, R46, R45 ;  /* 0x0000002d2e067221 */ /* 0x008fc20000010000 */
[----:B----4-:R-:W-:-:S06]  /*1b1f0*/  FADD.FTZ R3, R133, R4 ;  /* 0x0000000485037221 */ /* 0x010fcc0000010000 */
[----:B------:R-:W3:Y:S01]  /*1b200*/  MUFU.EX2 R12, R137 ;  /* 0x00000089000c7308 */ /* 0x000ee20000000800 */
[----:B-----5:R-:W-:-:S01]  /*1b210*/  FADD.FTZ R6, R5, R6 ;  /* 0x0000000605067221 */ /* 0x020fc20000010000 */
[----:B0-----:R-:W-:-:S06]  /*1b220*/  @P0 IMAD.HI.U32 R11, R235, R24, RZ ;  /* 0x00000018eb0b0227 */ /* 0x001fcc00078e00ff */
[----:B------:R-:W0:Y:S01]  /*1b230*/  MUFU.EX2 R25, R25 ;  /* 0x0000001900197308 */ /* 0x000e220000000800 */
[----:B-1----:R-:W-:Y:S01]  /*1b240*/  F2FP.SATFINITE.E4M3.F32.PACK_AB_MERGE_C R7, R48, R29, RZ ;  /* 0x0000001d3007723e */ /* 0x002fe200048070ff */
[----:B--2---:R-:W-:Y:S01]  /*1b250*/  FADD.FTZ R14, R8, R3 ;  /* 0x00000003080e7221 */ /* 0x004fe20000010000 */
[----:B------:R-:W-:-:S01]  /*1b260*/  FADD.FTZ R29, R29, R6 ;  /* 0x000000061d1d7221 */ /* 0x000fc20000010000 */
[----:B------:R-:W-:Y:S01]  /*1b270*/  IMAD.MOV.U32 R20, RZ, RZ, R235 ;  /* 0x000000ffff147224 */ /* 0x000fe200078e00eb */
[----:B------:R-:W-:-:S03]  /*1b280*/  @P0 SHF.R.U32.HI R20, RZ, R26, R11 ;  /* 0x0000001aff140219 */ /* 0x000fc6000001160b */
[----:B------:R-:W1:Y:S01]  /*1b290*/  MUFU.EX2 R33, R33 ;  /* 0x0000002100217308 */ /* 0x000e620000000800 */
[----:B------:R-:W-:-:S01]  /*1b2a0*/  FADD.FTZ R3, R135, R14 ;  /* 0x0000000e87037221 */ /* 0x000fc20000010000 */
[----:B------:R-:W-:Y:S01]  /*1b2b0*/  FADD.FTZ R48, R48, R29 ;  /* 0x0000001d30307221 */ /* 0x000fe20000010000 */
[----:B---3--:R-:W-:Y:S02]  /*1b2c0*/  F2FP.SATFINITE.E4M3.F32.PACK_AB_MERGE_C R135, R12, R135, RZ ;  /* 0x000000870c87723e */ /* 0x008fe400048070ff */
[----:B------:R-:W-:Y:S01]  /*1b2d0*/  IADD3 R6, R20, R104, -R237 ;  /* 0x0000006814067210 */ /* 0x000fe20007ffe8ed */
[----:B------:R-:W-:-:S01]  /*1b2e0*/  FADD.FTZ R12, R12, R3 ;  /* 0x000000030c0c7221 */ /* 0x000fc20000010000 */
[----:B0-----:R-:W-:-:S03]  /*1b2f0*/  FADD.FTZ R3, R25, R48 ;  /* 0x0000003019037221 */ /* 0x001fc60000010000 */
[----:B------:R-:W-:-:S04]  /*1b300*/  IMAD.HI R11, R6, 0x66666667, RZ ;  /* 0x66666667060b7827 */ /* 0x000fc800078e02ff */
[----:B------:R-:W-:-:S01]  /*1b310*/  FADD.FTZ R6, R50, R3 ;  /* 0x0000000332067221 */ /* 0x000fc20000010000 */
[----:B------:R-:W0:Y:S01]  /*1b320*/  MUFU.EX2 R139, R139 ;  /* 0x0000008b008b7308 */ /* 0x000e220000000800 */
[----:B------:R-:W-:Y:S02]  /*1b330*/  F2FP.SATFINITE.E4M3.F32.PACK_AB_MERGE_C R205, R0, R205, R125 ;  /* 0x000000cd00cd723e */ /* 0x000fe4000480707d */
[----:B-1----:R-:W-:Y:S01]  /*1b340*/  FADD.FTZ R3, R33, R6 ;  /* 0x0000000621037221 */ /* 0x002fe20000010000 */
[----:B------:R-:W-:-:S04]  /*1b350*/  SHF.R.U32.HI R6, RZ, 0x1f, R11 ;  /* 0x0000001fff067819 */ /* 0x000fc8000001160b */
[----:B------:R-:W1:Y:S01]  /*1b360*/  MUFU.EX2 R0, R79 ;  /* 0x0000004f00007308 */ /* 0x000e620000000800 */
[----:B------:R-:W-:Y:S01]  /*1b370*/  LEA.HI.SX32 R14, R11, R6, 0x1a ;  /* 0x000000060b0e7211 */ /* 0x000fe200078fd2ff */
[----:B------:R-:W-:-:S03]  /*1b380*/  VIADD R6, R159, 0xfffffffe ;  /* 0xfffffffe9f067836 */ /* 0x000fc60000000000 */
[----:B------:R-:W-:-:S03]  /*1b390*/  VIMNMX R14, RZ, R14, !PT ;  /* 0x0000000eff0e7248 */ /* 0x000fc60007fe0100 */
[----:B------:R-:W2:Y:S01]  /*1b3a0*/  MUFU.EX2 R28, R28 ;  /* 0x0000001c001c7308 */ /* 0x000ea20000000800 */
[----:B------:R-:W-:-:S07]  /*1b3b0*/  ISETP.GE.AND P2, PT, R6, R14, PT ;  /* 0x0000000e0600720c */ /* 0x000fce0003f46270 */
[----:B------:R-:W-:Y:S08]  /*1b3c0*/  MUFU.EX2 R141, R141 ;  /* 0x0000008d008d7308 */ /* 0x000ff00000000800 */
[----:B------:R-:W3:Y:S01]  /*1b3d0*/  MUFU.EX2 R4, R143 ;  /* 0x0000008f00047308 */ /* 0x000ee20000000800 */
[----:B------:R-:W-:Y:S01]  /*1b3e0*/  F2FP.SATFINITE.E4M3.F32.PACK_AB_MERGE_C R200, R5, R46, R7 ;  /* 0x0000002e05c8723e */ /* 0x000fe20004807007 */
[----:B0-----:R-:W-:Y:S01]  /*1b3f0*/  FADD.FTZ R5, R139, R12 ;  /* 0x0000000c8b057221 */ /* 0x001fe20000010000 */
[----:B------:R-:W-:-:S03]  /*1b400*/  F2FP.SATFINITE.E4M3.F32.PACK_AB_MERGE_C R201, R8, R133, R135 ;  /* 0x0000008508c9723e */ /* 0x000fc60004807087 */
[----:B-1----:R-:W-:Y:S01]  /*1b410*/  FADD.FTZ R8, R0, R5 ;  /* 0x0000000500087221 */ /* 0x002fe20000010000 */
[----:B------:R-:W-:Y:S02]  /*1b420*/  F2FP.SATFINITE.E4M3.F32.PACK_AB_MERGE_C R51, R68, R51, RZ ;  /* 0x000000334433723e */ /* 0x000fe400048070ff */
[----:B------:R-:W-:Y:S02]  /*1b430*/  F2FP.SATFINITE.E4M3.F32.PACK_AB_MERGE_C R70, R70, R111, RZ ;  /* 0x0000006f4646723e */ /* 0x000fe400048070ff */
[----:B------:R-:W-:Y:S02]  /*1b440*/  F2FP.SATFINITE.E4M3.F32.PACK_AB_MERGE_C R72, R72, R109, RZ ;  /* 0x0000006d4848723e */ /* 0x000fe400048070ff */
[----:B--2---:R-:W-:Y:S02]  /*1b450*/  F2FP.SATFINITE.E4M3.F32.PACK_AB_MERGE_C R7, R28, R33, RZ ;  /* 0x000000211c07723e */ /* 0x004fe400048070ff */
[----:B---3--:R-:W-:Y:S01]  /*1b460*/  F2FP.SATFINITE.E4M3.F32.PACK_AB_MERGE_C R5, R4, R141, RZ ;  /* 0x0000008d0405723e */ /* 0x008fe200048070ff */
[----:B------:R-:W-:Y:S01]  /*1b470*/  FADD.FTZ R141, R141, R8 ;  /* 0x000000088d8d7221 */ /* 0x000fe20000010000 */
[----:B------:R-:W-:Y:S01]  /*1b480*/  F2FP.SATFINITE.E4M3.F32.PACK_AB_MERGE_C R217, R30, R217, R51 ;  /* 0x000000d91ed9723e */ /* 0x000fe20004807033 */
[----:B------:R-:W-:Y:S01]  /*1b490*/  FADD.FTZ R3, R28, R3 ;  /* 0x000000031c037221 */ /* 0x000fe20000010000 */
[----:B------:R-:W-:-:S02]  /*1b4a0*/  F2FP.SATFINITE.E4M3.F32.PACK_AB_MERGE_C R219, R52, R219, R70 ;  /* 0x000000db34db723e */ /* 0x000fc40004807046 */
[----:B------:R-:W-:Y:S02]  /*1b4b0*/  CS2R R118, SRZ ;  /* 0x0000000000767805 */ /* 0x000fe4000001ff00 */
[----:B------:R-:W-:Y:S02]  /*1b4c0*/  F2FP.SATFINITE.E4M3.F32.PACK_AB_MERGE_C R213, R54, R213, R72 ;  /* 0x000000d536d5723e */ /* 0x000fe40004807048 */
[----:B------:R-:W-:Y:S02]  /*1b4d0*/  CS2R R116, SRZ ;  /* 0x0000000000747805 */ /* 0x000fe4000001ff00 */
[----:B------:R-:W-:Y:S02]  /*1b4e0*/  F2FP.SATFINITE.E4M3.F32.PACK_AB_MERGE_C R215, R58, R13, R215 ;  /* 0x0000000d3ad7723e */ /* 0x000fe400048070d7 */
[----:B------:R-:W-:Y:S02]  /*1b4f0*/  CS2R R114, SRZ ;  /* 0x0000000000727805 */ /* 0x000fe4000001ff00 */
        /* <DEDUP_REMOVED lines=14> */
[----:B------:R-:W-:Y:S01]  /*1b5e0*/  F2FP.SATFINITE.E4M3.F32.PACK_AB_MERGE_C R203, R0, R139, R5 ;  /* 0x0000008b00cb723e */ /* 0x000fe20004807005 */
[----:B------:R-:W-:Y:S01]  /*1b5f0*/  FADD.FTZ R0, R4, R141 ;  /* 0x0000008d04007221 */ /* 0x000fe20000010000 */
        /* <DEDUP_REMOVED lines=38> */
[----:B------:R-:W-:Y:S06]  /*1b860*/  @!P2 BRA `(.L_x_2535) ;  /* 0x000000480078a947 */ /* 0x000fec0003800000 */
[----:B------:R-:W-:Y:S01]  /*1b870*/  MOV R4, R121 ;  /* 0x0000007900047202 */ /* 0x000fe20000000f00 */
[----:B------:R-:W-:Y:S02]  /*1b880*/  IMAD.MOV.U32 R5, RZ, RZ, R120 ;  /* 0x000000ffff057224 */ /* 0x000fe400078e0078 */
[----:B------:R-:W-:Y:S02]  /*1b890*/  IMAD.MOV.U32 R7, RZ, RZ, R222 ;  /* 0x000000ffff077224 */ /* 0x000fe400078e00de */
[----:B------:R-:W-:-:S07]  /*1b8a0*/  IMAD.MOV.U32 R119, RZ, RZ, RZ ;  /* 0x000000ffff777224 */ /* 0x000fce00078e00ff */
.L_x_2546:
        /* <DEDUP_REMOVED lines=8> */
.L_x_2537:
        /* <DEDUP_REMOVED lines=8> */
.L_x_2538:
[----:B------:R-:W-:Y:S04]  /*1b9b0*/  BSSY B0, `(.L_x_2536) ;  /* 0x0000004000007945 */ /* 0x000fe80003800000 */
[----:B-1----:R-:W-:Y:S05]  /*1b9c0*/  @P3 BRA `(.L_x_2539) ;  /* 0x0000000000083947 */ /* 0x002fea0003800000 */
[----:B------:R-:W1:Y:S02]  /*1b9d0*/  SYNCS.PHASECHK.TRANS64.TRYWAIT P3, [R11+URZ+0x33430], R8 ;  /* 0x033430080b0075a7 */ /* 0x000e64000806017f */
[----:B-1----:R-:W-:Y:S05]  /*1b9e0*/  @!P3 BRA `(.L_x_2540) ;  /* 0x000001440094b947 */ /* 0x002fea0003800000 */
.L_x_2539:
[----:B------:R-:W-:Y:S05]  /*1b9f0*/  BSYNC B0 ;  /* 0x0000000000007941 */ /* 0x000fea0003800000 */
.L_x_2536:
[----:B01----:R-:W0:Y:S01]  /*1ba00*/  S2R R8, SR_TID.X ;  /* 0x0000000000087919 */ /* 0x003e220000002100 */
[----:B------:R-:W-:Y:S05]  /*1ba10*/  WARPSYNC.ALL ;  /* 0x0000000000007948 */ /* 0x000fea0003800000 */
[----:B------:R-:W-:Y:S01]  /*1ba20*/  IMAD.MOV.U32 R11, RZ, RZ, -0x7fffffe0 ;  /* 0x80000020ff0b7424 */ /* 0x000fe200078e00ff */
[----:B------:R-:W-:Y:S01]  /*1ba30*/  UMOV UR48, UR24 ;  /* 0x0000001800307c82 */ /* 0x000fe20008000000 */
[----:B------:R-:W-:Y:S01]  /*1ba40*/  UMOV UR49, UR25 ;  /* 0x0000001900317c82 */ /* 0x000fe20008000000 */
[----:B------:R-:W-:Y:S01]  /*1ba50*/  IMAD.MOV.U32 R121, RZ, RZ, -0x7fffffe0 ;  /* 0x80000020ff797424 */ /* 0x000fe200078e00ff */
[----:B------:R-:W-:Y:S01]  /*1ba60*/  UMOV UR44, UR24 ;  /* 0x00000018002c7c82 */ /* 0x000fe20008000000 */
[----:B------:R-:W-:Y:S01]  /*1ba70*/  R2UR UR51, R11 ;  /* 0x000000000b3372ca */ /* 0x000fe200000e0000 */
[----:B------:R-:W-:Y:S01]  /*1ba80*/  UMOV UR45, UR25 ;  /* 0x00000019002d7c82 */ /* 0x000fe20008000000 */
[----:B------:R-:W-:Y:S01]  /*1ba90*/  IMAD.MOV.U32 R13, RZ, RZ, -0x7fffffe0 ;  /* 0x80000020ff0d7424 */ /* 0x000fe200078e00ff */
[----:B------:R-:W-:Y:S01]  /*1baa0*/  R2UR UR47, R121 ;  /* 0x00000000792f72ca */ /* 0x000fe200000e0000 */
[----:B------:R-:W-:Y:S01]  /*1bab0*/  UMOV UR32, UR24 ;  /* 0x0000001800207c82 */ /* 0x000fe20008000000 */
[----:B------:R-:W-:Y:S01]  /*1bac0*/  MOV R21, 0x80000020 ;  /* 0x8000002000157802 */ /* 0x000fe20000000f00 */
        /* <DEDUP_REMOVED lines=8> */
[----:B------:R-:W-:Y:S01]  /*1bb50*/  IMAD.MOV.U32 R11, RZ, RZ, -0x7fffffe0 ;  /* 0x80000020ff0b7424 */ /* 0x000fe200078e00ff */
[----:B------:R-:W-:-:S02]  /*1bb60*/  MOV R13, 0x80000020 ;  /* 0x80000020000d7802 */ /* 0x000fc40000000f00 */
        /* <DEDUP_REMOVED lines=9> */
[C---:B------:R-:W-:Y:S01]  /*1bc00*/  VIADD R20, R10.reuse, 0x180 ;  /* 0x000001800a147836 */ /* 0x040fe20000000000 */
[----:B------:R-:W-:Y:S02]  /*1bc10*/  IADD3 R12, R10, 0x100, RZ ;  /* 0x000001000a0c7810 */ /* 0x000fe40007ffe0ff */
[----:B------:R-:W-:Y:S01]  /*1bc20*/  R2UR UR46, R120 ;  /* 0x00000000782e72ca */ /* 0x000fe200000e0000 */
[----:B------:R-:W-:Y:S01]  /*1bc30*/  VIADD R120, R10, 0x200 ;  /* 0x000002000a787836 */ /* 0x000fe20000000000 */
[----:B------:R-:W-:Y:S01]  /*1bc40*/  R2UR UR26, R12 ;  /* 0x000000000c1a72ca */ /* 0x000fe200000e0000 */
[----:B------:R-:W-:Y:S01]  /*1bc50*/  VIADD R12, R10, 0x2 ;  /* 0x000000020a0c7836 */ /* 0x000fe20000000000 */
[----:B------:R-:W-:Y:S01]  /*1bc60*/  R2UR UR34, R20 ;  /* 0x00000000142272ca */ /* 0x000fe200000e0000 */
[----:B------:R-:W-:Y:S01]  /*1bc70*/  WARPGROUP.ARRIVE ;  /* 0x00000000000079c5 */ /* 0x000fe20000000000 */
[----:B------:R-:W-:Y:S01]  /*1bc80*/  R2UR UR30, R120 ;  /* 0x00000000781e72ca */ /* 0x000fe200000e0000 */
[----:B------:R-:W-:Y:S01]  /*1bc90*/  VIADD R20, R10, 0x82 ;  /* 0x000000820a147836 */ /* 0x000fe20000000000 */
[----:B------:R-:W-:Y:S01]  /*1bca0*/  R2UR UR6, R12 ;  /* 0x000000000c0672ca */ /* 0x000fe200000e0000 */
[----:B------:R-:W-:-:S02]  /*1bcb0*/  VIADD R12, R10, 0x102 ;  /* 0x000001020a0c7836 */ /* 0x000fc40000000000 */
        /* <DEDUP_REMOVED lines=14> */
[----:B------:R-:W-:Y:S02]  /*1bda0*/  WARPGROUP.DEPBAR.LE gsb0, 0x0 ;  /* 0x00008000000079c5 */ /* 0x000fe40000010000 */
[----:B------:R-:W-:-:S06]  /*1bdb0*/  WARPGROUP.ARRIVE ;  /* 0x00000000000079c5 */ /* 0x000fcc0000000000 */
[----:B------:R-:W-:Y:S03]  /*1bdc0*/  QGMMA.64x32x32.F32.E4M3.E4M3 R152, gdesc[UR24], RZ, !UPT, gsb0 ;  /* 0x00600000189879f3 */ /* 0x000fe6000c0008ff */
[----:B------:R-:W-:Y:S02]  /*1bdd0*/  WARPGROUP.DEPBAR.LE gsb0, 0x0 ;  /* 0x00008000000079c5 */ /* 0x000fe40000010000 */
[----:B------:R-:W-:-:S06]  /*1bde0*/  WARPGROUP.ARRIVE ;  /* 0x00000000000079c5 */ /* 0x000fcc0000000000 */
[----:B------:R-:W-:Y:S01]  /*1bdf0*/  QGMMA.64x32x32.F32.E4M3.E4M3 R136, gdesc[UR32], RZ, !UPT, gsb0 ;  /* 0x00600000208879f3 */ /* 0x000fe2000c0008ff */
[----:B------:R-:W-:Y:S01]  /*1be00*/  UMOV UR32, UR4 ;  /* 0x0000000400207c82 */ /* 0x000fe20008000000 */
[----:B------:R-:W-:Y:S01]  /*1be10*/  UMOV UR33, UR5 ;  /* 0x0000000500217c82 */ /* 0x000fe20008000000 */
        /* <DEDUP_REMOVED lines=37> */
[----:B------:R-:W-:Y:S01]  /*1c070*/  VIADD R12, R10, 0x380 ;  /* 0x000003800a0c7836 */ /* 0x000fe20000000000 */
[----:B------:R-:W-:Y:S01]  /*1c080*/  MOV R13, 0x80000020 ;  /* 0x80000020000d7802 */ /* 0x000fe20000000f00 */
        /* <DEDUP_REMOVED lines=126> */
[C---:B------:R-:W-:Y:S02]  /*1c870*/  VIADD R12, R10.reuse, 0x682 ;  /* 0x000006820a0c7836 */ /* 0x040fe40000000000 */
[----:B------:R-:W-:Y:S02]  /*1c880*/  IMAD.MOV.U32 R13, RZ, RZ, -0x7fffffe0 ;  /* 0x80000020ff0d7424 */ /* 0x000fe400078e00ff */
[----:B------:R-:W-:Y:S01]  /*1c890*/  VIADD R10, R10, 0x702 ;  /* 0x000007020a0a7836 */ /* 0x000fe20000000000 */
[----:B------:R-:W-:-:S02]  /*1c8a0*/  WARPGROUP.DEPBAR.LE gsb0, 0x0 ;  /* 0x00008000000079c5 */ /* 0x000fc40000010000 */
        /* <DEDUP_REMOVED lines=32> */
.L_x_2542:
[----:B------:R-:W-:Y:S02]  /*1cab0*/  SHF.L.U32 R7, R7, 0x1f, RZ ;  /* 0x0000001f07077819 */ /* 0x000fe400000006ff */
[----:B------:R-:W-:-:S04]  /*1cac0*/  LEA R10, R221, R16, 0x3 ;  /* 0x00000010dd0a7211 */ /* 0x000fc800078e18ff */
[----:B------:R0:W1:Y:S01]  /*1cad0*/  SYNCS.PHASECHK.TRANS64.TRYWAIT P2, [R10+URZ+0x33450], R7 ;  /* 0x033450070a0075a7 */ /* 0x000062000804017f */
[----:B------:R-:W-:Y:S05]  /*1cae0*/  @!P1 BRA `(.L_x_2543) ;  /* 0x0000000000049947 */ /* 0x000fea0003800000 */
[----:B------:R-:W-:Y:S01]  /*1caf0*/  BPT.TRAP 0x1 ;  /* 0x000000040000795c */ /* 0x000fe20000300000 */
.L_x_2543:
[----:B-1----:R-:W-:Y:S05]  /*1cb00*/  @P2 BRA `(.L_x_2541) ;  /* 0x0000000000082947 */ /* 0x002fea0003800000 */
[----:B------:R-:W1:Y:S02]  /*1cb10*/  SYNCS.PHASECHK.TRANS64.TRYWAIT P2, [R10+URZ+0x33450], R7 ;  /* 0x033450070a0075a7 */ /* 0x000e64000804017f */
[----:B-1----:R-:W-:Y:S05]  /*1cb20*/  @!P2 BRA `(.L_x_2544) ;  /* 0x000001340058a947 */ /* 0x002fea0003800000 */
.L_x_2541:
[----:B01----:R-:W-:Y:S01]  /*1cb30*/  VIADD R7, R16, 0x200 ;  /* 0x0000020010077836 */ /* 0x003fe20000000000 */
[----:B------:R-:W-:Y:S05]  /*1cb40*/  WARPSYNC.ALL ;  /* 0x0000000000007948 */ /* 0x000fea0003800000 */
[----:B------:R-:W-:Y:S01]  /*1cb50*/  SHF.R.U32.HI R7, RZ, 0x4, R7 ;  /* 0x00000004ff077819 */ /* 0x000fe20000011607 */
[----:B------:R-:W-:Y:S01]  /*1cb60*/  IMAD.MOV.U32 R11, RZ, RZ, -0x3ffffff0 ;  /* 0xc0000010ff0b7424 */ /* 0x000fe200078e00ff */
[----:B------:R-:W-:Y:S02]  /*1cb70*/  WARPGROUP.ARRIVE ;  /* 0x00000000000079c5 */ /* 0x000fe40000000000 */
[----:B------:R-:W-:-:S02]  /*1cb80*/  LOP3.LUT R7, R7, 0x3fff, RZ, 0xc0, !PT ;  /* 0x00003fff07077812 */ /* 0x000fc400078ec0ff */
[----:B------:R-:W-:Y:S02]  /*1cb90*/  R2UR UR7, R11 ;  /* 0x000000000b0772ca */ /* 0x000fe400000e0000 */
[----:B------:R-:W-:-:S05]  /*1cba0*/  LOP3.LUT R7, R7, 0x10000, RZ, 0xfc, !PT ;  /* 0x0001000007077812 */ /* 0x000fca00078efcff */
[----:B------:R-:W-:-:S05]  /*1cbb0*/  IMAD R10, R221, 0x780, R7 ;  /* 0x00000780dd0a7824 */ /* 0x000fca00078e0207 */
[----:B------:R-:W-:-:S13]  /*1cbc0*/  R2UR UR6, R10 ;  /* 0x000000000a0672ca */ /* 0x000fda00000e0000 */
[----:B------:R-:W-:Y:S01]  /*1cbd0*/  QGMMA.64x192x32.F32.E4M3.E4M3 R24, R216, gdesc[UR4], R24, gsb0 ;  /* 0x02e00004d8187df3 */ /* 0x000fe20008000818 */
[----:B------:R-:W-:Y:S02]  /*1cbe0*/  VIADD R12, R10, 0x180 ;  /* 0x000001800a0c7836 */ /* 0x000fe40000000000 */
[----:B------:R-:W-:-:S03]  /*1cbf0*/  IMAD.MOV.U32 R13, RZ, RZ, -0x3ffffff0 ;  /* 0xc0000010ff0d7424 */ /* 0x000fc600078e00ff */
[----:B------:R-:W-:Y:S02]  /*1cc00*/  R2UR UR6, R12 ;  /* 0x000000000c0672ca */ /* 0x000fe400000e0000 */
[----:B------:R-:W-:Y:S01]  /*1cc10*/  R2UR UR7, R13 ;  /* 0x000000000d0772ca */ /* 0x000fe200000e0000 */
[----:B------:R-:W-:Y:S01]  /*1cc20*/  IMAD.MOV.U32 R13, RZ, RZ, -0x3ffffff0 ;  /* 0xc0000010ff0d7424 */ /* 0x000fe200078e00ff */
[----:B------:R-:W-:Y:S01]  /*1cc30*/  IADD3 R12, R10, 0x300, RZ ;  /* 0x000003000a0c7810 */ /* 0x000fe20007ffe0ff */
[----:B------:R-:W-:Y:S02]  /*1cc40*/  WARPGROUP.DEPBAR.LE gsb0, 0x0 ;  /* 0x00008000000079c5 */ /* 0x000fe40000010000 */
[----:B------:R-:W-:Y:S01]  /*1cc50*/  WARPGROUP.ARRIVE ;  /* 0x00000000000079c5 */ /* 0x000fe20000000000 */
[----:B------:R-:W2:Y:S04]  /*1cc60*/  LDL R217, [R1+0x24] ;  /* 0x0000240001d97983 */ /* 0x000ea80000100800 */
[----:B------:R-:W3:Y:S03]  /*1cc70*/  LDL R218, [R1+0x20] ;  /* 0x0000200001da7983 */ /* 0x000ee60000100800 */
[----:B------:R-:W-:Y:S01]  /*1cc80*/  QGMMA.64x192x32.F32.E4M3.E4M3 R24, R212, gdesc[UR4], R24, gsb0 ;  /* 0x02e00004d4187df3 */ /* 0x000fe20008000818 */
[----:B------:R-:W4:Y:S01]  /*1cc90*/  LDL R219, [R1] ;  /* 0x0000000001db7983 */ /* 0x000f220000100800 */
[----:B------:R-:W-:Y:S01]  /*1cca0*/  R2UR UR6, R12 ;  /* 0x000000000c0672ca */ /* 0x000fe200000e0000 */
[----:B------:R-:W-:Y:S01]  /*1ccb0*/  VIADD R12, R10, 0x480 ;  /* 0x000004800a0c7836 */ /* 0x000fe20000000000 */
[----:B------:R-:W-:Y:S01]  /*1ccc0*/  R2UR UR7, R13 ;  /* 0x000000000d0772ca */ /* 0x000fe200000e0000 */
[----:B------:R-:W-:-:S02]  /*1ccd0*/  IMAD.MOV.U32 R13, RZ, RZ, -0x3ffffff0 ;  /* 0xc0000010ff0d7424 */ /* 0x000fc400078e00ff */
[----:B------:R-:W-:Y:S01]  /*1cce0*/  FMUL.FTZ R7, R2, R186 ;  /* 0x000000ba02077220 */ /* 0x000fe20000410000 */
[----:B------:R-:W-:Y:S02]  /*1ccf0*/  VIADD R10, R10, 0x600 ;  /* 0x000006000a0a7836 */ /* 0x000fe40000000000 */
[C---:B------:R-:W-:Y:S01]  /*1cd00*/  FMUL.FTZ R186, R2.reuse, R193 ;  /* 0x000000c102ba7220 */ /* 0x040fe20000410000 */
[C---:B------:R-:W-:Y:S01]  /*1cd10*/  FMUL.FTZ R193, R2.reuse, R173 ;  /* 0x000000ad02c17220 */ /* 0x040fe20000410000 */
[C---:B------:R-:W-:Y:S01]  /*1cd20*/  FMUL.FTZ R173, R2.reuse, R175 ;  /* 0x000000af02ad7220 */ /* 0x040fe20000410000 */
[C---:B------:R-:W-:Y:S01]  /*1cd30*/  FMUL.FTZ R175, R2.reuse, R178 ;  /* 0x000000b202af7220 */ /* 0x040fe20000410000 */
[----:B------:R-:W-:Y:S01]  /*1cd40*/  MOV R11, 0xc0000010 ;  /* 0xc0000010000b7802 */ /* 0x000fe20000000f00 */
[C---:B------:R-:W-:Y:S01]  /*1cd50*/  FMUL.FTZ R178, R2.reuse, R180 ;  /* 0x000000b402b27220 */ /* 0x040fe20000410000 */
[C---:B------:R-:W-:Y:S01]  /*1cd60*/  FMUL.FTZ R180, R2.reuse, R183 ;  /* 0x000000b702b47220 */ /* 0x040fe20000410000 */
[C---:B------:R-:W-:Y:S01]  /*1cd70*/  FMUL.FTZ R138, R2.reuse, R138 ;  /* 0x0000008a028a7220 */ /* 0x040fe20000410000 */
[----:B------:R-:W0:Y:S01]  /*1cd80*/  @P0 LDC R183, c[0x0][0x44c] ;  /* 0x00011300ffb70b82 */ /* 0x000e220000000800 */
        /* <DEDUP_REMOVED lines=92> */
[----:B------:R-:W-:Y:S01]  /*1d350*/  QGMMA.64x192x32.F32.E4M3.E4M3 R24, R204, gdesc[UR4], R24, gsb0 ;  /* 0x02e00004cc187df3 */ /* 0x000fe20008000818 */
[----:B------:R-:W-:Y:S01]  /*1d360*/  R2UR UR6, R10 ;  /* 0x000000000a0672ca */ /* 0x000fe200000e0000 */
[C---:B------:R-:W-:Y:S01]  /*1d370*/  FMUL.FTZ R10, R2.reuse, R184 ;  /* 0x000000b8020a7220 */ /* 0x040fe20000410000 */
[C---:B------:R-:W-:Y:S01]  /*1d380*/  FMUL.FTZ R184, R2.reuse, R192 ;  /* 0x000000c002b87220 */ /* 0x040fe20000410000 */
[C---:B------:R-:W-:Y:S01]  /*1d390*/  FMUL.FTZ R192, R2.reuse, R169 ;  /* 0x000000a902c07220 */ /* 0x040fe20000410000 */
[----:B------:R-:W-:Y:S01]  /*1d3a0*/  R2UR UR7, R11 ;  /* 0x000000000b0772ca */ /* 0x000fe200000e0000 */
[C---:B------:R-:W-:Y:S01]  /*1d3b0*/  FMUL.FTZ R169, R2.reuse, R170 ;  /* 0x000000aa02a97220 */ /* 0x040fe20000410000 */
[C---:B------:R-:W-:Y:S01]  /*1d3c0*/  FMUL.FTZ R11, R2.reuse, R185 ;  /* 0x000000b9020b7220 */ /* 0x040fe20000410000 */
[C---:B------:R-:W-:Y:S01]  /*1d3d0*/  FMUL.FTZ R170, R2.reuse, R171 ;  /* 0x000000ab02aa7220 */ /* 0x040fe20000410000 */
[C---:B------:R-:W-:Y:S01]  /*1d3e0*/  FMUL.FTZ R185, R2.reuse, R194 ;  /* 0x000000c202b97220 */ /* 0x040fe20000410000 */
[C---:B------:R-:W-:Y:S01]  /*1d3f0*/  FMUL.FTZ R171, R2.reuse, R172 ;  /* 0x000000ac02ab7220 */ /* 0x040fe20000410000 */
[C---:B------:R-:W-:Y:S01]  /*1d400*/  FMUL.FTZ R172, R2.reuse, R174 ;  /* 0x000000ae02ac7220 */ /* 0x040fe20000410000 */
        /* <DEDUP_REMOVED lines=15> */
[----:B--2---:R-:W-:Y:S01]  /*1d500*/  IMAD.IADD R166, R217, 0x1, R235 ;  /* 0x00000001d9a67824 */ /* 0x004fe200078e02eb */
[----:B------:R-:W2:Y:S03]  /*1d510*/  MUFU.TANH R10, R10 ;  /* 0x0000000a000a7308 */ /* 0x000ea60000002400 */
[----:B0-----:R-:W-:-:S04]  /*1d520*/  @P0 IMAD.HI.U32 R195, R166, R183, RZ ;  /* 0x000000b7a6c30227 */ /* 0x001fc800078e00ff */
[----:B------:R-:W-:Y:S01]  /*1d530*/  IMAD.MOV.U32 R183, RZ, RZ, R166 ;  /* 0x000000ffffb77224 */ /* 0x000fe200078e00a6 */
[----:B-1----:R-:W-:Y:S01]  /*1d540*/  @P0 SHF.R.U32.HI R183, RZ, R194, R195 ;  /* 0x000000c2ffb70219 */ /* 0x002fe200000116c3 */
[C---:B------:R-:W-:Y:S01]  /*1d550*/  FMUL.FTZ R166, R2.reuse, R167 ;  /* 0x000000a702a67220 */ /* 0x040fe20000410000 */
[----:B------:R-:W-:Y:S01]  /*1d560*/  FMUL.FTZ R167, R2, R136 ;  /* 0x0000008802a77220 */ /* 0x000fe20000410000 */
[----:B------:R-:W-:Y:S01]  /*1d570*/  IMAD.MOV.U32 R136, RZ, RZ, -0xa0 ;  /* 0xffffff60ff887424 */ /* 0x000fe200078e00ff */
[----:B------:R-:W0:Y:S01]  /*1d580*/  MUFU.TANH R11, R11 ;  /* 0x0000000b000b7308 */ /* 0x000e220000002400 */
[----:B------:R-:W1:Y:S02]  /*1d590*/  SHFL.IDX PT, R195, R183, RZ, 0x1c1f ;  /* 0x001c1fffb7c37589 */ /* 0x000e6400000e0000 */
[----:B------:R-:W-:Y:S02]  /*1d5a0*/  IMAD R136, R6, R136, 0x1 ;  /* 0x0000000106887424 */ /* 0x000fe400078e0288 */
[----:B------:R-:W5:Y:S02]  /*1d5b0*/  SHFL.IDX PT, R183, R183, 0x1, 0x1c1f ;  /* 0x003c1f00b7b77f89 */ /* 0x000f6400000e0000 */
[----:B---3--:R-:W-:Y:S01]  /*1d5c0*/  IMAD R194, R218, -0x2, R136 ;  /* 0xfffffffedac27824 */ /* 0x008fe200078e0288 */
[----:B------:R-:W3:Y:S04]  /*1d5d0*/  MUFU.TANH R184, R184 ;  /* 0x000000b800b87308 */ /* 0x000ee80000002400 */
[----:B----4-:R-:W-:-:S02]  /*1d5e0*/  IADD3 R194, -R237, R194, R219 ;  /* 0x000000c2edc27210 */ /* 0x010fc40007ffe1db */
[----:B------:R-:W4:Y:S02]  /*1d5f0*/  S2R R219, SR_TID.X ;  /* 0x0000000000db7919 */ /* 0x000f240000002100 */
[----:B------:R2:W-:Y:S08]  /*1d600*/  MUFU.TANH R136, R138 ;  /* 0x0000008a00887308 */ /* 0x0005f00000002400 */
[----:B------:R-:W4:Y:S01]  /*1d610*/  MUFU.TANH R192, R192 ;  /* 0x000000c000c07308 */ /* 0x000f220000002400 */
[----:B--2---:R-:W-:Y:S01]  /*1d620*/  FMUL.FTZ R138, R2, R139 ;  /* 0x0000008b028a7220 */ /* 0x004fe20000410000 */
[----:B-1----:R-:W-:-:S02]  /*1d630*/  IMAD.IADD R139, R194, 0x1, R195 ;  /* 0x00000001c28b7824 */ /* 0x002fc400078e02c3 */
[----:B------:R-:W-:Y:S01]  /*1d640*/  FMUL.FTZ R195, R2, R140 ;  /* 0x0000008c02c37220 */ /* 0x000fe20000410000 */
[----:B-----5:R-:W-:Y:S02]  /*1d650*/  IADD3 R183, R194, R183, RZ ;  /* 0x000000b7c2b77210 */ /* 0x020fe40007ffe0ff */
[C---:B------:R-:W-:Y:S01]  /*1d660*/  ISETP.GT.AND P2, PT, R139.reuse, RZ, PT ;  /* 0x000000ff8b00720c */ /* 0x040fe20003f44270 */
[----:B------:R-:W1:Y:S01]  /*1d670*/  MUFU.TANH R171, R171 ;  /* 0x000000ab00ab7308 */ /* 0x000e620000002400 */
[C---:B------:R-:W-:Y:S02]  /*1d680*/  ISETP.GT.AND P3, PT, R139.reuse, 0x1, PT ;  /* 0x000000018b00780c */ /* 0x040fe40003f64270 */
[----:B------:R-:W-:Y:S02]  /*1d690*/  FSEL R140, R10, -INF , P2 ;  /* 0xff8000000a8c7808 */ /* 0x000fe40001000000 */
[----:B------:R-:W-:Y:S02]  /*1d6a0*/  ISETP.GT.AND P2, PT, R139, 0x8, PT ;  /* 0x000000088b00780c */ /* 0x000fe40003f44270 */
[----:B0-----:R-:W-:Y:S01]  /*1d6b0*/  FSEL R11, R11, -INF , P3 ;  /* 0xff8000000b0b7808 */ /* 0x001fe20001800000 */
[----:B------:R0:W-:Y:S01]  /*1d6c0*/  MUFU.TANH R10, R195 ;  /* 0x000000c3000a7308 */ /* 0x0001e20000002400 */
[----:B------:R-:W-:-:S02]  /*1d6d0*/  ISETP.GT.AND P3, PT, R139, 0x9, PT ;  /* 0x000000098b00780c */ /* 0x000fc40003f64270 */
[----:B------:R-:W-:Y:S02]  /*1d6e0*/  FSEL R13, R13, -INF , P2 ;  /* 0xff8000000d0d7808 */ /* 0x000fe40001000000 */
[C---:B------:R-:W-:Y:S02]  /*1d6f0*/  ISETP.GT.AND P2, PT, R139.reuse, 0x10, PT ;  /* 0x000000108b00780c */ /* 0x040fe40003f44270 */
[----:B------:R-:W-:Y:S01]  /*1d700*/  FSEL R20, R20, -INF , P3 ;  /* 0xff80000014147808 */ /* 0x000fe20001800000 */
[----:B------:R-:W2:Y:S01]  /*1d710*/  MUFU.TANH R174, R174 ;  /* 0x000000ae00ae7308 */ /* 0x000ea20000002400 */
[----:B0-----:R-:W-:Y:S02]  /*1d720*/  FMNMX.FTZ R195, R140, R5, !PT ;  /* 0x000000058cc37209 */ /* 0x001fe40007810000 */
[----:B------:R-:W-:Y:S02]  /*1d730*/  ISETP.GT.AND P3, PT, R139, 0x11, PT ;  /* 0x000000118b00780c */ /* 0x000fe40003f64270 */
[----:B------:R-:W-:-:S02]  /*1d740*/  FMNMX.FTZ R195, R11, R195, !PT ;  /* 0x000000c30bc37209 */ /* 0x000fc40007810000 */
[----:B---3--:R-:W-:Y:S01]  /*1d750*/  FSEL R184, R184, -INF , P2 ;  /* 0xff800000b8b87808 */ /* 0x008fe20001000000 */
[----:B------:R-:W0:Y:S01]  /*1d760*/  MUFU.TANH R176, R176 ;  /* 0x000000b000b07308 */ /* 0x000e220000002400 */
[----:B------:R-:W-:Y:S02]  /*1d770*/  FMNMX.FTZ R195, R13, R195, !PT ;  /* 0x000000c30dc37209 */ /* 0x000fe40007810000 */
[----:B------:R-:W-:Y:S02]  /*1d780*/  ISETP.GT.AND P2, PT, R139, 0x18, PT ;  /* 0x000000188b00780c */ /* 0x000fe40003f44270 */
[----:B------:R-:W-:Y:S02]  /*1d790*/  FMNMX.FTZ R195, R20, R195, !PT ;  /* 0x000000c314c37209 */ /* 0x000fe40007810000 */
[----:B------:R-:W-:Y:S01]  /*1d7a0*/  FSEL R186, R186, -INF , P3 ;  /* 0xff800000baba7808 */ /* 0x000fe20001800000 */
[----:B------:R-:W3:Y:S01]  /*1d7b0*/  MUFU.TANH R182, R182 ;  /* 0x000000b600b67308 */ /* 0x000ee20000002400 */
[----:B------:R-:W-:-:S02]  /*1d7c0*/  FMNMX.FTZ R195, R184, R195, !PT ;  /* 0x000000c3b8c37209 */ /* 0x000fc40007810000 */
[C---:B------:R-:W-:Y:S02]  /*1d7d0*/  ISETP.GT.AND P3, PT, R139.reuse, 0x19, PT ;  /* 0x000000198b00780c */ /* 0x040fe40003f64270 */
[----:B------:R-:W-:Y:S02]  /*1d7e0*/  FSEL R188, R188, -INF , P2 ;  /* 0xff800000bcbc7808 */ /* 0x000fe40001000000 */
[----:B------:R-:W-:Y:S01]  /*1d7f0*/  FMNMX.FTZ R195, R186, R195, !PT ;  /* 0x000000c3bac37209 */ /* 0x000fe20007810000 */
[----:B------:R-:W5:Y:S01]  /*1d800*/  MUFU.TANH R159, R159 ;  /* 0x0000009f009f7308 */ /* 0x000f620000002400 */
[----:B------:R-:W-:Y:S02]  /*1d810*/  ISETP.GT.AND P2, PT, R139, 0x20, PT ;  /* 0x000000208b00780c */ /* 0x000fe40003f44270 */
[----:B------:R-:W-:Y:S02]  /*1d820*/  FSEL R190, R190, -INF , P3 ;  /* 0xff800000bebe7808 */ /* 0x000fe40001800000 */
[----:B------:R-:W-:-:S02]  /*1d830*/  FMNMX.FTZ R195, R188, R195, !PT ;  /* 0x000000c3bcc37209 */ /* 0x000fc40007810000 */
[C---:B------:R-:W-:Y:S01]  /*1d840*/  ISETP.GT.AND P3, PT, R139.reuse, 0x21, PT ;  /* 0x000000218b00780c */ /* 0x040fe20003f64270 */
[----:B------:R-:W5:Y:S01]  /*1d850*/  MUFU.TANH R163, R163 ;  /* 0x000000a300a37308 */ /* 0x000f620000002400 */
[----:B------:R-:W-:Y:S02]  /*1d860*/  FSEL R168, R168, -INF , P2 ;  /* 0xff800000a8a87808 */ /* 0x000fe40001000000 */
[----:B------:R-:W-:Y:S02]  /*1d870*/  FMNMX.FTZ R195, R190, R195, !PT ;  /* 0x000000c3bec37209 */ /* 0x000fe40007810000 */
[----:B------:R-:W-:Y:S02]  /*1d880*/  ISETP.GT.AND P2, PT, R139, 0x28, PT ;  /* 0x000000288b00780c */ /* 0x000fe40003f44270 */
[----:B----4-:R-:W-:Y:S01]  /*1d890*/  FSEL R192, R192, -INF , P3 ;  /* 0xff800000c0c07808 */ /* 0x010fe20001800000 */
[----:B------:R-:W4:Y:S01]  /*1d8a0*/  MUFU.TANH R167, R167 ;  /* 0x000000a700a77308 */ /* 0x000f220000002400 */
[----:B------:R-:W-:-:S02]  /*1d8b0*/  FMNMX.FTZ R195, R168, R195, !PT ;  /* 0x000000c3a8c37209 */ /* 0x000fc40007810000 */
[----:B------:R-:W-:Y:S02]  /*1d8c0*/  ISETP.GT.AND P3, PT, R139, 0x29, PT ;  /* 0x000000298b00780c */ /* 0x000fe40003f64270 */
[----:B-1----:R-:W-:Y:S02]  /*1d8d0*/  FSEL R171, R171, -INF , P2 ;  /* 0xff800000abab7808 */ /* 0x002fe40001000000 */
[----:B------:R-:W-:Y:S01]  /*1d8e0*/  FMNMX.FTZ R195, R192, R195, !PT ;  /* 0x000000c3c0c37209 */ /* 0x000fe20007810000 */
[----:B------:R-:W-:Y:S01]  /*1d8f0*/  MUFU.TANH R170, R170 ;  /* 0x000000aa00aa7308 */ /* 0x000fe20000002400 */
[----:B------:R-:W-:Y:S02]  /*1d900*/  ISETP.GT.AND P2, PT, R139, 0x30, PT ;  /* 0x000000308b00780c */ /* 0x000fe40003f44270 */
[----:B------:R-:W-:Y:S02]  /*1d910*/  FSEL R193, R193, -INF , P3 ;  /* 0xff800000c1c17808 */ /* 0x000fe40001800000 */
[----:B------:R-:W-:-:S02]  /*1d920*/  FMNMX.FTZ R195, R171, R195, !PT ;  /* 0x000000c3abc37209 */ /* 0x000fc40007810000 */
[----:B------:R-:W-:Y:S01]  /*1d930*/  ISETP.GT.AND P3, PT, R139, 0x31, PT ;  /* 0x000000318b00780c */ /* 0x000fe20003f64270 */
[----:B------:R-:W-:Y:S01]  /*1d940*/  MUFU.TANH R172, R172 ;  /* 0x000000ac00ac7308 */ /* 0x000fe20000002400 */
[----:B--2---:R-:W-:Y:S02]  /*1d950*/  FSEL R174, R174, -INF , P2 ;  /* 0xff800000aeae7808 */ /* 0x004fe40001000000 */
[----:B------:R-:W-:Y:S02]  /*1d960*/  FMNMX.FTZ R195, R193, R195, !PT ;  /* 0x000000c3c1c37209 */ /* 0x000fe40007810000 */
[----:B------:R-:W-:Y:S02]  /*1d970*/  ISETP.GT.AND P2, PT, R139, 0x38, PT ;  /* 0x000000388b00780c */ /* 0x000fe40003f44270 */
[----:B0-----:R-:W-:Y:S01]  /*1d980*/  FSEL R176, R176, -INF , P3 ;  /* 0xff800000b0b07808 */ /* 0x001fe20001800000 */
[----:B------:R-:W-:Y:S01]  /*1d990*/  MUFU.TANH R177, R177 ;  /* 0x000000b100b17308 */ /* 0x000fe20000002400 */
[----:B------:R-:W-:-:S02]  /*1d9a0*/  FMNMX.FTZ R195, R174, R195, !PT ;  /* 0x000000c3aec37209 */ /* 0x000fc40007810000 */
[C---:B------:R-:W-:Y:S02]  /*1d9b0*/  ISETP.GT.AND P3, PT, R139.reuse, 0x39, PT ;  /* 0x000000398b00780c */ /* 0x040fe40003f64270 */
[----:B------:R-:W-:Y:S02]  /*1d9c0*/  FSEL R178, R178, -INF , P2 ;  /* 0xff800000b2b27808 */ /* 0x000fe40001000000 */
[----:B------:R-:W-:Y:S01]  /*1d9d0*/  FMNMX.FTZ R195, R176, R195, !PT ;  /* 0x000000c3b0c37209 */ /* 0x000fe20007810000 */
[----:B------:R-:W-:Y:S01]  /*1d9e0*/  MUFU.TANH R179, R179 ;  /* 0x000000b300b37308 */ /* 0x000fe20000002400 */
[----:B------:R-:W-:Y:S02]  /*1d9f0*/  ISETP.GT.AND P2, PT, R139, 0x40, PT ;  /* 0x000000408b00780c */ /* 0x000fe40003f44270 */
[----:B------:R-:W-:Y:S02]  /*1da00*/  FSEL R181, R181, -INF , P3 ;  /* 0xff800000b5b57808 */ /* 0x000fe40001800000 */
[----:B------:R-:W-:-:S02]  /*1da10*/  FMNMX.FTZ R195, R178, R195, !PT ;  /* 0x000000c3b2c37209 */ /* 0x000fc40007810000 */
[----:B------:R-:W-:Y:S01]  /*1da20*/  ISETP.GT.AND P3, PT, R139, 0x41, PT ;  /* 0x000000418b00780c */ /* 0x000fe20003f64270 */
[----:B------:R-:W-:Y:S01]  /*1da30*/  MUFU.TANH R185, R185 ;  /* 0x000000b900b97308 */ /* 0x000fe20000002400 */
[----:B------:R-:W-:Y:S02]  /*1da40*/  FSEL R152, R152, -INF , P2 ;  /* 0xff80000098987808 */ /* 0x000fe40001000000 */
[----:B------:R-:W-:Y:S02]  /*1da50*/  FMNMX.FTZ R195, R181, R195, !PT ;  /* 0x000000c3b5c37209 */ /* 0x000fe40007810000 */
[----:B------:R-:W-:Y:S02]  /*1da60*/  ISETP.GT.AND P2, PT, R139, 0x48, PT ;  /* 0x000000488b00780c */ /* 0x000fe40003f44270 */
[----:B---3--:R-:W-:Y:S01]  /*1da70*/  FSEL R182, R182, -INF , P3 ;  /* 0xff800000b6b67808 */ /* 0x008fe20001800000 */
        /* <DEDUP_REMOVED lines=11> */
[----:B-----5:R-:W-:Y:S02]  /*1db30*/  FSEL R159, R159, -INF , P2 ;  /* 0xff8000009f9f7808 */ /* 0x020fe40001000000 */
[----:B------:R-:W-:Y:S02]  /*1db40*/  FMNMX.FTZ R195, R157, R195, !PT ;  /* 0x000000c39dc37209 */ /* 0x000fe40007810000 */
[----:B------:R-:W-:Y:S02]  /*1db50*/  ISETP.GT.AND P2, PT, R139, 0x58, PT ;  /* 0x000000588b00780c */ /* 0x000fe40003f44270 */
[----:B------:R-:W-:Y:S01]  /*1db60*/  FSEL R161, R161, -INF , P3 ;  /* 0xff800000a1a17808 */ /* 0x000fe20001800000 */
[----:B------:R-:W-:Y:S01]  /*1db70*/  MUFU.TANH R169, R169 ;  /* 0x000000a900a97308 */ /* 0x000fe20000002400 */
[----:B------:R-:W-:-:S02]  /*1db80*/  FMNMX.FTZ R195, R159, R195, !PT ;  /* 0x000000c39fc37209 */ /* 0x000fc40007810000 */
[----:B------:R-:W-:Y:S02]  /*1db90*/  ISETP.GT.AND P3, PT, R139, 0x59, PT ;  /* 0x000000598b00780c */ /* 0x000fe40003f64270 */
[----:B------:R-:W-:Y:S01]  /*1dba0*/  FSEL R163, R163, -INF , P2 ;  /* 0xff800000a3a37808 */ /* 0x000fe20001000000 */
[----:B------:R-:W-:Y:S02]  /*1dbb0*/  WARPGROUP.DEPBAR.LE gsb0, 0x0 ;  /* 0x00008000000079c5 */ /* 0x000fe40000010000 */
[----:B------:R-:W-:Y:S01]  /*1dbc0*/  FMNMX.FTZ R195, R161, R195, !PT ;  /* 0x000000c3a1c37209 */ /* 0x000fe20007810000 */
[----:B------:R-:W-:Y:S01]  /*1dbd0*/  MUFU.TANH R158, R158 ;  /* 0x0000009e009e7308 */ /* 0x000fe20000002400 */
[----:B------:R-:W-:Y:S01]  /*1dbe0*/  ISETP.GT.AND P2, PT, R139, 0x60, PT ;  /* 0x000000608b00780c */ /* 0x000fe20003f44270 */
[----:B------:R-:W-:Y:S01]  /*1dbf0*/  WARPGROUP.ARRIVE ;  /* 0x00000000000079c5 */ /* 0x000fe20000000000 */
[----:B------:R-:W-:Y:S02]  /*1dc00*/  FSEL R165, R165, -INF , P3 ;  /* 0xff800000a5a57808 */ /* 0x000fe40001800000 */
[----:B------:R-:W-:-:S02]  /*1dc10*/  FMNMX.FTZ R195, R163, R195, !PT ;  /* 0x000000c3a3c37209 */ /* 0x000fc40007810000 */
[----:B------:R-:W-:Y:S01]  /*1dc20*/  ISETP.GT.AND P3, PT, R139, 0x61, PT ;  /* 0x000000618b00780c */ /* 0x000fe20003f64270 */
[----:B------:R-:W-:Y:S01]  /*1dc30*/  MUFU.TANH R160, R160 ;  /* 0x000000a000a07308 */ /* 0x000fe20000002400 */
[----:B----4-:R-:W-:Y:S01]  /*1dc40*/  FSEL R167, R167, -INF , P2 ;  /* 0xff800000a7a77808 */ /* 0x010fe20001000000 */
[----:B------:R-:W-:Y:S01]  /*1dc50*/  QGMMA.64x192x32.F32.E4M3.E4M3 R24, R200, gdesc[UR4], R24, gsb0 ;  /* 0x02e00004c8187df3 */ /* 0x000fe20008000818 */
[----:B------:R-:W-:Y:S02]  /*1dc60*/  FMNMX.FTZ R195, R165, R195, !PT ;  /* 0x000000c3a5c37209 */ /* 0x000fe40007810000 */
[----:B------:R-:W-:Y:S02]  /*1dc70*/  ISETP.GT.AND P4, PT, R139, 0x68, PT ;  /* 0x000000688b00780c */ /* 0x000fe40003f84270 */
[----:B------:R-:W-:Y:S01]  /*1dc80*/  FSEL R137, R137, -INF , P3 ;  /* 0xff80000089897808 */ /* 0x000fe20001800000 */
[----:B------:R-:W-:Y:S01]  /*1dc90*/  MUFU.TANH R162, R162 ;  /* 0x000000a200a27308 */ /* 0x000fe20000002400 */
[----:B------:R-:W-:-:S02]  /*1dca0*/  FMNMX.FTZ R196, R167, R195, !PT ;  /* 0x000000c3a7c47209 */ /* 0x000fc40007810000 */
[----:B------:R-:W-:Y:S02]  /*1dcb0*/  ISETP.GT.AND P2, PT, R139, 0x69, PT ;  /* 0x000000698b00780c */ /* 0x000fe40003f44270 */
        /* <DEDUP_REMOVED lines=11> */
[----:B------:R-:W-:Y:S01]  /*1dd70*/  FSEL R145, R145, -INF , P4 ;  /* 0xff80000091917808 */ /* 0x000fe20002000000 */
[----:B------:R-:W-:Y:S01]  /*1dd80*/  MUFU.TANH R138, R138 ;  /* 0x0000008a008a7308 */ /* 0x000fe20000002400 */
[----:B------:R-:W-:-:S02]  /*1dd90*/  FMNMX.FTZ R10, R144, R10, !PT ;  /* 0x0000000a900a7209 */ /* 0x000fc40007810000 */
[----:B------:R-:W-:Y:S02]  /*1dda0*/  ISETP.GT.AND P2, PT, R139, 0x79, PT ;  /* 0x000000798b00780c */ /* 0x000fe40003f44270 */
[----:B------:R-:W-:Y:S02]  /*1ddb0*/  FSEL R148, R148, -INF , P5 ;  /* 0xff80000094947808 */ /* 0x000fe40002800000 */
[----:B------:R-:W-:Y:S02]  /*1ddc0*/  FMNMX.FTZ R10, R145, R10, !PT ;  /* 0x0000000a910a7209 */ /* 0x000fe40007810000 */
[----:B------:R-:W-:Y:S02]  /*1ddd0*/  ISETP.GT.AND P3, PT, R139, 0x80, PT ;  /* 0x000000808b00780c */ /* 0x000fe40003f64270 */
[----:B------:R-:W-:Y:S02]  /*1dde0*/  FSEL R149, R149, -INF , P2 ;  /* 0xff80000095957808 */ /* 0x000fe40001000000 */
[----:B------:R-:W-:-:S02]  /*1ddf0*/  FMNMX.FTZ R10, R148, R10, !PT ;  /* 0x0000000a940a7209 */ /* 0x000fc40007810000 */
[C---:B------:R-:W-:Y:S02]  /*1de00*/  ISETP.GT.AND P4, PT, R139.reuse, 0x81, PT ;  /* 0x000000818b00780c */ /* 0x040fe40003f84270 */
[C---:B------:R-:W-:Y:S02]  /*1de10*/  ISETP.GT.AND P5, PT, R139.reuse, 0x88, PT ;  /* 0x000000888b00780c */ /* 0x040fe40003fa4270 */
[----:B------:R-:W-:Y:S02]  /*1de20*/  ISETP.GT.AND P2, PT, R139, 0x89, PT ;  /* 0x000000898b00780c */ /* 0x000fe40003f44270 */
[----:B------:R-:W-:Y:S02]  /*1de30*/  FSEL R196, R120, -INF , P3 ;  /* 0xff80000078c47808 */ /* 0x000fe40001800000 */
[----:B------:R-:W-:Y:S02]  /*1de40*/  FMNMX.FTZ R120, R149, R10, !PT ;  /* 0x0000000a95787209 */ /* 0x000fe40007810000 */
[----:B------:R-:W-:Y:S01]  /*1de50*/  FSEL R121, R121, -INF , P4 ;  /* 0xff80000079797808 */ /* 0x000fe20002000000 */
[----:B------:R0:W1:Y:S01]  /*1de60*/  MUFU.TANH R10, R132 ;  /* 0x00000084000a7308 */ /* 0x0000620000002400 */
[----:B------:R-:W-:-:S02]  /*1de70*/  FSEL R124, R124, -INF , P5 ;  /* 0xff8000007c7c7808 */ /* 0x000fc40002800000 */
[----:B------:R-:W-:Y:S02]  /*1de80*/  FSEL R125, R125, -INF , P2 ;  /* 0xff8000007d7d7808 */ /* 0x000fe40001000000 */
[C---:B------:R-:W-:Y:S02]  /*1de90*/  ISETP.GT.AND P3, PT, R139.reuse, 0x90, PT ;  /* 0x000000908b00780c */ /* 0x040fe40003f64270 */
[C---:B------:R-:W-:Y:S02]  /*1dea0*/  ISETP.GT.AND P4, PT, R139.reuse, 0x91, PT ;  /* 0x000000918b00780c */ /* 0x040fe40003f84270 */
[C---:B------:R-:W-:Y:S02]  /*1deb0*/  ISETP.GT.AND P5, PT, R139.reuse, 0x98, PT ;  /* 0x000000988b00780c */ /* 0x040fe40003fa4270 */
[----:B------:R-:W-:Y:S01]  /*1dec0*/  ISETP.GT.AND P2, PT, R139, 0x99, PT ;  /* 0x000000998b00780c */ /* 0x000fe20003f44270 */
[----:B------:R-:W-:Y:S01]  /*1ded0*/  FMUL.FTZ R139, R2, R133 ;  /* 0x00000085028b7220 */ /* 0x000fe20000410000 */
[----:B------:R-:W-:-:S02]  /*1dee0*/  FMNMX.FTZ R120, R196, R120, !PT ;  /* 0x00000078c4787209 */ /* 0x000fc40007810000 */
[----:B0-----:R-:W-:Y:S02]  /*1def0*/  FSEL R132, R128, -INF , P3 ;  /* 0xff80000080847808 */ /* 0x001fe40001800000 */
[----:B------:R-:W-:Y:S01]  /*1df00*/  FMNMX.FTZ R120, R121, R120, !PT ;  /* 0x0000007879787209 */ /* 0x000fe20007810000 */
[----:B------:R-:W0:Y:S01]  /*1df10*/  MUFU.TANH R139, R139 ;  /* 0x0000008b008b7308 */ /* 0x000e220000002400 */
[----:B------:R-:W-:Y:S02]  /*1df20*/  FSEL R133, R129, -INF , P4 ;  /* 0xff80000081857808 */ /* 0x000fe40002000000 */
[----:B------:R-:W-:Y:S02]  /*1df30*/  FMNMX.FTZ R120, R124, R120, !PT ;  /* 0x000000787c787209 */ /* 0x000fe40007810000 */
[----:B-1----:R-:W-:Y:S02]  /*1df40*/  FSEL R129, R10, -INF , P5 ;  /* 0xff8000000a817808 */ /* 0x002fe40002800000 */
[----:B------:R-:W-:Y:S01]  /*1df50*/  FMNMX.FTZ R120, R125, R120, !PT ;  /* 0x000000787d787209 */ /* 0x000fe20007810000 */
[----:B------:R1:W2:Y:S01]  /*1df60*/  MUFU.TANH R128, R143 ;  /* 0x0000008f00807308 */ /* 0x0002a20000002400 */
[----:B------:R-:W-:-:S02]  /*1df70*/  ISETP.GT.AND P5, PT, R183, 0x1, PT ;  /* 0x00000001b700780c */ /* 0x000fc40003fa4270 */
[----:B------:R-:W-:Y:S02]  /*1df80*/  FMNMX.FTZ R120, R132, R120, !PT ;  /* 0x0000007884787209 */ /* 0x000fe40007810000 */
[----:B------:R-:W-:Y:S02]  /*1df90*/  FSEL R12, R12, -INF , P5 ;  /* 0xff8000000c0c7808 */ /* 0x000fe40002800000 */
[----:B------:R-:W-:Y:S02]  /*1dfa0*/  FMNMX.FTZ R120, R133, R120, !PT ;  /* 0x0000007885787209 */ /* 0x000fe40007810000 */
[----:B0-----:R-:W-:Y:S01]  /*1dfb0*/  FSEL R139, R139, -INF , P2 ;  /* 0xff8000008b8b7808 */ /* 0x001fe20001000000 */
[C---:B-1----:R-:W-:Y:S01]  /*1dfc0*/  FMUL.FTZ R143, R2.reuse, R146 ;  /* 0x00000092028f7220 */ /* 0x042fe20000410000 */
[----:B------:R-:W-:Y:S01]  /*1dfd0*/  FMNMX.FTZ R120, R129, R120, !PT ;  /* 0x0000007881787209 */ /* 0x000fe20007810000 */
[C---:B------:R-:W-:Y:S01]  /*1dfe0*/  FMUL.FTZ R146, R2.reuse, R147 ;  /* 0x0000009302927220 */ /* 0x040fe20000410000 */
[----:B------:R-:W-:Y:S01]  /*1dff0*/  ISETP.GT.AND P3, PT, R183, 0x8, PT ;  /* 0x00000008b700780c */ /* 0x000fe20003f64270 */
[C---:B------:R-:W-:Y:S01]  /*1e000*/  FMUL.FTZ R147, R2.reuse, R150 ;  /* 0x0000009602937220 */ /* 0x040fe20000410000 */
[----:B------:R-:W-:Y:S01]  /*1e010*/  FMNMX.FTZ R120, R139, R120, !PT ;  /* 0x000000788b787209 */ /* 0x000fe20007810000 */
[----:B------:R-:W-:Y:S01]  /*1e020*/  FMUL.FTZ R150, R2, R151 ;  /* 0x0000009702967220 */ /* 0x000fe20000410000 */
[C---:B------:R-:W-:Y:S01]  /*1e030*/  ISETP.GT.AND P4, PT, R183.reuse, 0x9, PT ;  /* 0x00000009b700780c */ /* 0x040fe20003f84270 */
[----:B------:R-:W0:Y:S01]  /*1e040*/  MUFU.TANH R143, R143 ;  /* 0x0000008f008f7308 */ /* 0x000e220000002400 */
[----:B------:R-:W-:Y:S01]  /*1e050*/  ISETP.GT.AND P5, PT, R183, 0x11, PT ;  /* 0x00000011b700780c */ /* 0x000fe20003fa4270 */
[----:B------:R-:W1:Y:S01]  /*1e060*/  SHFL.BFLY PT, R10, R120, 0x2, 0x1f ;  /* 0x0c401f00780a7f89 */ /* 0x000e6200000e0000 */
[----:B------:R-:W-:-:S02]  /*1e070*/  FSEL R15, R15, -INF , P3 ;  /* 0xff8000000f0f7808 */ /* 0x000fc40001800000 */
[----:B------:R-:W-:Y:S02]  /*1e080*/  FSEL R21, R21, -INF , P4 ;  /* 0xff80000015157808 */ /* 0x000fe40002000000 */
[----:B------:R-:W-:Y:S01]  /*1e090*/  FSEL R187, R187, -INF , P5 ;  /* 0xff800000bbbb7808 */ /* 0x000fe20002800000 */
[----:B------:R-:W3:Y:S01]  /*1e0a0*/  MUFU.TANH R146, R146 ;  /* 0x0000009200927308 */ /* 0x000ee20000002400 */
[C---:B------:R-:W-:Y:S02]  /*1e0b0*/  ISETP.GT.AND P3, PT, R183.reuse, 0x18, PT ;  /* 0x00000018b700780c */ /* 0x040fe40003f64270 */
[C---:B------:R-:W-:Y:S02]  /*1e0c0*/  ISETP.GT.AND P4, PT, R183.reuse, 0x19, PT ;  /* 0x00000019b700780c */ /* 0x040fe40003f84270 */
[----:B------:R-:W-:Y:S02]  /*1e0d0*/  ISETP.GT.AND P5, PT, R183, 0x21, PT ;  /* 0x00000021b700780c */ /* 0x000fe40003fa4270 */
[----:B------:R-:W-:Y:S01]  /*1e0e0*/  FSEL R189, R189, -INF , P3 ;  /* 0xff800000bdbd7808 */ /* 0x000fe20001800000 */
[----:B------:R-:W4:Y:S01]  /*1e0f0*/  MUFU.TANH R147, R147 ;  /* 0x0000009300937308 */ /* 0x000f220000002400 */
[----:B------:R-:W-:-:S02]  /*1e100*/  FSEL R191, R191, -INF , P4 ;  /* 0xff800000bfbf7808 */ /* 0x000fc40002000000 */
[----:B------:R-:W-:Y:S02]  /*1e110*/  FSEL R170, R170, -INF , P5 ;  /* 0xff800000aaaa7808 */ /* 0x000fe40002800000 */
[C---:B------:R-:W-:Y:S02]  /*1e120*/  ISETP.GT.AND P3, PT, R183.reuse, 0x28, PT ;  /* 0x00000028b700780c */ /* 0x040fe40003f64270 */
[C---:B------:R-:W-:Y:S01]  /*1e130*/  ISETP.GT.AND P4, PT, R183.reuse, 0x29, PT ;  /* 0x00000029b700780c */ /* 0x040fe20003f84270 */
[----:B------:R-:W5:Y:S01]  /*1e140*/  MUFU.TANH R150, R150 ;  /* 0x0000009600967308 */ /* 0x000f620000002400 */
[C---:B------:R-:W-:Y:S02]  /*1e150*/  ISETP.GT.AND P5, PT, R183.reuse, 0x30, PT ;  /* 0x00000030b700780c */ /* 0x040fe40003fa4270 */
[----:B-1----:R-:W-:Y:S02]  /*1e160*/  FMNMX.FTZ R10, R120, R10, !PT ;  /* 0x0000000a780a7209 */ /* 0x002fe40007810000 */
[----:B------:R-:W-:-:S02]  /*1e170*/  ISETP.GT.AND P2, PT, R183, RZ, PT ;  /* 0x000000ffb700720c */ /* 0x000fc40003f44270 */
[----:B------:R-:W-:Y:S01]  /*1e180*/  FSEL R172, R172, -INF , P3 ;  /* 0xff800000acac7808 */ /* 0x000fe20001800000 */
[----:B------:R-:W1:Y:S01]  /*1e190*/  SHFL.BFLY PT, R120, R10, 0x1, 0x1f ;  /* 0x0c201f000a787f89 */ /* 0x000e6200000e0000 */
[----:B------:R-:W-:Y:S02]  /*1e1a0*/  FSEL R173, R173, -INF , P4 ;  /* 0xff800000adad7808 */ /* 0x000fe40002000000 */
[----:B------:R-:W-:Y:S02]  /*1e1b0*/  FSEL R175, R175, -INF , P5 ;  /* 0xff800000afaf7808 */ /* 0x000fe40002800000 */
[C---:B------:R-:W-:Y:S02]  /*1e1c0*/  ISETP.GT.AND P3, PT, R183.reuse, 0x31, PT ;  /* 0x00000031b700780c */ /* 0x040fe40003f64270 */
[C---:B------:R-:W-:Y:S02]  /*1e1d0*/  ISETP.GT.AND P4, PT, R183.reuse, 0x38, PT ;  /* 0x00000038b700780c */ /* 0x040fe40003f84270 */
[----:B------:R-:W-:-:S02]  /*1e1e0*/  ISETP.GT.AND P5, PT, R183, 0x39, PT ;  /* 0x00000039b700780c */ /* 0x000fc40003fa4270 */
[----:B------:R-:W-:Y:S02]  /*1e1f0*/  FSEL R7, R7, -INF , P2 ;  /* 0xff80000007077808 */ /* 0x000fe40001000000 */
[----:B------:R-:W-:Y:S02]  /*1e200*/  ISETP.GT.AND P2, PT, R183, 0x10, PT ;  /* 0x00000010b700780c */ /* 0x000fe40003f44270 */
[----:B------:R-:W-:Y:S02]  /*1e210*/  FSEL R177, R177, -INF , P3 ;  /* 0xff800000b1b17808 */ /* 0x000fe40001800000 */
[----:B------:R-:W-:Y:S02]  /*1e220*/  FSEL R179, R179, -INF , P4 ;  /* 0xff800000b3b37808 */ /* 0x000fe40002000000 */
[----:B------:R-:W-:Y:S02]  /*1e230*/  FSEL R180, R180, -INF , P5 ;  /* 0xff800000b4b47808 */ /* 0x000fe40002800000 */
[----:B------:R-:W-:-:S02]  /*1e240*/  ISETP.GT.AND P3, PT, R183, 0x40, PT ;  /* 0x00000040b700780c */ /* 0x000fc40003f64270 */
[C---:B------:R-:W-:Y:S02]  /*1e250*/  ISETP.GT.AND P4, PT, R183.reuse, 0x41, PT ;  /* 0x00000041b700780c */ /* 0x040fe40003f84270 */
[----:B------:R-:W-:Y:S02]  /*1e260*/  ISETP.GT.AND P5, PT, R183, 0x48, PT ;  /* 0x00000048b700780c */ /* 0x000fe40003fa4270 */
[----:B-1----:R-:W-:Y:S01]  /*1e270*/  FMNMX.FTZ R120, R10, R120, !PT ;  /* 0x000000780a787209 */ /* 0x002fe20007810000 */
[----:B------:R-:W-:Y:S01]  /*1e280*/  IMAD.U32 R10, RZ, RZ, UR57 ;  /* 0x00000039ff0a7e24 */ /* 0x000fe2000f8e00ff */
[----:B------:R-:W-:Y:S02]  /*1e290*/  FSEL R185, R185, -INF , P2 ;  /* 0xff800000b9b97808 */ /* 0x000fe40001000000 */
[----:B------:R-:W-:Y:S01]  /*1e2a0*/  ISETP.GT.AND P2, PT, R183, 0x20, PT ;  /* 0x00000020b700780c */ /* 0x000fe20003f44270 */
[----:B------:R-:W-:-:S01]  /*1e2b0*/  FFMA.FTZ R151, R120, R10, -8 ;  /* 0xc100000078977423 */ /* 0x000fc2000001000a */
[----:B------:R-:W-:-:S02]  /*1e2c0*/  FSEL R153, R153, -INF , P3 ;  /* 0xff80000099997808 */ /* 0x000fc40001800000 */
[----:B------:R-:W-:Y:S02]  /*1e2d0*/  FSEL R154, R154, -INF , P4 ;  /* 0xff8000009a9a7808 */ /* 0x000fe40002000000 */
[----:B------:R-:W-:Y:S02]  /*1e2e0*/  FSEL R155, R155, -INF , P5 ;  /* 0xff8000009b9b7808 */ /* 0x000fe40002800000 */
[C---:B------:R-:W-:Y:S02]  /*1e2f0*/  ISETP.GT.AND P3, PT, R183.reuse, 0x49, PT ;  /* 0x00000049b700780c */ /* 0x040fe40003f64270 */
[C---:B------:R-:W-:Y:S02]  /*1e300*/  ISETP.GT.AND P4, PT, R183.reuse, 0x50, PT ;  /* 0x00000050b700780c */ /* 0x040fe40003f84270 */
[----:B------:R-:W-:Y:S02]  /*1e310*/  ISETP.GT.AND P5, PT, R183, 0x51, PT ;  /* 0x00000051b700780c */ /* 0x000fe40003fa4270 */
[----:B------:R-:W-:-:S02]  /*1e320*/  FSEL R169, R169, -INF , P2 ;  /* 0xff800000a9a97808 */ /* 0x000fc40001000000 */
[----:B------:R-:W-:Y:S02]  /*1e330*/  FSETP.NEU.FTZ.AND P2, PT, R120, -INF , PT ;  /* 0xff8000007800780b */ /* 0x000fe40003f5d000 */
[----:B------:R-:W-:Y:S02]  /*1e340*/  FSEL R158, R158, -INF , P3 ;  /* 0xff8000009e9e7808 */ /* 0x000fe40001800000 */
[----:B------:R-:W-:Y:S02]  /*1e350*/  FSEL R160, R160, -INF , P4 ;  /* 0xff800000a0a07808 */ /* 0x000fe40002000000 */
[----:B------:R-:W-:Y:S02]  /*1e360*/  FSEL R162, R162, -INF , P5 ;  /* 0xff800000a2a27808 */ /* 0x000fe40002800000 */
[C---:B------:R-:W-:Y:S02]  /*1e370*/  ISETP.GT.AND P3, PT, R183.reuse, 0x58, PT ;  /* 0x00000058b700780c */ /* 0x040fe40003f64270 */
[----:B------:R-:W-:-:S02]  /*1e380*/  ISETP.GT.AND P4, PT, R183, 0x59, PT ;  /* 0x00000059b700780c */ /* 0x000fc40003f84270 */
[----:B------:R-:W-:Y:S02]  /*1e390*/  ISETP.GT.AND P5, PT, R183, 0x60, PT ;  /* 0x00000060b700780c */ /* 0x000fe40003fa4270 */
[----:B------:R-:W-:Y:S02]  /*1e3a0*/  FSEL R151, R151, RZ, P2 ;  /* 0x000000ff97977208 */ /* 0x000fe40001000000 */
[----:B------:R-:W-:Y:S02]  /*1e3b0*/  FSEL R164, R164, -INF , P3 ;  /* 0xff800000a4a47808 */ /* 0x000fe40001800000 */
[----:B------:R-:W-:Y:S01]  /*1e3c0*/  FSEL R166, R166, -INF , P4 ;  /* 0xff800000a6a67808 */ /* 0x000fe20002000000 */
[----:B------:R-:W-:-:S01]  /*1e3d0*/  FFMA.FTZ R194, R184, R10, -R151 ;  /* 0x0000000ab8c27223 */ /* 0x000fc20000010897 */
[----:B------:R-:W-:Y:S01]  /*1e3e0*/  FSEL R136, R136, -INF , P5 ;  /* 0xff80000088887808 */ /* 0x000fe20002800000 */
[----:B------:R-:W-:-:S01]  /*1e3f0*/  FFMA.FTZ R192, R192, R10, -R151 ;  /* 0x0000000ac0c07223 */ /* 0x000fc20000010897 */
[----:B------:R-:W-:Y:S01]  /*1e400*/  ISETP.GT.AND P3, PT, R183, 0x61, PT ;  /* 0x00000061b700780c */ /* 0x000fe20003f64270 */
[----:B------:R-:W-:-:S01]  /*1e410*/  FFMA.FTZ R195, R195, R10, -R151 ;  /* 0x0000000ac3c37223 */ /* 0x000fc20000010897 */
[----:B------:R-:W-:Y:S01]  /*1e420*/  ISETP.GT.AND P4, PT, R183, 0x68, PT ;  /* 0x00000068b700780c */ /* 0x000fe20003f84270 */
[----:B------:R-:W-:-:S01]  /*1e430*/  FFMA.FTZ R140, R140, R10, -R151 ;  /* 0x0000000a8c8c7223 */ /* 0x000fc20000010897 */
[----:B------:R-:W-:Y:S01]  /*1e440*/  ISETP.GT.AND P5, PT, R183, 0x69, PT ;  /* 0x00000069b700780c */ /* 0x000fe20003fa4270 */
[----:B------:R-:W-:-:S01]  /*1e450*/  FFMA.FTZ R11, R11, R10, -R151 ;  /* 0x0000000a0b0b7223 */ /* 0x000fc20000010897 */
[----:B------:R-:W-:Y:S01]  /*1e460*/  FSEL R138, R138, -INF , P3 ;  /* 0xff8000008a8a7808 */ /* 0x000fe20001800000 */
[----:B------:R-:W-:-:S01]  /*1e470*/  FFMA.FTZ R13, R13, R10, -R151 ;  /* 0x0000000a0d0d7223 */ /* 0x000fc20000010897 */
[----:B------:R-:W-:Y:S01]  /*1e480*/  FSEL R184, R142, -INF , P4 ;  /* 0xff8000008eb87808 */ /* 0x000fe20002000000 */
[----:B------:R-:W-:-:S01]  /*1e490*/  FFMA.FTZ R20, R20, R10, -R151 ;  /* 0x0000000a14147223 */ /* 0x000fc20000010897 */
[----:B--2---:R-:W-:Y:S01]  /*1e4a0*/  FSEL R128, R128, -INF , P5 ;  /* 0xff80000080807808 */ /* 0x004fe20002800000 */
[----:B------:R1:W-:Y:S01]  /*1e4b0*/  MUFU.EX2 R142, R194 ;  /* 0x000000c2008e7308 */ /* 0x0003e20000000800 */
[C---:B------:R-:W-:Y:S01]  /*1e4c0*/  ISETP.GT.AND P3, PT, R183.reuse, 0x70, PT ;  /* 0x00000070b700780c */ /* 0x040fe20003f64270 */
[-CC-:B------:R-:W-:Y:S01]  /*1e4d0*/  FFMA.FTZ R168, R168, R10.reuse, -R151.reuse ;  /* 0x0000000aa8a87223 */ /* 0x180fe20000010897 */
[----:B------:R-:W-:Y:S01]  /*1e4e0*/  ISETP.GT.AND P4, PT, R183, 0x71, PT ;  /* 0x00000071b700780c */ /* 0x000fe20003f84270 */
[-CC-:B------:R-:W-:Y:S01]  /*1e4f0*/  FFMA.FTZ R171, R171, R10.reuse, -R151.reuse ;  /* 0x0000000aabab7223 */ /* 0x180fe20000010897 */
[----:B------:R-:W-:Y:S01]  /*1e500*/  ISETP.GT.AND P5, PT, R183, 0x78, PT ;  /* 0x00000078b700780c */ /* 0x000fe20003fa4270 */
[-CC-:B------:R-:W-:Y:S01]  /*1e510*/  FFMA.FTZ R174, R174, R10.reuse, -R151.reuse ;  /* 0x0000000aaeae7223 */ /* 0x180fe20000010897 */
[----:B0-----:R-:W-:Y:S01]  /*1e520*/  FSEL R143, R143, -INF , P3 ;  /* 0xff8000008f8f7808 */ /* 0x001fe20001800000 */
[-CC-:B------:R-:W-:Y:S01]  /*1e530*/  FFMA.FTZ R176, R176, R10.reuse, -R151.reuse ;  /* 0x0000000ab0b07223 */ /* 0x180fe20000010897 */
[----:B-1----:R-:W-:-:S01]  /*1e540*/  FFMA.FTZ R194, R186, R10, -R151 ;  /* 0x0000000abac27223 */ /* 0x002fc20000010897 */
[----:B---3--:R-:W-:Y:S01]  /*1e550*/  FSEL R186, R146, -INF , P4 ;  /* 0xff80000092ba7808 */ /* 0x008fe20002000000 */
[----:B------:R-:W-:-:S01]  /*1e560*/  FFMA.FTZ R178, R178, R10, -R151 ;  /* 0x0000000ab2b27223 */ /* 0x000fc20000010897 */
[----:B----4-:R-:W-:Y:S01]  /*1e570*/  FSEL R147, R147, -INF , P5 ;  /* 0xff80000093937808 */ /* 0x010fe20002800000 */
[----:B------:R0:W-:Y:S01]  /*1e580*/  MUFU.EX2 R146, R194 ;  /* 0x000000c200927308 */ /* 0x0001e20000000800 */
[----:B------:R-:W-:Y:S01]  /*1e590*/  ISETP.GT.AND P3, PT, R183, 0x79, PT ;  /* 0x00000079b700780c */ /* 0x000fe20003f64270 */
[-CC-:B------:R-:W-:Y:S01]  /*1e5a0*/  FFMA.FTZ R181, R181, R10.reuse, -R151.reuse ;  /* 0x0000000ab5b57223 */ /* 0x180fe20000010897 */
[C---:B------:R-:W-:Y:S01]  /*1e5b0*/  ISETP.GT.AND P4, PT, R183.reuse, 0x80, PT ;  /* 0x00000080b700780c */ /* 0x040fe20003f84270 */
[-CC-:B------:R-:W-:Y:S01]  /*1e5c0*/  FFMA.FTZ R152, R152, R10.reuse, -R151.reuse ;  /* 0x0000000a98987223 */ /* 0x180fe20000010897 */
[----:B------:R-:W-:Y:S01]  /*1e5d0*/  ISETP.GT.AND P5, PT, R183, 0x81, PT ;  /* 0x00000081b700780c */ /* 0x000fe20003fa4270 */
[-CC-:B------:R-:W-:Y:S01]  /*1e5e0*/  FFMA.FTZ R182, R182, R10.reuse, -R151.reuse ;  /* 0x0000000ab6b67223 */ /* 0x180fe20000010897 */
[----:B-----5:R-:W-:Y:S01]  /*1e5f0*/  FSEL R150, R150, -INF , P3 ;  /* 0xff80000096967808 */ /* 0x020fe20001800000 */
[-CC-:B------:R-:W-:Y:S01]  /*1e600*/  FFMA.FTZ R156, R156, R10.reuse, -R151.reuse ;  /* 0x0000000a9c9c7223 */ /* 0x180fe20000010897 */
[----:B0-----:R-:W-:-:S01]  /*1e610*/  FFMA.FTZ R194, R188, R10, -R151 ;  /* 0x0000000abcc27223 */ /* 0x001fc20000010897 */
[----:B------:R-:W-:Y:S01]  /*1e620*/  FSEL R188, R122, -INF , P4 ;  /* 0xff8000007abc7808 */ /* 0x000fe20002000000 */
[----:B------:R-:W-:-:S01]  /*1e630*/  FFMA.FTZ R157, R157, R10, -R151 ;  /* 0x0000000a9d9d7223 */ /* 0x000fc20000010897 */
[----:B------:R-:W-:Y:S01]  /*1e640*/  FSEL R123, R123, -INF , P5 ;  /* 0xff8000007b7b7808 */ /* 0x000fe20002800000 */
[----:B------:R0:W-:Y:S01]  /*1e650*/  MUFU.EX2 R122, R194 ;  /* 0x000000c2007a7308 */ /* 0x0001e20000000800 */
[----:B------:R-:W-:Y:S01]  /*1e660*/  ISETP.GT.AND P3, PT, R183, 0x88, PT ;  /* 0x00000088b700780c */ /* 0x000fe20003f64270 */
[-CC-:B------:R-:W-:Y:S01]  /*1e670*/  FFMA.FTZ R159, R159, R10.reuse, -R151.reuse ;  /* 0x0000000a9f9f7223 */ /* 0x180fe20000010897 */
[----:B------:R-:W-:Y:S01]  /*1e680*/  ISETP.GT.AND P4, PT, R183, 0x89, PT ;  /* 0x00000089b700780c */ /* 0x000fe20003f84270 */
[-CC-:B------:R-:W-:Y:S01]  /*1e690*/  FFMA.FTZ R161, R161, R10.reuse, -R151.reuse ;  /* 0x0000000aa1a17223 */ /* 0x180fe20000010897 */
[----:B------:R-:W-:Y:S01]  /*1e6a0*/  ISETP.GT.AND P5, PT, R183, 0x90, PT ;  /* 0x00000090b700780c */ /* 0x000fe20003fa4270 */
[-CC-:B------:R-:W-:Y:S01]  /*1e6b0*/  FFMA.FTZ R163, R163, R10.reuse, -R151.reuse ;  /* 0x0000000aa3a37223 */ /* 0x180fe20000010897 */
[----:B------:R-:W-:Y:S01]  /*1e6c0*/  FSEL R126, R126, -INF , P3 ;  /* 0xff8000007e7e7808 */ /* 0x000fe20001800000 */
        /* <DEDUP_REMOVED lines=11> */
[--C-:B------:R-:W-:Y:S01]  /*1e780*/  FFMA.FTZ R144, R144, R10, -R151.reuse ;  /* 0x0000000a90907223 */ /* 0x100fe20000010897 */
[----:B------:R-:W-:Y:S01]  /*1e790*/  FMNMX.FTZ R183, R7, R4, !PT ;  /* 0x0000000407b77209 */ /* 0x000fe20007810000 */
[-CC-:B------:R-:W-:Y:S01]  /*1e7a0*/  FFMA.FTZ R145, R145, R10.reuse, -R151.reuse ;  /* 0x0000000a91917223 */ /* 0x180fe20000010897 */
[----:B------:R-:W-:Y:S01]  /*1e7b0*/  FSEL R131, R131, -INF , P3 ;  /* 0xff80000083837808 */ /* 0x000fe20001800000 */
[-CC-:B------:R-:W-:Y:S01]  /*1e7c0*/  FFMA.FTZ R148, R148, R10.reuse, -R151.reuse ;  /* 0x0000000a94947223 */ /* 0x180fe20000010897 */
[----:B------:R-:W-:Y:S01]  /*1e7d0*/  FMNMX.FTZ R183, R12, R183, !PT ;  /* 0x000000b70cb77209 */ /* 0x000fe20007810000 */
[-CC-:B------:R-:W-:Y:S01]  /*1e7e0*/  FFMA.FTZ R149, R149, R10.reuse, -R151.reuse ;  /* 0x0000000a95957223 */ /* 0x180fe20000010897 */
[----:B------:R-:W-:Y:S01]  /*1e7f0*/  FSEL R135, R135, -INF , P5 ;  /* 0xff80000087877808 */ /* 0x000fe20002800000 */
[-CC-:B------:R-:W-:Y:S01]  /*1e800*/  FFMA.FTZ R196, R196, R10.reuse, -R151.reuse ;  /* 0x0000000ac4c47223 */ /* 0x180fe20000010897 */
[----:B0-----:R-:W-:Y:S01]  /*1e810*/  FMNMX.FTZ R194, R15, R183, !PT ;  /* 0x000000b70fc27209 */ /* 0x001fe20007810000 */
[-CC-:B------:R-:W-:Y:S01]  /*1e820*/  FFMA.FTZ R124, R124, R10.reuse, -R151.reuse ;  /* 0x0000000a7c7c7223 */ /* 0x180fe20000010897 */
[----:B------:R0:W-:Y:S01]  /*1e830*/  MUFU.EX2 R183, R192 ;  /* 0x000000c000b77308 */ /* 0x0001e20000000800 */
[----:B------:R-:W-:-:S01]  /*1e840*/  FFMA.FTZ R125, R125, R10, -R151 ;  /* 0x0000000a7d7d7223 */ /* 0x000fc20000010897 */
[----:B------:R-:W-:Y:S01]  /*1e850*/  FMNMX.FTZ R194, R21, R194, !PT ;  /* 0x000000c215c27209 */ /* 0x000fe20007810000 */
[----:B------:R-:W-:-:S01]  /*1e860*/  FFMA.FTZ R132, R132, R10, -R151 ;  /* 0x0000000a84847223 */ /* 0x000fc20000010897 */
[-CC-:B------:R-:W-:Y:S01]  /*1e870*/  FFMA.FTZ R133, R133, R10.reuse, -R151.reuse ;  /* 0x0000000a85857223 */ /* 0x180fe20000010897 */
[----:B------:R-:W-:-:S01]  /*1e880*/  FFMA.FTZ R129, R129, R10, -R151 ;  /* 0x0000000a81817223 */ /* 0x000fc20000010897 */
[----:B------:R-:W-:Y:S01]  /*1e890*/  FMNMX.FTZ R194, R185, R194, !PT ;  /* 0x000000c2b9c27209 */ /* 0x000fe20007810000 */
[----:B------:R-:W-:-:S01]  /*1e8a0*/  FFMA.FTZ R139, R139, R10, -R151 ;  /* 0x0000000a8b8b7223 */ /* 0x000fc20000010897 */
[----:B------:R-:W-:Y:S01]  /*1e8b0*/  MUFU.EX2 R140, R140 ;  /* 0x0000008c008c7308 */ /* 0x000fe20000000800 */
[----:B0-----:R-:W-:-:S01]  /*1e8c0*/  FFMA.FTZ R192, R193, R10, -R151 ;  /* 0x0000000ac1c07223 */ /* 0x001fc20000010897 */
[----:B------:R-:W-:Y:S01]  /*1e8d0*/  FMNMX.FTZ R194, R187, R194, !PT ;  /* 0x000000c2bbc27209 */ /* 0x000fe20007810000 */
[----:B------:R-:W-:-:S02]  /*1e8e0*/  WARPGROUP.DEPBAR.LE gsb0, 0x0 ;  /* 0x00008000000079c5 */ /* 0x000fc40000010000 */
[----:B------:R-:W-:Y:S02]  /*1e8f0*/  LOP3.LUT R197, R219, 0x7f, RZ, 0xc0, !PT ;  /* 0x0000007fdbc57812 */ /* 0x000fe400078ec0ff */
[----:B------:R-:W-:Y:S01]  /*1e900*/  FMNMX.FTZ R194, R189, R194, !PT ;  /* 0x000000c2bdc27209 */ /* 0x000fe20007810000 */
[----:B------:R-:W-:Y:S01]  /*1e910*/  MUFU.EX2 R11, R11 ;  /* 0x0000000b000b7308 */ /* 0x000fe20000000800 */
[----:B------:R-:W0:Y:S02]  /*1e920*/  S2R R219, SR_TID.X ;  /* 0x0000000000db7919 */ /* 0x000e240000002100 */
        /* <DEDUP_REMOVED lines=44> */
[----:B------:R-:W-:Y:S01]  /*1ebf0*/  MUFU.EX2 R161, R161 ;  /* 0x000000a100a17308 */ /* 0x000fe20000000800 */
[----:B------:R-:W-:Y:S02]  /*1ec00*/  FSEL R193, R134, -INF , P4 ;  /* 0xff80000086c17808 */ /* 0x000fe40002000000 */
[----:B------:R-:W-:-:S04]  /*1ec10*/  FMNMX.FTZ R194, R131, R194, !PT ;  /* 0x000000c283c27209 */ /* 0x000fc80007810000 */
[----:B------:R-:W-:Y:S01]  /*1ec20*/  FMNMX.FTZ R194, R193, R194, !PT ;  /* 0x000000c2c1c27209 */ /* 0x000fe20007810000 */
[----:B------:R1:W-:Y:S03]  /*1ec30*/  MUFU.EX2 R134, R195 ;  /* 0x000000c300867308 */ /* 0x0003e60000000800 */
[----:B------:R-:W-:-:S05]  /*1ec40*/  FMNMX.FTZ R194, R135, R194, !PT ;  /* 0x000000c287c27209 */ /* 0x000fca0007810000 */
[----:B------:R-:W-:Y:S01]  /*1ec50*/  MUFU.EX2 R163, R163 ;  /* 0x000000a300a37308 */ /* 0x000fe20000000800 */
[----:B-1----:R-:W1:Y:S07]  /*1ec60*/  SHFL.BFLY PT, R195, R194, 0x2, 0x1f ;  /* 0x0c401f00c2c37f89 */ /* 0x002e6e00000e0000 */
[----:B------:R-:W-:Y:S08]  /*1ec70*/  MUFU.EX2 R165, R165 ;  /* 0x000000a500a57308 */ /* 0x000ff00000000800 */
[----:B------:R-:W-:Y:S08]  /*1ec80*/  MUFU.EX2 R167, R167 ;  /* 0x000000a700a77308 */ /* 0x000ff00000000800 */
[----:B------:R-:W-:Y:S01]  /*1ec90*/  MUFU.EX2 R137, R137 ;  /* 0x0000008900897308 */ /* 0x000fe20000000800 */
[----:B-1----:R-:W-:Y:S01]  /*1eca0*/  FMNMX.FTZ R195, R194, R195, !PT ;  /* 0x000000c3c2c37209 */ /* 0x002fe20007810000 */
[----:B------:R-:W-:-:S04]  /*1ecb0*/  FFMA.FTZ R194, R121, R10, -R151 ;  /* 0x0000000a79c27223 */ /* 0x000fc80000010897 */
[----:B------:R-:W1:Y:S02]  /*1ecc0*/  SHFL.BFLY PT, R121, R195, 0x1, 0x1f ;  /* 0x0c201f00c3797f89 */ /* 0x000e6400000e0000 */
[----:B------:R-:W-:Y:S08]  /*1ecd0*/  MUFU.EX2 R141, R141 ;  /* 0x0000008d008d7308 */ /* 0x000ff00000000800 */
[----:B------:R-:W-:Y:S08]  /*1ece0*/  MUFU.EX2 R144, R144 ;  /* 0x0000009000907308 */ /* 0x000ff00000000800 */
[----:B------:R-:W-:Y:S01]  /*1ecf0*/  MUFU.EX2 R145, R145 ;  /* 0x0000009100917308 */ /* 0x000fe20000000800 */
[----:B-1----:R-:W-:-:S07]  /*1ed00*/  FMNMX.FTZ R121, R195, R121, !PT ;  /* 0x00000079c3797209 */ /* 0x002fce0007810000 */
[----:B------:R-:W-:Y:S01]  /*1ed10*/  MUFU.EX2 R148, R148 ;  /* 0x0000009400947308 */ /* 0x000fe20000000800 */
[C---:B------:R-:W-:Y:S01]  /*1ed20*/  FSETP.NEU.FTZ.AND P3, PT, R121.reuse, -INF , PT ;  /* 0xff8000007900780b */ /* 0x040fe20003f7d000 */
[----:B------:R-:W-:-:S05]  /*1ed30*/  FFMA.FTZ R195, R121, R10, -8 ;  /* 0xc100000079c37423 */ /* 0x000fca000001000a */
[----:B------:R-:W-:Y:S01]  /*1ed40*/  FSEL R151, R195, RZ, P3 ;  /* 0x000000ffc3977208 */ /* 0x000fe20001800000 */
[----:B------:R-:W-:Y:S01]  /*1ed50*/  MUFU.EX2 R149, R149 ;  /* 0x0000009500957308 */ /* 0x000fe20000000800 */
[----:B------:R-:W-:Y:S02]  /*1ed60*/  FSEL R195, R120, RZ, P2 ;  /* 0x000000ff78c37208 */ /* 0x000fe40001000000 */
[----:B------:R-:W-:Y:S01]  /*1ed70*/  ISETP.NE.AND P2, PT, R197, RZ, PT ;  /* 0x000000ffc500720c */ /* 0x000fe20003f45270 */
[----:B------:R-:W-:-:S01]  /*1ed80*/  FFMA.FTZ R7, R7, R10, -R151 ;  /* 0x0000000a07077223 */ /* 0x000fc20000010897 */
[----:B------:R-:W-:Y:S01]  /*1ed90*/  FFMA.FTZ R12, R12, R10, -R151 ;  /* 0x0000000a0c0c7223 */ /* 0x000fe20000010897 */
[----:B------:R-:W-:-:S01]  /*1eda0*/  FADD.FTZ R195, -R195, R5 ;  /* 0x00000005c3c37221 */ /* 0x000fc20000010100 */
[-CC-:B------:R-:W-:Y:S01]  /*1edb0*/  FFMA.FTZ R5, R160, R10.reuse, -R151.reuse ;  /* 0x0000000aa0057223 */ /* 0x180fe20000010897 */
[----:B------:R-:W-:Y:S01]  /*1edc0*/  FSEL R160, R121, RZ, P3 ;  /* 0x000000ff79a07208 */ /* 0x000fe20001800000 */
[-CC-:B------:R-:W-:Y:S01]  /*1edd0*/  FFMA.FTZ R15, R15, R10.reuse, -R151.reuse ;  /* 0x0000000a0f0f7223 */ /* 0x180fe20000010897 */
[----:B------:R-:W-:Y:S01]  /*1ede0*/  MUFU.EX2 R7, R7 ;  /* 0x0000000700077308 */ /* 0x000fe20000000800 */
[----:B------:R-:W-:-:S01]  /*1edf0*/  FFMA.FTZ R21, R21, R10, -R151 ;  /* 0x0000000a15157223 */ /* 0x000fc20000010897 */
[----:B------:R-:W-:Y:S01]  /*1ee00*/  FFMA.FTZ R185, R185, R10, -R151 ;  /* 0x0000000ab9b97223 */ /* 0x000fe20000010897 */
[----:B------:R-:W-:-:S01]  /*1ee10*/  FADD.FTZ R160, -R160, R4 ;  /* 0x00000004a0a07221 */ /* 0x000fc20000010100 */
[-C--:B------:R-:W-:Y:S01]  /*1ee20*/  FMUL.FTZ R4, R195, R10.reuse ;  /* 0x0000000ac3047220 */ /* 0x080fe20000410000 */
[----:B------:R-:W-:-:S01]  /*1ee30*/  FFMA.FTZ R187, R187, R10, -R151 ;  /* 0x0000000abbbb7223 */ /* 0x000fc20000010897 */
[-CC-:B------:R-:W-:Y:S01]  /*1ee40*/  FFMA.FTZ R189, R189, R10.reuse, -R151.reuse ;  /* 0x0000000abdbd7223 */ /* 0x180fe20000010897 */
[-C--:B------:R-:W-:Y:S01]  /*1ee50*/  FMUL.FTZ R160, R160, R10.reuse ;  /* 0x0000000aa0a07220 */ /* 0x080fe20000410000 */
        /* <DEDUP_REMOVED lines=22> */
[-CC-:B------:R-:W-:Y:S01]  /*1efc0*/  FFMA.FTZ R128, R128, R10.reuse, -R151.reuse ;  /* 0x0000000a80807223 */ /* 0x180fe20000010897 */
[----:B------:R-:W-:-:S01]  /*1efd0*/  FFMA.FTZ R143, R143, R10, -R151 ;  /* 0x0000000a8f8f7223 */ /* 0x000fc20000010897 */
[----:B------:R-:W3:Y:S01]  /*1efe0*/  MUFU.EX2 R15, R15 ;  /* 0x0000000f000f7308 */ /* 0x000ee20000000800 */
[----:B-1----:R-:W-:-:S01]  /*1eff0*/  FFMA.FTZ R3, R4, R3, R140 ;  /* 0x0000000304037223 */ /* 0x002fc2000001008c */
[-CC-:B------:R-:W-:Y:S01]  /*1f000*/  FFMA.FTZ R186, R186, R10.reuse, -R151.reuse ;  /* 0x0000000ababa7223 */ /* 0x180fe20000010897 */
[----:B------:R-:W-:-:S01]  /*1f010*/  FFMA.FTZ R147, R147, R10, -R151 ;  /* 0x0000000a93937223 */ /* 0x000fc20000010897 */
[----:B------:R-:W-:Y:S01]  /*1f020*/  FFMA.FTZ R150, R150, R10, -R151 ;  /* 0x0000000a96967223 */ /* 0x000fe20000010897 */
[----:B------:R-:W-:-:S01]  /*1f030*/  FADD.FTZ R3, R11, R3 ;  /* 0x000000030b037221 */ /* 0x000fc20000010000 */
[-CC-:B------:R-:W-:Y:S01]  /*1f040*/  FFMA.FTZ R188, R188, R10.reuse, -R151.reuse ;  /* 0x0000000abcbc7223 */ /* 0x180fe20000010897 */
[----:B------:R-:W-:-:S01]  /*1f050*/  FFMA.FTZ R123, R123, R10, -R151 ;  /* 0x0000000a7b7b7223 */ /* 0x000fc20000010897 */
[----:B------:R-:W1:Y:S01]  /*1f060*/  MUFU.EX2 R21, R21 ;  /* 0x0000001500157308 */ /* 0x000e620000000800 */
[----:B--2---:R-:W-:-:S01]  /*1f070*/  FFMA.FTZ R0, R160, R0, R7 ;  /* 0x00000000a0007223 */ /* 0x004fc20000010007 */
[----:B------:R-:W-:Y:S01]  /*1f080*/  FADD.FTZ R3, R13, R3 ;  /* 0x000000030d037221 */ /* 0x000fe20000010000 */
[----:B------:R-:W-:-:S01]  /*1f090*/  FFMA.FTZ R126, R126, R10, -R151 ;  /* 0x0000000a7e7e7223 */ /* 0x000fc20000010897 */
[----:B------:R-:W-:Y:S01]  /*1f0a0*/  FFMA.FTZ R190, R190, R10, -R151 ;  /* 0x0000000abebe7223 */ /* 0x000fe20000010897 */
[----:B------:R-:W-:-:S01]  /*1f0b0*/  FADD.FTZ R0, R12, R0 ;  /* 0x000000000c007221 */ /* 0x000fc20000010000 */
[----:B------:R-:W-:Y:S01]  /*1f0c0*/  FADD.FTZ R3, R20, R3 ;  /* 0x0000000314037221 */ /* 0x000fe20000010000 */
[----:B------:R-:W-:-:S01]  /*1f0d0*/  FFMA.FTZ R130, R130, R10, -R151 ;  /* 0x0000000a82827223 */ /* 0x000fc20000010897 */
[----:B------:R-:W2:Y:S01]  /*1f0e0*/  MUFU.EX2 R185, R185 ;  /* 0x000000b900b97308 */ /* 0x000ea20000000800 */
[----:B---3--:R-:W-:-:S01]  /*1f0f0*/  FADD.FTZ R0, R15, R0 ;  /* 0x000000000f007221 */ /* 0x008fc20000010000 */
[----:B------:R-:W-:Y:S01]  /*1f100*/  FADD.FTZ R3, R142, R3 ;  /* 0x000000038e037221 */ /* 0x000fe20000010000 */
[----:B------:R-:W-:-:S01]  /*1f110*/  FFMA.FTZ R131, R131, R10, -R151 ;  /* 0x0000000a83837223 */ /* 0x000fc20000010897 */
[-CC-:B------:R-:W-:Y:S01]  /*1f120*/  FFMA.FTZ R193, R193, R10.reuse, -R151.reuse ;  /* 0x0000000ac1c17223 */ /* 0x180fe20000010897 */
[----:B------:R-:W-:-:S01]  /*1f130*/  FFMA.FTZ R135, R135, R10, -R151 ;  /* 0x0000000a87877223 */ /* 0x000fc20000010897 */
[----:B------:R-:W-:Y:S01]  /*1f140*/  FADD.FTZ R3, R146, R3 ;  /* 0x0000000392037221 */ /* 0x000fe20000010000 */
[----:B------:R-:W-:Y:S01]  /*1f150*/  @!P2 IMAD R195, R8, 0x8, R16 ;  /* 0x0000000808c3a824 */ /* 0x000fe200078e0210 */
[----:B------:R-:W3:Y:S01]  /*1f160*/  MUFU.EX2 R187, R187 ;  /* 0x000000bb00bb7308 */ /* 0x000ee20000000800 */
[----:B-1----:R-:W-:-:S01]  /*1f170*/  FADD.FTZ R0, R21, R0 ;  /* 0x0000000015007221 */ /* 0x002fc20000010000 */
[----:B------:R-:W-:Y:S01]  /*1f180*/  FADD.FTZ R3, R122, R3 ;  /* 0x000000037a037221 */ /* 0x000fe20000010000 */
[----:B0-----:R-:W-:Y:S01]  /*1f190*/  SHF.R.U32.HI R197, RZ, 0x7, R219 ;  /* 0x00000007ffc57819 */ /* 0x001fe200000116db */
[----:B------:R-:W-:-:S02]  /*1f1a0*/  @!P2 VIADD R195, R195, 0x33440 ;  /* 0x00033440c3c3a836 */ /* 0x000fc40000000000 */
[----:B------:R-:W-:-:S01]  /*1f1b0*/  FADD.FTZ R3, R127, R3 ;  /* 0x000000037f037221 */ /* 0x000fc20000010000 */
[----:B------:R-:W-:Y:S01]  /*1f1c0*/  IADD3 R197, -R197, 0xb, RZ ;  /* 0x0000000bc5c57810 */ /* 0x000fe20007ffe1ff */
[----:B------:R-:W0:Y:S01]  /*1f1d0*/  MUFU.EX2 R189, R189 ;  /* 0x000000bd00bd7308 */ /* 0x000e220000000800 */
[----:B--2---:R-:W-:-:S01]  /*1f1e0*/  FADD.FTZ R0, R185, R0 ;  /* 0x00000000b9007221 */ /* 0x004fc20000010000 */
[----:B------:R-:W-:Y:S01]  /*1f1f0*/  FADD.FTZ R3, R168, R3 ;  /* 0x00000003a8037221 */ /* 0x000fe20000010000 */
[----:B------:R-:W-:Y:S01]  /*1f200*/  @!P2 PRMT R195, RZ, 0x654, R195 ;  /* 0x00000654ffc3a816 */ /* 0x000fe200000000c3 */
[----:B------:R1:W-:Y:S06]  /*1f210*/  BAR.ARV R197, 0x100 ;  /* 0x000400c50000751d */ /* 0x0003ec0000002000 */
[----:B------:R-:W2:Y:S01]  /*1f220*/  MUFU.EX2 R191, R191 ;  /* 0x000000bf00bf7308 */ /* 0x000ea20000000800 */
[----:B---3--:R-:W-:-:S01]  /*1f230*/  FADD.FTZ R0, R187, R0 ;  /* 0x00000000bb007221 */ /* 0x008fc20000010000 */
[----:B------:R-:W-:Y:S01]  /*1f240*/  FADD.FTZ R3, R183, R3 ;  /* 0x00000003b7037221 */ /* 0x000fe20000010000 */
[----:B------:R1:W-:Y:S03]  /*1f250*/  @!P2 SYNCS.ARRIVE.TRANS64.RED.A1T0 RZ, [R195+URZ], RZ ;  /* 0x000000ffc3ffa9a7 */ /* 0x0003e6000810043f */
[----:B------:R-:W-:-:S01]  /*1f260*/  FADD.FTZ R3, R171, R3 ;  /* 0x00000003ab037221 */ /* 0x000fc20000010000 */
[----:B0-----:R-:W-:Y:S01]  /*1f270*/  FADD.FTZ R0, R189, R0 ;  /* 0x00000000bd007221 */ /* 0x001fe20000010000 */
[----:B------:R-:W0:Y:S02]  /*1f280*/  MUFU.EX2 R169, R169 ;  /* 0x000000a900a97308 */ /* 0x000e240000000800 */
[----:B------:R-:W-:-:S04]  /*1f290*/  FADD.FTZ R3, R192, R3 ;  /* 0x00000003c0037221 */ /* 0x000fc80000010000 */
[----:B------:R-:W-:Y:S02]  /*1f2a0*/  FADD.FTZ R3, R174, R3 ;  /* 0x00000003ae037221 */ /* 0x000fe40000010000 */
[----:B------:R-:W3:Y:S01]  /*1f2b0*/  MUFU.EX2 R170, R170 ;  /* 0x000000aa00aa7308 */ /* 0x000ee20000000800 */
        /* <DEDUP_REMOVED lines=8> */
[----:B---3--:R-:W-:-:S01]  /*1f340*/  FADD.FTZ R0, R170, R0 ;  /* 0x00000000aa007221 */ /* 0x008fc20000010000 */
        /* <DEDUP_REMOVED lines=28> */
[----:B------:R-:W-:-:S06]  /*1f510*/  FADD.FTZ R3, R149, R3 ;  /* 0x0000000395037221 */ /* 0x000fcc0000010000 */
[----:B------:R-:W2:Y:S01]  /*1f520*/  MUFU.EX2 R158, R158 ;  /* 0x0000009e009e7308 */ /* 0x000ea20000000800 */
[----:B0-----:R-:W-:-:S07]  /*1f530*/  FADD.FTZ R0, R154, R0 ;  /* 0x000000009a007221 */ /* 0x001fce0000010000 */
[----:B------:R-:W0:Y:S01]  /*1f540*/  MUFU.EX2 R5, R5 ;  /* 0x0000000500057308 */ /* 0x000e220000000800 */
[----:B---3--:R-:W-:-:S07]  /*1f550*/  FADD.FTZ R0, R155, R0 ;  /* 0x000000009b007221 */ /* 0x008fce0000010000 */
[----:B------:R-:W3:Y:S01]  /*1f560*/  MUFU.EX2 R162, R162 ;  /* 0x000000a200a27308 */ /* 0x000ee20000000800 */
[----:B--2---:R-:W-:-:S07]  /*1f570*/  FADD.FTZ R0, R158, R0 ;  /* 0x000000009e007221 */ /* 0x004fce0000010000 */
        /* <DEDUP_REMOVED lines=51> */
[----:B---3--:R-:W-:-:S01]  /*1f8b0*/  FADD.FTZ R0, R193, R0 ;  /* 0x00000000c1007221 */ /* 0x008fc20000010000 */
[----:B--2---:R-:W-:-:S03]  /*1f8c0*/  FADD.FTZ R3, R139, R3 ;  /* 0x000000038b037221 */ /* 0x004fc60000010000 */
[----:B0-----:R-:W-:Y:S01]  /*1f8d0*/  FADD.FTZ R0, R135, R0 ;  /* 0x0000000087007221 */ /* 0x001fe20000010000 */
[----:B-1----:R-:W-:Y:S06]  /*1f8e0*/  @!P1 BRA `(.L_x_2545) ;  /* 0x0000000000049947 */ /* 0x002fec0003800000 */
[----:B------:R-:W-:Y:S01]  /*1f8f0*/  BPT.TRAP 0x1 ;  /* 0x000000040000795c */ /* 0x000fe20000300000 */
.L_x_2545:
[----:B------:R-:W-:Y:S01]  /*1f900*/  IMAD R151, R221, 0x8, R16 ;  /* 0x00000008dd977824 */ /* 0x000fe200078e0210 */
[----:B------:R-:W-:Y:S01]  /*1f910*/  ISETP.GT.AND P2, PT, R6, R14, PT ;  /* 0x0000000e0600720c */ /* 0x000fe20003f44270 */
[----:B------:R-:W-:Y:S01]  /*1f920*/  IMAD.U32 R195, RZ, RZ, UR42 ;  /* 0x0000002affc37e24 */ /* 0x000fe2000f8e00ff */
[----:B------:R-:W-:Y:S01]  /*1f930*/  F2FP.SATFINITE.E4M3.F32.PACK_AB_MERGE_C R13, R20, R13, RZ ;  /* 0x0000000d140d723e */ /* 0x000fe200048070ff */
[-C--:B------:R-:W-:Y:S01]  /*1f940*/  FMUL.FTZ R24, R24, R4.reuse ;  /* 0x0000000418187220 */ /* 0x080fe20000410000 */
        /* <DEDUP_REMOVED lines=137> */
[----:B------:R-:W-:Y:S01]  /*201e0*/  VIADD R6, R6, 0xffffffff ;  /* 0xffffffff06067836 */ /* 0x000fe20000000000 */
[----:B------:R-:W-:Y:S01]  /*201f0*/  MOV R7, R222 ;  /* 0x000000de00077202 */ /* 0x000fe20000000f00 */
[----:B------:R-:W-:-:S02]  /*20200*/  IMAD.MOV.U32 R4, RZ, RZ, R121 ;  /* 0x000000ffff047224 */ /* 0x000fc400078e0079 */
[----:B------:R-:W-:Y:S02]  /*20210*/  IMAD.MOV.U32 R5, RZ, RZ, R120 ;  /* 0x000000ffff057224 */ /* 0x000fe400078e0078 */
[----:B------:R-:W-:Y:S01]  /*20220*/  IMAD.MOV.U32 R221, RZ, RZ, R8 ;  /* 0x000000ffffdd7224 */ /* 0x000fe200078e0008 */
[----:B0-----:R-:W-:Y:S06]  /*20230*/  @P2 BRA `(.L_x_2546) ;  /* 0xffffffb4009c2947 */ /* 0x001fec000383ffff */
[----:B------:R-:W-:-:S07]  /*20240*/  IMAD.MOV.U32 R221, RZ, RZ, R8 ;  /* 0x000000ffffdd7224 */ /* 0x000fce00078e0008 */
.L_x_2535:
[----:B------:R-:W-:-:S13]  /*20250*/  ISETP.GE.AND P0, PT, R6, RZ, PT ;  /* 0x000000ff0600720c */ /* 0x000fda0003f06270 */
[----:B------:R-:W-:Y:S05]  /*20260*/  @!P0 BRA `(.L_x_2547) ;  /* 0x0000003c00888947 */ /* 0x000fea0003800000 */
[----:B------:R-:W-:Y:S01]  /*20270*/  IMAD.MOV.U32 R4, RZ, RZ, R121 ;  /* 0x000000ffff047224 */ /* 0x000fe200078e0079 */
[----:B------:R-:W-:Y:S01]  /*20280*/  MOV R7, R222 ;  /* 0x000000de00077202 */ /* 0x000fe20000000f00 */
[----:B------:R-:W-:Y:S02]  /*20290*/  IMAD.MOV.U32 R5, RZ, RZ, R120 ;  /* 0x000000ffff057224 */ /* 0x000fe400078e0078 */
[----:B------:R-:W-:-:S07]  /*202a0*/  IMAD.MOV.U32 R8, RZ, RZ, R221 ;  /* 0x000000ffff087224 */ /* 0x000fce00078e00dd */
.L_x_2558:
[----:B------:R-:W-:Y:S01]  /*202b0*/  ISETP.NE.AND P2, PT, R229, RZ, PT ;  /* 0x000000ffe500720c */ /* 0x000fe20003f45270 */
[----:B------:R-:W-:Y:S01]  /*202c0*/  VIADD R221, R8, 0x1 ;  /* 0x0000000108dd7836 */ /* 0x000fe20000000000 */
[----:B------:R-:W-:Y:S05]  /*202d0*/  YIELD ;  /* 0x0000000000007946 */ /* 0x000fea0003800000 */
[----:B------:R-:W-:-:S04]  /*202e0*/  ISETP.NE.AND P0, PT, R221, 0x2, PT ;  /* 0x00000002dd00780c */ /* 0x000fc80003f05270 */
[----:B------:R-:W-:Y:S02]  /*202f0*/  SEL R222, RZ, 0x1, P0 ;  /* 0x00000001ffde7807 */ /* 0x000fe40000000000 */
[----:B------:R-:W-:Y:S02]  /*20300*/  SEL R221, R221, RZ, P0 ;  /* 0x000000ffdddd7207 */ /* 0x000fe40000000000 */
[----:B------:R-:W-:Y:S01]  /*20310*/  LOP3.LUT R222, R7, R222, RZ, 0x3c, !PT ;  /* 0x000000de07de7212 */ /* 0x000fe200078e3cff */
[----:B------:R-:W-:Y:S06]  /*20320*/  @P2 BRA `(.L_x_2548) ;  /* 0x0000000000302947 */ /* 0x000fec0003800000 */
[----:B------:R-:W-:Y:S05]  /*20330*/  @!P1 BRA `(.L_x_2549) ;  /* 0x0000000000049947 */ /* 0x000fea0003800000 */
[----:B------:R-:W-:Y:S01]  /*20340*/  BPT.TRAP 0x1 ;  /* 0x000000040000795c */ /* 0x000fe20000300000 */
.L_x_2549:
[----:B------:R-:W-:Y:S01]  /*20350*/  IMAD R10, R221, 0x8, R16 ;  /* 0x00000008dd0a7824 */ /* 0x000fe200078e0210 */
[----:B------:R-:W-:-:S04]  /*20360*/  SHF.L.U32 R11, R222, 0x1f, RZ ;  /* 0x0000001fde0b7819 */ /* 0x000fc800000006ff */
[----:B------:R0:W1:Y:S01]  /*20370*/  SYNCS.PHASECHK.TRANS64.TRYWAIT P0, [R10+URZ+0x33430], R11 ;  /* 0x0334300b0a0075a7 */ /* 0x000062000800017f */
[----:B------:R-:W-:Y:S05]  /*20380*/  @!P1 BRA `(.L_x_2550) ;  /* 0x0000000000049947 */ /* 0x000fea0003800000 */
[----:B------:R-:W-:Y:S01]  /*20390*/  BPT.TRAP 0x1 ;  /* 0x000000040000795c */ /* 0x000fe20000300000 */
.L_x_2550:
[----:B------:R-:W-:Y:S04]  /*203a0*/  BSSY B0, `(.L_x_2548) ;  /* 0x0000004000007945 */ /* 0x000fe80003800000 */
[----:B-1----:R-:W-:Y:S05]  /*203b0*/  @P0 BRA `(.L_x_2551) ;  /* 0x0000000000080947 */ /* 0x002fea0003800000 */
[----:B------:R-:W1:Y:S02]  /*203c0*/  SYNCS.PHASECHK.TRANS64.TRYWAIT P0, [R10+URZ+0x33430], R11 ;  /* 0x0334300b0a0075a7 */ /* 0x000e64000800017f */
[----:B-1----:R-:W-:Y:S05]  /*203d0*/  @!P0 BRA `(.L_x_2552) ;  /* 0x000000fc00408947 */ /* 0x002fea0003800000 */
.L_x_2551:
[----:B------:R-:W-:Y:S05]  /*203e0*/  BSYNC B0 ;  /* 0x0000000000007941 */ /* 0x000fea0003800000 */
.L_x_2548:
        /* <DEDUP_REMOVED lines=23> */
[----:B0-----:R-:W-:-:S05]  /*20560*/  SHF.R.U32.HI R10, RZ, 0x7, R10 ;  /* 0x00000007ff0a7819 */ /* 0x001fca000001160a */
[----:B------:R-:W-:Y:S02]  /*20570*/  VIADD R120, R10, 0x8 ;  /* 0x000000080a787836 */ /* 0x000fe40000000000 */
[----:B------:R-:W-:-:S03]  /*20580*/  IMAD R10, R221, 0x780, R9 ;  /* 0x00000780dd0a7824 */ /* 0x000fc600078e0209 */
[----:B------:R0:W-:Y:S01]  /*20590*/  BAR.SYNC.DEFER_BLOCKING R120, 0x100 ;  /* 0x000400780000751d */ /* 0x0001e20000010000 */
[C---:B------:R-:W-:Y:S01]  /*205a0*/  VIADD R12, R10.reuse, 0x100 ;  /* 0x000001000a0c7836 */ /* 0x040fe20000000000 */
[C---:B------:R-:W-:Y:S01]  /*205b0*/  R2UR UR50, R10.reuse ;  /* 0x000000000a3272ca */ /* 0x040fe200000e0000 */
[C---:B------:R-:W-:Y:S01]  /*205c0*/  VIADD R14, R10.reuse, 0x180 ;  /* 0x000001800a0e7836 */ /* 0x040fe20000000000 */
[----:B------:R-:W-:Y:S02]  /*205d0*/  IADD3 R20, R10, 0x80, RZ ;  /* 0x000000800a147810 */ /* 0x000fe40007ffe0ff */
[----:B------:R-:W-:Y:S01]  /*205e0*/  R2UR UR26, R12 ;  /* 0x000000000c1a72ca */ /* 0x000fe200000e0000 */
[----:B------:R-:W-:Y:S01]  /*205f0*/  VIADD R12, R10, 0x2 ;  /* 0x000000020a0c7836 */ /* 0x000fe20000000000 */
[----:B------:R-:W-:Y:S02]  /*20600*/  R2UR UR46, R20 ;  /* 0x00000000142e72ca */ /* 0x000fe400000e0000 */
[----:B------:R-:W-:Y:S01]  /*20610*/  R2UR UR34, R14 ;  /* 0x000000000e2272ca */ /* 0x000fe200000e0000 */
[C---:B------:R-:W-:Y:S01]  /*20620*/  VIADD R14, R10.reuse, 0x82 ;  /* 0x000000820a0e7836 */ /* 0x040fe20000000000 */
[----:B------:R-:W-:-:S02]  /*20630*/  IADD3 R20, R10, 0x200, RZ ;  /* 0x000002000a147810 */ /* 0x000fc40007ffe0ff */
[----:B------:R-:W-:Y:S02]  /*20640*/  R2UR UR6, R12 ;  /* 0x000000000c0672ca */ /* 0x000fe400000e0000 */
[----:B------:R-:W-:Y:S02]  /*20650*/  R2UR UR30, R20 ;  /* 0x00000000141e72ca */ /* 0x000fe400000e0000 */
[----:B------:R-:W-:Y:S01]  /*20660*/  IADD3 R12, R10, 0x102, RZ ;  /* 0x000001020a0c7810 */ /* 0x000fe20007ffe0ff */
        /* <DEDUP_REMOVED lines=24> */
[----:B0-----:R-:W-:-:S06]  /*207f0*/  WARPGROUP.ARRIVE ;  /* 0x00000000000079c5 */ /* 0x001fcc0000000000 */
        /* <DEDUP_REMOVED lines=10> */
[----:B------:R-:W-:-:S03]  /*208a0*/  IMAD.MOV.U32 R13, RZ, RZ, -0x7fffffe0 ;  /* 0x80000020ff0d7424 */ /* 0x000fc600078e00ff */
[----:B------:R-:W-:Y:S01]  /*208b0*/  R2UR UR10, R12 ;  /* 0x000000000c0a72ca */ /* 0x000fe200000e0000 */
[----:B------:R-:W-:Y:S01]  /*208c0*/  VIADD R12, R10, 0x300 ;  /* 0x000003000a0c7836 */ /* 0x000fe20000000000 */
[----:B------:R-:W-:Y:S02]  /*208d0*/  R2UR UR11, R13 ;  /* 0x000000000d0b72ca */ /* 0x000fe400000e0000 */
[----:B------:R-:W-:Y:S01]  /*208e0*/  MOV R13, 0x80000020 ;  /* 0x80000020000d7802 */ /* 0x000fe20000000f00 */
        /* <DEDUP_REMOVED lines=148> */
[C---:B------:R-:W-:Y:S01]  /*21230*/  VIADD R12, R10.reuse, 0x682 ;  /* 0x000006820a0c7836 */ /* 0x040fe20000000000 */
[----:B------:R-:W-:Y:S01]  /*21240*/  IADD3 R10, R10, 0x702, RZ ;  /* 0x000007020a0a7810 */ /* 0x000fe20007ffe0ff */
        /* <DEDUP_REMOVED lines=31> */
[----:B------:R-:W-:Y:S05]  /*21440*/  @P2 BRA `(.L_x_2553) ;  /* 0x0000000000282947 */ /* 0x000fea0003800000 */
[----:B------:R-:W-:Y:S05]  /*21450*/  @!P1 BRA `(.L_x_2554) ;  /* 0x0000000000049947 */ /* 0x000fea0003800000 */
[----:B------:R-:W-:Y:S01]  /*21460*/  BPT.TRAP 0x1 ;  /* 0x000000040000795c */ /* 0x000fe20000300000 */
.L_x_2554:
[----:B------:R-:W-:Y:S01]  /*21470*/  SHF.L.U32 R7, R7, 0x1f, RZ ;  /* 0x0000001f07077819 */ /* 0x000fe200000006ff */
[----:B------:R-:W-:-:S04]  /*21480*/  IMAD R10, R8, 0x8, R16 ;  /* 0x00000008080a7824 */ /* 0x000fc800078e0210 */
[----:B------:R0:W1:Y:S01]  /*21490*/  SYNCS.PHASECHK.TRANS64.TRYWAIT P0, [R10+URZ+0x33450], R7 ;  /* 0x033450070a0075a7 */ /* 0x000062000800017f */
[----:B------:R-:W-:Y:S05]  /*214a0*/  @!P1 BRA `(.L_x_2555) ;  /* 0x0000000000049947 */ /* 0x000fea0003800000 */
[----:B------:R-:W-:Y:S01]  /*214b0*/  BPT.TRAP 0x1 ;  /* 0x000000040000795c */ /* 0x000fe20000300000 */
.L_x_2555:
[----:B-1----:R-:W-:Y:S05]  /*214c0*/  @P0 BRA `(.L_x_2553) ;  /* 0x0000000000080947 */ /* 0x002fea0003800000 */
[----:B------:R-:W1:Y:S02]  /*214d0*/  SYNCS.PHASECHK.TRANS64.TRYWAIT P0, [R10+URZ+0x33450], R7 ;  /* 0x033450070a0075a7 */ /* 0x000e64000800017f */
[----:B-1----:R-:W-:Y:S05]  /*214e0*/  @!P0 BRA `(.L_x_2556) ;  /* 0x000000ec00108947 */ /* 0x002fea0003800000 */
.L_x_2553:
[----:B01----:R-:W-:Y:S01]  /*214f0*/  VIADD R7, R16, 0x200 ;  /* 0x0000020010077836 */ /* 0x003fe20000000000 */
[----:B------:R-:W-:Y:S05]  /*21500*/  WARPSYNC.ALL ;  /* 0x0000000000007948 */ /* 0x000fea0003800000 */
[----:B------:R-:W-:Y:S01]  /*21510*/  SHF.R.U32.HI R7, RZ, 0x4, R7 ;  /* 0x00000004ff077819 */ /* 0x000fe20000011607 */
[----:B------:R-:W-:Y:S01]  /*21520*/  IMAD.MOV.U32 R11, RZ, RZ, -0x3ffffff0 ;  /* 0xc0000010ff0b7424 */ /* 0x000fe200078e00ff */
[----:B------:R-:W-:Y:S01]  /*21530*/  WARPGROUP.ARRIVE ;  /* 0x00000000000079c5 */ /* 0x000fe20000000000 */
[----:B------:R-:W-:Y:S01]  /*21540*/  IMAD.MOV.U32 R13, RZ, RZ, -0x3ffffff0 ;  /* 0xc0000010ff0d7424 */ /* 0x000fe200078e00ff */
[----:B------:R-:W-:Y:S01]  /*21550*/  LOP3.LUT R7, R7, 0x3fff, RZ, 0xc0, !PT ;  /* 0x00003fff07077812 */ /* 0x000fe200078ec0ff */
[C---:B------:R-:W-:Y:S01]  /*21560*/  FMUL.FTZ R14, R2.reuse, R188 ;  /* 0x000000bc020e7220 */ /* 0x040fe20000410000 */
[----:B------:R-:W-:Y:S01]  /*21570*/  R2UR UR7, R11 ;  /* 0x000000000b0772ca */ /* 0x000fe200000e0000 */
[C---:B------:R-:W-:Y:S01]  /*21580*/  FMUL.FTZ R11, R2.reuse, R185 ;  /* 0x000000b9020b7220 */ /* 0x040fe20000410000 */
[----:B------:R-:W-:Y:S01]  /*21590*/  LOP3.LUT R7, R7, 0x10000, RZ, 0xfc, !PT ;  /* 0x0001000007077812 */ /* 0x000fe200078efcff */
[C---:B------:R-:W-:Y:S01]  /*215a0*/  FMUL.FTZ R20, R2.reuse, R190 ;  /* 0x000000be02147220 */ /* 0x040fe20000410000 */
[C---:B------:R-:W-:Y:S01]  /*215b0*/  FMUL.FTZ R15, R2.reuse, R189 ;  /* 0x000000bd020f7220 */ /* 0x040fe20000410000 */
[----:B------:R-:W-:Y:S01]  /*215c0*/  FMUL.FTZ R21, R2, R191 ;  /* 0x000000bf02157220 */ /* 0x000fe20000410000 */
[----:B------:R-:W-:Y:S01]  /*215d0*/  MUFU.TANH R14, R14 ;  /* 0x0000000e000e7308 */ /* 0x000fe20000002400 */
[----:B------:R-:W-:-:S02]  /*215e0*/  IMAD R10, R8, 0x780, R7 ;  /* 0x00000780080a7824 */ /* 0x000fc400078e0207 */
[C---:B------:R-:W-:Y:S01]  /*215f0*/  FMUL.FTZ R7, R2.reuse, R184 ;  /* 0x000000b802077220 */ /* 0x040fe20000410000 */
[C---:B------:R-:W-:Y:S01]  /*21600*/  FMUL.FTZ R184, R2.reuse, R192 ;  /* 0x000000c002b87220 */ /* 0x040fe20000410000 */
[C---:B------:R-:W-:Y:S01]  /*21610*/  FMUL.FTZ R185, R2.reuse, R193 ;  /* 0x000000c102b97220 */ /* 0x040fe20000410000 */
[----:B------:R-:W-:Y:S01]  /*21620*/  FMUL.FTZ R188, R2, R196 ;  /* 0x000000c402bc7220 */ /* 0x000fe20000410000 */
[----:B------:R-:W-:Y:S01]  /*21630*/  R2UR UR6, R10 ;  /* 0x000000000a0672ca */ /* 0x000fe200000e0000 */
[----:B------:R-:W-:Y:S01]  /*21640*/  FMUL.FTZ R190, R2, R198 ;  /* 0x000000c602be7220 */ /* 0x000fe20000410000 */
[----:B------:R-:W-:Y:S01]  /*21650*/  IADD3 R12, R10, 0x180, RZ ;  /* 0x000001800a0c7810 */ /* 0x000fe20007ffe0ff */
        /* <DEDUP_REMOVED lines=9> */
[----:B------:R-:W-:Y:S01]  /*216f0*/  FMUL.FTZ R172, R2, R172 ;  /* 0x000000ac02ac7220 */ /* 0x000fe20000410000 */
[----:B------:R-:W-:Y:S01]  /*21700*/  QGMMA.64x192x32.F32.E4M3.E4M3 R24, R216, gdesc[UR4], R24, gsb0 ;  /* 0x02e00004d8187df3 */ /* 0x000fe20008000818 */
[----:B------:R-:W-:Y:S01]  /*21710*/  R2UR UR6, R12 ;  /* 0x000000000c0672ca */ /* 0x000fe200000e0000 */
[----:B------:R-:W-:Y:S01]  /*21720*/  VIADD R12, R10, 0x300 ;  /* 0x000003000a0c7836 */ /* 0x000fe20000000000 */
[----:B------:R-:W-:Y:S01]  /*21730*/  R2UR UR7, R13 ;  /* 0x000000000d0772ca */ /* 0x000fe200000e0000 */
[----:B------:R-:W-:-:S02]  /*21740*/  IMAD.MOV.U32 R13, RZ, RZ, -0x3ffffff0 ;  /* 0xc0000010ff0d7424 */ /* 0x000fc400078e00ff */
        /* <DEDUP_REMOVED lines=13> */
[----:B------:R-:W-:Y:S01]  /*21820*/  FMUL.FTZ R181, R2, R181 ;  /* 0x000000b502b57220 */ /* 0x000fe20000410000 */
[----:B------:R-:W-:Y:S01]  /*21830*/  FMNMX.FTZ R193, R14, R193, !PT ;  /* 0x000000c10ec17209 */ /* 0x000fe20007810000 */
        /* <DEDUP_REMOVED lines=26> */
[----:B------:R-:W2:Y:S01]  /*219e0*/  MUFU.TANH R188, R188 ;  /* 0x000000bc00bc7308 */ /* 0x000ea20000002400 */
[----:B-1----:R-:W-:Y:S01]  /*219f0*/  FMNMX.FTZ R193, R184, R193, !PT ;  /* 0x000000c1b8c17209 */ /* 0x002fe20007810000 */
        /* <DEDUP_REMOVED lines=13> */
[----:B------:R-:W-:Y:S01]  /*21ad0*/  FMUL.FTZ R122, R2, R122 ;  /* 0x0000007a027a7220 */ /* 0x000fe20000410000 */
[----:B------:R-:W-:Y:S01]  /*21ae0*/  MUFU.TANH R189, R189 ;  /* 0x000000bd00bd7308 */ /* 0x000fe20000002400 */
[----:B--2---:R-:W-:Y:S01]  /*21af0*/  FMNMX.FTZ R193, R188, R193, !PT ;  /* 0x000000c1bcc17209 */ /* 0x004fe20007810000 */
        /* <DEDUP_REMOVED lines=36> */
[----:B------:R-:W-:Y:S01]  /*21d40*/  VIADD R12, R10, 0x480 ;  /* 0x000004800a0c7836 */ /* 0x000fe20000000000 */
[----:B------:R-:W-:-:S03]  /*21d50*/  R2UR UR7, R13 ;  /* 0x000000000d0772ca */ /* 0x000fc600000e0000 */
[----:B------:R-:W-:Y:S01]  /*21d60*/  MUFU.TANH R154, R154 ;  /* 0x0000009a009a7308 */ /* 0x000fe20000002400 */
[----:B------:R-:W-:-:S07]  /*21d70*/  MOV R13, 0xc0000010 ;  /* 0xc0000010000d7802 */ /* 0x000fce0000000f00 */
[----:B------:R-:W-:Y:S08]  /*21d80*/  MUFU.TANH R153, R153 ;  /* 0x0000009900997308 */ /* 0x000ff00000002400 */
[----:B------:R-:W-:Y:S08]  /*21d90*/  MUFU.TANH R155, R155 ;  /* 0x0000009b009b7308 */ /* 0x000ff00000002400 */
[----:B------:R-:W-:Y:S01]  /*21da0*/  MUFU.TANH R156, R156 ;  /* 0x0000009c009c7308 */ /* 0x000fe20000002400 */
[----:B0-----:R-:W-:-:S04]  /*21db0*/  LOP3.LUT R219, R219, 0x7f, RZ, 0xc0, !PT ;  /* 0x0000007fdbdb7812 */ /* 0x001fc800078ec0ff */
[----:B------:R-:W-:Y:S02]  /*21dc0*/  ISETP.NE.AND P0, PT, R219, RZ, PT ;  /* 0x000000ffdb00720c */ /* 0x000fe40003f05270 */
[----:B------:R-:W0:Y:S01]  /*21dd0*/  S2R R219, SR_TID.X ;  /* 0x0000000000db7919 */ /* 0x000e220000002100 */
[----:B------:R-:W-:Y:S08]  /*21de0*/  MUFU.TANH R158, R158 ;  /* 0x0000009e009e7308 */ /* 0x000ff00000002400 */
[----:B------:R-:W-:Y:S08]  /*21df0*/  MUFU.TANH R157, R157 ;  /* 0x0000009d009d7308 */ /* 0x000ff00000002400 */
[----:B------:R-:W-:Y:S08]  /*21e00*/  MUFU.TANH R159, R159 ;  /* 0x0000009f009f7308 */ /* 0x000ff00000002400 */
[----:B------:R-:W-:Y:S01]  /*21e10*/  MUFU.TANH R160, R160 ;  /* 0x000000a000a07308 */ /* 0x000fe20000002400 */
[----:B0-----:R-:W-:-:S07]  /*21e20*/  SHF.R.U32.HI R219, RZ, 0x7, R219 ;  /* 0x00000007ffdb7819 */ /* 0x001fce00000116db */
        /* <DEDUP_REMOVED lines=29> */
[----:B------:R-:W0:Y:S08]  /*22000*/  MUFU.TANH R12, R12 ;  /* 0x0000000c000c7308 */ /* 0x000e300000002400 */
[----:B------:R-:W1:Y:S08]  /*22010*/  MUFU.TANH R13, R13 ;  /* 0x0000000d000d7308 */ /* 0x000e700000002400 */
[----:B------:R-:W2:Y:S01]  /*22020*/  MUFU.TANH R186, R186 ;  /* 0x000000ba00ba7308 */ /* 0x000ea20000002400 */
[----:B0-----:R-:W-:-:S07]  /*22030*/  FMNMX.FTZ R194, R12, R4, !PT ;  /* 0x000000040cc27209 */ /* 0x001fce0007810000 */
[----:B------:R-:W0:Y:S01]  /*22040*/  MUFU.TANH R187, R187 ;  /* 0x000000bb00bb7308 */ /* 0x000e220000002400 */
[----:B-1----:R-:W-:-:S04]  /*22050*/  FMNMX.FTZ R194, R13, R194, !PT ;  /* 0x000000c20dc27209 */ /* 0x002fc80007810000 */
[----:B------:R-:W-:-:S03]  /*22060*/  FMNMX.FTZ R194, R20, R194, !PT ;  /* 0x000000c214c27209 */ /* 0x000fc60007810000 */
[----:B------:R-:W-:Y:S01]  /*22070*/  MUFU.TANH R150, R150 ;  /* 0x0000009600967308 */ /* 0x000fe20000002400 */
[----:B------:R-:W-:-:S04]  /*22080*/  FMNMX.FTZ R194, R21, R194, !PT ;  /* 0x000000c215c27209 */ /* 0x000fc80007810000 */
[----:B--2---:R-:W-:Y:S01]  /*22090*/  FMNMX.FTZ R120, R186, R194, !PT ;  /* 0x000000c2ba787209 */ /* 0x004fe20007810000 */
[----:B------:R-:W-:Y:S01]  /*220a0*/  FMUL.FTZ R194, R2, R121 ;  /* 0x0000007902c27220 */ /* 0x000fe20000410000 */
[----:B------:R-:W-:Y:S01]  /*220b0*/  FMNMX.FTZ R121, R189, R193, !PT ;  /* 0x000000c1bd797209 */ /* 0x000fe20007810000 */
[----:B------:R-:W1:Y:S01]  /*220c0*/  MUFU.TANH R149, R149 ;  /* 0x0000009500957308 */ /* 0x000e620000002400 */
[----:B0-----:R-:W-:Y:S02]  /*220d0*/  FMNMX.FTZ R120, R187, R120, !PT ;  /* 0x00000078bb787209 */ /* 0x001fe40007810000 */
[----:B------:R-:W-:Y:S02]  /*220e0*/  FMNMX.FTZ R121, R168, R121, !PT ;  /* 0x00000079a8797209 */ /* 0x000fe40007810000 */
[----:B------:R-:W-:Y:S02]  /*220f0*/  FMNMX.FTZ R120, R190, R120, !PT ;  /* 0x00000078be787209 */ /* 0x000fe40007810000 */
[----:B------:R-:W-:Y:S01]  /*22100*/  FMNMX.FTZ R121, R169, R121, !PT ;  /* 0x00000079a9797209 */ /* 0x000fe20007810000 */
[----:B------:R-:W-:Y:S01]  /*22110*/  MUFU.TANH R151, R151 ;  /* 0x0000009700977308 */ /* 0x000fe20000002400 */
[----:B------:R-:W-:-:S02]  /*22120*/  FMNMX.FTZ R120, R191, R120, !PT ;  /* 0x00000078bf787209 */ /* 0x000fc40007810000 */
[----:B------:R-:W-:Y:S02]  /*22130*/  FMNMX.FTZ R121, R172, R121, !PT ;  /* 0x00000079ac797209 */ /* 0x000fe40007810000 */
[----:B------:R-:W-:Y:S02]  /*22140*/  FMNMX.FTZ R120, R170, R120, !PT ;  /* 0x00000078aa787209 */ /* 0x000fe40007810000 */
[----:B------:R-:W-:Y:S01]  /*22150*/  FMNMX.FTZ R121, R173, R121, !PT ;  /* 0x00000079ad797209 */ /* 0x000fe20007810000 */
[----:B------:R-:W0:Y:S01]  /*22160*/  MUFU.TANH R192, R192 ;  /* 0x000000c000c07308 */ /* 0x000e220000002400 */
[----:B------:R-:W-:Y:S02]  /*22170*/  FMNMX.FTZ R120, R171, R120, !PT ;  /* 0x00000078ab787209 */ /* 0x000fe40007810000 */
[----:B------:R-:W-:Y:S02]  /*22180*/  FMNMX.FTZ R121, R176, R121, !PT ;  /* 0x00000079b0797209 */ /* 0x000fe40007810000 */
[----:B------:R-:W-:-:S02]  /*22190*/  FMNMX.FTZ R120, R174, R120, !PT ;  /* 0x00000078ae787209 */ /* 0x000fc40007810000 */
[----:B------:R-:W-:Y:S01]  /*221a0*/  FMNMX.FTZ R121, R177, R121, !PT ;  /* 0x00000079b1797209 */ /* 0x000fe20007810000 */
[----:B------:R-:W-:Y:S01]  /*221b0*/  MUFU.TANH R122, R122 ;  /* 0x0000007a007a7308 */ /* 0x000fe20000002400 */
[----:B------:R-:W-:Y:S02]  /*221c0*/  FMNMX.FTZ R120, R175, R120, !PT ;  /* 0x00000078af787209 */ /* 0x000fe40007810000 */
[----:B------:R-:W-:Y:S02]  /*221d0*/  FMNMX.FTZ R121, R180, R121, !PT ;  /* 0x00000079b4797209 */ /* 0x000fe40007810000 */
[----:B------:R-:W-:Y:S02]  /*221e0*/  FMNMX.FTZ R120, R178, R120, !PT ;  /* 0x00000078b2787209 */ /* 0x000fe40007810000 */
[----:B------:R-:W-:Y:S01]  /*221f0*/  FMNMX.FTZ R121, R181, R121, !PT ;  /* 0x00000079b5797209 */ /* 0x000fe20007810000 */
[----:B------:R-:W2:Y:S01]  /*22200*/  MUFU.TANH R193, R194 ;  /* 0x000000c200c17308 */ /* 0x000ea20000002400 */
[----:B------:R-:W-:-:S02]  /*22210*/  FMNMX.FTZ R120, R179, R120, !PT ;  /* 0x00000078b3787209 */ /* 0x000fc40007810000 */
[----:B------:R-:W-:Y:S02]  /*22220*/  FMNMX.FTZ R121, R152, R121, !PT ;  /* 0x0000007998797209 */ /* 0x000fe40007810000 */
[----:B------:R-:W-:Y:S02]  /*22230*/  FMNMX.FTZ R120, R182, R120, !PT ;  /* 0x00000078b6787209 */ /* 0x000fe40007810000 */
[----:B------:R-:W-:Y:S01]  /*22240*/  FMNMX.FTZ R121, R153, R121, !PT ;  /* 0x0000007999797209 */ /* 0x000fe20007810000 */
[----:B------:R-:W-:Y:S01]  /*22250*/  MUFU.TANH R123, R123 ;  /* 0x0000007b007b7308 */ /* 0x000fe20000002400 */
[----:B------:R-:W-:Y:S02]  /*22260*/  FMNMX.FTZ R120, R183, R120, !PT ;  /* 0x00000078b7787209 */ /* 0x000fe40007810000 */
[----:B------:R-:W-:Y:S02]  /*22270*/  FMNMX.FTZ R121, R156, R121, !PT ;  /* 0x000000799c797209 */ /* 0x000fe40007810000 */
[----:B------:R-:W-:-:S02]  /*22280*/  FMNMX.FTZ R120, R154, R120, !PT ;  /* 0x000000789a787209 */ /* 0x000fc40007810000 */
[----:B------:R-:W-:Y:S01]  /*22290*/  FMNMX.FTZ R121, R157, R121, !PT ;  /* 0x000000799d797209 */ /* 0x000fe20007810000 */
[----:B------:R-:W3:Y:S01]  /*222a0*/  MUFU.TANH R124, R124 ;  /* 0x0000007c007c7308 */ /* 0x000ee20000002400 */
[----:B------:R-:W-:Y:S02]  /*222b0*/  FMNMX.FTZ R120, R155, R120, !PT ;  /* 0x000000789b787209 */ /* 0x000fe40007810000 */
        /* <DEDUP_REMOVED lines=8> */
[----:B------:R-:W4:Y:S01]  /*22340*/  MUFU.TANH R125, R125 ;  /* 0x0000007d007d7308 */ /* 0x000f220000002400 */
        /* <DEDUP_REMOVED lines=18> */
[----:B-1----:R-:W-:Y:S01]  /*22470*/  FMNMX.FTZ R121, R149, R121, !PT ;  /* 0x0000007995797209 */ /* 0x002fe20007810000 */
[----:B------:R-:W1:Y:S01]  /*22480*/  MUFU.TANH R129, R129 ;  /* 0x0000008100817308 */ /* 0x000e620000002400 */
[----:B------:R-:W-:Y:S02]  /*22490*/  FMNMX.FTZ R120, R147, R120, !PT ;  /* 0x0000007893787209 */ /* 0x000fe40007810000 */
[----:B0-----:R-:W-:Y:S02]  /*224a0*/  FMNMX.FTZ R121, R192, R121, !PT ;  /* 0x00000079c0797209 */ /* 0x001fe40007810000 */
[----:B------:R-:W-:Y:S02]  /*224b0*/  FMNMX.FTZ R120, R150, R120, !PT ;  /* 0x0000007896787209 */ /* 0x000fe40007810000 */
[----:B--2---:R-:W-:Y:S01]  /*224c0*/  FMNMX.FTZ R121, R193, R121, !PT ;  /* 0x00000079c1797209 */ /* 0x004fe20007810000 */
[----:B------:R-:W0:Y:S01]  /*224d0*/  MUFU.TANH R131, R131 ;  /* 0x0000008300837308 */ /* 0x000e220000002400 */
[----:B------:R-:W-:-:S02]  /*224e0*/  FMNMX.FTZ R120, R151, R120, !PT ;  /* 0x0000007897787209 */ /* 0x000fc40007810000 */
[----:B---3--:R-:W-:Y:S02]  /*224f0*/  FMNMX.FTZ R121, R124, R121, !PT ;  /* 0x000000797c797209 */ /* 0x008fe40007810000 */
[----:B------:R-:W-:Y:S02]  /*22500*/  FMNMX.FTZ R120, R122, R120, !PT ;  /* 0x000000787a787209 */ /* 0x000fe40007810000 */
[----:B----4-:R-:W-:Y:S01]  /*22510*/  FMNMX.FTZ R121, R125, R121, !PT ;  /* 0x000000797d797209 */ /* 0x010fe20007810000 */
[----:B------:R-:W2:Y:S01]  /*22520*/  MUFU.TANH R132, R132 ;  /* 0x0000008400847308 */ /* 0x000ea20000002400 */
[----:B------:R-:W-:Y:S02]  /*22530*/  FMNMX.FTZ R120, R123, R120, !PT ;  /* 0x000000787b787209 */ /* 0x000fe40007810000 */
[----:B-----5:R-:W-:Y:S02]  /*22540*/  FMNMX.FTZ R121, R128, R121, !PT ;  /* 0x0000007980797209 */ /* 0x020fe40007810000 */
[----:B------:R-:W-:-:S02]  /*22550*/  FMNMX.FTZ R120, R126, R120, !PT ;  /* 0x000000787e787209 */ /* 0x000fc40007810000 */
[----:B-1----:R-:W-:Y:S01]  /*22560*/  FMNMX.FTZ R121, R129, R121, !PT ;  /* 0x0000007981797209 */ /* 0x002fe20007810000 */
[----:B------:R-:W1:Y:S01]  /*22570*/  MUFU.TANH R134, R134 ;  /* 0x0000008600867308 */ /* 0x000e620000002400 */
[----:B------:R-:W-:-:S04]  /*22580*/  FMNMX.FTZ R120, R127, R120, !PT ;  /* 0x000000787f787209 */ /* 0x000fc80007810000 */
[----:B------:R-:W-:-:S03]  /*22590*/  FMNMX.FTZ R120, R130, R120, !PT ;  /* 0x0000007882787209 */ /* 0x000fc60007810000 */
[----:B------:R-:W3:Y:S01]  /*225a0*/  MUFU.TANH R133, R133 ;  /* 0x0000008500857308 */ /* 0x000ee20000002400 */
[----:B0-----:R-:W-:Y:S02]  /*225b0*/  FMNMX.FTZ R120, R131, R120, !PT ;  /* 0x0000007883787209 */ /* 0x001fe40007810000 */
[----:B--2---:R-:W-:-:S05]  /*225c0*/  FMNMX.FTZ R121, R132, R121, !PT ;  /* 0x0000007984797209 */ /* 0x004fca0007810000 */
[----:B------:R-:W0:Y:S01]  /*225d0*/  MUFU.TANH R135, R135 ;  /* 0x0000008700877308 */ /* 0x000e220000002400 */
[----:B-1----:R-:W-:Y:S02]  /*225e0*/  FMNMX.FTZ R120, R134, R120, !PT ;  /* 0x0000007886787209 */ /* 0x002fe40007810000 */
[----:B---3--:R-:W-:-:S05]  /*225f0*/  FMNMX.FTZ R195, R133, R121, !PT ;  /* 0x0000007985c37209 */ /* 0x008fca0007810000 */
[----:B------:R-:W1:Y:S01]  /*22600*/  SHFL.BFLY PT, R121, R195, 0x2, 0x1f ;  /* 0x0c401f00c3797f89 */ /* 0x000e6200000e0000 */
[----:B------:R-:W-:Y:S02]  /*22610*/  WARPGROUP.DEPBAR.LE gsb0, 0x0 ;  /* 0x00008000000079c5 */ /* 0x000fe40000010000 */
[----:B------:R-:W-:Y:S01]  /*22620*/  WARPGROUP.ARRIVE ;  /* 0x00000000000079c5 */ /* 0x000fe20000000000 */
[----:B0-----:R-:W-:-:S05]  /*22630*/  FMNMX.FTZ R194, R135, R120, !PT ;  /* 0x0000007887c27209 */ /* 0x001fca0007810000 */
[----:B------:R-:W-:Y:S01]  /*22640*/  QGMMA.64x192x32.F32.E4M3.E4M3 R24, R204, gdesc[UR4], R24, gsb0 ;  /* 0x02e00004cc187df3 */ /* 0x000fe20008000818 */
[----:B------:R-:W0:Y:S01]  /*22650*/  SHFL.BFLY PT, R120, R194, 0x2, 0x1f ;  /* 0x0c401f00c2787f89 */ /* 0x000e2200000e0000 */
[----:B-1----:R-:W-:Y:S01]  /*22660*/  FMNMX.FTZ R195, R195, R121, !PT ;  /* 0x00000079c3c37209 */ /* 0x002fe20007810000 */
[----:B------:R-:W-:-:S04]  /*22670*/  IMAD.MOV.U32 R121, RZ, RZ, -0x3ffffff0 ;  /* 0xc0000010ff797424 */ /* 0x000fc800078e00ff */
[----:B------:R-:W1:Y:S01]  /*22680*/  SHFL.BFLY PT, R196, R195, 0x1, 0x1f ;  /* 0x0c201f00c3c47f89 */ /* 0x000e6200000e0000 */
[----:B------:R-:W-:Y:S02]  /*22690*/  R2UR UR7, R121 ;  /* 0x00000000790772ca */ /* 0x000fe400000e0000 */
[----:B0-----:R-:W-:Y:S01]  /*226a0*/  FMNMX.FTZ R194, R194, R120, !PT ;  /* 0x00000078c2c27209 */ /* 0x001fe20007810000 */
[----:B------:R-:W-:-:S04]  /*226b0*/  VIADD R120, R10, 0x600 ;  /* 0x000006000a787836 */ /* 0x000fc80000000000 */
[----:B------:R-:W0:Y:S01]  /*226c0*/  SHFL.BFLY PT, R10, R194, 0x1, 0x1f ;  /* 0x0c201f00c20a7f89 */ /* 0x000e2200000e0000 */
[----:B------:R-:W-:Y:S02]  /*226d0*/  R2UR UR6, R120 ;  /* 0x00000000780672ca */ /* 0x000fe400000e0000 */
[----:B-1----:R-:W-:Y:S02]  /*226e0*/  FMNMX.FTZ R120, R195, R196, !PT ;  /* 0x000000c4c3787209 */ /* 0x002fe40007810000 */
[----:B------:R-:W-:-:S03]  /*226f0*/  IADD3 R196, -R219, 0xb, RZ ;  /* 0x0000000bdbc47810 */ /* 0x000fc60007ffe1ff */
[----:B------:R-:W-:Y:S01]  /*22700*/  FADD.FTZ R5, -R120, R5 ;  /* 0x0000000578057221 */ /* 0x000fe20000010100 */
[----:B0-----:R-:W-:Y:S01]  /*22710*/  FMNMX.FTZ R121, R194, R10, !PT ;  /* 0x0000000ac2797209 */ /* 0x001fe20007810000 */
[----:B------:R-:W-:Y:S02]  /*22720*/  IMAD.U32 R10, RZ, RZ, UR56 ;  /* 0x00000038ff0a7e24 */ /* 0x000fe4000f8e00ff */
[----:B------:R-:W-:Y:S02]  /*22730*/  @!P0 IMAD R194, R221, 0x8, R16 ;  /* 0x00000008ddc28824 */ /* 0x000fe400078e0210 */
[----:B------:R-:W-:Y:S01]  /*22740*/  FFMA.FTZ R195, R120, R10, -8 ;  /* 0xc100000078c37423 */ /* 0x000fe2000001000a */
[----:B------:R-:W-:-:S01]  /*22750*/  FADD.FTZ R4, -R121, R4 ;  /* 0x0000000479047221 */ /* 0x000fc20000010100 */
[-C--:B------:R-:W-:Y:S01]  /*22760*/  FMUL.FTZ R5, R5, R10.reuse ;  /* 0x0000000a05057220 */ /* 0x080fe20000410000 */
[----:B------:R-:W-:Y:S01]  /*22770*/  @!P0 IADD3 R194, R194, 0x33440, RZ ;  /* 0x00033440c2c28810 */ /* 0x000fe20007ffe0ff */
        /* <DEDUP_REMOVED lines=42> */
[----:B------:R-:W-:Y:S01]  /*22a20*/  MUFU.EX2 R5, R5 ;  /* 0x0000000500057308 */ /* 0x000fe20000000800 */
[----:B------:R-:W-:Y:S01]  /*22a30*/  @!P0 PRMT R194, RZ, 0x654, R194 ;  /* 0x00000654ffc28816 */ /* 0x000fe200000000c2 */
        /* <DEDUP_REMOVED lines=209> */
.L_x_2557:
[----:B------:R-:W-:Y:S01]  /*23750*/  IMAD R8, R8, 0x8, R16 ;  /* 0x0000000808087824 */ /* 0x000fe200078e0210 */
[----:B------:R-:W-:Y:S01]  /*23760*/  ISETP.GT.AND P0, PT, R6, RZ, PT ;  /* 0x000000ff0600720c */ /* 0x000fe20003f04270 */
[----:B------:R-:W-:Y:S01]  /*23770*/  IMAD.U32 R194, RZ, RZ, UR42 ;  /* 0x0000002affc27e24 */ /* 0x000fe2000f8e00ff */
        /* <DEDUP_REMOVED lines=145> */
.L_x_2547:
[----:B------:R-:W-:Y:S05]  /*24090*/  WARPSYNC.ALL ;  /* 0x0000000000007948 */ /* 0x000fea0003800000 */
[----:B------:R-:W-:Y:S06]  /*240a0*/  BAR.ARV 0x8, 0x180 ;  /* 0x0206000000007b1d */ /* 0x000fec0000002000 */
[----:B------:R-:W-:Y:S05]  /*240b0*/  @!P1 BRA `(.L_x_2559) ;  /* 0x0000000000049947 */ /* 0x000fea0003800000 */
[----:B------:R-:W-:Y:S01]  /*240c0*/  BPT.TRAP 0x1 ;  /* 0x000000040000795c */ /* 0x000fe20000300000 */
.L_x_2559:
[----:B------:R-:W-:Y:S01]  /*240d0*/  IMAD R11, R221, 0x8, R16 ;  /* 0x00000008dd0b7824 */ /* 0x000fe200078e0210 */
[----:B------:R-:W-:-:S04]  /*240e0*/  SHF.L.U32 R2, R222, 0x1f, RZ ;  /* 0x0000001fde027819 */ /* 0x000fc800000006ff */
[----:B------:R0:W1:Y:S01]  /*240f0*/  SYNCS.PHASECHK.TRANS64.TRYWAIT P0, [R11+URZ+0x33450], R2 ;  /* 0x033450020b0075a7 */ /* 0x000062000800017f */
[----:B------:R-:W-:Y:S05]  /*24100*/  @!P1 BRA `(.L_x_2560) ;  /* 0x0000000000049947 */ /* 0x000fea0003800000 */
[----:B------:R-:W-:Y:S01]  /*24110*/  BPT.TRAP 0x1 ;  /* 0x000000040000795c */ /* 0x000fe20000300000 */
.L_x_2560:
[----:B------:R-:W-:-:S04]  /*24120*/  IADD3 R16, R16, 0x200, RZ ;  /* 0x0000020010107810 */ /* 0x000fc80007ffe0ff */
[----:B------:R-:W-:-:S04]  /*24130*/  SHF.R.U32.HI R16, RZ, 0x4, R16 ;  /* 0x00000004ff107819 */ /* 0x000fc80000011610 */
[----:B------:R-:W-:-:S04]  /*24140*/  LOP3.LUT R16, R16, 0x3fff, RZ, 0xc0, !PT ;  /* 0x00003fff10107812 */ /* 0x000fc800078ec0ff */
[----:B------:R-:W-:Y:S01]  /*24150*/  LOP3.LUT R16, R16, 0x10000, RZ, 0xfc, !PT ;  /* 0x0001000010107812 */ /* 0x000fe200078efcff */
[----:B-1----:R-:W-:Y:S06]  /*24160*/  @P0 BRA `(.L_x_2561) ;  /* 0x0000000000080947 */ /* 0x002fec0003800000 */
[----:B------:R-:W1:Y:S02]  /*24170*/  SYNCS.PHASECHK.TRANS64.TRYWAIT P0, [R11+URZ+0x33450], R2 ;  /* 0x033450020b0075a7 */ /* 0x000e64000800017f */
[----:B-1----:R-:W-:Y:S05]  /*24180*/  @!P0 BRA `(.L_x_2562) ;  /* 0x000000bc00fc8947 */ /* 0x002fea0003800000 */
.L_x_2561:
[----:B------:R-:W-:Y:S01]  /*24190*/  IMAD R4, R221, 0x780, R16 ;  /* 0x00000780dd047824 */ /* 0x000fe200078e0210 */
[----:B------:R-:W0:Y:S01]  /*241a0*/  LDL R13, [R1+0x44] ;  /* 0x00004400010d7983 */ /* 0x000e220000100800 */
[----:B------:R-:W-:Y:S01]  /*241b0*/  IMAD.MOV.U32 R5, RZ, RZ, -0x3ffffff0 ;  /* 0xc0000010ff057424 */ /* 0x000fe200078e00ff */
[----:B------:R-:W-:Y:S05]  /*241c0*/  WARPSYNC.ALL ;  /* 0x0000000000007948 */ /* 0x000fea0003800000 */
[C---:B------:R-:W-:Y:S01]  /*241d0*/  R2UR UR6, R4.reuse ;  /* 0x00000000040672ca */ /* 0x040fe200000e0000 */
[----:B------:R-:W2:Y:S01]  /*241e0*/  LDL R14, [R1+0x2c] ;  /* 0x00002c00010e7983 */ /* 0x000ea20000100800 */
[----:B------:R-:W-:Y:S01]  /*241f0*/  R2UR UR7, R5 ;  /* 0x00000000050772ca */ /* 0x000fe200000e0000 */
[----:B------:R-:W-:Y:S01]  /*24200*/  WARPGROUP.ARRIVE ;  /* 0x00000000000079c5 */ /* 0x000fe20000000000 */
[----:B------:R-:W-:Y:S01]  /*24210*/  VIADD R6, R4, 0x180 ;  /* 0x0000018004067836 */ /* 0x000fe20000000000 */
[----:B------:R-:W3:Y:S01]  /*24220*/  LDL.LU R12, [R1+0x18] ;  /* 0x00001800010c7983 */ /* 0x000ee20000300800 */
[----:B------:R-:W-:Y:S01]  /*24230*/  IMAD.MOV.U32 R7, RZ, RZ, -0x3ffffff0 ;  /* 0xc0000010ff077424 */ /* 0x000fe200078e00ff */
[----:B------:R-:W-:-:S02]  /*24240*/  ULDC.64 UR4, c[0x0][0x9a0] ;  /* 0x0002680000047ab9 */ /* 0x000fc40000000a00 */
[----:B------:R-:W-:-:S04]  /*24250*/  ISETP.NE.U32.AND P0, PT, RZ, UR4, PT ;  /* 0x00000004ff007c0c */ /* 0x000fc8000bf05070 */
[----:B------:R-:W-:Y:S02]  /*24260*/  ISETP.NE.AND.EX P0, PT, RZ, UR5, PT, P0 ;  /* 0x00000005ff007c0c */ /* 0x000fe4000bf05300 */
[----:B------:R-:W-:Y:S01]  /*24270*/  QGMMA.64x192x32.F32.E4M3.E4M3 R24, R216, gdesc[UR4], R24, gsb0 ;  /* 0x02e00004d8187df3 */ /* 0x000fe20008000818 */
[----:B------:R-:W-:Y:S01]  /*24280*/  R2UR UR6, R6 ;  /* 0x00000000060672ca */ /* 0x000fe200000e0000 */
[----:B------:R-:W-:Y:S01]  /*24290*/  VIADD R6, R4, 0x300 ;  /* 0x0000030004067836 */ /* 0x000fe20000000000 */
[----:B------:R-:W-:Y:S02]  /*242a0*/  R2UR UR7, R7 ;  /* 0x00000000070772ca */ /* 0x000fe400000e0000 */
[----:B------:R-:W-:-:S06]  /*242b0*/  MOV R7, 0xc0000010 ;  /* 0xc000001000077802 */ /* 0x000fcc0000000f00 */
[----:B------:R-:W0:Y:S01]  /*242c0*/  @P0 LDC.64 R8, c[0x0][0x9c8] ;  /* 0x00027200ff080b82 */ /* 0x000e220000000a00 */
[----:B------:R-:W-:Y:S02]  /*242d0*/  WARPGROUP.DEPBAR.LE gsb0, 0x0 ;  /* 0x00008000000079c5 */ /* 0x000fe40000010000 */
[----:B------:R-:W-:-:S06]  /*242e0*/  WARPGROUP.ARRIVE ;  /* 0x00000000000079c5 */ /* 0x000fcc0000000000 */
[----:B------:R-:W-:Y:S01]  /*242f0*/  QGMMA.64x192x32.F32.E4M3.E4M3 R24, R212, gdesc[UR4], R24, gsb0 ;  /* 0x02e00004d4187df3 */ /* 0x000fe20008000818 */
[----:B------:R-:W-:Y:S02]  /*24300*/  R2UR UR6, R6 ;  /* 0x00000000060672ca */ /* 0x000fe400000e0000 */
[----:B------:R-:W-:Y:S02]  /*24310*/  R2UR UR7, R7 ;  /* 0x00000000070772ca */ /* 0x000fe400000e0000 */
[----:B------:R-:W4:Y:S01]  /*24320*/  @P0 LDC.64 R6, c[0x0][0x9d0] ;  /* 0x00027400ff060b82 */ /* 0x000f220000000a00 */
[----:B01----:R-:W-:-:S04]  /*24330*/  @P0 IMAD R2, R13, R8, RZ ;  /* 0x000000080d020224 */ /* 0x003fc800078e02ff */
[C---:B--2---:R-:W-:Y:S02]  /*24340*/  @P0 IMAD R5, R14.reuse, R9, R2 ;  /* 0x000000090e050224 */ /* 0x044fe400078e0202 */
[----:B------:R-:W-:Y:S01]  /*24350*/  @P0 IMAD.WIDE.U32 R8, R14, R8, RZ ;  /* 0x000000080e080225 */ /* 0x000fe200078e00ff */
[----:B---3--:R-:W-:-:S03]  /*24360*/  @P0 SHF.R.S32.HI R13, RZ, 0x1f, R12 ;  /* 0x0000001fff0d0819 */ /* 0x008fc6000001140c */
[----:B------:R-:W-:Y:S02]  /*24370*/  @P0 IMAD.IADD R9, R9, 0x1, R5 ;  /* 0x0000000109090824 */ /* 0x000fe400078e0205 */
[----:B----4-:R-:W-:-:S04]  /*24380*/  @P0 IMAD R2, R13, R6, RZ ;  /* 0x000000060d020224 */ /* 0x010fc800078e02ff */
[C---:B------:R-:W-:Y:S02]  /*24390*/  @P0 IMAD R5, R12.reuse, R7, R2 ;  /* 0x000000070c050224 */ /* 0x040fe400078e0202 */
[----:B------:R-:W-:-:S04]  /*243a0*/  @P0 IMAD.WIDE.U32 R6, R12, R6, R8 ;  /* 0x000000060c060225 */ /* 0x000fc800078e0008 */
[----:B------:R-:W-:Y:S01]  /*243b0*/  @P0 IMAD.IADD R5, R7, 0x1, R5 ;  /* 0x0000000107050824 */ /* 0x000fe200078e0205 */
[----:B------:R-:W-:Y:S01]  /*243c0*/  @P0 LEA R8, P2, R6, UR4, 0x2 ;  /* 0x0000000406080c11 */ /* 0x000fe2000f8410ff */
[----:B------:R-:W-:-:S03]  /*243d0*/  IMAD.MOV.U32 R2, RZ, RZ, 0x3f800000 ;  /* 0x3f800000ff027424 */ /* 0x000fc600078e00ff */
[----:B------:R-:W-:-:S05]  /*243e0*/  @P0 LEA.HI.X R9, R6, UR5, R5, 0x2, P2 ;  /* 0x0000000506090c11 */ /* 0x000fca00090f1405 */
[----:B------:R0:W2:Y:S01]  /*243f0*/  @P0 LDG.E R2, desc[UR54][R8.64] ;  /* 0x0000003608020981 */ /* 0x0000a2000c1e1900 */
[----:B------:R-:W-:Y:S02]  /*24400*/  WARPGROUP.DEPBAR.LE gsb0, 0x0 ;  /* 0x00008000000079c5 */ /* 0x000fe40000010000 */
[----:B------:R-:W-:-:S06]  /*24410*/  WARPGROUP.ARRIVE ;  /* 0x00000000000079c5 */ /* 0x000fcc0000000000 */
[----:B------:R-:W-:Y:S01]  /*24420*/  QGMMA.64x192x32.F32.E4M3.E4M3 R24, R208, gdesc[UR4], R24, gsb0 ;  /* 0x02e00004d0187df3 */ /* 0x000fe20008000818 */
[----:B------:R-:W-:Y:S01]  /*24430*/  VIADD R6, R4, 0x480 ;  /* 0x0000048004067836 */ /* 0x000fe20000000000 */
[----:B------:R-:W-:-:S04]  /*24440*/  MOV R7, 0xc0000010 ;  /* 0xc000001000077802 */ /* 0x000fc80000000f00 */
[----:B------:R-:W-:Y:S02]  /*24450*/  R2UR UR6, R6 ;  /* 0x00000000060672ca */ /* 0x000fe400000e0000 */
[----:B------:R-:W-:Y:S01]  /*24460*/  R2UR UR7, R7 ;  /* 0x00000000070772ca */ /* 0x000fe200000e0000 */
[----:B------:R-:W-:Y:S02]  /*24470*/  VIADD R4, R4, 0x600 ;  /* 0x0000060004047836 */ /* 0x000fe40000000000 */
[----:B------:R-:W-:Y:S01]  /*24480*/  IMAD.MOV.U32 R5, RZ, RZ, -0x3ffffff0 ;  /* 0xc0000010ff057424 */ /* 0x000fe200078e00ff */
[----:B------:R-:W1:Y:S01]  /*24490*/  SHFL.BFLY PT, R7, R0, 0x2, 0x1f ;  /* 0x0c401f0000077f89 */ /* 0x000e6200000e0000 */
[----:B------:R-:W-:Y:S02]  /*244a0*/  WARPGROUP.DEPBAR.LE gsb0, 0x0 ;  /* 0x00008000000079c5 */ /* 0x000fe40000010000 */
[----:B------:R-:W-:-:S06]  /*244b0*/  WARPGROUP.ARRIVE ;  /* 0x00000000000079c5 */ /* 0x000fcc0000000000 */
[----:B------:R-:W-:Y:S01]  /*244c0*/  QGMMA.64x192x32.F32.E4M3.E4M3 R24, R204, gdesc[UR4], R24, gsb0 ;  /* 0x02e00004cc187df3 */ /* 0x000fe20008000818 */
[----:B------:R-:W-:Y:S02]  /*244d0*/  R2UR UR6, R4 ;  /* 0x00000000040672ca */ /* 0x000fe400000e0000 */
[----:B------:R-:W-:Y:S01]  /*244e0*/  R2UR UR7, R5 ;  /* 0x00000000050772ca */ /* 0x000fe200000e0000 */
[----:B------:R-:W3:Y:S01]  /*244f0*/  SHFL.BFLY PT, R4, R3, 0x2, 0x1f ;  /* 0x0c401f0003047f89 */ /* 0x000ee200000e0000 */
[----:B-1----:R-:W-:-:S05]  /*24500*/  FADD.FTZ R7, R7, R0 ;  /* 0x0000000007077221 */ /* 0x002fca0000010000 */
[----:B------:R-:W1:Y:S01]  /*24510*/  SHFL.BFLY PT, R6, R7, 0x1, 0x1f ;  /* 0x0c201f0007067f89 */ /* 0x000e6200000e0000 */
[----:B---3--:R-:W-:-:S05]  /*24520*/  FADD.FTZ R4, R4, R3 ;  /* 0x0000000304047221 */ /* 0x008fca0000010000 */
[----:B------:R-:W0:Y:S01]  /*24530*/  SHFL.BFLY PT, R5, R4, 0x1, 0x1f ;  /* 0x0c201f0004057f89 */ /* 0x000e2200000e0000 */
[----:B-1----:R-:W-:-:S01]  /*24540*/  FADD.FTZ R6, R7, R6 ;  /* 0x0000000607067221 */ /* 0x002fc20000010000 */
[----:B------:R-:W-:-:S03]  /*24550*/  IMAD.MOV.U32 R3, RZ, RZ, RZ ;  /* 0x000000ffff037224 */ /* 0x000fc600078e00ff */
[----:B------:R-:W-:Y:S01]  /*24560*/  FMUL.FTZ R12, R6, 0.00390625 ;  /* 0x3b800000060c7820 */ /* 0x000fe20000410000 */
[----:B0-----:R-:W-:-:S05]  /*24570*/  FADD.FTZ R8, R4, R5 ;  /* 0x0000000504087221 */ /* 0x001fca0000010000 */
        /* <DEDUP_REMOVED lines=16> */
[----:B------:R-:W-:Y:S01]  /*24680*/  MOV R123, 0xff800000 ;  /* 0xff800000007b7802 */ /* 0x000fe20000000f00 */
[----:B------:R-:W-:-:S02]  /*24690*/  IMAD.MOV.U32 R122, RZ, RZ, -0x800000 ;  /* 0xff800000ff7a7424 */ /* 0x000fc400078e00ff */
        /* <DEDUP_REMOVED lines=8> */
.L_x_2563:
        /* <DEDUP_REMOVED lines=107> */
.L_x_2495:
        /* <DEDUP_REMOVED lines=45> */
[----:B------:R-:W-:-:S02]  /*250a0*/  LOP3.LUT P0, R2, R90, 0x3, RZ, 0xc0, !PT ;  /* 0x000000035a027812 */ /* 0x000fc4000780c0ff */
[----:B------:R-:W-:Y:S02]  /*250b0*/  F2FP.BF16.F32.PACK_AB R56, R13, R56 ;  /* 0x000000380d38723e */ /* 0x000fe400000010ff */
[----:B------:R-:W-:Y:S02]  /*250c0*/  ISETP.EQ.OR P0, PT, R2, 0x3, !P0 ;  /* 0x000000030200780c */ /* 0x000fe40004702670 */
[----:B------:R-:W-:Y:S02]  /*250d0*/  F2FP.BF16.F32.PACK_AB R51, R51, R42 ;  /* 0x0000002a3333723e */ /* 0x000fe400000010ff */
[----:B------:R-:W-:Y:S02]  /*250e0*/  F2FP.BF16.F32.PACK_AB R48, R15, R48 ;  /* 0x000000300f30723e */ /* 0x000fe400000010ff */
        /* <DEDUP_REMOVED lines=56> */
[C---:B------:R-:W-:Y:S02]  /*25470*/  IADD3 R87, P4, R10.reuse, 0x40, RZ ;  /* 0x000000400a577810 */ /* 0x040fe40007f9e0ff */
[C---:B------:R-:W-:Y:S02]  /*25480*/  IADD3 R15, P2, R10.reuse, 0x4020, RZ ;  /* 0x000040200a0f7810 */ /* 0x040fe40007f5e0ff */
[----:B------:R-:W-:Y:S02]  /*25490*/  IADD3.X R31, RZ, R11, RZ, P1, !PT ;  /* 0x0000000bff1f7210 */ /* 0x000fe40000ffe4ff */
[C---:B------:R-:W-:Y:S02]  /*254a0*/  IADD3 R7, P5, R10.reuse, 0x60, RZ ;  /* 0x000000600a077810 */ /* 0x040fe40007fbe0ff */
[C---:B------:R-:W-:Y:S02]  /*254b0*/  IADD3 R5, P3, R10.reuse, 0x20, RZ ;  /* 0x000000200a057810 */ /* 0x040fe40007f7e0ff */
[----:B------:R-:W-:-:S02]  /*254c0*/  IADD3 R9, P1, R10, 0x4000, RZ ;  /* 0x000040000a097810 */ /* 0x000fc40007f3e0ff */
[----:B------:R-:W-:Y:S02]  /*254d0*/  LOP3.LUT R86, R87, 0x380, RZ, 0xc0, !PT ;  /* 0x0000038057567812 */ /* 0x000fe400078ec0ff */
[----:B------:R-:W-:Y:S02]  /*254e0*/  LOP3.LUT R14, R15, 0x380, RZ, 0xc0, !PT ;  /* 0x000003800f0e7812 */ /* 0x000fe400078ec0ff */
[----:B------:R-:W-:Y:S02]  /*254f0*/  LOP3.LUT R6, R7, 0x380, RZ, 0xc0, !PT ;  /* 0x0000038007067812 */ /* 0x000fe400078ec0ff */
[----:B------:R-:W-:Y:S02]  /*25500*/  LOP3.LUT R4, R5, 0x380, RZ, 0xc0, !PT ;  /* 0x0000038005047812 */ /* 0x000fe400078ec0ff */
[----:B------:R-:W-:Y:S02]  /*25510*/  LOP3.LUT R8, R9, 0x380, RZ, 0xc0, !PT ;  /* 0x0000038009087812 */ /* 0x000fe400078ec0ff */
[----:B------:R-:W-:-:S02]  /*25520*/  LOP3.LUT R3, R10, 0x380, RZ, 0xc0, !PT ;  /* 0x000003800a037812 */ /* 0x000fc400078ec0ff */
[----:B------:R-:W-:Y:S02]  /*25530*/  SHF.R.U64 R86, R86, 0x3, RZ ;  /* 0x0000000356567819 */ /* 0x000fe400000012ff */
[----:B------:R-:W-:Y:S02]  /*25540*/  SHF.R.U64 R14, R14, 0x3, RZ ;  /* 0x000000030e0e7819 */ /* 0x000fe400000012ff */
[----:B------:R-:W-:Y:S02]  /*25550*/  SHF.R.U64 R6, R6, 0x3, RZ ;  /* 0x0000000306067819 */ /* 0x000fe400000012ff */
        /* <DEDUP_REMOVED lines=11> */
[----:B------:R-:W-:Y:S02]  /*25610*/  LOP3.LUT R8, R8, R9, RZ, 0x3c, !PT ;  /* 0x0000000908087212 */ /* 0x000fe400078e3cff */
[----:B------:R-:W-:-:S02]  /*25620*/  LOP3.LUT R10, R3, R10, RZ, 0x3c, !PT ;  /* 0x0000000a030a7212 */ /* 0x000fc400078e3cff */
[----:B------:R-:W-:Y:S02]  /*25630*/  IADD3.X R9, RZ, R11, RZ, P1, !PT ;  /* 0x0000000bff097210 */ /* 0x000fe40000ffe4ff */
        /* <DEDUP_REMOVED lines=18> */
[----:B------:R1:W2:Y:S01]  /*25760*/  SHFL.IDX PT, R5, R2, R3, 0x1c1f ;  /* 0x001c1f0302057589 */ /* 0x0002a200000e0000 */
[----:B------:R-:W-:Y:S02]  /*25770*/  SEL R62, R43, R62, P0 ;  /* 0x0000003e2b3e7207 */ /* 0x000fe40000000000 */
[----:B------:R-:W-:Y:S01]  /*25780*/  SEL R43, R64, R45, P0 ;  /* 0x0000002d402b7207 */ /* 0x000fe20000000000 */
[----:B------:R-:W-:Y:S01]  /*25790*/  SHFL.IDX PT, R9, R9, R0, 0x1c1f ;  /* 0x001c1f0009097589 */ /* 0x000fe200000e0000 */
[----:B------:R-:W-:-:S02]  /*257a0*/  SEL R64, R45, R64, P0 ;  /* 0x000000402d407207 */ /* 0x000fc40000000000 */
[----:B------:R-:W-:Y:S01]  /*257b0*/  SEL R45, R66, R47, P0 ;  /* 0x0000002f422d7207 */ /* 0x000fe20000000000 */
[----:B------:R-:W-:Y:S01]  /*257c0*/  SHFL.IDX PT, R20, R20, R3, 0x1c1f ;  /* 0x001c1f0314147589 */ /* 0x000fe200000e0000 */
[----:B------:R-:W-:Y:S01]  /*257d0*/  SEL R66, R47, R66, P0 ;  /* 0x000000422f427207 */ /* 0x000fe20000000000 */
[----:B-1----:R-:W-:Y:S01]  /*257e0*/  IMAD.MOV.U32 R2, RZ, RZ, RZ ;  /* 0x000000ffff027224 */ /* 0x002fe200078e00ff */
        /* <DEDUP_REMOVED lines=46> */
[----:B------:R-:W3:Y:S01]  /*25ad0*/  SHFL.IDX PT, R25, R28, R3, 0x1c1f ;  /* 0x001c1f031c197589 */ /* 0x000ee200000e0000 */
        /* <DEDUP_REMOVED lines=10> */
[----:B--2---:R-:W-:Y:S01]  /*25b80*/  SEL R4, R6, R5, P0 ;  /* 0x0000000506047207 */ /* 0x004fe20000000000 */
[----:B------:R-:W-:Y:S01]  /*25b90*/  SHFL.IDX PT, R46, R33, R0, 0x1c1f ;  /* 0x001c1f00212e7589 */ /* 0x000fe200000e0000 */
[----:B-1----:R-:W-:-:S02]  /*25ba0*/  SEL R8, R10, R7, P0 ;  /* 0x000000070a087207 */ /* 0x002fc40000000000 */
[----:B------:R-:W-:Y:S01]  /*25bb0*/  SEL R6, R5, R6, P0 ;  /* 0x0000000605067207 */ /* 0x000fe20000000000 */
[----:B------:R-:W1:Y:S01]  /*25bc0*/  SHFL.IDX PT, R31, R40, R3, 0x1c1f ;  /* 0x001c1f03281f7589 */ /* 0x000e6200000e0000 */
[----:B------:R-:W-:Y:S02]  /*25bd0*/  SEL R10, R7, R10, P0 ;  /* 0x0000000a070a7207 */ /* 0x000fe40000000000 */
[----:B------:R-:W-:Y:S01]  /*25be0*/  SEL R12, R9, R20, P0 ;  /* 0x00000014090c7207 */ /* 0x000fe20000000000 */
[----:B------:R-:W2:Y:S01]  /*25bf0*/  SHFL.IDX PT, R33, R44, R3, 0x1c1f ;  /* 0x001c1f032c217589 */ /* 0x000ea200000e0000 */
[----:B------:R-:W-:Y:S02]  /*25c00*/  SEL R14, R20, R9, P0 ;  /* 0x00000009140e7207 */ /* 0x000fe40000000000 */
[----:B---3--:R-:W-:Y:S01]  /*25c10*/  SEL R28, R30, R25, P0 ;  /* 0x000000191e1c7207 */ /* 0x008fe20000000000 */
[----:B------:R-:W3:Y:S01]  /*25c20*/  SHFL.IDX PT, R35, R48, R3, 0x1c1f ;  /* 0x001c1f0330237589 */ /* 0x000ee200000e0000 */
[----:B------:R-:W-:-:S02]  /*25c30*/  SEL R30, R25, R30, P0 ;  /* 0x0000001e191e7207 */ /* 0x000fc40000000000 */
[----:B------:R-:W-:Y:S01]  /*25c40*/  SEL R5, R41, R62, P0 ;  /* 0x0000003e29057207 */ /* 0x000fe20000000000 */
[----:B------:R-:W3:Y:S01]  /*25c50*/  SHFL.IDX PT, R37, R52, R3, 0x1c1f ;  /* 0x001c1f0334257589 */ /* 0x000ee200000e0000 */
[----:B----4-:R-:W-:Y:S02]  /*25c60*/  SEL R32, R34, R27, P0 ;  /* 0x0000001b22207207 */ /* 0x010fe40000000000 */
[----:B------:R-:W-:Y:S01]  /*25c70*/  SEL R34, R27, R34, P0 ;  /* 0x000000221b227207 */ /* 0x000fe20000000000 */
[----:B------:R-:W4:Y:S01]  /*25c80*/  SHFL.IDX PT, R39, R56, R3, 0x1c1f ;  /* 0x001c1f0338277589 */ /* 0x000f2200000e0000 */
[----:B0-----:R-:W-:Y:S02]  /*25c90*/  SEL R36, R38, R29, P0 ;  /* 0x0000001d26247207 */ /* 0x001fe40000000000 */
[----:B------:R-:W-:Y:S01]  /*25ca0*/  SEL R38, R29, R38, P0 ;  /* 0x000000261d267207 */ /* 0x000fe20000000000 */
[----:B------:R-:W-:Y:S01]  /*25cb0*/  SHFL.IDX PT, R26, R21, R0, 0x1c1f ;  /* 0x001c1f00151a7589 */ /* 0x000fe200000e0000 */
[----:B------:R-:W-:-:S02]  /*25cc0*/  SEL R7, R62, R41, P0 ;  /* 0x000000293e077207 */ /* 0x000fc40000000000 */
        /* <DEDUP_REMOVED lines=11> */
[----:B------:R-:W-:Y:S02]  /*25d80*/  SEL R52, R54, R37, P0 ;  /* 0x0000002536347207 */ /* 0x000fe40000000000 */
[----:B------:R-:W-:Y:S01]  /*25d90*/  SEL R54, R37, R54, P0 ;  /* 0x0000003625367207 */ /* 0x000fe20000000000 */
[----:B------:R-:W1:Y:S01]  /*25da0*/  SHFL.IDX PT, R66, R66, R3, 0x1c1f ;  /* 0x001c1f0342427589 */ /* 0x000e6200000e0000 */
[----:B----4-:R-:W-:Y:S02]  /*25db0*/  SEL R56, R58, R39, P0 ;  /* 0x000000273a387207 */ /* 0x010fe40000000000 */
[----:B------:R-:W-:Y:S01]  /*25dc0*/  SEL R58, R39, R58, P0 ;  /* 0x0000003a273a7207 */ /* 0x000fe20000000000 */
[----:B------:R-:W2:Y:S01]  /*25dd0*/  SHFL.IDX PT, R68, R68, R3, 0x1c1f ;  /* 0x001c1f0344447589 */ /* 0x000ea200000e0000 */
[----:B------:R-:W-:-:S03]  /*25de0*/  SEL R11, R64, R43, P0 ;  /* 0x0000002b400b7207 */ /* 0x000fc60000000000 */
[----:B------:R-:W3:Y:S04]  /*25df0*/  SHFL.IDX PT, R70, R70, R3, 0x1c1f ;  /* 0x001c1f0346467589 */ /* 0x000ee800000e0000 */
[----:B------:R-:W4:Y:S04]  /*25e00*/  SHFL.IDX PT, R72, R72, R3, 0x1c1f ;  /* 0x001c1f0348487589 */ /* 0x000f2800000e0000 */
[----:B------:R-:W4:Y:S04]  /*25e10*/  SHFL.IDX PT, R74, R74, R3, 0x1c1f ;  /* 0x001c1f034a4a7589 */ /* 0x000f2800000e0000 */
[----:B------:R-:W4:Y:S01]  /*25e20*/  SHFL.IDX PT, R76, R76, R3, 0x1c1f ;  /* 0x001c1f034c4c7589 */ /* 0x000f2200000e0000 */
        /* <DEDUP_REMOVED lines=15> */
[----:B------:R-:W-:Y:S02]  /*25f20*/  SEL R37, R53, R74, P0 ;  /* 0x0000004a35257207 */ /* 0x000fe40000000000 */
[----:B------:R-:W-:Y:S01]  /*25f30*/  SEL R39, R74, R53, P0 ;  /* 0x000000354a277207 */ /* 0x000fe20000000000 */
[----:B------:R-:W2:Y:S01]  /*25f40*/  SHFL.IDX PT, R82, R82, R3, 0x1c1f ;  /* 0x001c1f0352527589 */ /* 0x000ea200000e0000 */
[----:B------:R-:W-:-:S02]  /*25f50*/  SEL R41, R55, R76, P0 ;  /* 0x0000004c37297207 */ /* 0x000fc40000000000 */
[----:B------:R-:W-:Y:S01]  /*25f60*/  SEL R43, R76, R55, P0 ;  /* 0x000000374c2b7207 */ /* 0x000fe20000000000 */
[----:B------:R3:W4:Y:S04]  /*25f70*/  SHFL.IDX PT, R65, R65, R0, 0x1c1f ;  /* 0x001c1f0041417589 */ /* 0x00072800000e0000 */
[----:B------:R3:W3:Y:S01]  /*25f80*/  SHFL.IDX PT, R84, R84, R3, 0x1c1f ;  /* 0x001c1f0354547589 */ /* 0x0006e200000e0000 */
[----:B0-----:R-:W-:Y:S02]  /*25f90*/  SEL R45, R57, R78, P0 ;  /* 0x0000004e392d7207 */ /* 0x001fe40000000000 */
[----:B------:R-:W-:Y:S02]  /*25fa0*/  SEL R47, R78, R57, P0 ;  /* 0x000000394e2f7207 */ /* 0x000fe40000000000 */
[----:B-1----:R-:W-:-:S02]  /*25fb0*/  SEL R49, R59, R80, P0 ;  /* 0x000000503b317207 */ /* 0x002fc40000000000 */
[----:B------:R-:W-:Y:S02]  /*25fc0*/  SEL R51, R80, R59, P0 ;  /* 0x0000003b50337207 */ /* 0x000fe40000000000 */
[----:B--2---:R-:W-:Y:S02]  /*25fd0*/  SEL R53, R63, R82, P0 ;  /* 0x000000523f357207 */ /* 0x004fe40000000000 */
[----:B------:R-:W-:-:S07]  /*25fe0*/  SEL R55, R82, R63, P0 ;  /* 0x0000003f52377207 */ /* 0x000fce0000000000 */
.L_x_2798:
        /* <DEDUP_REMOVED lines=30> */
[----:B------:R-:W-:Y:S01]  /*261d0*/  ISETP.NE.AND.EX P0, PT, RZ, UR5, PT, P0 ;  /* 0x00000005ff007c0c */ /* 0x000fe2000bf05300 */
[----:B---3--:R-:W-:-:S10]  /*261e0*/  IMAD.IADD R8, R62, 0x1, R235 ;  /* 0x000000013e087824 */ /* 0x008fd400078e02eb */
[----:B------:R-:W0:Y:S02]  /*261f0*/  @P2 LDC R3, c[0x0][0xbec] ;  /* 0x0002fb00ff032b82 */ /* 0x000e240000000800 */
[----:B------:R-:W-:Y:S01]  /*26200*/  @P0 IADD3 R4, P3, R64, UR4, RZ ;  /* 0x0000000440040c10 */ /* 0x000fe2000ff7e0ff */
[----:B------:R-:W-:Y:S02]  /*26210*/  ULDC UR4, c[0x0][0xa88] ;  /* 0x0002a20000047ab9 */ /* 0x000fe40000000800 */
[----:B------:R-:W-:Y:S02]  /*26220*/  MOV R7, UR4 ;  /* 0x0000000400077c02 */ /* 0x000fe40008000f00 */
[----:B------:R-:W-:Y:S01]  /*26230*/  @P0 IADD3.X R5, R63, UR5, RZ, P3, !PT ;  /* 0x000000053f050c10 */ /* 0x000fe20009ffe4ff */
[----:B------:R-:W2:Y:S04]  /*26240*/  @P2 LDC R11, c[0x0][0xbf0] ;  /* 0x0002fc00ff0b2b82 */ /* 0x000ea80000000800 */
[----:B------:R1:W5:Y:S01]  /*26250*/  @P0 LDG.E R7, desc[UR54][R4.64] ;  /* 0x0000003604070981 */ /* 0x000362000c1e1900 */
[----:B------:R-:W-:Y:S05]  /*26260*/  @P0 BRA `(.L_x_2567) ;  /* 0x0000000000100947 */ /* 0x000fea0003800000 */
[----:B------:R-:W-:Y:S05]  /*26270*/  @!P1 BRA `(.L_x_2567) ;  /* 0x00000000000c9947 */ /* 0x000fea0003800000 */
[----:B-1----:R-:W3:Y:S04]  /*26280*/  LDG.E R4, desc[UR54][R20.64] ;  /* 0x0000003614047981 */ /* 0x002ee8000c1e1900 */
[----:B-----5:R-:W3:Y:S02]  /*26290*/  LDG.E R7, desc[UR54][R20.64+0x4] ;  /* 0x0000043614077981 */ /* 0x020ee4000c1e1900 */
[----:B---3--:R-:W-:-:S07]  /*262a0*/  IMAD.IADD R7, R7, 0x1, -R4 ;  /* 0x0000000107077824 */ /* 0x008fce00078e0a04 */
.L_x_2567:
[----:B-1----:R-:W3:Y:S01]  /*262b0*/  LDL.LU R12, [R1+0x44] ;  /* 0x00004400010c7983 */ /* 0x002ee20000300800 */
[----:B------:R-:W-:Y:S01]  /*262c0*/  VIADD R67, R90, 0xffffff80 ;  /* 0xffffff805a437836 */ /* 0x000fe20000000000 */
[----:B------:R-:W-:Y:S02]  /*262d0*/  ULDC.64 UR4, c[0x0][0xb90] ;  /* 0x0002e40000047ab9 */ /* 0x000fe40000000a00 */
[----:B------:R-:W4:Y:S04]  /*262e0*/  LDL.LU R10, [R1+0x2c] ;  /* 0x00002c00010a7983 */ /* 0x000f280000300800 */
        /* <DEDUP_REMOVED lines=14> */
[----:B------:R-:W-:Y:S01]  /*263d0*/  IADD3 R25, P3, R60, 0x3000, RZ ;  /* 0x000030003c197810 */ /* 0x000fe20007f7e0ff */
[----:B0-----:R-:W-:-:S05]  /*263e0*/  VIADD R21, R20, 0xffffff80 ;  /* 0xffffff8014157836 */ /* 0x001fca0000000000 */
        /* <DEDUP_REMOVED lines=15> */
[----:B------:R-:W-:Y:S02]  /*264e0*/  LOP3.LUT R44, R44, R45, RZ, 0x3c, !PT ;  /* 0x0000002d2c2c7212 */ /* 0x000fe400078e3cff */
[----:B------:R-:W-:Y:S01]  /*264f0*/  LOP3.LUT R28, R28, R29, RZ, 0x3c, !PT ;  /* 0x0000001d1c1c7212 */ /* 0x000fe200078e3cff */
[----:B------:R-:W-:Y:S01]  /*26500*/  IMAD.X R29, RZ, RZ, R61, P5 ;  /* 0x000000ffff1d7224 */ /* 0x000fe200028e063d */
[----:B------:R-:W-:Y:S02]  /*26510*/  IADD3.X R45, RZ, R61, RZ, P3, !PT ;  /* 0x0000003dff2d7210 */ /* 0x000fe40001ffe4ff */
[C---:B------:R-:W-:Y:S02]  /*26520*/  IADD3 R49, P5, R60.reuse, 0x9000, RZ ;  /* 0x000090003c317810 */ /* 0x040fe40007fbe0ff */
[----:B------:R-:W-:-:S02]  /*26530*/  LOP3.LUT R7, R60, 0x380, RZ, 0xc0, !PT ;  /* 0x000003803c077812 */ /* 0x000fc400078ec0ff */
[----:B------:R-:W-:Y:S02]  /*26540*/  LOP3.LUT R48, R49, 0x380, RZ, 0xc0, !PT ;  /* 0x0000038031307812 */ /* 0x000fe400078ec0ff */
[----:B------:R-:W-:Y:S02]  /*26550*/  SHF.R.U64 R7, R7, 0x3, RZ ;  /* 0x0000000307077819 */ /* 0x000fe400000012ff */
[----:B------:R-:W-:Y:S02]  /*26560*/  SHF.R.S32.HI R69, RZ, 0x1f, R67 ;  /* 0x0000001fff457819 */ /* 0x000fe40000011443 */
[----:B------:R-:W-:Y:S02]  /*26570*/  SHF.R.U64 R48, R48, 0x3, RZ ;  /* 0x0000000330307819 */ /* 0x000fe400000012ff */
[----:B------:R-:W-:Y:S02]  /*26580*/  LEA.HI R69, R69, R67, RZ, 0x3 ;  /* 0x0000004345457211 */ /* 0x000fe400078f18ff */
[----:B------:R-:W-:Y:S01]  /*26590*/  LOP3.LUT R48, R48, R49, RZ, 0x3c, !PT ;  /* 0x0000003130307212 */ /* 0x000fe200078e3cff */
[----:B------:R-:W-:Y:S01]  /*265a0*/  IMAD.X R49, RZ, RZ, R61, P5 ;  /* 0x000000ffff317224 */ /* 0x000fe200028e063d */
[----:B------:R-:W-:-:S05]  /*265b0*/  LOP3.LUT R69, R69, 0xfffffff8, RZ, 0xc0, !PT ;  /* 0xfffffff845457812 */ /* 0x000fca00078ec0ff */
[----:B------:R-:W-:Y:S02]  /*265c0*/  IMAD.IADD R69, R67, 0x1, -R69 ;  /* 0x0000000143457824 */ /* 0x000fe400078e0a45 */
[----:B------:R-:W0:Y:S01]  /*265d0*/  @P2 LDC R67, c[0x0][0xbf0] ;  /* 0x0002fc00ff432b82 */ /* 0x000e220000000800 */
[C---:B------:R-:W-:Y:S01]  /*265e0*/  VIADD R71, R236.reuse, 0x40 ;  /* 0x00000040ec477836 */ /* 0x040fe20000000000 */
[----:B------:R-:W-:Y:S01]  /*265f0*/  BSSY B1, `(.L_x_2568) ;  /* 0x000009e000017945 */ /* 0x000fe20003800000 */
[----:B------:R-:W-:-:S03]  /*26600*/  IADD3 R70, R236, 0x40, RZ ;  /* 0x00000040ec467810 */ /* 0x000fc60007ffe0ff */
[----:B------:R-:W-:Y:S02]  /*26610*/  SHF.R.S32.HI R71, RZ, 0x1f, R71 ;  /* 0x0000001fff477819 */ /* 0x000fe40000011447 */
        /* <DEDUP_REMOVED lines=27> */
[----:B------:R-:W-:Y:S01]  /*267d0*/  IMAD.IADD R4, R14, 0x1, R235 ;  /* 0x000000010e047824 */ /* 0x000fe200078e02eb */
[----:B------:R-:W-:Y:S01]  /*267e0*/  IADD3 R33, P0, R60, 0x5000, RZ ;  /* 0x000050003c217810 */ /* 0x000fe20007f1e0ff */
[----:B------:R-:W-:Y:S01]  /*267f0*/  SHFL.IDX PT, R54, R6, 0x1, 0x1c1f ;  /* 0x003c1f0006367f89 */ /* 0x000fe200000e0000 */
[----:B------:R-:W-:Y:S01]  /*26800*/  LOP3.LUT R8, R9, 0x380, RZ, 0xc0, !PT ;  /* 0x0000038009087812 */ /* 0x000fe200078ec0ff */
[----:B------:R-:W-:Y:S01]  /*26810*/  ULDC.64 UR4, c[0x0][0xaa0] ;  /* 0x0002a80000047ab9 */ /* 0x000fe20000000a00 */
[----:B------:R-:W-:-:S02]  /*26820*/  LOP3.LUT R32, R33, 0x380, RZ, 0xc0, !PT ;  /* 0x0000038021207812 */ /* 0x000fc400078ec0ff */
[----:B------:R-:W-:Y:S02]  /*26830*/  LOP3.LUT R12, R12, R13, RZ, 0x3c, !PT ;  /* 0x0000000d0c0c7212 */ /* 0x000fe400078e3cff */
[----:B------:R-:W-:Y:S02]  /*26840*/  IADD3.X R13, RZ, R61, RZ, P1, !PT ;  /* 0x0000003dff0d7210 */ /* 0x000fe40000ffe4ff */
[----:B------:R-:W-:Y:S02]  /*26850*/  IADD3 R41, P1, R60, 0x7000, RZ ;  /* 0x000070003c297810 */ /* 0x000fe40007f3e0ff */
[----:B------:R-:W-:Y:S02]  /*26860*/  SHF.R.U64 R8, R8, 0x3, RZ ;  /* 0x0000000308087819 */ /* 0x000fe400000012ff */
[----:B------:R-:W-:Y:S02]  /*26870*/  SHF.R.U64 R32, R32, 0x3, RZ ;  /* 0x0000000320207819 */ /* 0x000fe400000012ff */
[----:B------:R-:W-:-:S02]  /*26880*/  LOP3.LUT R40, R41, 0x380, RZ, 0xc0, !PT ;  /* 0x0000038029287812 */ /* 0x000fc400078ec0ff */
[----:B------:R-:W-:Y:S01]  /*26890*/  LOP3.LUT R8, R8, R9, RZ, 0x3c, !PT ;  /* 0x0000000908087212 */ /* 0x000fe200078e3cff */
[----:B------:R-:W-:Y:S01]  /*268a0*/  IMAD.X R9, RZ, RZ, R61, P4 ;  /* 0x000000ffff097224 */ /* 0x000fe200020e063d */
[----:B------:R-:W-:Y:S02]  /*268b0*/  LOP3.LUT R32, R32, R33, RZ, 0x3c, !PT ;  /* 0x0000002120207212 */ /* 0x000fe400078e3cff */
        /* <DEDUP_REMOVED lines=9> */
[--C-:B------:R-:W-:Y:S01]  /*26950*/  IMAD.X R41, RZ, RZ, R61.reuse, P1 ;  /* 0x000000ffff297224 */ /* 0x100fe200008e063d */
[C---:B------:R-:W-:Y:S01]  /*26960*/  ISETP.GE.OR P1, PT, R4.reuse, R65, P0 ;  /* 0x000000410400720c */ /* 0x040fe20000726670 */
[----:B------:R-:W-:Y:S01]  /*26970*/  VIADD R4, R4, 0x8 ;  /* 0x0000000804047836 */ /* 0x000fe20000000000 */
[----:B------:R-:W-:Y:S02]  /*26980*/  SHF.R.U64 R36, R36, 0x3, RZ ;  /* 0x0000000324247819 */ /* 0x000fe400000012ff */
[----:B------:R-:W-:Y:S02]  /*26990*/  IADD3 R5, P3, R60, 0xb000, RZ ;  /* 0x0000b0003c057810 */ /* 0x000fe40007f7e0ff */
[----:B------:R-:W-:Y:S01]  /*269a0*/  LOP3.LUT R36, R36, R37, RZ, 0x3c, !PT ;  /* 0x0000002524247212 */ /* 0x000fe200078e3cff */
[----:B------:R-:W-:Y:S01]  /*269b0*/  IMAD.X R37, RZ, RZ, R61, P4 ;  /* 0x000000ffff257224 */ /* 0x000fe200020e063d */
[----:B------:R-:W-:-:S02]  /*269c0*/  ISETP.GE.OR P0, PT, R4, R65, P0 ;  /* 0x000000410400720c */ /* 0x000fc40000706670 */
[----:B------:R-:W-:Y:S02]  /*269d0*/  IADD3 R53, P4, R60, 0xa000, RZ ;  /* 0x0000a0003c357810 */ /* 0x000fe40007f9e0ff */
[----:B------:R-:W-:Y:S02]  /*269e0*/  LOP3.LUT R4, R5, 0x380, RZ, 0xc0, !PT ;  /* 0x0000038005047812 */ /* 0x000fe400078ec0ff */
[----:B------:R-:W-:Y:S02]  /*269f0*/  LOP3.LUT R52, R53, 0x380, RZ, 0xc0, !PT ;  /* 0x0000038035347812 */ /* 0x000fe400078ec0ff */
[----:B------:R-:W-:Y:S02]  /*26a00*/  SHF.R.U64 R4, R4, 0x3, RZ ;  /* 0x0000000304047819 */ /* 0x000fe400000012ff */
        /* <DEDUP_REMOVED lines=27> */
[----:B------:R-:W-:-:S03]  /*26bc0*/  IMAD.IADD R3, R3, 0x1, R21 ;  /* 0x0000000103037824 */ /* 0x000fc600078e0215 */
[----:B------:R-:W5:Y:S01]  /*26bd0*/  LD.E.128 R40, desc[UR54][R40.64] ;  /* 0x0000003628287980 */ /* 0x000f62000c101d00 */
[----:B-1----:R-:W-:-:S03]  /*26be0*/  @P2 IMAD.HI.U32 R20, R64, R61, RZ ;  /* 0x0000003d40142227 */ /* 0x002fc600078e00ff */
[----:B------:R-:W5:Y:S01]  /*26bf0*/  LD.E.128 R44, desc[UR54][R44.64] ;  /* 0x000000362c2c7980 */ /* 0x000f62000c101d00 */
[----:B------:R-:W-:Y:S01]  /*26c00*/  IMAD.MOV.U32 R21, RZ, RZ, R64 ;  /* 0x000000ffff157224 */ /* 0x000fe200078e0040 */
[----:B0-----:R-:W-:Y:S01]  /*26c10*/  @P2 SHF.R.U32.HI R21, RZ, R67, R20 ;  /* 0x00000043ff152219 */ /* 0x001fe20000011614 */
[----:B------:R-:W-:Y:S01]  /*26c20*/  IMAD R60, R62, UR4, RZ ;  /* 0x000000043e3c7c24 */ /* 0x000fe2000f8e02ff */
[----:B------:R-:W5:Y:S01]  /*26c30*/  LD.E.128 R48, desc[UR54][R48.64] ;  /* 0x0000003630307980 */ /* 0x000f62000c101d00 */
[C---:B------:R-:W-:Y:S01]  /*26c40*/  IMAD.WIDE.U32 R2, R63.reuse, UR4, R2 ;  /* 0x000000043f027c25 */ /* 0x040fe2000f8e0002 */
[----:B------:R-:W-:Y:S02]  /*26c50*/  SHF.R.S32.HI R20, RZ, 0x1f, R21 ;  /* 0x0000001fff147819 */ /* 0x000fe40000011415 */
[----:B--2---:R-:W5:Y:S01]  /*26c60*/  LD.E.128 R52, desc[UR54][R52.64] ;  /* 0x0000003634347980 */ /* 0x004f62000c101d00 */
[----:B------:R-:W-:Y:S01]  /*26c70*/  IMAD R61, R63, UR5, R60 ;  /* 0x000000053f3d7c24 */ /* 0x000fe2000f8e023c */
[----:B------:R-:W-:Y:S01]  /*26c80*/  IADD3 R63, -R21, RZ, RZ ;  /* 0x000000ff153f7210 */ /* 0x000fe20007ffe1ff */
[----:B------:R-:W-:Y:S01]  /*26c90*/  ULDC.64 UR4, c[0x0][0xae0] ;  /* 0x0002b80000047ab9 */ /* 0x000fe20000000a00 */
[----:B------:R-:W5:Y:S01]  /*26ca0*/  LD.E.128 R56, desc[UR54][R56.64] ;  /* 0x0000003638387980 */ /* 0x000f62000c101d00 */
[----:B------:R-:W-:-:S02]  /*26cb0*/  IMAD.IADD R3, R3, 0x1, R61 ;  /* 0x0000000103037824 */ /* 0x000fc400078e023d */
[----:B------:R-:W-:Y:S01]  /*26cc0*/  IMAD R61, R0, R63, R64 ;  /* 0x0000003f003d7224 */ /* 0x000fe200078e0240 */
[----:B------:R-:W-:Y:S01]  /*26cd0*/  @!PT LDS RZ, [RZ] ;  /* 0x00000000fffff984 */ /* 0x000fe20000000800 */
[----:B------:R-:W-:Y:S01]  /*26ce0*/  @!PT LDS RZ, [RZ] ;  /* 0x00000000fffff984 */ /* 0x000fe20000000800 */
[----:B------:R-:W-:Y:S01]  /*26cf0*/  @!PT LDS RZ, [RZ] ;  /* 0x00000000fffff984 */ /* 0x000fe20000000800 */
[----:B------:R-:W-:Y:S01]  /*26d00*/  @!PT LDS RZ, [RZ] ;  /* 0x00000000fffff984 */ /* 0x000fe20000000800 */
[----:B------:R0:W-:Y:S06]  /*26d10*/  MEMBAR.ALL.CTA ;  /* 0x0000000000007992 */ /* 0x0001ec0000008000 */
[----:B0-----:R-:W0:Y:S01]  /*26d20*/  FENCE.VIEW.ASYNC.S ;  /* 0x00000000000073c6 */ /* 0x001e220000000000 */
[----:B------:R-:W-:Y:S02]  /*26d30*/  IMAD R20, R20, UR4, RZ ;  /* 0x0000000414147c24 */ /* 0x000fe4000f8e02ff */
[----:B------:R-:W-:Y:S01]  /*26d40*/  IMAD.WIDE.U32 R2, R21, UR4, R2 ;  /* 0x0000000415027c25 */ /* 0x000fe2000f8e0002 */
[----:B------:R-:W-:-:S03]  /*26d50*/  SHF.R.S32.HI R0, RZ, 0x1f, R61 ;  /* 0x0000001fff007819 */ /* 0x000fc6000001143d */
[----:B------:R-:W-:Y:S01]  /*26d60*/  IMAD R63, R21, UR5, R20 ;  /* 0x00000005153f7c24 */ /* 0x000fe2000f8e0214 */
[----:B------:R-:W-:Y:S01]  /*26d70*/  ULDC.64 UR4, c[0x0][0xad8] ;  /* 0x0002b60000047ab9 */ /* 0x000fe20000000a00 */
[----:B------:R-:W-:Y:S02]  /*26d80*/  IMAD.IADD R64, R66, 0x1, R235 ;  /* 0x0000000142407824 */ /* 0x000fe400078e02eb */
[----:B------:R-:W-:Y:S02]  /*26d90*/  IMAD.IADD R3, R3, 0x1, R63 ;  /* 0x0000000103037824 */ /* 0x000fe400078e023f */
[----:B------:R-:W-:Y:S02]  /*26da0*/  IMAD R60, R0, UR4, RZ ;  /* 0x00000004003c7c24 */ /* 0x000fe4000f8e02ff */
[----:B------:R-:W-:Y:S02]  /*26db0*/  VIADD R0, R64, 0x20 ;  /* 0x0000002040007836 */ /* 0x000fe40000000000 */
[----:B------:R-:W-:-:S02]  /*26dc0*/  IMAD R21, R61, UR5, R60 ;  /* 0x000000053d157c24 */ /* 0x000fc4000f8e023c */
[----:B------:R-:W-:Y:S01]  /*26dd0*/  IMAD.WIDE.U32 R2, R61, UR4, R2 ;  /* 0x000000043d027c25 */ /* 0x000fe2000f8e0002 */
[-C--:B------:R-:W-:Y:S01]  /*26de0*/  ISETP.GE.AND P2, PT, R64, R65.reuse, PT ;  /* 0x000000414000720c */ /* 0x080fe20003f46270 */
[----:B------:R-:W-:Y:S01]  /*26df0*/  ULDC.64 UR4, c[0x0][0xa80] ;  /* 0x0002a00000047ab9 */ /* 0x000fe20000000a00 */
[----:B------:R-:W-:Y:S01]  /*26e00*/  ISETP.GE.AND P1, PT, R0, R65, PT ;  /* 0x000000410000720c */ /* 0x000fe20003f26270 */
[----:B------:R-:W-:Y:S01]  /*26e10*/  IMAD.IADD R3, R3, 0x1, R21 ;  /* 0x0000000103037824 */ /* 0x000fe200078e0215 */
[----:B------:R-:W-:Y:S01]  /*26e20*/  LEA R62, P3, R2, UR4, 0x1 ;  /* 0x00000004023e7c11 */ /* 0x000fe2000f8608ff */
[----:B------:R-:W-:-:S03]  /*26e30*/  VIADD R0, R16, 0x33420 ;  /* 0x0003342010007836 */ /* 0x000fc60000000000 */
[----:B------:R-:W-:Y:S02]  /*26e40*/  LEA.HI.X R63, R2, UR5, R3, 0x1, P3 ;  /* 0x00000005023f7c11 */ /* 0x000fe400098f0c03 */
[----:B------:R-:W-:Y:S01]  /*26e50*/  PRMT R0, RZ, 0x654, R0 ;  /* 0x00000654ff007816 */ /* 0x000fe20000000000 */
[----:B------:R-:W-:Y:S01]  /*26e60*/  VIADD R69, R236, 0x80 ;  /* 0x00000080ec457836 */ /* 0x000fe20000000000 */
[----:B------:R-:W-:Y:S01]  /*26e70*/  IADD3 R20, R64, 0x40, RZ ;  /* 0x0000004040147810 */ /* 0x000fe20007ffe0ff */
[----:B0-----:R0:W1:Y:S01]  /*26e80*/  SHFL.IDX PT, R67, R62, RZ, 0x181f ;  /* 0x00181fff3e437589 */ /* 0x00106200000e0000 */
[----:B------:R0:W-:Y:S03]  /*26e90*/  SYNCS.ARRIVE.TRANS64.RED.A1T0 RZ, [R0+URZ], RZ ;  /* 0x000000ff00ff79a7 */ /* 0x0001e6000810043f */
[----:B------:R0:W2:Y:S01]  /*26ea0*/  SHFL.IDX PT, R61, R63, RZ, 0x181f ;  /* 0x00181fff3f3d7589 */ /* 0x0000a200000e0000 */
[----:B------:R-:W-:Y:S01]  /*26eb0*/  ISETP.GE.AND P0, PT, R20, R65, PT ;  /* 0x000000411400720c */ /* 0x000fe20003f06270 */
[----:B------:R-:W-:Y:S01]  /*26ec0*/  VIADD R68, R236, 0x80 ;  /* 0x00000080ec447836 */ /* 0x000fe20000000000 */
[----:B------:R-:W-:-:S02]  /*26ed0*/  SHF.R.S32.HI R66, RZ, 0x1f, R236 ;  /* 0x0000001fff427819 */ /* 0x000fc400000114ec */
[----:B------:R-:W-:Y:S01]  /*26ee0*/  SHF.R.S32.HI R69, RZ, 0x1f, R69 ;  /* 0x0000001fff457819 */ /* 0x000fe20000011445 */
[----:B------:R-:W-:Y:S08]  /*26ef0*/  @P2 BRA `(.L_x_2569) ;  /* 0x0000000000342947 */ /* 0x000ff00003800000 */
        /* <DEDUP_REMOVED lines=13> */
.L_x_2569:
[----:B------:R-:W-:Y:S05]  /*26fd0*/  BSYNC B1 ;  /* 0x0000000000017941 */ /* 0x000fea0003800000 */
.L_x_2568:
[----:B---3-5:R3:W4:Y:S01]  /*26fe0*/  SHFL.IDX PT, R7, R63, 0x1, 0x181f ;  /* 0x00381f003f077f89 */ /* 0x02872200000e0000 */
[----:B------:R-:W-:Y:S03]  /*26ff0*/  BSSY B1, `(.L_x_2570) ;  /* 0x0000010000017945 */ /* 0x000fe60003800000 */
[----:B------:R3:W0:Y:S01]  /*27000*/  SHFL.IDX PT, R5, R62, 0x1, 0x181f ;  /* 0x00381f003e057f89 */ /* 0x00062200000e0000 */
[----:B------:R-:W-:Y:S05]  /*27010*/  @P1 BRA `(.L_x_2571) ;  /* 0x0000000000341947 */ /* 0x000fea0003800000 */
[----:B------:R-:W-:Y:S02]  /*27020*/  ULDC UR4, c[0x0][0xac8] ;  /* 0x0002b20000047ab9 */ /* 0x000fe40000000800 */
[----:B------:R-:W-:Y:S02]  /*27030*/  ISETP.GE.AND P3, PT, R236, UR4, PT ;  /* 0x00000004ec007c0c */ /* 0x000fe4000bf66270 */
[----:B------:R-:W-:Y:S02]  /*27040*/  ISETP.GE.AND P2, PT, R70, UR4, PT ;  /* 0x0000000446007c0c */ /* 0x000fe4000bf46270 */
[----:B------:R-:W-:-:S09]  /*27050*/  ISETP.GE.AND P1, PT, R68, UR4, PT ;  /* 0x0000000444007c0c */ /* 0x000fd2000bf26270 */
[-C--:B0-----:R-:W-:Y:S02]  /*27060*/  @!P3 LEA R2, P5, R236, R5.reuse, 0x1 ;  /* 0x00000005ec02b211 */ /* 0x081fe400078a08ff */
[----:B------:R-:W-:Y:S02]  /*27070*/  @!P2 LEA R4, P4, R70, R5, 0x1 ;  /* 0x000000054604a211 */ /* 0x000fe400078808ff */
[----:B----4-:R-:W-:Y:S02]  /*27080*/  @!P3 LEA.HI.X R3, R236, R7, R66, 0x1, P5 ;  /* 0x00000007ec03b211 */ /* 0x010fe400028f0c42 */
[----:B------:R-:W-:Y:S02]  /*27090*/  @!P1 LEA R6, P5, R68, R5, 0x1 ;  /* 0x0000000544069211 */ /* 0x000fe400078a08ff */
[-C--:B------:R-:W-:Y:S01]  /*270a0*/  @!P2 LEA.HI.X R5, R70, R7.reuse, R71, 0x1, P4 ;  /* 0x000000074605a211 */ /* 0x080fe200020f0c47 */
[----:B------:R0:W-:Y:S01]  /*270b0*/  @!P3 ST.E.128 desc[UR54][R2.64], R8 ;  /* 0x000000080200b985 */ /* 0x0001e2000c101d36 */
[----:B------:R-:W-:-:S03]  /*270c0*/  @!P1 LEA.HI.X R7, R68, R7, R69, 0x1, P5 ;  /* 0x0000000744079211 */ /* 0x000fc600028f0c45 */
[----:B------:R0:W-:Y:S04]  /*270d0*/  @!P2 ST.E.128 desc[UR54][R4.64], R32 ;  /* 0x000000200400a985 */ /* 0x0001e8000c101d36 */
[----:B------:R0:W-:Y:S02]  /*270e0*/  @!P1 ST.E.128 desc[UR54][R6.64], R48 ;  /* 0x0000003006009985 */ /* 0x0001e4000c101d36 */
.L_x_2571:
[----:B------:R-:W-:Y:S05]  /*270f0*/  BSYNC B1 ;  /* 0x0000000000017941 */ /* 0x000fea0003800000 */
.L_x_2570:
[----:B0---4-:R0:W4:Y:S01]  /*27100*/  SHFL.IDX PT, R7, R63, 0x2, 0x181f ;  /* 0x00581f003f077f89 */ /* 0x01112200000e0000 */
        /* <DEDUP_REMOVED lines=8> */
[-C--:B------:R-:W-:Y:S02]  /*27190*/  @!P4 LEA R4, P1, R70, R3.reuse, 0x1 ;  /* 0x000000034604c211 */ /* 0x080fe400078208ff */
[----:B------:R-:W-:Y:S02]  /*271a0*/  @!P5 LEA R6, P2, R68, R3, 0x1 ;  /* 0x000000034406d211 */ /* 0x000fe400078408ff */
[-C--:B----4-:R-:W-:Y:S02]  /*271b0*/  @!P3 LEA.HI.X R3, R236, R7.reuse, R66, 0x1, P0 ;  /* 0x00000007ec03b211 */ /* 0x090fe400000f0c42 */
[-C--:B------:R-:W-:Y:S02]  /*271c0*/  @!P4 LEA.HI.X R5, R70, R7.reuse, R71, 0x1, P1 ;  /* 0x000000074605c211 */ /* 0x080fe400008f0c47 */
[----:B------:R-:W-:Y:S01]  /*271d0*/  @!P5 LEA.HI.X R7, R68, R7, R69, 0x1, P2 ;  /* 0x000000074407d211 */ /* 0x000fe200010f0c45 */
[----:B------:R0:W-:Y:S04]  /*271e0*/  @!P3 ST.E.128 desc[UR54][R2.64], R12 ;  /* 0x0000000c0200b985 */ /* 0x0001e8000c101d36 */
[----:B------:R0:W-:Y:S04]  /*271f0*/  @!P4 ST.E.128 desc[UR54][R4.64], R36 ;  /* 0x000000240400c985 */ /* 0x0001e8000c101d36 */
[----:B------:R0:W-:Y:S02]  /*27200*/  @!P5 ST.E.128 desc[UR54][R6.64], R52 ;  /* 0x000000340600d985 */ /* 0x0001e4000c101d36 */
.L_x_2573:
[----:B------:R-:W-:Y:S05]  /*27210*/  BSYNC B1 ;  /* 0x0000000000017941 */ /* 0x000fea0003800000 */
.L_x_2572:
[----:B------:R-:W-:Y:S01]  /*27220*/  VIADD R0, R64, 0x60 ;  /* 0x0000006040007836 */ /* 0x000fe20000000000 */
[----:B0--3--:R-:W0:Y:S04]  /*27230*/  SHFL.IDX PT, R63, R63, 0x3, 0x181f ;  /* 0x00781f003f3f7f89 */ /* 0x009e2800000e0000 */
[----:B------:R-:W-:Y:S01]  /*27240*/  ISETP.GE.AND P0, PT, R0, R65, PT ;  /* 0x000000410000720c */ /* 0x000fe20003f06270 */
[----:B----4-:R3:W4:-:S12]  /*27250*/  SHFL.IDX PT, R7, R62, 0x3, 0x181f ;  /* 0x00781f003e077f89 */ /* 0x01071800000e0000 */
[----:B---3--:R-:W-:Y:S05]  /*27260*/  @P0 BRA `(.L_x_2574) ;  /* 0x0000000c00e00947 */ /* 0x008fea0003800000 */
[----:B------:R-:W-:Y:S02]  /*27270*/  ULDC UR4, c[0x0][0xac8] ;  /* 0x0002b20000047ab9 */ /* 0x000fe40000000800 */
[----:B------:R-:W-:Y:S02]  /*27280*/  ISETP.GE.AND P2, PT, R236, UR4, PT ;  /* 0x00000004ec007c0c */ /* 0x000fe4000bf46270 */
[----:B------:R-:W-:-:S11]  /*27290*/  ISETP.GE.AND P3, PT, R70, UR4, PT ;  /* 0x0000000446007c0c */ /* 0x000fd6000bf66270 */
[-C--:B----4-:R-:W-:Y:S02]  /*272a0*/  @!P2 LEA R2, P0, R236, R7.reuse, 0x1 ;  /* 0x00000007ec02a211 */ /* 0x090fe400078008ff */
[----:B------:R-:W-:Y:S02]  /*272b0*/  @!P3 LEA R4, P1, R70, R7, 0x1 ;  /* 0x000000074604b211 */ /* 0x000fe400078208ff */
        /* <DEDUP_REMOVED lines=10> */
.L_x_2565:
[----:B------:R-:W2:Y:S01]  /*27360*/  LDL.LU R4, [R1+0x3c] ;  /* 0x00003c0001047983 */ /* 0x000ea20000300800 */
[----:B------:R-:W-:Y:S01]  /*27370*/  ULDC.64 UR4, c[0x0][0xc00] ;  /* 0x0003000000047ab9 */ /* 0x000fe20000000a00 */
[----:B------:R-:W-:Y:S01]  /*27380*/  IMAD.MOV.U32 R0, RZ, RZ, RZ ;  /* 0x000000ffff007224 */ /* 0x000fe200078e00ff */
        /* <DEDUP_REMOVED lines=16> */
[----:B-1----:R-:W-:Y:S02]  /*27490*/  ISETP.NE.AND P2, PT, R25, 0x1, PT ;  /* 0x000000011900780c */ /* 0x002fe40003f45270 */
[----:B---3--:R-:W-:-:S11]  /*274a0*/  IADD3 R24, R7, -0x80, RZ ;  /* 0xffffff8007187810 */ /* 0x008fd60007ffe0ff */
        /* <DEDUP_REMOVED lines=8> */
.L_x_2575:
[----:B------:R-:W2:Y:S04]  /*27530*/  LDL.LU R3, [R1+0x2c] ;  /* 0x00002c0001037983 */ /* 0x000ea80000300800 */
[----:B------:R-:W4:Y:S04]  /*27540*/  LDL.LU R2, [R1+0x44] ;  /* 0x0000440001027983 */ /* 0x000f280000300800 */
[----:B------:R-:W3:Y:S01]  /*27550*/  LDL R20, [R1+0x38] ;  /* 0x0000380001147983 */ /* 0x000ee20000100800 */
[----:B------:R-:W-:Y:S01]  /*27560*/  BSSY B1, `(.L_x_2576) ;  /* 0x000002c000017945 */ /* 0x000fe20003800000 */
[----:B-----5:R-:W-:-:S02]  /*27570*/  SHF.R.S32.HI R11, RZ, 0x1f, R0 ;  /* 0x0000001fff0b7819 */ /* 0x020fc40000011400 */
[----:B--2---:R-:W-:Y:S02]  /*27580*/  SEL R13, R3, RZ, !P0 ;  /* 0x000000ff030d7207 */ /* 0x004fe40004000000 */
[----:B----4-:R-:W-:Y:S02]  /*27590*/  SEL R12, R2, RZ, !P0 ;  /* 0x000000ff020c7207 */ /* 0x010fe40004000000 */
[----:B---3--:R-:W-:Y:S01]  /*275a0*/  SHF.R.S32.HI R10, RZ, 0x1f, R20 ;  /* 0x0000001fff0a7819 */ /* 0x008fe20000011414 */
[----:B------:R-:W-:Y:S06]  /*275b0*/  @P3 BRA `(.L_x_2577) ;  /* 0x0000000000983947 */ /* 0x000fec0003800000 */
[----:B------:R-:W2:Y:S01]  /*275c0*/  LDC R9, c[0x0][0xbe8] ;  /* 0x0002fa00ff097b82 */ /* 0x000ea20000000800 */
[----:B------:R-:W-:Y:S01]  /*275d0*/  IADD3 R8, R235, -0x80, R7 ;  /* 0xffffff80eb087810 */ /* 0x000fe20007ffe007 */
[----:B--2---:R-:W-:-:S05]  /*275e0*/  IMAD R2, R6, R9, RZ ;  /* 0x0000000906027224 */ /* 0x004fca00078e02ff */
        /* <DEDUP_REMOVED lines=9> */
[----:B------:R-:W2:Y:S01]  /*27680*/  @P0 LDC R15, c[0x0][0xbec] ;  /* 0x0002fb00ff0f0b82 */ /* 0x000ea20000000800 */
[----:B------:R-:W-:Y:S01]  /*27690*/  IMAD R7, R20, UR5, R7 ;  /* 0x0000000514077c24 */ /* 0x000fe2000f8e0207 */
[----:B------:R-:W-:-:S04]  /*276a0*/  ULDC.64 UR4, c[0x0][0xb98] ;  /* 0x0002e60000047ab9 */ /* 0x000fc80000000a00 */
[----:B------:R-:W-:Y:S02]  /*276b0*/  IADD3 R3, R3, R7, RZ ;  /* 0x0000000703037210 */ /* 0x000fe40007ffe0ff */
[----:B------:R-:W3:Y:S01]  /*276c0*/  @P0 LDC R21, c[0x0][0xbf0] ;  /* 0x0002fc00ff150b82 */ /* 0x000ee20000000800 */
[----:B------:R-:W-:-:S04]  /*276d0*/  IMAD.WIDE.U32 R2, R13, UR4, R2 ;  /* 0x000000040d027c25 */ /* 0x000fc8000f8e0002 */
[----:B--2---:R-:W-:-:S05]  /*276e0*/  @P0 IMAD.HI.U32 R4, R8, R15, RZ ;  /* 0x0000000f08040227 */ /* 0x004fca00078e00ff */
[----:B---3--:R-:W-:Y:S01]  /*276f0*/  @P0 SHF.R.U32.HI R5, RZ, R21, R4 ;  /* 0x00000015ff050219 */ /* 0x008fe20000011604 */
        /* <DEDUP_REMOVED lines=18> */
.L_x_2577:
[----:B------:R-:W-:Y:S05]  /*27820*/  BSYNC B1 ;  /* 0x0000000000017941 */ /* 0x000fea0003800000 */
.L_x_2576:
[--C-:B--2---:R-:W-:Y:S01]  /*27830*/  SHF.R.S32.HI R4, RZ, 0x1f, R24.reuse ;  /* 0x0000001fff047819 */ /* 0x104fe20000011418 */
        /* <DEDUP_REMOVED lines=11> */
[----:B------:R-:W-:-:S03]  /*278f0*/  IMAD.IADD R3, R3, 0x1, R5 ;  /* 0x0000000103037824 */ /* 0x000fc600078e0205 */
[----:B------:R-:W-:Y:S01]  /*27900*/  LEA R0, R4, R8, 0x5 ;  /* 0x0000000804007211 */ /* 0x000fe200078e28ff */
[----:B------:R-:W-:Y:S02]  /*27910*/  IMAD R4, R10, UR4, RZ ;  /* 0x000000040a047c24 */ /* 0x000fe4000f8e02ff */
[----:B------:R-:W-:-:S04]  /*27920*/  IMAD.WIDE.U32 R2, R20, UR4, R2 ;  /* 0x0000000414027c25 */ /* 0x000fc8000f8e0002 */
[----:B------:R-:W-:Y:S02]  /*27930*/  IMAD.IADD R9, R235, 0x1, R0 ;  /* 0x00000001eb097824 */ /* 0x000fe400078e0200 */
        /* <DEDUP_REMOVED lines=8> */
[----:B------:R-:W-:Y:S01]  /*279c0*/  IMAD R7, R13, UR5, R4 ;  /* 0x000000050d077c24 */ /* 0x000fe2000f8e0204 */
[----:B------:R-:W-:Y:S01]  /*279d0*/  IADD3 R4, -R5, RZ, RZ ;  /* 0x000000ff05047210 */ /* 0x000fe20007ffe1ff */
[----:B------:R-:W-:Y:S01]  /*279e0*/  IMAD.WIDE.U32 R2, R13, UR4, R2 ;  /* 0x000000040d027c25 */ /* 0x000fe2000f8e0002 */
[----:B------:R-:W-:-:S03]  /*279f0*/  ULDC.64 UR4, c[0x0][0xae0] ;  /* 0x0002b80000047ab9 */ /* 0x000fc60000000a00 */
[----:B------:R-:W-:Y:S02]  /*27a00*/  IMAD.IADD R3, R3, 0x1, R7 ;  /* 0x0000000103037824 */ /* 0x000fe400078e0207 */
[----:B------:R-:W-:Y:S02]  /*27a10*/  IMAD R0, R0, UR4, RZ ;  /* 0x0000000400007c24 */ /* 0x000fe4000f8e02ff */
[----:B------:R-:W-:Y:S02]  /*27a20*/  IMAD R7, R25, R4, R9 ;  /* 0x0000000419077224 */ /* 0x000fe400078e0209 */
[C---:B------:R-:W-:Y:S02]  /*27a30*/  IMAD R9, R5.reuse, UR5, R0 ;  /* 0x0000000505097c24 */ /* 0x040fe4000f8e0200 */
[----:B------:R-:W-:Y:S01]  /*27a40*/  IMAD.WIDE.U32 R2, R5, UR4, R2 ;  /* 0x0000000405027c25 */ /* 0x000fe2000f8e0002 */
[----:B------:R-:W-:Y:S01]  /*27a50*/  SHF.R.S32.HI R0, RZ, 0x1f, R7 ;  /* 0x0000001fff007819 */ /* 0x000fe20000011407 */
[----:B------:R-:W-:Y:S01]  /*27a60*/  ULDC.64 UR4, c[0x0][0xad8] ;  /* 0x0002b60000047ab9 */ /* 0x000fe20000000a00 */
[----:B------:R-:W-:Y:S01]  /*27a70*/  SHF.R.S32.HI R5, RZ, 0x1f, R236 ;  /* 0x0000001fff057819 */ /* 0x000fe200000114ec */
[----:B------:R-:W-:-:S02]  /*27a80*/  IMAD.IADD R3, R3, 0x1, R9 ;  /* 0x0000000103037824 */ /* 0x000fc400078e0209 */
        /* <DEDUP_REMOVED lines=11> */
.L_x_2801:
[----:B------:R-:W-:Y:S01]  /*27b40*/  IMAD R25, R6, R25, RZ ;  /* 0x0000001906197224 */ /* 0x000fe200078e02ff */
[----:B------:R-:W-:Y:S01]  /*27b50*/  BSSY B1, `(.L_x_2579) ;  /* 0x0000017000017945 */ /* 0x000fe20003800000 */
[----:B------:R-:W-:-:S05]  /*27b60*/  IMAD.IADD R6, R8, 0x1, R235 ;  /* 0x0000000108067824 */ /* 0x000fca00078e02eb */
[----:B------:R-:W-:-:S13]  /*27b70*/  ISETP.GE.AND P0, PT, R6, R25, PT ;  /* 0x000000190600720c */ /* 0x000fda0003f06270 */
[----:B------:R-:W-:Y:S05]  /*27b80*/  @P0 BRA `(.L_x_2580) ;  /* 0x00000000004c0947 */ /* 0x000fea0003800000 */
[C---:B------:R-:W-:Y:S01]  /*27b90*/  IADD3 R12, R236.reuse, 0x40, RZ ;  /* 0x00000040ec0c7810 */ /* 0x040fe20007ffe0ff */
[C---:B------:R-:W-:Y:S01]  /*27ba0*/  VIADD R4, R236.reuse, 0x80 ;  /* 0x00000080ec047836 */ /* 0x040fe20000000000 */
[----:B------:R-:W-:Y:S01]  /*27bb0*/  ULDC UR4, c[0x0][0xac8] ;  /* 0x0002b20000047ab9 */ /* 0x000fe20000000800 */
[C---:B------:R-:W-:Y:S01]  /*27bc0*/  VIADD R13, R236.reuse, 0x40 ;  /* 0x00000040ec0d7836 */ /* 0x040fe20000000000 */
[C---:B------:R-:W-:Y:S01]  /*27bd0*/  ISETP.GE.AND P3, PT, R236.reuse, UR4, PT ;  /* 0x00000004ec007c0c */ /* 0x040fe2000bf66270 */
[----:B------:R-:W-:Y:S01]  /*27be0*/  VIADD R7, R236, 0x80 ;  /* 0x00000080ec077836 */ /* 0x000fe20000000000 */
[----:B------:R-:W-:Y:S02]  /*27bf0*/  ISETP.GE.AND P4, PT, R12, UR4, PT ;  /* 0x000000040c007c0c */ /* 0x000fe4000bf86270 */
[----:B------:R-:W-:Y:S02]  /*27c00*/  ISETP.GE.AND P5, PT, R4, UR4, PT ;  /* 0x0000000404007c0c */ /* 0x000fe4000bfa6270 */
[----:B------:R-:W-:-:S02]  /*27c10*/  SHF.R.S32.HI R13, RZ, 0x1f, R13 ;  /* 0x0000001fff0d7819 */ /* 0x000fc4000001140d */
[----:B------:R-:W-:-:S05]  /*27c20*/  SHF.R.S32.HI R7, RZ, 0x1f, R7 ;  /* 0x0000001fff077819 */ /* 0x000fca0000011407 */
[-C--:B---3--:R-:W-:Y:S02]  /*27c30*/  @!P3 LEA R8, P0, R236, R14.reuse, 0x1 ;  /* 0x0000000eec08b211 */ /* 0x088fe400078008ff */
[-C--:B------:R-:W-:Y:S02]  /*27c40*/  @!P4 LEA R10, P1, R12, R14.reuse, 0x1 ;  /* 0x0000000e0c0ac211 */ /* 0x080fe400078208ff */
[----:B------:R-:W-:Y:S02]  /*27c50*/  @!P5 LEA R14, P2, R4, R14, 0x1 ;  /* 0x0000000e040ed211 */ /* 0x000fe400078408ff */
[-C--:B--2---:R-:W-:Y:S02]  /*27c60*/  @!P3 LEA.HI.X R9, R236, R3.reuse, R5, 0x1, P0 ;  /* 0x00000003ec09b211 */ /* 0x084fe400000f0c05 */
[-C--:B------:R-:W-:Y:S02]  /*27c70*/  @!P4 LEA.HI.X R11, R12, R3.reuse, R13, 0x1, P1 ;  /* 0x000000030c0bc211 */ /* 0x080fe400008f0c0d */
[----:B------:R-:W-:Y:S01]  /*27c80*/  @!P5 LEA.HI.X R15, R4, R3, R7, 0x1, P2 ;  /* 0x00000003040fd211 */ /* 0x000fe200010f0c07 */
[----:B------:R4:W-:Y:S04]  /*27c90*/  @!P3 ST.E.128 desc[UR54][R8.64], RZ ;  /* 0x000000ff0800b985 */ /* 0x0009e8000c101d36 */
[----:B------:R4:W-:Y:S04]  /*27ca0*/  @!P4 ST.E.128 desc[UR54][R10.64], RZ ;  /* 0x000000ff0a00c985 */ /* 0x0009e8000c101d36 */
[----:B------:R4:W-:Y:S02]  /*27cb0*/  @!P5 ST.E.128 desc[UR54][R14.64], RZ ;  /* 0x000000ff0e00d985 */ /* 0x0009e4000c101d36 */
.L_x_2580:
[----:B------:R-:W-:Y:S05]  /*27cc0*/  BSYNC B1 ;  /* 0x0000000000017941 */ /* 0x000fea0003800000 */
.L_x_2579:
[----:B------:R-:W-:-:S03]  /*27cd0*/  UMOV UR4, 0xffffffff ;  /* 0xffffffff00047882 */ /* 0x000fc60000000000 */
[----:B------:R-:W-:Y:S05]  /*27ce0*/  BRA.DIV UR4, `(.L_x_2581) ;  /* 0x0000009e04687947 */ /* 0x000fea000b800000 */
[----:B--2---:R2:W0:Y:S04]  /*27cf0*/  SHFL.IDX PT, R3, R2, 0x1, 0x181f ;  /* 0x00381f0002037f89 */ /* 0x00442800000e0000 */
[----:B---34-:R2:W3:Y:S02]  /*27d00*/  SHFL.IDX PT, R14, R0, 0x1, 0x181f ;  /* 0x00381f00000e7f89 */ /* 0x0184e400000e0000 */
.L_x_2805:
[----:B------:R-:W-:Y:S01]  /*27d10*/  VIADD R4, R6, 0x20 ;  /* 0x0000002006047836 */ /* 0x000fe20000000000 */
[----:B------:R-:W-:Y:S04]  /*27d20*/  BSSY B1, `(.L_x_2582) ;  /* 0x0000016000017945 */ /* 0x000fe80003800000 */
        /* <DEDUP_REMOVED lines=21> */
.L_x_2583:
[----:B------:R-:W-:Y:S05]  /*27e80*/  BSYNC B1 ;  /* 0x0000000000017941 */ /* 0x000fea0003800000 */
.L_x_2582:
[----:B------:R-:W-:-:S03]  /*27e90*/  UMOV UR4, 0xffffffff ;  /* 0xffffffff00047882 */ /* 0x000fc60000000000 */
[----:B------:R-:W-:Y:S05]  /*27ea0*/  BRA.DIV UR4, `(.L_x_2584) ;  /* 0x0000009e04407947 */ /* 0x000fea000b800000 */
[----:B0-----:R0:W0:Y:S04]  /*27eb0*/  SHFL.IDX PT, R3, R2, 0x2, 0x181f ;  /* 0x00581f0002037f89 */ /* 0x00102800000e0000 */
[----:B---34-:R3:W4:Y:S02]  /*27ec0*/  SHFL.IDX PT, R14, R0, 0x2, 0x181f ;  /* 0x00581f00000e7f89 */ /* 0x01872400000e0000 */
.L_x_2809:
        /* <DEDUP_REMOVED lines=14> */
[CC--:B----4-:R-:W-:Y:S02]  /*27fb0*/  @!P3 LEA R8, P0, R236.reuse, R14.reuse, 0x1 ;  /* 0x0000000eec08b211 */ /* 0x0d0fe400078008ff */
        /* <DEDUP_REMOVED lines=8> */
.L_x_2586:
[----:B------:R-:W-:Y:S05]  /*28040*/  BSYNC B1 ;  /* 0x0000000000017941 */ /* 0x000fea0003800000 */
.L_x_2585:
[----:B------:R-:W-:-:S03]  /*28050*/  UMOV UR4, 0xffffffff ;  /* 0xffffffff00047882 */ /* 0x000fc60000000000 */
[----:B------:R-:W-:Y:S05]  /*28060*/  BRA.DIV UR4, `(.L_x_2587) ;  /* 0x0000009e04187947 */ /* 0x000fea000b800000 */
[----:B0-----:R0:W0:Y:S04]  /*28070*/  SHFL.IDX PT, R3, R2, 0x3, 0x181f ;  /* 0x00781f0002037f89 */ /* 0x00102800000e0000 */
[----:B----4-:R4:W0:Y:S02]  /*28080*/  SHFL.IDX PT, R14, R0, 0x3, 0x181f ;  /* 0x00781f00000e7f89 */ /* 0x01082400000e0000 */
.L_x_2813:
[----:B-1234-:R-:W-:-:S05]  /*28090*/  VIADD R0, R6, 0x60 ;  /* 0x0000006006007836 */ /* 0x01efca0000000000 */
[----:B------:R-:W-:-:S13]  /*280a0*/  ISETP.GE.AND P0, PT, R0, R25, PT ;  /* 0x000000190000720c */ /* 0x000fda0003f06270 */
[----:B------:R-:W-:Y:S05]  /*280b0*/  @P0 BRA `(.L_x_2574) ;  /* 0x00000000004c0947 */ /* 0x000fea0003800000 */
[C---:B------:R-:W-:Y:S01]  /*280c0*/  IADD3 R9, R236.reuse, 0x40, RZ ;  /* 0x00000040ec097810 */ /* 0x040fe20007ffe0ff */
[C---:B0-----:R-:W-:Y:S01]  /*280d0*/  VIADD R2, R236.reuse, 0x80 ;  /* 0x00000080ec027836 */ /* 0x041fe20000000000 */
        /* <DEDUP_REMOVED lines=8> */
[-C--:B------:R-:W-:Y:S02]  /*28160*/  @!P3 LEA R4, P0, R236, R14.reuse, 0x1 ;  /* 0x0000000eec04b211 */ /* 0x080fe400078008ff */
        /* <DEDUP_REMOVED lines=8> */
.L_x_2574:
[----:B------:R-:W-:Y:S05]  /*281f0*/  BSYNC B0 ;  /* 0x0000000000007941 */ /* 0x000fea0003800000 */
.L_x_2564:
[----:B------:R-:W5:Y:S01]  /*28200*/  LDL R0, [R1+0x1c] ;  /* 0x00001c0001007983 */ /* 0x000f620000100800 */
[----:B------:R-:W-:Y:S02]  /*28210*/  ULDC UR4, c[0x0][0xc3c] ;  /* 0x00030f0000047ab9 */ /* 0x000fe40000000800 */
[----:B-----5:R-:W-:-:S13]  /*28220*/  ISETP.GE.AND P0, PT, R0, UR4, PT ;  /* 0x0000000400007c0c */ /* 0x020fda000bf06270 */
[----:B------:R-:W-:Y:S05]  /*28230*/  @!P0 BRA `(.L_x_2588) ;  /* 0xfffffd9000688947 */ /* 0x000fea000383ffff */
[----:B------:R-:W-:Y:S05]  /*28240*/  BRA `(.L_x_2385) ;  /* 0x0000007400cc7947 */ /* 0x000fea0003800000 */
.L_x_2383:
        /* <DEDUP_REMOVED lines=15> */
[----:B------:R-:W2:Y:S01]  /*28340*/  LDS.128 R16, [UR4+0x334d0] ;  /* 0x0334d004ff107984 */ /* 0x000ea20008000c00 */
[----:B------:R-:W-:Y:S06]  /*28350*/  BAR.ARV 0x4, 0x180 ;  /* 0x0106000000007b1d */ /* 0x000fec0000002000 */
[----:B------:R-:W-:Y:S05]  /*28360*/  BRA `(.L_x_2590) ;  /* 0x0000000800847947 */ /* 0x000fea0003800000 */
.L_x_2589:
        /* <DEDUP_REMOVED lines=12> */
[C---:B------:R-:W-:Y:S02]  /*28430*/  ISETP.GE.U32.AND P2, PT, R0.reuse, 0x2, PT ;  /* 0x000000020000780c */ /* 0x040fe40003f46070 */
[C---:B------:R-:W-:Y:S02]  /*28440*/  ISETP.GE.U32.AND P3, PT, R0.reuse, 0x4, PT ;  /* 0x000000040000780c */ /* 0x040fe40003f66070 */
[C---:B------:R-:W-:Y:S02]  /*28450*/  ISETP.GE.U32.AND P4, PT, R0.reuse, 0x8, PT ;  /* 0x000000080000780c */ /* 0x040fe40003f86070 */
[----:B------:R-:W-:Y:S02]  /*28460*/  ISETP.GE.U32.AND P5, PT, R0, 0x10, PT ;  /* 0x000000100000780c */ /* 0x000fe40003fa6070 */
[----:B------:R-:W-:Y:S01]  /*28470*/  MOV R16, RZ ;  /* 0x000000ff00107202 */ /* 0x000fe20000000f00 */
[----:B---3--:R-:W0:Y:S02]  /*28480*/  SHFL.UP PT, R5, R4, 0x1, RZ ;  /* 0x0420000004057989 */ /* 0x008e2400000e00ff */
        /* <DEDUP_REMOVED lines=24> */
.L_x_2595:
[----:B------:R-:W-:Y:S01]  /*28610*/  UIADD3 UR4, UR4, 0x1f, URZ ;  /* 0x0000001f04047890 */ /* 0x000fe2000fffe03f */
[----:B------:R-:W-:-:S05]  /*28620*/  IMAD.U32 R19, RZ, RZ, UR7 ;  /* 0x00000007ff137e24 */ /* 0x000fca000f8e00ff */
[----:B0-----:R-:W-:-:S13]  /*28630*/  ISETP.LE.AND P6, PT, R5, UR4, PT ;  /* 0x0000000405007c0c */ /* 0x001fda000bfc3270 */
[----:B------:R-:W-:Y:S05]  /*28640*/  @P6 BRA `(.L_x_2592) ;  /* 0x0000000400a86947 */ /* 0x000fea0003800000 */
[----:B------:R-:W-:Y:S01]  /*28650*/  VIADD R7, R0, UR4 ;  /* 0x0000000400077c36 */ /* 0x000fe20008000000 */
[----:B------:R-:W-:Y:S01]  /*28660*/  BSSY B0, `(.L_x_2593) ;  /* 0x0000007000007945 */ /* 0x000fe20003800000 */
[----:B------:R-:W-:-:S03]  /*28670*/  MOV R4, RZ ;  /* 0x000000ff00047202 */ /* 0x000fc60000000f00 */
[----:B------:R-:W-:-:S13]  /*28680*/  ISETP.GE.OR P6, PT, R7, R5, !P0 ;  /* 0x000000050700720c */ /* 0x000fda00047c6670 */
[----:B------:R-:W-:Y:S05]  /*28690*/  @P6 BRA `(.L_x_2594) ;  /* 0x00000000000c6947 */ /* 0x000fea0003800000 */
[----:B------:R-:W0:Y:S02]  /*286a0*/  LDC.64 R2, c[0x0][0xc80] ;  /* 0x00032000ff027b82 */ /* 0x000e240000000a00 */
[----:B0-----:R-:W-:-:S05]  /*286b0*/  IMAD.WIDE R2, R7, 0x4, R2 ;  /* 0x0000000407027825 */ /* 0x001fca00078e0202 */
[----:B------:R0:W5:Y:S02]  /*286c0*/  LDG.E R4, desc[UR54][R2.64] ;  /* 0x0000003602047981 */ /* 0x000164000c1e1900 */
.L_x_2594:
[----:B------:R-:W-:Y:S05]  /*286d0*/  BSYNC B0 ;  /* 0x0000000000007941 */ /* 0x000fea0003800000 */
.L_x_2593:
        /* <DEDUP_REMOVED lines=21> */
.L_x_2591:
        /* <DEDUP_REMOVED lines=15> */
[----:B0-----:R-:W-:-:S06]  /*28920*/  IADD3 R13, R12, 0xffffffe, RZ ;  /* 0x0ffffffe0c0d7810 */ /* 0x001fcc0007ffe0ff */
[----:B------:R0:W1:Y:S01]  /*28930*/  F2I.FTZ.U32.TRUNC.NTZ R3, R13 ;  /* 0x0000000d00037305 */ /* 0x000062000021f000 */
[----:B------:R-:W-:Y:S05]  /*28940*/  @!P0 BRA `(.L_x_2596) ;  /* 0x0000000000088947 */ /* 0x000fea0003800000 */
[----:B------:R-:W-:-:S06]  /*28950*/  VIADD R16, R7, 0xffffffff ;  /* 0xffffffff07107836 */ /* 0x000fcc0000000000 */
[----:B------:R2:W3:Y:S02]  /*28960*/  SHFL.IDX PT, R16, R5, R16, 0x1f ;  /* 0x00001f1005107589 */ /* 0x0004e400000e0000 */
.L_x_2596:
        /* <DEDUP_REMOVED lines=31> */
[----:B-1----:R-:W-:-:S06]  /*28b60*/  IADD3 R3, R10, 0xffffffe, RZ ;  /* 0x0ffffffe0a037810 */ /* 0x002fcc0007ffe0ff */
        /* <DEDUP_REMOVED lines=12> */
[-C--:B------:R-:W-:Y:S01]  /*28c30*/  @!P1 IADD3 R8, R8, -R7.reuse, RZ ;  /* 0x8000000708089210 */ /* 0x080fe20007ffe0ff */
[----:B------:R-:W-:Y:S01]  /*28c40*/  @!P1 VIADD R2, R2, 0x1 ;  /* 0x0000000102029836 */ /* 0x000fe20000000000 */
[----:B------:R-:W-:Y:S02]  /*28c50*/  ISETP.NE.AND P1, PT, R9, RZ, PT ;  /* 0x000000ff0900720c */ /* 0x000fe40003f25270 */
[----:B------:R-:W-:-:S13]  /*28c60*/  ISETP.GE.U32.AND P0, PT, R8, R7, PT ;  /* 0x000000070800720c */ /* 0x000fda0003f06070 */
[----:B------:R-:W-:-:S04]  /*28c70*/  @P0 VIADD R2, R2, 0x1 ;  /* 0x0000000102020836 */ /* 0x000fc80000000000 */
[----:B------:R-:W-:Y:S01]  /*28c80*/  @!P2 IMAD.MOV R2, RZ, RZ, -R2 ;  /* 0x000000ffff02a224 */ /* 0x000fe200078e0a02 */
[----:B------:R-:W-:Y:S02]  /*28c90*/  @!P1 LOP3.LUT R2, RZ, R9, RZ, 0x33, !PT ;  /* 0x00000009ff029212 */ /* 0x000fe400078e33ff */
[----:B------:R-:W-:Y:S02]  /*28ca0*/  IADD3 R9, -R9, RZ, RZ ;  /* 0x000000ff09097210 */ /* 0x000fe40007ffe1ff */
[----:B------:R-:W-:-:S03]  /*28cb0*/  LOP3.LUT R17, RZ, R2, RZ, 0x33, !PT ;  /* 0x00000002ff117212 */ /* 0x000fc600078e33ff */
[----:B------:R-:W-:Y:S02]  /*28cc0*/  IMAD R18, R2, R9, R5 ;  /* 0x0000000902127224 */ /* 0x000fe400078e0205 */
[----:B------:R-:W-:Y:S01]  /*28cd0*/  IMAD.IADD R17, R4, 0x1, R17 ;  /* 0x0000000104117824 */ /* 0x000fe200078e0211 */
[----:B------:R-:W-:Y:S06]  /*28ce0*/  BRA `(.L_x_2597) ;  /* 0x00000000000c7947 */ /* 0x000fec0003800000 */
.L_x_2592:
[----:B------:R-:W-:Y:S02]  /*28cf0*/  IMAD.MOV.U32 R17, RZ, RZ, RZ ;  /* 0x000000ffff117224 */ /* 0x000fe400078e00ff */
[----:B------:R-:W-:Y:S02]  /*28d00*/  IMAD.U32 R16, RZ, RZ, UR6 ;  /* 0x00000006ff107e24 */ /* 0x000fe4000f8e00ff */
[----:B------:R-:W-:-:S07]  /*28d10*/  IMAD.MOV.U32 R18, RZ, RZ, RZ ;  /* 0x000000ffff127224 */ /* 0x000fce00078e00ff */
.L_x_2597:
[----:B------:R-:W-:-:S13]  /*28d20*/  ISETP.NE.AND P0, PT, R0, RZ, PT ;  /* 0x000000ff0000720c */ /* 0x000fda0003f05270 */
[----:B------:R-:W1:Y:S01]  /*28d30*/  @!P0 S2R R3, SR_CgaCtaId ;  /* 0x0000000000038919 */ /* 0x000e620000008800 */
[----:B------:R-:W-:-:S04]  /*28d40*/  @!P0 MOV R0, 0x400 ;  /* 0x0000040000008802 */ /* 0x000fc80000000f00 */
[----:B-1----:R-:W-:-:S05]  /*28d50*/  @!P0 LEA R0, R3, R0, 0x18 ;  /* 0x0000000003008211 */ /* 0x002fca00078ec0ff */
[----:B------:R1:W-:Y:S01]  /*28d60*/  @!P0 STS.128 [R0+0x334d0], R16 ;  /* 0x0334d01000008388 */ /* 0x0003e20000000c00 */
[----:B------:R-:W-:Y:S06]  /*28d70*/  BAR.ARV 0x5, 0x180 ;  /* 0x0146000000007b1d */ /* 0x000fec0000002000 */
.L_x_2590:
[----:B-1----:R-:W-:Y:S01]  /*28d80*/  MOV R0, 0x1 ;  /* 0x0000000100007802 */ /* 0x002fe20000000f00 */
[----:B------:R1:W-:Y:S01]  /*28d90*/  STL [R1+0xc], RZ ;  /* 0x00000cff01007387 */ /* 0x0003e20000100800 */
[----:B------:R-:W-:Y:S02]  /*28da0*/  ULDC UR4, c[0x0][0xc3c] ;  /* 0x00030f0000047ab9 */ /* 0x000fe40000000800 */
[----:B--2---:R-:W-:Y:S01]  /*28db0*/  ISETP.GE.AND P0, PT, R19, UR4, PT ;  /* 0x0000000413007c0c */ /* 0x004fe2000bf06270 */
[----:B------:R1:W-:Y:S04]  /*28dc0*/  STL [R1+0x14], R0 ;  /* 0x0000140001007387 */ /* 0x0003e80000100800 */
[----:B------:R1:W-:Y:S08]  /*28dd0*/  STL [R1+0x54], RZ ;  /* 0x000054ff01007387 */ /* 0x0003f00000100800 */
[----:B-1----:R-:W-:Y:S05]  /*28de0*/  @P0 BRA `(.L_x_2598) ;  /* 0x0000006400e00947 */ /* 0x002fea0003800000 */
        /* <DEDUP_REMOVED lines=9> */
[C---:B-1----:R-:W-:Y:S01]  /*28e80*/  IMAD.SHL.U32 R4, R10.reuse, 0x40, RZ ;  /* 0x000000400a047824 */ /* 0x042fe200078e00ff */
[----:B------:R-:W-:Y:S01]  /*28e90*/  SHF.R.U32.HI R3, RZ, 0x1, R10 ;  /* 0x00000001ff037819 */ /* 0x000fe2000001160a */
[C---:B------:R-:W-:Y:S01]  /*28ea0*/  IMAD.SHL.U32 R5, R10.reuse, 0x2, RZ ;  /* 0x000000020a057824 */ /* 0x040fe200078e00ff */
[----:B------:R-:W-:-:S02]  /*28eb0*/  LOP3.LUT R9, R10, 0x7f, RZ, 0xc0, !PT ;  /* 0x0000007f0a097812 */ /* 0x000fc400078ec0ff */
[----:B------:R-:W-:-:S04]  /*28ec0*/  LOP3.LUT R0, R4, 0x180, RZ, 0xc0, !PT ;  /* 0x0000018004007812 */ /* 0x000fc800078ec0ff */
        /* <DEDUP_REMOVED lines=24> */
[----:B0-----:R-:W-:-:S04]  /*29050*/  IMAD.U32 R4, RZ, RZ, UR4 ;  /* 0x00000004ff047e24 */ /* 0x001fc8000f8e00ff */
[----:B------:R-:W-:Y:S01]  /*29060*/  IMAD.IADD R3, R4, 0x1, R2 ;  /* 0x0000000104037824 */ /* 0x000fe200078e0202 */
[----:B------:R-:W-:Y:S01]  /*29070*/  MOV R2, 0x1 ;  /* 0x0000000100027802 */ /* 0x000fe20000000f00 */
        /* <DEDUP_REMOVED lines=10> */
.L_x_2714:
[----:B0---4-:R-:W0:Y:S02]  /*29120*/  LDC.64 R2, c[0x0][0xc88] ;  /* 0x00032200ff027b82 */ /* 0x011e240000000a00 */
[----:B0-----:R-:W-:-:S05]  /*29130*/  IMAD.WIDE R2, R19, 0x4, R2 ;  /* 0x0000000413027825 */ /* 0x001fca00078e0202 */
[----:B--2---:R-:W2:Y:S01]  /*29140*/  LDG.E R13, desc[UR54][R2.64] ;  /* 0x00000036020d7981 */ /* 0x004ea2000c1e1900 */
[----:B------:R-:W-:Y:S05]  /*29150*/  YIELD ;  /* 0x0000000000007946 */ /* 0x000fea0003800000 */
[----:B------:R-:W-:Y:S01]  /*29160*/  ULDC.64 UR4, c[0x0][0xa28] ;  /* 0x00028a0000047ab9 */ /* 0x000fe20000000a00 */
[----:B------:R-:W-:Y:S01]  /*29170*/  IMAD.MOV.U32 R0, RZ, RZ, RZ ;  /* 0x000000ffff007224 */ /* 0x000fe200078e00ff */
[----:B------:R-:W-:Y:S01]  /*29180*/  ISETP.NE.U32.AND P0, PT, RZ, UR4, PT ;  /* 0x00000004ff007c0c */ /* 0x000fe2000bf05070 */
[----:B------:R-:W-:Y:S01]  /*29190*/  ULDC.64 UR10, c[0x0][0xa18] ;  /* 0x00028600000a7ab9 */ /* 0x000fe20000000a00 */
[----:B------:R-:W-:Y:S01]  /*291a0*/  ULDC.64 UR8, c[0x0][0xa10] ;  /* 0x0002840000087ab9 */ /* 0x000fe20000000a00 */
[----:B------:R-:W-:Y:S01]  /*291b0*/  ULDC.64 UR6, c[0x0][0xa08] ;  /* 0x0002820000067ab9 */ /* 0x000fe20000000a00 */
[----:B------:R-:W-:-:S02]  /*291c0*/  ISETP.NE.AND.EX P0, PT, RZ, UR5, PT, P0 ;  /* 0x00000005ff007c0c */ /* 0x000fc4000bf05300 */
[----:B--2---:R-:W-:Y:S01]  /*291d0*/  SHF.R.S32.HI R4, RZ, 0x1f, R13 ;  /* 0x0000001fff047819 */ /* 0x004fe2000001140d */
[----:B------:R-:W-:-:S10]  /*291e0*/  IMAD.SHL.U32 R10, R13, 0x4, RZ ;  /* 0x000000040d0a7824 */ /* 0x000fd400078e00ff */
[C---:B------:R-:W-:Y:S01]  /*291f0*/  @P0 LEA R2, P1, R13.reuse, UR4, 0x2 ;  /* 0x000000040d020c11 */ /* 0x040fe2000f8210ff */
[----:B------:R-:W-:Y:S03]  /*29200*/  STL [R1+0x30], R13 ;  /* 0x0000300d01007387 */ /* 0x000fe60000100800 */
[C-C-:B------:R-:W-:Y:S01]  /*29210*/  @P0 LEA.HI.X R3, R13.reuse, UR5, R4.reuse, 0x2, P1 ;  /* 0x000000050d030c11 */ /* 0x140fe200088f1404 */
[----:B------:R-:W-:Y:S01]  /*29220*/  ULDC.64 UR4, c[0x0][0xa00] ;  /* 0x0002800000047ab9 */ /* 0x000fe20000000a00 */
[----:B------:R0:W-:Y:S01]  /*29230*/  STL [R1+0x44], R4 ;  /* 0x0000440401007387 */ /* 0x0001e20000100800 */
[----:B------:R-:W-:Y:S02]  /*29240*/  ISETP.NE.U32.AND P2, PT, RZ, UR4, PT ;  /* 0x00000004ff007c0c */ /* 0x000fe4000bf45070 */
[----:B------:R-:W-:Y:S01]  /*29250*/  SHF.L.U64.HI R15, R13, 0x2, R4 ;  /* 0x000000020d0f7819 */ /* 0x000fe20000010204 */
[----:B-1----:R1:W5:Y:S01]  /*29260*/  @P0 LDG.E R0, desc[UR54][R2.64] ;  /* 0x0000003602000981 */ /* 0x002362000c1e1900 */
[----:B------:R-:W-:Y:S01]  /*29270*/  ISETP.NE.AND.EX P2, PT, RZ, UR5, PT, P2 ;  /* 0x00000005ff007c0c */ /* 0x000fe2000bf45320 */
[----:B------:R-:W-:Y:S01]  /*29280*/  IMAD.MOV.U32 R12, RZ, RZ, RZ ;  /* 0x000000ffff0c7224 */ /* 0x000fe200078e00ff */
[----:B------:R-:W-:Y:S01]  /*29290*/  ISETP.NE.U32.AND P3, PT, RZ, UR10, PT ;  /* 0x0000000aff007c0c */ /* 0x000fe2000bf65070 */
[----:B------:R2:W-:Y:S01]  /*292a0*/  STL [R1], R10 ;  /* 0x0000000a01007387 */ /* 0x0005e20000100800 */
[----:B------:R-:W-:-:S02]  /*292b0*/  IADD3 R8, P5, R10, UR6, RZ ;  /* 0x000000060a087c10 */ /* 0x000fc4000ffbe0ff */
[C---:B0-----:R-:W-:Y:S01]  /*292c0*/  IADD3 R4, P4, R10.reuse, UR4, RZ ;  /* 0x000000040a047c10 */ /* 0x041fe2000ff9e0ff */
[----:B------:R-:W-:Y:S01]  /*292d0*/  STL [R1+0x20], R15 ;  /* 0x0000200f01007387 */ /* 0x000fe20000100800 */
[----:B------:R-:W-:Y:S02]  /*292e0*/  ISETP.NE.AND.EX P3, PT, RZ, UR11, PT, P3 ;  /* 0x0000000bff007c0c */ /* 0x000fe4000bf65330 */
[----:B-1----:R-:W-:Y:S02]  /*292f0*/  CS2R R2, SRZ ;  /* 0x0000000000027805 */ /* 0x002fe4000001ff00 */
[C---:B------:R-:W-:Y:S02]  /*29300*/  IADD3.X R5, R15.reuse, UR5, RZ, P4, !PT ;  /* 0x000000050f057c10 */ /* 0x040fe4000a7fe4ff */
[----:B------:R-:W-:Y:S02]  /*29310*/  IADD3 R6, P4, R10, UR8, RZ ;  /* 0x000000080a067c10 */ /* 0x000fe4000ff9e0ff */
[----:B------:R-:W-:Y:S01]  /*29320*/  ISETP.NE.U32.AND P0, PT, RZ, UR6, PT ;  /* 0x00000006ff007c0c */ /* 0x000fe2000bf05070 */
[----:B------:R-:W3:Y:S01]  /*29330*/  @P2 LDG.E R2, desc[UR54][R4.64] ;  /* 0x0000003604022981 */ /* 0x000ee2000c1e1900 */
[----:B------:R-:W-:Y:S01]  /*29340*/  IADD3.X R7, R15, UR9, RZ, P4, !PT ;  /* 0x000000090f077c10 */ /* 0x000fe2000a7fe4ff */
[----:B------:R-:W-:Y:S01]  /*29350*/  ULDC UR4, c[0x0][0x288] ;  /* 0x0000a20000047ab9 */ /* 0x000fe20000000800 */
[----:B------:R-:W-:-:S02]  /*29360*/  ISETP.NE.U32.AND P1, PT, RZ, UR8, PT ;  /* 0x00000008ff007c0c */ /* 0x000fc4000bf25070 */
[----:B------:R-:W-:Y:S02]  /*29370*/  ISETP.NE.AND.EX P0, PT, RZ, UR7, PT, P0 ;  /* 0x00000007ff007c0c */ /* 0x000fe4000bf05300 */
[----:B--2---:R-:W-:Y:S02]  /*29380*/  @P3 IADD3 R10, P4, R10, UR10, RZ ;  /* 0x0000000a0a0a3c10 */ /* 0x004fe4000ff9e0ff */
[----:B------:R-:W-:Y:S02]  /*29390*/  ISETP.NE.AND.EX P1, PT, RZ, UR9, PT, P1 ;  /* 0x00000009ff007c0c */ /* 0x000fe4000bf25310 */
[C---:B------:R-:W-:Y:S02]  /*293a0*/  @P3 IADD3.X R11, R15.reuse, UR11, RZ, P4, !PT ;  /* 0x0000000b0f0b3c10 */ /* 0x040fe4000a7fe4ff */
[----:B------:R-:W-:-:S05]  /*293b0*/  IADD3.X R9, R15, UR7, RZ, P5, !PT ;  /* 0x000000070f097c10 */ /* 0x000fca000affe4ff */
[----:B------:R0:W5:Y:S04]  /*293c0*/  @P0 LDG.E R12, desc[UR54][R8.64] ;  /* 0x00000036080c0981 */ /* 0x000168000c1e1900 */
[----:B------:R0:W5:Y:S04]  /*293d0*/  @P1 LDG.E R3, desc[UR54][R6.64] ;  /* 0x0000003606031981 */ /* 0x000168000c1e1900 */
[----:B---3--:R1:W-:Y:S02]  /*293e0*/  STL [R1+0x3c], R2 ;  /* 0x00003c0201007387 */ /* 0x0083e40000100800 */
[----:B-1----:R-:W-:Y:S01]  /*293f0*/  MOV R2, UR4 ;  /* 0x0000000400027c02 */ /* 0x002fe20008000f00 */
[----:B------:R-:W-:-:S05]  /*29400*/  ULDC.64 UR4, c[0x0][0x418] ;  /* 0x0001060000047ab9 */ /* 0x000fca0000000a00 */
[----:B------:R-:W2:Y:S01]  /*29410*/  @P3 LDG.E R2, desc[UR54][R10.64] ;  /* 0x000000360a023981 */ /* 0x000ea2000c1e1900 */
[----:B------:R-:W-:-:S03]  /*29420*/  UISETP.NE.U32.AND UP0, UPT, UR4, URZ, UPT ;  /* 0x0000003f0400728c */ /* 0x000fc6000bf05070 */
[----:B------:R-:W-:Y:S01]  /*29430*/  ULDC UR4, c[0x0][0x424] ;  /* 0x0001090000047ab9 */ /* 0x000fe20000000800 */
[----:B------:R-:W-:-:S03]  /*29440*/  UISETP.NE.AND.EX UP0, UPT, UR5, URZ, UPT, UP0 ;  /* 0x0000003f0500728c */ /* 0x000fc6000bf05300 */
[----:B------:R-:W-:Y:S01]  /*29450*/  ULDC UR5, c[0x0][0x2f0] ;  /* 0x0000bc0000057ab9 */ /* 0x000fe20000000800 */
[----:B------:R-:W-:Y:S01]  /*29460*/  USEL UR4, UR4, 0x1, UP0 ;  /* 0x0000000104047887 */ /* 0x000fe20008000000 */
[----:B--2---:R1:W-:Y:S04]  /*29470*/  STL [R1+0x40], R2 ;  /* 0x0000400201007387 */ /* 0x0043e80000100800 */
[----:B------:R0:W5:Y:S01]  /*29480*/  LDL R14, [R1+0x40] ;  /* 0x00004000010e7983 */ /* 0x0001620000100800 */
[----:B------:R-:W-:-:S03]  /*29490*/  UIMAD UR4, UR4, UR5, URZ ;  /* 0x00000005040472a4 */ /* 0x000fc6000f8e023f */
[----:B------:R-:W-:Y:S02]  /*294a0*/  ULDC UR5, c[0x0][0x348] ;  /* 0x0000d20000057ab9 */ /* 0x000fe40000000800 */
[----:B-1----:R-:W-:Y:S02]  /*294b0*/  IMAD.U32 R2, RZ, RZ, UR5 ;  /* 0x00000005ff027e24 */ /* 0x002fe4000f8e00ff */
[----:B------:R-:W-:Y:S01]  /*294c0*/  IMAD.U32 R10, RZ, RZ, UR4 ;  /* 0x00000004ff0a7e24 */ /* 0x000fe2000f8e00ff */
[----:B0-----:R-:W-:Y:S06]  /*294d0*/  @P3 BRA `(.L_x_2599) ;  /* 0x0000000000143947 */ /* 0x001fec0003800000 */
[----:B------:R-:W-:Y:S05]  /*294e0*/  @!P2 BRA `(.L_x_2599) ;  /* 0x000000000010a947 */ /* 0x000fea0003800000 */
[----:B------:R-:W2:Y:S04]  /*294f0*/  LDG.E R11, desc[UR54][R4.64] ;  /* 0x00000036040b7981 */ /* 0x000ea8000c1e1900 */
[----:B------:R-:W2:Y:S02]  /*29500*/  LDG.E R4, desc[UR54][R4.64+0x4] ;  /* 0x0000043604047981 */ /* 0x000ea4000c1e1900 */
[----:B--2--5:R-:W-:-:S05]  /*29510*/  IMAD.IADD R14, R4, 0x1, -R11 ;  /* 0x00000001040e7824 */ /* 0x024fca00078e0a0b */
[----:B------:R0:W-:Y:S02]  /*29520*/  STL [R1+0x40], R14 ;  /* 0x0000400e01007387 */ /* 0x0001e40000100800 */
.L_x_2599:
[----:B-----5:R-:W-:Y:S01]  /*29530*/  IMAD.IADD R4, R12, 0x1, R0 ;  /* 0x000000010c047824 */ /* 0x020fe200078e0200 */
[----:B------:R-:W-:Y:S01]  /*29540*/  ULDC.64 UR4, c[0x0][0xa20] ;  /* 0x0002880000047ab9 */ /* 0x000fe20000000a00 */
[----:B------:R1:W-:Y:S01]  /*29550*/  STL [R1+0x1c], R13 ;  /* 0x00001c0d01007387 */ /* 0x0003e20000100800 */
[----:B------:R-:W-:-:S03]  /*29560*/  ISETP.NE.U32.AND P2, PT, RZ, UR4, PT ;  /* 0x00000004ff007c0c */ /* 0x000fc6000bf45070 */
[----:B------:R1:W-:Y:S01]  /*29570*/  STL [R1+0x24], R4 ;  /* 0x0000240401007387 */ /* 0x0003e20000100800 */
[----:B------:R-:W-:-:S13]  /*29580*/  ISETP.NE.AND.EX P2, PT, RZ, UR5, PT, P2 ;  /* 0x00000005ff007c0c */ /* 0x000fda000bf45320 */
[----:B-1----:R-:W-:Y:S05]  /*29590*/  @!P2 BRA `(.L_x_2600) ;  /* 0x000000000014a947 */ /* 0x002fea0003800000 */
[----:B------:R-:W2:Y:S02]  /*295a0*/  LDL R4, [R1] ;  /* 0x0000000001047983 */ /* 0x000ea40000100800 */
[----:B--2---:R-:W-:-:S04]  /*295b0*/  IADD3 R10, P0, R4, UR4, RZ ;  /* 0x00000004040a7c10 */ /* 0x004fc8000ff1e0ff */
[----:B------:R-:W-:-:S05]  /*295c0*/  IADD3.X R11, R15, UR5, RZ, P0, !PT ;  /* 0x000000050f0b7c10 */ /* 0x000fca00087fe4ff */
[----:B------:R1:W5:Y:S01]  /*295d0*/  LDG.E R10, desc[UR54][R10.64] ;  /* 0x000000360a0a7981 */ /* 0x000362000c1e1900 */
[----:B------:R-:W-:Y:S05]  /*295e0*/  BRA `(.L_x_2601) ;  /* 0x0000000000107947 */ /* 0x000fea0003800000 */
.L_x_2600:
[----:B------:R-:W-:Y:S05]  /*295f0*/  @!P0 BRA `(.L_x_2601) ;  /* 0x00000000000c8947 */ /* 0x000fea0003800000 */
[----:B------:R-:W2:Y:S04]  /*29600*/  LDG.E R10, desc[UR54][R8.64] ;  /* 0x00000036080a7981 */ /* 0x000ea8000c1e1900 */
[----:B------:R-:W2:Y:S02]  /*29610*/  LDG.E R8, desc[UR54][R8.64+0x4] ;  /* 0x0000043608087981 */ /* 0x000ea4000c1e1900 */
[----:B--2---:R-:W-:-:S07]  /*29620*/  IADD3 R10, -R10, R8, RZ ;  /* 0x000000080a0a7210 */ /* 0x004fce0007ffe1ff */
.L_x_2601:
[----:B------:R-:W2:Y:S01]  /*29630*/  @P1 LDG.E R4, desc[UR54][R6.64] ;  /* 0x0000003606041981 */ /* 0x000ea2000c1e1900 */
[----:B------:R-:W3:Y:S01]  /*29640*/  LDC R5, c[0x0][0x448] ;  /* 0x00011200ff057b82 */ /* 0x000ee20000000800 */
[----:B-----5:R-:W-:Y:S02]  /*29650*/  IMAD.IADD R0, R10, 0x1, -R0 ;  /* 0x000000010a007824 */ /* 0x020fe400078e0a00 */
[----:B------:R4:W2:Y:S01]  /*29660*/  @P1 LDG.E R6, desc[UR54][R6.64+0x4] ;  /* 0x0000043606061981 */ /* 0x0008a2000c1e1900 */
[----:B---3--:R-:W-:-:S13]  /*29670*/  ISETP.NE.AND P0, PT, R5, 0x1, PT ;  /* 0x000000010500780c */ /* 0x008fda0003f05270 */
[----:B----4-:R-:W3:Y:S01]  /*29680*/  @P0 LDC R7, c[0x0][0x450] ;  /* 0x00011400ff070b82 */ /* 0x010ee20000000800 */
[----:B------:R-:W-:Y:S01]  /*29690*/  BSSY B0, `(.L_x_2602) ;  /* 0x0000176000007945 */ /* 0x000fe20003800000 */
[----:B--2---:R-:W-:-:S06]  /*296a0*/  @P1 IMAD.IADD R2, R6, 0x1, -R4 ;  /* 0x0000000106021824 */ /* 0x004fcc00078e0a04 */
[----:B------:R-:W2:Y:S01]  /*296b0*/  @P0 LDC R6, c[0x0][0x44c] ;  /* 0x00011300ff060b82 */ /* 0x000ea20000000800 */
[----:B------:R-:W-:-:S04]  /*296c0*/  IMAD.SHL.U32 R4, R17, 0x80, RZ ;  /* 0x0000008011047824 */ /* 0x000fc800078e00ff */
[----:B------:R-:W-:-:S05]  /*296d0*/  VIADD R4, R4, 0x7f ;  /* 0x0000007f04047836 */ /* 0x000fca0000000000 */
[----:B------:R-:W-:Y:S01]  /*296e0*/  MOV R5, R4 ;  /* 0x0000000400057202 */ /* 0x000fe20000000f00 */
[----:B--2---:R-:W-:-:S04]  /*296f0*/  @P0 IMAD.HI.U32 R6, R4, R6, RZ ;  /* 0x0000000604060227 */ /* 0x004fc800078e00ff */
[----:B------:R-:W-:Y:S01]  /*29700*/  IMAD.IADD R4, R0, 0x1, R2 ;  /* 0x0000000100047824 */ /* 0x000fe200078e0202 */
[----:B---3--:R-:W-:-:S03]  /*29710*/  @P0 SHF.R.U32.HI R5, RZ, R7, R6 ;  /* 0x00000007ff050219 */ /* 0x008fc60000011606 */
        /* <DEDUP_REMOVED lines=10> */
[--C-:B------:R-:W-:Y:S02]  /*297c0*/  IMAD R4, R4, 0xa0, -R0.reuse ;  /* 0x000000a004047824 */ /* 0x100fe400078e0a00 */
[----:B------:R-:W-:-:S03]  /*297d0*/  IMAD.MOV R0, RZ, RZ, -R0 ;  /* 0x000000ffff007224 */ /* 0x000fc600078e0a00 */
[----:B------:R-:W-:Y:S02]  /*297e0*/  VIMNMX R2, R4, R2, PT ;  /* 0x0000000204027248 */ /* 0x000fe40003fe0100 */
[----:B------:R-:W-:-:S04]  /*297f0*/  VIMNMX R0, RZ, R0, !PT ;  /* 0x00000000ff007248 */ /* 0x000fc80007fe0100 */
[----:B------:R-:W-:Y:S01]  /*29800*/  ISETP.GT.AND P0, PT, R2, R0, PT ;  /* 0x000000000200720c */ /* 0x000fe20003f04270 */
[----:B------:R-:W-:-:S12]  /*29810*/  IMAD.WIDE.U32 R6, R0, -0x33333333, RZ ;  /* 0xcccccccd00067825 */ /* 0x000fd800078e00ff */
[----:B------:R-:W-:Y:S02]  /*29820*/  @P0 IADD3 R4, R2, 0x9f, RZ ;  /* 0x0000009f02040810 */ /* 0x000fe40007ffe0ff */
[----:B------:R-:W-:-:S03]  /*29830*/  SHF.R.U32.HI R2, RZ, 0x7, R7 ;  /* 0x00000007ff027819 */ /* 0x000fc60000011607 */
[----:B------:R-:W-:-:S05]  /*29840*/  @P0 IMAD.HI R0, R4, 0x66666667, RZ ;  /* 0x6666666704000827 */ /* 0x000fca00078e02ff */
[----:B------:R-:W-:Y:S01]  /*29850*/  @P0 SHF.R.U32.HI R4, RZ, 0x1f, R0 ;  /* 0x0000001fff040819 */ /* 0x000fe20000011600 */
[----:B------:R-:W-:-:S03]  /*29860*/  IMAD.MOV.U32 R9, RZ, RZ, R2 ;  /* 0x000000ffff097224 */ /* 0x000fc600078e0002 */
[----:B------:R-:W-:-:S04]  /*29870*/  @P0 LEA.HI.SX32 R9, R0, R4, 0x1a ;  /* 0x0000000400090211 */ /* 0x000fc800078fd2ff */
[----:B------:R-:W-:Y:S02]  /*29880*/  ISETP.GT.AND P2, PT, R9, R2, PT ;  /* 0x000000020900720c */ /* 0x000fe40003f44270 */
[----:B------:R-:W-:-:S11]  /*29890*/  PLOP3.LUT P0, PT, PT, PT, PT, 0x80, 0x0 ;  /* 0x000000000000781c */ /* 0x000fd60003f0f070 */
[----:B------:R-:W-:Y:S05]  /*298a0*/  @!P2 BRA `(.L_x_2603) ;  /* 0x000000140050a947 */ /* 0x000fea0003800000 */
[----:B------:R-:W-:Y:S01]  /*298b0*/  UMOV UR4, 0xffffffff ;  /* 0xffffffff00047882 */ /* 0x000fe20000000000 */
[----:B------:R-:W-:Y:S02]  /*298c0*/  SEL R0, R13, RZ, !P1 ;  /* 0x000000ff0d007207 */ /* 0x000fe40004800000 */
[----:B------:R-:W-:Y:S05]  /*298d0*/  BRA.DIV UR4, `(.L_x_2604) ;  /* 0x0000008604447947 */ /* 0x000fea000b800000 */
[----:B------:R-:W2:Y:S02]  /*298e0*/  S2R R4, SR_TID.X ;  /* 0x0000000000047919 */ /* 0x000ea40000002100 */
[----:B--2---:R-:W-:-:S04]  /*298f0*/  SHF.R.U32.HI R4, RZ, 0x5, R4 ;  /* 0x00000005ff047819 */ /* 0x004fc80000011604 */
[----:B------:R-:W-:-:S05]  /*29900*/  LOP3.LUT R4, R4, 0x3, RZ, 0xc0, !PT ;  /* 0x0000000304047812 */ /* 0x000fca00078ec0ff */
[----:B0-----:R0:W2:Y:S02]  /*29910*/  SHFL.IDX PT, R14, R4, RZ, 0x1f ;  /* 0x00001fff040e7589 */ /* 0x0010a400000e0000 */
.L_x_2816:
[----:B--2---:R-:W-:Y:S02]  /*29920*/  ISETP.NE.AND P0, PT, R14, RZ, PT ;  /* 0x000000ff0e00720c */ /* 0x004fe40003f05270 */
[----:B------:R-:W-:-:S11]  /*29930*/  PLOP3.LUT P6, PT, PT, PT, PT, 0x8, 0x0 ;  /* 0x000000000000781c */ /* 0x000fd60003fce170 */
[----:B------:R-:W-:Y:S05]  /*29940*/  @P0 BRA `(.L_x_2605) ;  /* 0x00000000000c0947 */ /* 0x000fea0003800000 */
[----:B------:R-:W-:-:S03]  /*29950*/  UMOV UR4, 0xffffffff ;  /* 0xffffffff00047882 */ /* 0x000fc60000000000 */
[----:B------:R-:W-:Y:S05]  /*29960*/  BRA.DIV UR4, `(.L_x_2606) ;  /* 0x0000008604547947 */ /* 0x000fea000b800000 */
[----:B------:R-:W-:-:S13]  /*29970*/  ELECT P6, URZ, PT ;  /* 0x00000000003f782f */ /* 0x000fda00038c0000 */
.L_x_2605:
[----:B0-----:R-:W2:Y:S04]  /*29980*/  LDL R4, [R1+0x54] ;  /* 0x0000540001047983 */ /* 0x001ea80000100800 */
[----:B------:R-:W3:Y:S01]  /*29990*/  LDL R6, [R1+0x4] ;  /* 0x0000040001067983 */ /* 0x000ee20000100800 */
[----:B------:R-:W-:Y:S01]  /*299a0*/  BSSY B1, `(.L_x_2607) ;  /* 0x0000008000017945 */ /* 0x000fe20003800000 */
[----:B--2---:R-:W-:-:S05]  /*299b0*/  VIADD R4, R4, 0x1 ;  /* 0x0000000104047836 */ /* 0x004fca0000000000 */
[----:B------:R-:W-:-:S04]  /*299c0*/  LEA.HI R5, R4, R4, RZ, 0x1 ;  /* 0x0000000404057211 */ /* 0x000fc800078f08ff */
[----:B------:R-:W-:-:S05]  /*299d0*/  LOP3.LUT R5, R5, 0xfffffffe, RZ, 0xc0, !PT ;  /* 0xfffffffe05057812 */ /* 0x000fca00078ec0ff */
[----:B------:R-:W-:-:S05]  /*299e0*/  IMAD.IADD R4, R4, 0x1, -R5 ;  /* 0x0000000104047824 */ /* 0x000fca00078e0a05 */
[----:B------:R-:W-:-:S04]  /*299f0*/  SHF.L.U32 R4, R4, 0x1f, RZ ;  /* 0x0000001f04047819 */ /* 0x000fc800000006ff */
[----:B---3--:R-:W0:Y:S02]  /*29a00*/  SYNCS.PHASECHK.TRANS64.TRYWAIT P0, [R6+URZ+0x33420], R4 ;  /* 0x03342004060075a7 */ /* 0x008e24000800017f */
[----:B0-----:R-:W-:Y:S05]  /*29a10*/  @!P0 BRA `(.L_x_2608) ;  /* 0x0000008400488947 */ /* 0x001fea0003800000 */
.L_x_2819:
[----:B------:R-:W-:Y:S05]  /*29a20*/  BSYNC B1 ;  /* 0x0000000000017941 */ /* 0x000fea0003800000 */
.L_x_2607:
        /* <DEDUP_REMOVED lines=10> */
[----:B------:R-:W-:Y:S02]  /*29ad0*/  ISETP.NE.AND P1, PT, R5, RZ, PT ;  /* 0x000000ff0500720c */ /* 0x000fe40003f25270 */
[----:B--2---:R-:W-:-:S04]  /*29ae0*/  LEA R6, R6, R8, 0x3 ;  /* 0x0000000806067211 */ /* 0x004fc800078e18ff */
[----:B------:R-:W0:Y:S02]  /*29af0*/  SYNCS.PHASECHK.TRANS64.TRYWAIT P0, [R6+URZ+0x334a0], R10 ;  /* 0x0334a00a060075a7 */ /* 0x000e24000800017f */
[----:B0-----:R-:W-:Y:S05]  /*29b00*/  @!P0 BRA `(.L_x_2612) ;  /* 0x0000008400248947 */ /* 0x001fea0003800000 */
.L_x_2820:
[----:B------:R-:W-:Y:S05]  /*29b10*/  BSYNC B2 ;  /* 0x0000000000027941 */ /* 0x000fea0003800000 */
.L_x_2611:
        /* <DEDUP_REMOVED lines=9> */
.L_x_2614:
[----:B------:R-:W-:Y:S05]  /*29bb0*/  BSYNC B2 ;  /* 0x0000000000027941 */ /* 0x000fea0003800000 */
.L_x_2613:
        /* <DEDUP_REMOVED lines=14> */
.L_x_2615:
        /* <DEDUP_REMOVED lines=16> */
.L_x_2616:
        /* <DEDUP_REMOVED lines=16> */
.L_x_2617:
        /* <DEDUP_REMOVED lines=13> */
.L_x_2821:
[----:B------:R-:W-:Y:S05]  /*29f70*/  BSYNC B2 ;  /* 0x0000000000027941 */ /* 0x000fea0003800000 */
.L_x_2618:
[----:B------:R-:W-:Y:S01]  /*29f80*/  BSSY B2, `(.L_x_2620) ;  /* 0x000000b000027945 */ /* 0x000fe20003800000 */
[----:B0-2---:R-:W-:Y:S01]  /*29f90*/  MOV R10, 0x0 ;  /* 0x00000000000a7802 */ /* 0x005fe20000000f00 */
[----:B-1----:R-:W-:Y:S02]  /*29fa0*/  IMAD.MOV.U32 R11, RZ, RZ, 0x12f00000 ;  /* 0x12f00000ff0b7424 */ /* 0x002fe400078e00ff */
        /* <DEDUP_REMOVED lines=8> */
.L_x_2621:
[----:B------:R-:W-:Y:S05]  /*2a030*/  BSYNC B2 ;  /* 0x0000000000027941 */ /* 0x000fea0003800000 */
.L_x_2620:
        /* <DEDUP_REMOVED lines=8> */
.L_x_2622:
        /* <DEDUP_REMOVED lines=15> */
.L_x_2623:
        /* <DEDUP_REMOVED lines=15> */
.L_x_2624:
        /* <DEDUP_REMOVED lines=10> */
.L_x_2610:
[----:B------:R-:W-:Y:S05]  /*2a340*/  BSYNC B1 ;  /* 0x0000000000017941 */ /* 0x000fea0003800000 */
.L_x_2609:
[----:B0-----:R-:W2:Y:S04]  /*2a350*/  LDL.LU R4, [R1+0x10] ;  /* 0x0000100001047983 */ /* 0x001ea80000300800 */
        /* <DEDUP_REMOVED lines=12> */
.L_x_2641:
[----:B------:R-:W-:Y:S05]  /*2a420*/  YIELD ;  /* 0x0000000000007946 */ /* 0x000fea0003800000 */
[----:B------:R-:W-:Y:S04]  /*2a430*/  BSSY B1, `(.L_x_2625) ;  /* 0x000008f000017945 */ /* 0x000fe80003800000 */
[----:B---3--:R-:W-:Y:S05]  /*2a440*/  @!P6 BRA `(.L_x_2626) ;  /* 0x000000080034e947 */ /* 0x008fea0003800000 */
[----:B--2---:R-:W2:Y:S04]  /*2a450*/  LDL R7, [R1+0x4] ;  /* 0x0000040001077983 */ /* 0x004ea80000100800 */
        /* <DEDUP_REMOVED lines=10> */
.L_x_2822:
[----:B------:R-:W-:Y:S05]  /*2a500*/  BSYNC B2 ;  /* 0x0000000000027941 */ /* 0x000fea0003800000 */
.L_x_2627:
[----:B------:R-:W-:Y:S04]  /*2a510*/  BSSY B2, `(.L_x_2629) ;  /* 0x0000009000027945 */ /* 0x000fe80003800000 */
[----:B------:R-:W-:Y:S05]  /*2a520*/  @P2 BRA `(.L_x_2630) ;  /* 0x00000000001c2947 */ /* 0x000fea0003800000 */
[----:B------:R-:W2:Y:S02]  /*2a530*/  S2R R4, SR_TID.X ;  /* 0x0000000000047919 */ /* 0x000ea40000002100 */
[----:B--2---:R-:W-:Y:S02]  /*2a540*/  LOP3.LUT R5, R4, 0x1f, RZ, 0xc0, !PT ;  /* 0x0000001f04057812 */ /* 0x004fe400078ec0ff */
[----:B------:R-:W-:Y:S02]  /*2a550*/  MOV R4, 0x7800 ;  /* 0x0000780000047802 */ /* 0x000fe40000000f00 */
[----:B------:R-:W-:Y:S02]  /*2a560*/  ISETP.NE.AND P1, PT, R5, RZ, PT ;  /* 0x000000ff0500720c */ /* 0x000fe40003f25270 */
[----:B------:R2:W-:Y:S11]  /*2a570*/  SYNCS.ARRIVE.TRANS64 RZ, [R8+URZ+0x33490], R4 ;  /* 0x0334900408ff79a7 */ /* 0x0005f6000800003f */
[----:B--2---:R-:W-:Y:S05]  /*2a580*/  @!P1 BRA `(.L_x_2630) ;  /* 0x0000000000049947 */ /* 0x004fea0003800000 */
[----:B------:R-:W-:Y:S01]  /*2a590*/  BPT.TRAP 0x1 ;  /* 0x000000040000795c */ /* 0x000fe20000300000 */
.L_x_2630:
[----:B------:R-:W-:Y:S05]  /*2a5a0*/  BSYNC B2 ;  /* 0x0000000000027941 */ /* 0x000fea0003800000 */
.L_x_2629:
[----:B------:R-:W2:Y:S04]  /*2a5b0*/  LDL R5, [R1+0x4] ;  /* 0x0000040001057983 */ /* 0x000ea80000100800 */
        /* <DEDUP_REMOVED lines=12> */
.L_x_2631:
        /* <DEDUP_REMOVED lines=12> */
[----:B------:R-:W-:Y:S01]  /*2a740*/  UMOV UR6, 0x0 ;  /* 0x0000000000067882 */ /* 0x000fe20000000000 */
[----:B------:R-:W-:Y:S01]  /*2a750*/  IADD3 R10, R6, 0x26a00, RZ ;  /* 0x00026a00060a7810 */ /* 0x000fe20007ffe0ff */
[----:B------:R-:W-:Y:S01]  /*2a760*/  UMOV UR7, 0x12f00000 ;  /* 0x12f0000000077882 */ /* 0x000fe20000000000 */
[----:B------:R-:W-:-:S15]  /*2a770*/  R2UR UR10, R14 ;  /* 0x000000000e0a72ca */ /* 0x000fde00000e0000 */
.L_x_2632:
        /* <DEDUP_REMOVED lines=16> */
.L_x_2633:
        /* <DEDUP_REMOVED lines=13> */
.L_x_2823:
[----:B------:R-:W-:Y:S05]  /*2a950*/  BSYNC B2 ;  /* 0x0000000000027941 */ /* 0x000fea0003800000 */
.L_x_2634:
[----:B------:R-:W-:Y:S01]  /*2a960*/  BSSY B2, `(.L_x_2636) ;  /* 0x000000b000027945 */ /* 0x000fe20003800000 */
[----:B------:R-:W-:Y:S02]  /*2a970*/  IMAD.MOV.U32 R10, RZ, RZ, 0x0 ;  /* 0x00000000ff0a7424 */ /* 0x000fe400078e00ff */
[----:B-1----:R-:W-:Y:S01]  /*2a980*/  IMAD.MOV.U32 R11, RZ, RZ, 0x12f00000 ;  /* 0x12f00000ff0b7424 */ /* 0x002fe200078e00ff */
[----:B------:R-:W-:Y:S06]  /*2a990*/  @P2 BRA `(.L_x_2637) ;  /* 0x00000000001c2947 */ /* 0x000fec0003800000 */
[----:B------:R-:W1:Y:S02]  /*2a9a0*/  S2R R4, SR_TID.X ;  /* 0x0000000000047919 */ /* 0x000e640000002100 */
[----:B-1----:R-:W-:Y:S02]  /*2a9b0*/  LOP3.LUT R15, R4, 0x1f, RZ, 0xc0, !PT ;  /* 0x0000001f040f7812 */ /* 0x002fe400078ec0ff */
[----:B------:R-:W-:Y:S02]  /*2a9c0*/  MOV R4, 0x7800 ;  /* 0x0000780000047802 */ /* 0x000fe40000000f00 */
[----:B------:R-:W-:Y:S02]  /*2a9d0*/  ISETP.NE.AND P1, PT, R15, RZ, PT ;  /* 0x000000ff0f00720c */ /* 0x000fe40003f25270 */
[----:B------:R1:W-:Y:S11]  /*2a9e0*/  SYNCS.ARRIVE.TRANS64 RZ, [R8+URZ+0x334b0], R4 ;  /* 0x0334b00408ff79a7 */ /* 0x0003f6000800003f */
[----:B-1----:R-:W-:Y:S05]  /*2a9f0*/  @!P1 BRA `(.L_x_2637) ;  /* 0x0000000000049947 */ /* 0x002fea0003800000 */
[----:B------:R-:W-:Y:S01]  /*2aa00*/  BPT.TRAP 0x1 ;  /* 0x000000040000795c */ /* 0x000fe20000300000 */
.L_x_2637:
[----:B------:R-:W-:Y:S05]  /*2aa10*/  BSYNC B2 ;  /* 0x0000000000027941 */ /* 0x000fea0003800000 */
.L_x_2636:
[----:B------:R-:W-:Y:S01]  /*2aa20*/  R2UR UR10, R12 ;  /* 0x000000000c0a72ca */ /* 0x000fe200000e0000 */
[----:B------:R-:W-:Y:S01]  /*2aa30*/  UIADD3 UR4, UP0, UR40, 0x670, URZ ;  /* 0x0000067028047890 */ /* 0x000fe2000ff1e03f */
[----:B------:R-:W-:Y:S01]  /*2aa40*/  R2UR UR6, R10 ;  /* 0x000000000a0672ca */ /* 0x000fe200000e0000 */
[----:B0-2---:R-:W-:Y:S01]  /*2aa50*/  VIADD R8, R8, 0x334b0 ;  /* 0x000334b008087836 */ /* 0x005fe20000000000 */
[----:B------:R-:W-:Y:S01]  /*2aa60*/  R2UR UR7, R11 ;  /* 0x000000000b0772ca */ /* 0x000fe200000e0000 */
[----:B------:R-:W-:Y:S01]  /*2aa70*/  VIADD R4, R6, 0xf200 ;  /* 0x0000f20006047836 */ /* 0x000fe20000000000 */
[----:B------:R-:W-:Y:S01]  /*2aa80*/  PLOP3.LUT P1, PT, PT, PT, PT, 0x80, 0x0 ;  /* 0x000000000000781c */ /* 0x000fe20003f2f070 */
[----:B------:R-:W-:-:S12]  /*2aa90*/  UIADD3.X UR5, URZ, UR41, URZ, UP0, !UPT ;  /* 0x000000293f057290 */ /* 0x000fd800087fe43f */
.L_x_2638:
        /* <DEDUP_REMOVED lines=15> */
.L_x_2639:
        /* <DEDUP_REMOVED lines=15> */
.L_x_2640:
        /* <DEDUP_REMOVED lines=10> */
.L_x_2626:
[----:B------:R-:W-:Y:S05]  /*2ad20*/  BSYNC B1 ;  /* 0x0000000000017941 */ /* 0x000fea0003800000 */
.L_x_2625:
[----:B--2---:R-:W2:Y:S04]  /*2ad30*/  LDL.LU R4, [R1+0x10] ;  /* 0x0000100001047983 */ /* 0x004ea80000300800 */
[----:B------:R-:W3:Y:S01]  /*2ad40*/  LDL.LU R7, [R1+0x18] ;  /* 0x0000180001077983 */ /* 0x000ee20000300800 */
[C---:B------:R-:W-:Y:S01]  /*2ad50*/  ISETP.GT.AND P2, PT, R9.reuse, R2, PT ;  /* 0x000000020900720c */ /* 0x040fe20003f44270 */
[----:B------:R-:W-:Y:S01]  /*2ad60*/  VIADD R9, R9, 0xffffffff ;  /* 0xffffffff09097836 */ /* 0x000fe20000000000 */
[----:B--2---:R-:W-:-:S04]  /*2ad70*/  IADD3 R4, R4, 0x1, RZ ;  /* 0x0000000104047810 */ /* 0x004fc80007ffe0ff */
[----:B------:R-:W-:-:S04]  /*2ad80*/  ISETP.NE.AND P1, PT, R4, 0x2, PT ;  /* 0x000000020400780c */ /* 0x000fc80003f25270 */
[----:B------:R-:W-:Y:S02]  /*2ad90*/  SEL R5, RZ, 0x1, P1 ;  /* 0x00000001ff057807 */ /* 0x000fe40000800000 */
[----:B------:R-:W-:Y:S02]  /*2ada0*/  SEL R4, R4, RZ, P1 ;  /* 0x000000ff04047207 */ /* 0x000fe40000800000 */
[----:B---3--:R-:W-:-:S05]  /*2adb0*/  LOP3.LUT R7, R7, R5, RZ, 0x3c, !PT ;  /* 0x0000000507077212 */ /* 0x008fca00078e3cff */
[----:B------:R3:W-:Y:S04]  /*2adc0*/  STL [R1+0x18], R7 ;  /* 0x0000180701007387 */ /* 0x0007e80000100800 */
[----:B------:R3:W-:Y:S01]  /*2add0*/  STL [R1+0x10], R4 ;  /* 0x0000100401007387 */ /* 0x0007e20000100800 */
[----:B------:R-:W-:Y:S05]  /*2ade0*/  @P2 BRA `(.L_x_2641) ;  /* 0xfffffff4008c2947 */ /* 0x000fea000383ffff */
.L_x_2603:
[----:B------:R-:W-:Y:S05]  /*2adf0*/  BSYNC B0 ;  /* 0x0000000000007941 */ /* 0x000fea0003800000 */
.L_x_2602:
[----:B------:R-:W4:Y:S01]  /*2ae00*/  LDC R0, c[0x0][0x448] ;  /* 0x00011200ff007b82 */ /* 0x000f220000000800 */
[----:B------:R-:W-:Y:S07]  /*2ae10*/  @!P0 WARPSYNC.ALL ;  /* 0x0000000000008948 */ /* 0x000fee0003800000 */
[----:B------:R-:W-:Y:S01]  /*2ae20*/  @!P0 BAR.SYNC.DEFER_BLOCKING 0xc, 0x180 ;  /* 0x0306000000008b1d */ /* 0x000fe20000010000 */
[----:B----4-:R-:W-:Y:S02]  /*2ae30*/  ISETP.NE.AND P1, PT, R0, 0x1, PT ;  /* 0x000000010000780c */ /* 0x010fe40003f25270 */
[----:B------:R-:W-:-:S11]  /*2ae40*/  LEA R0, R17, 0x7f, 0x7 ;  /* 0x0000007f11007811 */ /* 0x000fd600078e38ff */
[----:B------:R-:W4:Y:S08]  /*2ae50*/  @P1 LDC R2, c[0x0][0x44c] ;  /* 0x00011300ff021b82 */ /* 0x000f300000000800 */
[----:B------:R-:W5:Y:S01]  /*2ae60*/  @P1 LDC R3, c[0x0][0x450] ;  /* 0x00011400ff031b82 */ /* 0x000f620000000800 */
[----:B----4-:R-:W-:-:S05]  /*2ae70*/  @P1 IMAD.HI.U32 R2, R0, R2, RZ ;  /* 0x0000000200021227 */ /* 0x010fca00078e00ff */
[----:B-----5:R-:W-:-:S05]  /*2ae80*/  @P1 SHF.R.U32.HI R0, RZ, R3, R2 ;  /* 0x00000003ff001219 */ /* 0x020fca0000011602 */
[----:B------:R-:W-:-:S04]  /*2ae90*/  IMAD.IADD R0, R21, 0x1, R0 ;  /* 0x0000000115007824 */ /* 0x000fc800078e0200 */
[----:B------:R-:W-:-:S05]  /*2aea0*/  IMAD.HI R0, R0, 0x66666667, RZ ;  /* 0x6666666700007827 */ /* 0x000fca00078e02ff */
[----:B------:R-:W-:-:S04]  /*2aeb0*/  SHF.R.U32.HI R2, RZ, 0x1f, R0 ;  /* 0x0000001fff027819 */ /* 0x000fc80000011600 */
[----:B------:R-:W-:-:S04]  /*2aec0*/  LEA.HI.SX32 R0, R0, R2, 0x1a ;  /* 0x0000000200007211 */ /* 0x000fc800078fd2ff */
[----:B--23--:R-:W-:-:S04]  /*2aed0*/  VIMNMX R4, R20, R0, PT ;  /* 0x0000000014047248 */ /* 0x00cfc80003fe0100 */
[----:B------:R-:W-:Y:S01]  /*2aee0*/  ISETP.GT.AND P0, PT, R4, RZ, PT ;  /* 0x000000ff0400720c */ /* 0x000fe20003f04270 */
[----:B------:R2:W-:-:S12]  /*2aef0*/  STL [R1+0x38], R4 ;  /* 0x0000380401007387 */ /* 0x0005d80000100800 */
[----:B--2---:R-:W-:Y:S05]  /*2af00*/  @P0 BRA `(.L_x_2642) ;  /* 0x0000000000440947 */ /* 0x004fea0003800000 */
[----:B------:R-:W2:Y:S02]  /*2af10*/  S2R R4, SR_TID.X ;  /* 0x0000000000047919 */ /* 0x000ea40000002100 */
[----:B--2---:R-:W-:-:S04]  /*2af20*/  LOP3.LUT R4, R4, 0x7f, RZ, 0xc0, !PT ;  /* 0x0000007f04047812 */ /* 0x004fc800078ec0ff */
[----:B------:R-:W-:-:S13]  /*2af30*/  ISETP.NE.AND P0, PT, R4, RZ, PT ;  /* 0x000000ff0400720c */ /* 0x000fda0003f05270 */
[----:B------:R-:W-:Y:S05]  /*2af40*/  @P0 BRA `(.L_x_2643) ;  /* 0x00000038006c0947 */ /* 0x000fea0003800000 */
[----:B------:R-:W2:Y:S01]  /*2af50*/  S2R R3, SR_LANEID ;  /* 0x0000000000037919 */ /* 0x000ea20000000000 */
[----:B------:R-:W-:Y:S01]  /*2af60*/  VOTEU.ANY UR4, UPT, PT ;  /* 0x0000000000047886 */ /* 0x000fe200038e0100 */
[----:B------:R-:W3:Y:S01]  /*2af70*/  LDC.64 R4, c[0x0][0xc60] ;  /* 0x00031800ff047b82 */ /* 0x000ee20000000a00 */
[----:B------:R-:W2:Y:S08]  /*2af80*/  FLO.U32 R0, UR4 ;  /* 0x0000000400007d00 */ /* 0x000eb000080e0000 */
[----:B------:R-:W3:Y:S01]  /*2af90*/  POPC R2, UR4 ;  /* 0x0000000400027d09 */ /* 0x000ee20008000000 */
[----:B--2---:R-:W-:-:S13]  /*2afa0*/  ISETP.EQ.U32.AND P0, PT, R0, R3, PT ;  /* 0x000000030000720c */ /* 0x004fda0003f02070 */
[----:B---3--:R-:W2:Y:S01]  /*2afb0*/  @P0 ATOMG.E.ADD.STRONG.GPU PT, R5, desc[UR54][R4.64], R2 ;  /* 0x00000002040509a8 */ /* 0x008ea200081ee1f6 */
[----:B------:R-:W3:Y:S02]  /*2afc0*/  S2R R3, SR_LTMASK ;  /* 0x0000000000037919 */ /* 0x000ee40000003900 */
[----:B---3--:R-:W-:-:S06]  /*2afd0*/  LOP3.LUT R3, R3, UR4, RZ, 0xc0, !PT ;  /* 0x0000000403037c12 */ /* 0x008fcc000f8ec0ff */
[----:B------:R-:W3:Y:S01]  /*2afe0*/  POPC R3, R3 ;  /* 0x0000000300037309 */ /* 0x000ee20000000000 */
[----:B--2---:R-:W3:Y:S02]  /*2aff0*/  SHFL.IDX PT, R0, R5, R0, 0x1f ;  /* 0x00001f0005007589 */ /* 0x004ee400000e0000 */
[----:B---3--:R-:W-:Y:S01]  /*2b000*/  IADD3 R16, R0, UR38, R3 ;  /* 0x0000002600107c10 */ /* 0x008fe2000fffe003 */
[----:B------:R-:W-:Y:S06]  /*2b010*/  BRA `(.L_x_2643) ;  /* 0x0000003800387947 */ /* 0x000fec0003800000 */
.L_x_2642:
[----:B------:R-:W2:Y:S01]  /*2b020*/  LDL R0, [R1+0x4] ;  /* 0x0000040001007983 */ /* 0x000ea20000100800 */
        /* <DEDUP_REMOVED lines=10> */
[----:B------:R-:W2:Y:S01]  /*2b0d0*/  LDC.64 R2, c[0x4][R2] ;  /* 0x0100000002027b82 */ /* 0x000ea20000000a00 */
[----:B------:R-:W-:Y:S01]  /*2b0e0*/  IMAD.U32 R6, RZ, RZ, UR8 ;  /* 0x00000008ff067e24 */ /* 0x000fe2000f8e00ff */
[----:B------:R-:W-:Y:S01]  /*2b0f0*/  MOV R8, 0x70 ;  /* 0x0000007000087802 */ /* 0x000fe20000000f00 */
[----:B------:R-:W-:Y:S02]  /*2b100*/  IMAD.U32 R7, RZ, RZ, UR9 ;  /* 0x00000009ff077e24 */ /* 0x000fe4000f8e00ff */
[----:B------:R-:W-:-:S02]  /*2b110*/  IMAD.U32 R10, RZ, RZ, UR4 ;  /* 0x00000004ff0a7e24 */ /* 0x000fc4000f8e00ff */
[----:B-1----:R-:W-:Y:S02]  /*2b120*/  IMAD.U32 R11, RZ, RZ, UR5 ;  /* 0x00000005ff0b7e24 */ /* 0x002fe4000f8e00ff */
[----:B------:R-:W-:Y:S02]  /*2b130*/  IMAD.MOV.U32 R12, RZ, RZ, 0x1 ;  /* 0x00000001ff0c7424 */ /* 0x000fe400078e00ff */
[----:B------:R-:W-:-:S07]  /*2b140*/  IMAD.MOV.U32 R13, RZ, RZ, RZ ;  /* 0x000000ffff0d7224 */ /* 0x000fce00078e00ff */
[----:B------:R-:W-:-:S07]  /*2b150*/  LEPC R20, `(.L_x_2645) ;  /* 0x000000001014794e */ /* 0x000fce0000000000 */
[----:B0-2---:R-:W-:Y:S05]  /*2b160*/  CALL.ABS.NOINC R2 ;  /* 0x0000000002007343 */ /* 0x005fea0003c00000 */
.L_x_2645:
[----:B------:R-:W-:Y:S05]  /*2b170*/  BSYNC B6 ;  /* 0x0000000000067941 */ /* 0x000fea0003800000 */
.L_x_2644:
        /* <DEDUP_REMOVED lines=9> */
[----:B--2---:R-:W-:Y:S01]  /*2b210*/  MOV R2, 0x0 ;  /* 0x0000000000027802 */ /* 0x004fe20000000f00 */
        /* <DEDUP_REMOVED lines=15> */
.L_x_2647:
[----:B------:R-:W-:Y:S05]  /*2b310*/  BSYNC B6 ;  /* 0x0000000000067941 */ /* 0x000fea0003800000 */
.L_x_2646:
[----:B--2---:R-:W2:Y:S01]  /*2b320*/  LDL R2, [R1+0x4] ;  /* 0x0000040001027983 */ /* 0x004ea20000100800 */
        /* <DEDUP_REMOVED lines=20> */
.L_x_2649:
[----:B------:R-:W-:Y:S05]  /*2b470*/  BSYNC B6 ;  /* 0x0000000000067941 */ /* 0x000fea0003800000 */
.L_x_2648:
        /* <DEDUP_REMOVED lines=20> */
.L_x_2651:
[----:B------:R-:W-:Y:S05]  /*2b5c0*/  BSYNC B6 ;  /* 0x0000000000067941 */ /* 0x000fea0003800000 */
.L_x_2650:
        /* <DEDUP_REMOVED lines=9> */
[----:B----4-:R2:W3:Y:S02]  /*2b660*/  @P0 LDG.E R8, desc[UR54][R2.64] ;  /* 0x0000003602080981 */ /* 0x0104e4000c1e1900 */
[----:B--2---:R-:W2:Y:S01]  /*2b670*/  LDC.64 R2, c[0x0][0x418] ;  /* 0x00010600ff027b82 */ /* 0x004ea20000000a00 */
[----:B---3--:R-:W-:Y:S01]  /*2b680*/  SHF.R.S32.HI R9, RZ, 0x1f, R8 ;  /* 0x0000001fff097819 */ /* 0x008fe20000011408 */
[----:B------:R3:W-:Y:S01]  /*2b690*/  @P0 STL [R1+0x1c], R8 ;  /* 0x00001c0801000387 */ /* 0x0007e20000100800 */
[----:B--2---:R-:W-:Y:S01]  /*2b6a0*/  LOP3.LUT P0, RZ, R2, UR4, RZ, 0xfc, !PT ;  /* 0x0000000402ff7c12 */ /* 0x004fe2000f80fcff */
[----:B------:R-:W-:Y:S02]  /*2b6b0*/  UMOV UR4, 0xffffffff ;  /* 0xffffffff00047882 */ /* 0x000fe40000000000 */
[----:B------:R3:W-:Y:S01]  /*2b6c0*/  STL [R1+0x20], R9 ;  /* 0x0000200901007387 */ /* 0x0007e20000100800 */
[----:B------:R-:W-:-:S04]  /*2b6d0*/  LOP3.LUT P0, RZ, R3, UR5, RZ, 0xfc, P0 ;  /* 0x0000000503ff7c12 */ /* 0x000fc8000800fcff */
[----:B------:R-:W-:Y:S01]  /*2b6e0*/  SEL R0, R8, RZ, !P0 ;  /* 0x000000ff08007207 */ /* 0x000fe20004000000 */
[----:B------:R-:W-:Y:S08]  /*2b6f0*/  BRA.DIV UR4, `(.L_x_2652) ;  /* 0x0000006a04787947 */ /* 0x000ff0000b800000 */
[----:B------:R-:W2:Y:S02]  /*2b700*/  S2R R4, SR_TID.X ;  /* 0x0000000000047919 */ /* 0x000ea40000002100 */
[----:B--2---:R-:W-:-:S04]  /*2b710*/  SHF.R.U32.HI R4, RZ, 0x5, R4 ;  /* 0x00000005ff047819 */ /* 0x004fc80000011604 */
[----:B------:R-:W-:-:S05]  /*2b720*/  LOP3.LUT R4, R4, 0x3, RZ, 0xc0, !PT ;  /* 0x0000000304047812 */ /* 0x000fca00078ec0ff */
[----:B0-----:R0:W2:Y:S02]  /*2b730*/  SHFL.IDX PT, R14, R4, RZ, 0x1f ;  /* 0x00001fff040e7589 */ /* 0x0010a400000e0000 */
.L_x_2826:
[----:B0-----:R-:W4:Y:S01]  /*2b740*/  LDL.LU R4, [R1+0x8] ;  /* 0x0000080001047983 */ /* 0x001f220000300800 */
[----:B------:R-:W-:Y:S02]  /*2b750*/  PLOP3.LUT P1, PT, PT, PT, PT, 0x8, 0x0 ;  /* 0x000000000000781c */ /* 0x000fe40003f2e170 */
[----:B--2---:R-:W-:Y:S01]  /*2b760*/  ISETP.NE.AND P0, PT, R14, RZ, PT ;  /* 0x000000ff0e00720c */ /* 0x004fe20003f05270 */
[----:B------:R0:W-:Y:S01]  /*2b770*/  STL [R1], R0 ;  /* 0x0000000001007387 */ /* 0x0001e20000100800 */
[----:B----4-:R-:W-:-:S09]  /*2b780*/  LOP3.LUT R4, R4, 0xfffffffe, RZ, 0xc0, !PT ;  /* 0xfffffffe04047812 */ /* 0x010fd200078ec0ff */
[----:B------:R-:W-:-:S05]  /*2b790*/  @P1 LOP3.LUT R4, R4, 0x1, RZ, 0xfc, !PT ;  /* 0x0000000104041812 */ /* 0x000fca00078efcff */
[----:B------:R0:W-:Y:S01]  /*2b7a0*/  STL [R1+0x8], R4 ;  /* 0x0000080401007387 */ /* 0x0001e20000100800 */
[----:B------:R-:W-:Y:S05]  /*2b7b0*/  @P0 BRA `(.L_x_2653) ;  /* 0x0000000400c80947 */ /* 0x000fea0003800000 */
[----:B------:R-:W-:-:S03]  /*2b7c0*/  UMOV UR4, 0xffffffff ;  /* 0xffffffff00047882 */ /* 0x000fc60000000000 */
[----:B------:R-:W-:Y:S05]  /*2b7d0*/  BRA.DIV UR4, `(.L_x_2654) ;  /* 0x0000006a04747947 */ /* 0x000fea000b800000 */
[----:B------:R-:W-:-:S13]  /*2b7e0*/  ELECT P6, URZ, PT ;  /* 0x00000000003f782f */ /* 0x000fda00038c0000 */
.L_x_2829:
        /* <DEDUP_REMOVED lines=18> */
[----:B------:R-:W-:-:S03]  /*2b910*/  IMAD.WIDE.U32 R4, R8, UR4, R4 ;  /* 0x0000000408047c25 */ /* 0x000fc6000f8e0004 */
[----:B------:R-:W-:Y:S02]  /*2b920*/  LEA R2, P0, R4, R2, 0x2 ;  /* 0x0000000204027211 */ /* 0x000fe400078010ff */
[----:B------:R-:W-:-:S04]  /*2b930*/  IADD3 R5, R5, R6, RZ ;  /* 0x0000000605057210 */ /* 0x000fc80007ffe0ff */
[----:B------:R-:W-:-:S05]  /*2b940*/  LEA.HI.X R3, R4, R3, R5, 0x2, P0 ;  /* 0x0000000304037211 */ /* 0x000fca00000f1405 */
[----:B------:R-:W2:Y:S04]  /*2b950*/  LDG.E R2, desc[UR54][R2.64] ;  /* 0x0000003602027981 */ /* 0x000ea8000c1e1900 */
[----:B--2---:R0:W-:Y:S02]  /*2b960*/  STL [R1], R2 ;  /* 0x0000000201007387 */ /* 0x0041e40000100800 */
.L_x_2655:
[----:B---3--:R-:W2:Y:S04]  /*2b970*/  LDL R9, [R1+0x4] ;  /* 0x0000040001097983 */ /* 0x008ea80000100800 */
        /* <DEDUP_REMOVED lines=9> */
.L_x_2830:
        /* <DEDUP_REMOVED lines=8> */
.L_x_2657:
        /* <DEDUP_REMOVED lines=31> */
.L_x_2831:
        /* <DEDUP_REMOVED lines=8> */
.L_x_2659:
[----:B------:R-:W3:Y:S04]  /*2bd00*/  LDL R5, [R1] ;  /* 0x0000000001057983 */ /* 0x000ee80000100800 */
[----:B0-2---:R-:W2:Y:S01]  /*2bd10*/  LDL.LU R4, [R1+0x8] ;  /* 0x0000080001047983 */ /* 0x005ea20000300800 */
        /* <DEDUP_REMOVED lines=15> */
[----:B---3--:R-:W-:Y:S02]  /*2be10*/  R2UR UR13, R5 ;  /* 0x00000000050d72ca */ /* 0x008fe400000e0000 */
[----:B--2---:R-:W-:-:S04]  /*2be20*/  LOP3.LUT R4, R4, 0xfffffffe, RZ, 0xc0, !PT ;  /* 0xfffffffe04047812 */ /* 0x004fc800078ec0ff */
        /* <DEDUP_REMOVED lines=11> */
.L_x_2653:
[----:B------:R-:W2:Y:S04]  /*2bee0*/  LDL R2, [R1+0x4] ;  /* 0x0000040001027983 */ /* 0x000ea80000100800 */
[----:B------:R-:W4:Y:S04]  /*2bef0*/  LDL.LU R3, [R1+0x3c] ;  /* 0x00003c0001037983 */ /* 0x000f280000300800 */
[----:B------:R-:W5:Y:S04]  /*2bf00*/  LDL.LU R5, [R1+0x30] ;  /* 0x0000300001057983 */ /* 0x000f680000300800 */
[----:B0-----:R-:W3:Y:S01]  /*2bf10*/  LDL.LU R4, [R1+0x44] ;  /* 0x0000440001047983 */ /* 0x001ee20000300800 */
        /* <DEDUP_REMOVED lines=8> */
[----:B----4-:R-:W-:-:S04]  /*2bfa0*/  SHF.R.S32.HI R0, RZ, 0x1f, R3 ;  /* 0x0000001fff007819 */ /* 0x010fc80000011403 */
[----:B------:R-:W-:Y:S02]  /*2bfb0*/  LOP3.LUT P1, RZ, R2, 0x1bf, RZ, 0xc0, !PT ;  /* 0x000001bf02ff7812 */ /* 0x000fe4000782c0ff */
[----:B-----5:R-:W-:Y:S01]  /*2bfc0*/  SEL R5, R5, RZ, !P0 ;  /* 0x000000ff05057207 */ /* 0x020fe20004000000 */
[----:B------:R-:W-:Y:S01]  /*2bfd0*/  IMAD R0, R0, UR4, RZ ;  /* 0x0000000400007c24 */ /* 0x000fe2000f8e02ff */
[----:B---3--:R-:W-:-:S03]  /*2bfe0*/  SEL R4, R4, RZ, !P0 ;  /* 0x000000ff04047207 */ /* 0x008fc60004000000 */
[C---:B------:R-:W-:Y:S02]  /*2bff0*/  IMAD R0, R3.reuse, UR5, R0 ;  /* 0x0000000503007c24 */ /* 0x040fe4000f8e0200 */
[----:B------:R-:W-:-:S05]  /*2c000*/  IMAD.WIDE.U32 R2, R3, UR4, RZ ;  /* 0x0000000403027c25 */ /* 0x000fca000f8e00ff */
[----:B------:R0:W-:Y:S04]  /*2c010*/  STL.64 [R1+0x48], R2 ;  /* 0x0000480201007387 */ /* 0x0001e80000100a00 */
[----:B------:R2:W-:Y:S04]  /*2c020*/  STL [R1+0x30], R5 ;  /* 0x0000300501007387 */ /* 0x0005e80000100800 */
[----:B------:R2:W-:Y:S01]  /*2c030*/  STL [R1+0x50], R4 ;  /* 0x0000500401007387 */ /* 0x0005e20000100800 */
[----:B0-----:R-:W-:Y:S02]  /*2c040*/  IADD3 R2, R3, R0, RZ ;  /* 0x0000000003027210 */ /* 0x001fe40007ffe0ff */
        /* <DEDUP_REMOVED lines=10> */
[----:B------:R-:W0:Y:S01]  /*2c0f0*/  LDC.64 R2, c[0x4][R2] ;  /* 0x0100000002027b82 */ /* 0x000e220000000a00 */
[----:B------:R-:W-:Y:S02]  /*2c100*/  IMAD.U32 R5, RZ, RZ, UR5 ;  /* 0x00000005ff057e24 */ /* 0x000fe4000f8e00ff */
[----:B------:R-:W-:Y:S02]  /*2c110*/  IMAD.U32 R6, RZ, RZ, UR6 ;  /* 0x00000006ff067e24 */ /* 0x000fe4000f8e00ff */
[----:B------:R-:W-:-:S02]  /*2c120*/  IMAD.U32 R7, RZ, RZ, UR7 ;  /* 0x00000007ff077e24 */ /* 0x000fc4000f8e00ff */
[----:B-1----:R-:W-:Y:S02]  /*2c130*/  IMAD.U32 R11, RZ, RZ, UR9 ;  /* 0x00000009ff0b7e24 */ /* 0x002fe4000f8e00ff */
[----:B------:R-:W-:Y:S02]  /*2c140*/  IMAD.MOV.U32 R8, RZ, RZ, 0x70 ;  /* 0x00000070ff087424 */ /* 0x000fe400078e00ff */
[----:B------:R-:W-:Y:S02]  /*2c150*/  IMAD.MOV.U32 R12, RZ, RZ, 0x1 ;  /* 0x00000001ff0c7424 */ /* 0x000fe400078e00ff */
[----:B------:R-:W-:-:S07]  /*2c160*/  IMAD.MOV.U32 R13, RZ, RZ, RZ ;  /* 0x000000ffff0d7224 */ /* 0x000fce00078e00ff */
[----:B------:R-:W-:-:S07]  /*2c170*/  LEPC R20, `(.L_x_2661) ;  /* 0x000000001014794e */ /* 0x000fce0000000000 */
[----:B0-----:R-:W-:Y:S05]  /*2c180*/  CALL.ABS.NOINC R2 ;  /* 0x0000000002007343 */ /* 0x001fea0003c00000 */
.L_x_2661:
[----:B------:R-:W-:Y:S05]  /*2c190*/  BSYNC B6 ;  /* 0x0000000000067941 */ /* 0x000fea0003800000 */
.L_x_2660:
[----:B--2---:R-:W2:Y:S01]  /*2c1a0*/  LDL.LU R5, [R1+0x3c] ;  /* 0x00003c0001057983 */ /* 0x004ea20000300800 */
[----:B------:R-:W-:Y:S01]  /*2c1b0*/  ULDC.64 UR4, c[0x0][0x2d8] ;  /* 0x0000b60000047ab9 */ /* 0x000fe20000000a00 */
[----:B------:R-:W0:Y:S01]  /*2c1c0*/  LDC R8, c[0x0][0x448] ;  /* 0x00011200ff087b82 */ /* 0x000e220000000800 */
[----:B------:R-:W-:Y:S01]  /*2c1d0*/  ULDC.64 UR6, c[0x0][0x280] ;  /* 0x0000a00000067ab9 */ /* 0x000fe20000000a00 */
[----:B------:R-:W2:Y:S04]  /*2c1e0*/  LDL.LU.64 R2, [R1+0x48] ;  /* 0x0000480001027983 */ /* 0x000ea80000300a00 */
[----:B------:R-:W3:Y:S04]  /*2c1f0*/  LDL.LU R0, [R1+0x44] ;  /* 0x0000440001007983 */ /* 0x000ee80000300800 */
[----:B------:R-:W4:Y:S04]  /*2c200*/  LDL.LU R6, [R1+0x50] ;  /* 0x0000500001067983 */ /* 0x000f280000300800 */
[----:B------:R-:W4:Y:S01]  /*2c210*/  LDL.LU R4, [R1+0x30] ;  /* 0x0000300001047983 */ /* 0x000f220000300800 */
[----:B------:R-:W1:Y:S01]  /*2c220*/  S2R R9, SR_TID.X ;  /* 0x0000000000097919 */ /* 0x000e620000002100 */
[----:B0-----:R-:W-:Y:S01]  /*2c230*/  ISETP.NE.AND P0, PT, R8, 0x1, PT ;  /* 0x000000010800780c */ /* 0x001fe20003f05270 */
[----:B-1----:R-:W-:-:S05]  /*2c240*/  IMAD.SHL.U32 R9, R9, 0x10, RZ ;  /* 0x0000001009097824 */ /* 0x002fca00078e00ff */
[----:B------:R-:W-:-:S04]  /*2c250*/  LOP3.LUT R9, R9, 0x30, RZ, 0xc0, !PT ;  /* 0x0000003009097812 */ /* 0x000fc800078ec0ff */
[C---:B------:R-:W-:Y:S02]  /*2c260*/  LOP3.LUT R11, R9.reuse, 0x40, RZ, 0xfc, !PT ;  /* 0x00000040090b7812 */ /* 0x040fe400078efcff */
[----:B------:R-:W-:Y:S02]  /*2c270*/  LOP3.LUT R9, R9, 0x80, RZ, 0xfc, !PT ;  /* 0x0000008009097812 */ /* 0x000fe400078efcff */
[----:B--2---:R-:W-:Y:S02]  /*2c280*/  MOV R3, R5 ;  /* 0x0000000500037202 */ /* 0x004fe40000000f00 */
        /* <DEDUP_REMOVED lines=10> */
[----:B------:R-:W-:Y:S01]  /*2c330*/  ULDC.64 UR4, c[0x0][0x2d0] ;  /* 0x0000b40000047ab9 */ /* 0x000fe20000000a00 */
[----:B------:R-:W2:Y:S02]  /*2c340*/  S2R R4, SR_TID.X ;  /* 0x0000000000047919 */ /* 0x000ea40000002100 */
[----:B------:R-:W-:Y:S01]  /*2c350*/  IMAD.IADD R3, R3, 0x1, R0 ;  /* 0x0000000103037824 */ /* 0x000fe200078e0200 */
[----:B0-----:R-:W-:-:S04]  /*2c360*/  LOP3.LUT R5, R5, 0x7f, RZ, 0xc0, !PT ;  /* 0x0000007f05057812 */ /* 0x001fc800078ec0ff */
[----:B------:R-:W-:Y:S01]  /*2c370*/  SHF.R.U32.HI R5, RZ, 0x2, R5 ;  /* 0x00000002ff057819 */ /* 0x000fe20000011605 */
[----:B--2---:R-:W-:-:S05]  /*2c380*/  IMAD.SHL.U32 R4, R4, 0x20, RZ ;  /* 0x0000002004047824 */ /* 0x004fca00078e00ff */
[----:B------:R-:W-:Y:S02]  /*2c390*/  LOP3.LUT R4, R5, 0x60, R4, 0xf8, !PT ;  /* 0x0000006005047812 */ /* 0x000fe400078ef804 */
[----:B------:R-:W0:Y:S03]  /*2c3a0*/  @P0 LDC R5, c[0x0][0x44c] ;  /* 0x00011300ff050b82 */ /* 0x000e260000000800 */
[----:B------:R-:W-:-:S05]  /*2c3b0*/  IMAD R4, R17, 0x80, R4 ;  /* 0x0000008011047824 */ /* 0x000fca00078e0204 */
[----:B------:R-:W-:Y:S01]  /*2c3c0*/  MOV R0, R4 ;  /* 0x0000000400007202 */ /* 0x000fe20000000f00 */
        /* <DEDUP_REMOVED lines=8> */
[----:B------:R-:W-:Y:S01]  /*2c450*/  ULDC.64 UR4, c[0x0][0x2c8] ;  /* 0x0000b20000047ab9 */ /* 0x000fe20000000a00 */
[----:B------:R-:W0:Y:S02]  /*2c460*/  S2R R5, SR_TID.X ;  /* 0x0000000000057919 */ /* 0x000e240000002100 */
        /* <DEDUP_REMOVED lines=10> */
[----:B------:R-:W-:Y:S01]  /*2c510*/  IADD3.X R2, R7, UR7, R2, P3, !PT ;  /* 0x0000000707027c10 */ /* 0x000fe20009ffe402 */
[----:B0-----:R-:W-:-:S05]  /*2c520*/  IMAD.SHL.U32 R10, R5, 0x10, RZ ;  /* 0x00000010050a7824 */ /* 0x001fca00078e00ff */
[----:B------:R-:W-:-:S04]  /*2c530*/  LOP3.LUT R10, R10, 0x30, RZ, 0xc0, !PT ;  /* 0x000000300a0a7812 */ /* 0x000fc800078ec0ff */
[----:B------:R-:W-:Y:S01]  /*2c540*/  ISETP.GE.AND P0, PT, R10, UR4, PT ;  /* 0x000000040a007c0c */ /* 0x000fe2000bf06270 */
[----:B------:R-:W-:-:S03]  /*2c550*/  UMOV UR4, 0xffffffff ;  /* 0xffffffff00047882 */ /* 0x000fc60000000000 */
[----:B-1----:R-:W-:Y:S09]  /*2c560*/  BRA.DIV UR4, `(.L_x_2662) ;  /* 0x0000005e04587947 */ /* 0x002ff2000b800000 */
[----:B------:R-:W0:Y:S02]  /*2c570*/  S2R R5, SR_TID.X ;  /* 0x0000000000057919 */ /* 0x000e240000002100 */
[----:B0-----:R-:W-:Y:S02]  /*2c580*/  LOP3.LUT R6, R5, 0x7f, RZ, 0xc0, !PT ;  /* 0x0000007f05067812 */ /* 0x001fe400078ec0ff */
[----:B------:R-:W2:Y:S02]  /*2c590*/  LDL.LU R5, [R1+0x40] ;  /* 0x0000400001057983 */ /* 0x000ea40000300800 */
[----:B------:R-:W-:Y:S02]  /*2c5a0*/  SHF.R.U32.HI R6, RZ, 0x2, R6 ;  /* 0x00000002ff067819 */ /* 0x000fe40000011606 */
[----:B------:R-:W-:Y:S02]  /*2c5b0*/  SHFL.IDX PT, R4, R2, RZ, 0x1c1f ;  /* 0x001c1fff02047589 */ /* 0x000fe400000e0000 */
[----:B------:R-:W-:-:S02]  /*2c5c0*/  LEA R17, R17, R6, 0x7 ;  /* 0x0000000611117211 */ /* 0x000fc400078e38ff */
[----:B------:R-:W-:Y:S01]  /*2c5d0*/  SHFL.IDX PT, R6, R2, 0x1, 0x1c1f ;  /* 0x003c1f0002067f89 */ /* 0x000fe200000e0000 */
[----:B--2---:R-:W-:-:S03]  /*2c5e0*/  IMAD R0, R5, R8, RZ ;  /* 0x0000000805007224 */ /* 0x004fc600078e02ff */
[----:B------:R-:W0:Y:S02]  /*2c5f0*/  SHFL.IDX PT, R5, R3, RZ, 0x1c1f ;  /* 0x001c1fff03057589 */ /* 0x000e2400000e0000 */
[----:B------:R-:W-:-:S13]  /*2c600*/  ISETP.GE.AND P4, PT, R17, R0, PT ;  /* 0x000000001100720c */ /* 0x000fda0003f86270 */
[----:B0-----:R-:W-:-:S05]  /*2c610*/  @!P4 IADD3 R5, P3, R10, R5, RZ ;  /* 0x000000050a05c210 */ /* 0x001fca0007f7e0ff */
[----:B------:R-:W-:-:S05]  /*2c620*/  @!P4 IMAD.X R4, RZ, RZ, R4, P3 ;  /* 0x000000ffff04c224 */ /* 0x000fca00018e0604 */
[----:B------:R-:W-:-:S04]  /*2c630*/  @!P4 LOP3.LUT R5, R5, R4, RZ, 0x3c, !PT ;  /* 0x000000040505c212 */ /* 0x000fc800078e3cff */
[----:B------:R-:W-:-:S04]  /*2c640*/  @!P4 LOP3.LUT R4, R5, R4, RZ, 0x3c, !PT ;  /* 0x000000040504c212 */ /* 0x000fc800078e3cff */
[----:B------:R-:W-:-:S05]  /*2c650*/  @!P4 LOP3.LUT R5, R5, R4, RZ, 0x3c, !PT ;  /* 0x000000040505c212 */ /* 0x000fca00078e3cff */
[----:B-----5:R-:W-:Y:S04]  /*2c660*/  @!P4 LDGSTS.E.BYPASS.LTC128B.128 [R9+0x1e200], desc[UR54][R4.64], !P0 ;  /* 0x1e2000000409cfae */ /* 0x020fe8000c101d76 */
[----:B------:R-:W-:Y:S04]  /*2c670*/  @!P4 LDGSTS.E.BYPASS.LTC128B.128 [R9+0x20200], desc[UR54][R4.64+0x40], !P1 ;  /* 0x202000400409cfae */ /* 0x000fe8000c901d76 */
[----:B------:R0:W-:Y:S02]  /*2c680*/  @!P4 LDGSTS.E.BYPASS.LTC128B.128 [R9+0x22200], desc[UR54][R4.64+0x80], !P2 ;  /* 0x222000800409cfae */ /* 0x0001e4000d101d76 */
[----:B0-----:R-:W-:-:S05]  /*2c690*/  VIADD R4, R17, 0x20 ;  /* 0x0000002011047836 */ /* 0x001fca0000000000 */
[----:B------:R-:W-:Y:S02]  /*2c6a0*/  ISETP.GE.AND P3, PT, R4, R0, PT ;  /* 0x000000000400720c */ /* 0x000fe40003f66270 */
[----:B------:R-:W0:Y:S11]  /*2c6b0*/  SHFL.IDX PT, R4, R3, 0x1, 0x1c1f ;  /* 0x003c1f0003047f89 */ /* 0x000e3600000e0000 */
[----:B0-----:R-:W-:-:S05]  /*2c6c0*/  @!P3 IADD3 R5, P4, R10, R4, RZ ;  /* 0x000000040a05b210 */ /* 0x001fca0007f9e0ff */
[----:B------:R-:W-:Y:S02]  /*2c6d0*/  @!P3 IMAD.X R4, RZ, RZ, R6, P4 ;  /* 0x000000ffff04b224 */ /* 0x000fe400020e0606 */
[----:B------:R-:W-:Y:S03]  /*2c6e0*/  SHFL.IDX PT, R6, R2, 0x2, 0x1c1f ;  /* 0x005c1f0002067f89 */ /* 0x000fe600000e0000 */
[----:B------:R-:W-:-:S04]  /*2c6f0*/  @!P3 LOP3.LUT R5, R5, R4, RZ, 0x3c, !PT ;  /* 0x000000040505b212 */ /* 0x000fc800078e3cff */
[----:B------:R-:W-:-:S04]  /*2c700*/  @!P3 LOP3.LUT R4, R5, R4, RZ, 0x3c, !PT ;  /* 0x000000040504b212 */ /* 0x000fc800078e3cff */
[----:B------:R-:W-:-:S05]  /*2c710*/  @!P3 LOP3.LUT R5, R5, R4, RZ, 0x3c, !PT ;  /* 0x000000040505b212 */ /* 0x000fca00078e3cff */
[----:B------:R-:W-:Y:S04]  /*2c720*/  @!P3 LDGSTS.E.BYPASS.LTC128B.128 [R9+0x1ea00], desc[UR54][R4.64], !P0 ;  /* 0x1ea000000409bfae */ /* 0x000fe8000c101d76 */
[----:B------:R-:W-:Y:S04]  /*2c730*/  @!P3 LDGSTS.E.BYPASS.LTC128B.128 [R9+0x20a00], desc[UR54][R4.64+0x40], !P1 ;  /* 0x20a000400409bfae */ /* 0x000fe8000c901d76 */
[----:B------:R0:W-:Y:S02]  /*2c740*/  @!P3 LDGSTS.E.BYPASS.LTC128B.128 [R9+0x22a00], desc[UR54][R4.64+0x80], !P2 ;  /* 0x22a000800409bfae */ /* 0x0001e4000d101d76 */
[----:B0-----:R-:W-:-:S05]  /*2c750*/  VIADD R4, R17, 0x40 ;  /* 0x0000004011047836 */ /* 0x001fca0000000000 */
[----:B------:R-:W-:Y:S02]  /*2c760*/  ISETP.GE.AND P3, PT, R4, R0, PT ;  /* 0x000000000400720c */ /* 0x000fe40003f66270 */
[----:B------:R-:W0:Y:S04]  /*2c770*/  SHFL.IDX PT, R4, R3, 0x2, 0x1c1f ;  /* 0x005c1f0003047f89 */ /* 0x000e2800000e0000 */
[----:B------:R-:W1:Y:S07]  /*2c780*/  SHFL.IDX PT, R3, R3, 0x3, 0x1c1f ;  /* 0x007c1f0003037f89 */ /* 0x000e6e00000e0000 */
[----:B0-----:R-:W-:-:S04]  /*2c790*/  @!P3 IADD3 R5, P4, R10, R4, RZ ;  /* 0x000000040a05b210 */ /* 0x001fc80007f9e0ff */
[----:B------:R-:W-:-:S04]  /*2c7a0*/  @!P3 IADD3.X R4, RZ, R6, RZ, P4, !PT ;  /* 0x00000006ff04b210 */ /* 0x000fc800027fe4ff */
[----:B------:R-:W-:-:S04]  /*2c7b0*/  @!P3 LOP3.LUT R5, R5, R4, RZ, 0x3c, !PT ;  /* 0x000000040505b212 */ /* 0x000fc800078e3cff */
[----:B------:R-:W-:-:S04]  /*2c7c0*/  @!P3 LOP3.LUT R4, R5, R4, RZ, 0x3c, !PT ;  /* 0x000000040504b212 */ /* 0x000fc800078e3cff */
[----:B------:R-:W-:-:S05]  /*2c7d0*/  @!P3 LOP3.LUT R5, R5, R4, RZ, 0x3c, !PT ;  /* 0x000000040505b212 */ /* 0x000fca00078e3cff */
[----:B------:R-:W-:Y:S04]  /*2c7e0*/  @!P3 LDGSTS.E.BYPASS.LTC128B.128 [R9+0x1f200], desc[UR54][R4.64], !P0 ;  /* 0x1f2000000409bfae */ /* 0x000fe8000c101d76 */
[----:B------:R-:W-:Y:S04]  /*2c7f0*/  @!P3 LDGSTS.E.BYPASS.LTC128B.128 [R9+0x21200], desc[UR54][R4.64+0x40], !P1 ;  /* 0x212000400409bfae */ /* 0x000fe8000c901d76 */
[----:B------:R0:W-:Y:S04]  /*2c800*/  @!P3 LDGSTS.E.BYPASS.LTC128B.128 [R9+0x23200], desc[UR54][R4.64+0x80], !P2 ;  /* 0x232000800409bfae */ /* 0x0001e8000d101d76 */
[----:B01----:R0:W2:Y:S02]  /*2c810*/  SHFL.IDX PT, R4, R2, 0x3, 0x1c1f ;  /* 0x007c1f0002047f89 */ /* 0x0030a400000e0000 */
.L_x_2840:
        /* <DEDUP_REMOVED lines=12> */
.L_x_2664:
[----:B------:R-:W-:Y:S05]  /*2c8e0*/  BSYNC B0 ;  /* 0x0000000000007941 */ /* 0x000fea0003800000 */
.L_x_2663:
[----:B-1----:R1:W5:Y:S01]  /*2c8f0*/  LDL R9, [R1+0x4] ;  /* 0x0000040001097983 */ /* 0x0023620000100800 */
[----:B------:R-:W-:Y:S01]  /*2c900*/  PLOP3.LUT P0, PT, PT, PT, PT, 0x80, 0x0 ;  /* 0x000000000000781c */ /* 0x000fe20003f0f070 */
[----:B------:R-:W-:-:S12]  /*2c910*/  NOP ;  /* 0x0000000000007918 */ /* 0x000fd80000000000 */
.L_x_2665:
[----:B0-----:R-:W3:Y:S01]  /*2c920*/  LDL R2, [R1+0x4] ;  /* 0x0000040001027983 */ /* 0x001ee20000100800 */
[----:B------:R-:W-:Y:S02]  /*2c930*/  PLOP3.LUT P1, PT, P1, P0, PT, 0xa2, 0x0 ;  /* 0x000000000000781c */ /* 0x000fe40000f21472 */
[----:B---3--:R-:W-:-:S08]  /*2c940*/  @P0 R2UR P1, UR4, R2 ;  /* 0x00000000020402ca */ /* 0x008fd00000020000 */
[----:B------:R-:W-:-:S05]  /*2c950*/  @P0 PLOP3.LUT P0, PT, P1, PT, PT, 0x80, 0x0 ;  /* 0x000000000000081c */ /* 0x000fca0000f0f070 */
[----:B------:R-:W-:Y:S01]  /*2c960*/  @!P1 SYNCS.ARRIVE.TRANS64.RED.A0T1 RZ, [UR4+0x33400], RZ ;  /* 0x033400ffffff99a7 */ /* 0x000fe20008200404 */
[----:B------:R-:W-:Y:S07]  /*2c970*/  @!P1 ARRIVES.LDGSTSBAR.64.TRANSCNT [UR4+0x33400] ;  /* 0x03340000ff0099b0 */ /* 0x000fee0008000a84 */
[----:B------:R-:W-:Y:S05]  /*2c980*/  @P0 BRA.U.ANY `(.L_x_2665) ;  /* 0xfffffffd00e40947 */ /* 0x000fea000393ffff */
[----:B------:R-:W3:Y:S02]  /*2c990*/  LDL.LU R3, [R1+0x54] ;  /* 0x0000540001037983 */ /* 0x000ee40000300800 */
        /* <DEDUP_REMOVED lines=10> */
[----:B0--3--:R-:W-:Y:S05]  /*2ca40*/  @!P0 BRA `(.L_x_2667) ;  /* 0x0000005c00948947 */ /* 0x009fea0003800000 */
.L_x_2841:
[----:B------:R-:W-:Y:S05]  /*2ca50*/  BSYNC B0 ;  /* 0x0000000000007941 */ /* 0x000fea0003800000 */
.L_x_2666:
[----:B0-----:R-:W3:Y:S02]  /*2ca60*/  LDL R2, [R1+0x38] ;  /* 0x0000380001027983 */ /* 0x001ee40000100800 */
[----:B---3--:R-:W-:-:S13]  /*2ca70*/  ISETP.GE.AND P0, PT, R2, 0x2, PT ;  /* 0x000000020200780c */ /* 0x008fda0003f06270 */
[----:B------:R-:W-:Y:S05]  /*2ca80*/  @!P0 BRA `(.L_x_2668) ;  /* 0x0000001400188947 */ /* 0x000fea0003800000 */
[----:B------:R0:W5:Y:S01]  /*2ca90*/  LDL.LU R0, [R1+0xc] ;  /* 0x00000c0001007983 */ /* 0x0001620000300800 */
[----:B------:R-:W-:-:S03]  /*2caa0*/  IADD3 R2, R2, -0x2, RZ ;  /* 0xfffffffe02027810 */ /* 0x000fc60007ffe0ff */
[----:B------:R0:W5:Y:S04]  /*2cab0*/  LDL.LU R8, [R1+0x14] ;  /* 0x0000140001087983 */ /* 0x0001680000300800 */
.L_x_2692:
        /* <DEDUP_REMOVED lines=30> */
[C---:B-----5:R-:W-:Y:S02]  /*2cca0*/  IMAD R6, R7.reuse, UR7, R6 ;  /* 0x0000000707067c24 */ /* 0x060fe4000f8e0206 */
[----:B------:R-:W-:-:S05]  /*2ccb0*/  IMAD.WIDE.U32 R4, R7, UR6, R4 ;  /* 0x0000000607047c25 */ /* 0x000fca000f8e0004 */
[----:B------:R-:W-:Y:S02]  /*2ccc0*/  IADD3 R5, R6, R5, RZ ;  /* 0x0000000506057210 */ /* 0x000fe40007ffe0ff */
[----:B------:R-:W-:-:S04]  /*2ccd0*/  LEA R6, P0, R4, UR4, 0x2 ;  /* 0x0000000404067c11 */ /* 0x000fc8000f8010ff */
[----:B------:R-:W-:-:S05]  /*2cce0*/  LEA.HI.X R7, R4, UR5, R5, 0x2, P0 ;  /* 0x0000000504077c11 */ /* 0x000fca00080f1405 */
[----:B------:R-:W3:Y:S04]  /*2ccf0*/  LDG.E R4, desc[UR54][R6.64] ;  /* 0x0000003606047981 */ /* 0x000ee8000c1e1900 */
[----:B---3--:R3:W-:Y:S02]  /*2cd00*/  STL [R1], R4 ;  /* 0x0000000401007387 */ /* 0x0087e40000100800 */
.L_x_2671:
[----:B------:R-:W4:Y:S01]  /*2cd10*/  LDL R5, [R1+0x4] ;  /* 0x0000040001057983 */ /* 0x000f220000100800 */
[----:B---3--:R-:W3:Y:S01]  /*2cd20*/  S2R R4, SR_TID.X ;  /* 0x0000000000047919 */ /* 0x008ee20000002100 */
[----:B------:R-:W-:Y:S01]  /*2cd30*/  BSSY B1, `(.L_x_2672) ;  /* 0x0000007000017945 */ /* 0x000fe20003800000 */
[----:B---3--:R-:W-:-:S04]  /*2cd40*/  LOP3.LUT R4, R4, 0x7f, RZ, 0xc0, !PT ;  /* 0x0000007f04047812 */ /* 0x008fc800078ec0ff */
[----:B------:R-:W-:Y:S01]  /*2cd50*/  ISETP.NE.AND P1, PT, R4, RZ, PT ;  /* 0x000000ff0400720c */ /* 0x000fe20003f25270 */
[----:B----4-:R-:W-:Y:S01]  /*2cd60*/  IMAD R6, R10, 0x8, R5 ;  /* 0x000000080a067824 */ /* 0x010fe200078e0205 */
[----:B------:R-:W-:-:S04]  /*2cd70*/  SHF.L.U32 R5, R9, 0x1f, RZ ;  /* 0x0000001f09057819 */ /* 0x000fc800000006ff */
[----:B------:R-:W3:Y:S02]  /*2cd80*/  SYNCS.PHASECHK.TRANS64.TRYWAIT P0, [R6+URZ+0x33480], R5 ;  /* 0x03348005060075a7 */ /* 0x000ee4000800017f */
[----:B---3--:R-:W-:Y:S05]  /*2cd90*/  @!P0 BRA `(.L_x_2673) ;  /* 0x0000005800d88947 */ /* 0x008fea0003800000 */
.L_x_2842:
[----:B------:R-:W-:Y:S05]  /*2cda0*/  BSYNC B1 ;  /* 0x0000000000017941 */ /* 0x000fea0003800000 */
.L_x_2672:
        /* <DEDUP_REMOVED lines=9> */
.L_x_2675:
[----:B------:R-:W-:Y:S05]  /*2ce40*/  BSYNC B1 ;  /* 0x0000000000017941 */ /* 0x000fea0003800000 */
.L_x_2674:
[----:B--2---:R-:W2:Y:S04]  /*2ce50*/  LDL R9, [R1+0x4] ;  /* 0x0000040001097983 */ /* 0x004ea80000100800 */
        /* <DEDUP_REMOVED lines=10> */
[----:B----4-:R-:W-:-:S03]  /*2cf00*/  IMAD R7, R3, 0xa0, R7 ;  /* 0x000000a003077824 */ /* 0x010fc600078e0207 */
[----:B------:R-:W-:Y:S01]  /*2cf10*/  IADD3 R9, R4, 0xf200, RZ ;  /* 0x0000f20004097810 */ /* 0x000fe20007ffe0ff */
[----:B------:R-:W-:-:S07]  /*2cf20*/  VIADD R3, R6, 0x33470 ;  /* 0x0003347006037836 */ /* 0x000fce0000000000 */
.L_x_2676:
        /* <DEDUP_REMOVED lines=17> */
.L_x_2677:
        /* <DEDUP_REMOVED lines=17> */
.L_x_2678:
        /* <DEDUP_REMOVED lines=11> */
[----:B------:R-:W2:Y:S01]  /*2d200*/  SYNCS.PHASECHK.TRANS64.TRYWAIT P0, [R6+URZ+0x33440], R5 ;  /* 0x03344005060075a7 */ /* 0x000ea2000800017f */
[----:B------:R-:W-:Y:S04]  /*2d210*/  BSSY B1, `(.L_x_2679) ;  /* 0x0000002000017945 */ /* 0x000fe80003800000 */
[----:B--2---:R-:W-:Y:S05]  /*2d220*/  @!P0 BRA `(.L_x_2680) ;  /* 0x0000005400c88947 */ /* 0x004fea0003800000 */
.L_x_2843:
[----:B------:R-:W-:Y:S05]  /*2d230*/  BSYNC B1 ;  /* 0x0000000000017941 */ /* 0x000fea0003800000 */
.L_x_2679:
[----:B------:R-:W-:Y:S01]  /*2d240*/  BSSY B1, `(.L_x_2681) ;  /* 0x000000b000017945 */ /* 0x000fe20003800000 */
[----:B------:R-:W-:Y:S01]  /*2d250*/  MOV R10, 0x0 ;  /* 0x00000000000a7802 */ /* 0x000fe20000000f00 */
[----:B------:R-:W-:Y:S02]  /*2d260*/  IMAD.MOV.U32 R11, RZ, RZ, 0x14f00000 ;  /* 0x14f00000ff0b7424 */ /* 0x000fe400078e00ff */
        /* <DEDUP_REMOVED lines=8> */
.L_x_2682:
[----:B------:R-:W-:Y:S05]  /*2d2f0*/  BSYNC B1 ;  /* 0x0000000000017941 */ /* 0x000fea0003800000 */
.L_x_2681:
        /* <DEDUP_REMOVED lines=8> */
.L_x_2683:
        /* <DEDUP_REMOVED lines=11> */
[----:B------:R-:W-:Y:S02]  /*2d430*/  R2UR UR10, R13 ;  /* 0x000000000d0a72ca */ /* 0x000fe400000e0000 */
[----:B------:R-:W-:Y:S02]  /*2d440*/  R2UR UR6, R10 ;  /* 0x000000000a0672ca */ /* 0x000fe400000e0000 */
[----:B------:R-:W-:Y:S02]  /*2d450*/  R2UR UR7, R11 ;  /* 0x000000000b0772ca */ /* 0x000fe400000e0000 */
[----:B------:R-:W-:Y:S02]  /*2d460*/  PLOP3.LUT P0, PT, PT, PT, PT, 0x80, 0x0 ;  /* 0x000000000000781c */ /* 0x000fe40003f0f070 */
[----:B------:R-:W-:-:S11]  /*2d470*/  IADD3 R3, R4, 0x26a00, RZ ;  /* 0x00026a0004037810 */ /* 0x000fd60007ffe0ff */
.L_x_2684:
        /* <DEDUP_REMOVED lines=11> */
[----:B------:R-:W-:Y:S01]  /*2d530*/  R2UR UR10, R12 ;  /* 0x000000000c0a72ca */ /* 0x000fe200000e0000 */
[----:B------:R-:W-:Y:S01]  /*2d540*/  VIADD R4, R4, 0x29200 ;  /* 0x0002920004047836 */ /* 0x000fe20000000000 */
[----:B------:R-:W-:Y:S02]  /*2d550*/  R2UR UR6, R10 ;  /* 0x000000000a0672ca */ /* 0x000fe400000e0000 */
[----:B------:R-:W-:Y:S02]  /*2d560*/  R2UR UR7, R11 ;  /* 0x000000000b0772ca */ /* 0x000fe400000e0000 */
[----:B------:R-:W-:-:S13]  /*2d570*/  PLOP3.LUT P0, PT, PT, PT, PT, 0x80, 0x0 ;  /* 0x000000000000781c */ /* 0x000fda0003f0f070 */
.L_x_2685:
        /* <DEDUP_REMOVED lines=11> */
.L_x_2670:
[----:B------:R-:W-:Y:S05]  /*2d630*/  BSYNC B0 ;  /* 0x0000000000007941 */ /* 0x000fea0003800000 */
.L_x_2669:
[----:B------:R-:W-:-:S06]  /*2d640*/  UISETP.NE.AND UP0, UPT, UR37, 0x3, UPT ;  /* 0x000000032500788c */ /* 0x000fcc000bf05270 */
[----:B------:R-:W-:-:S13]  /*2d650*/  PLOP3.LUT P0, PT, PT, PT, UP0, 0x80, 0x0 ;  /* 0x000000000000781c */ /* 0x000fda0003f0f008 */
[----:B------:R-:W-:Y:S05]  /*2d660*/  @!P0 BRA `(.L_x_2686) ;  /* 0x0000000000048947 */ /* 0x000fea0003800000 */
[----:B------:R-:W-:Y:S01]  /*2d670*/  BPT.TRAP 0x1 ;  /* 0x000000040000795c */ /* 0x000fe20000300000 */
.L_x_2686:
[----:B------:R-:W3:Y:S01]  /*2d680*/  LDL R5, [R1+0x4] ;  /* 0x0000040001057983 */ /* 0x000ee20000100800 */
[----:B------:R-:W-:Y:S01]  /*2d690*/  IMAD.U32 R3, RZ, RZ, UR39 ;  /* 0x00000027ff037e24 */ /* 0x000fe2000f8e00ff */
[----:B------:R-:W-:Y:S01]  /*2d6a0*/  LOP3.LUT R4, R8, 0x1, RZ, 0x3c, !PT ;  /* 0x0000000108047812 */ /* 0x000fe200078e3cff */
[----:B------:R-:W-:Y:S03]  /*2d6b0*/  BSSY B0, `(.L_x_2687) ;  /* 0x0000006000007945 */ /* 0x000fe60003800000 */
[----:B------:R-:W-:Y:S02]  /*2d6c0*/  ISETP.NE.AND P1, PT, R3, 0x3, PT ;  /* 0x000000030300780c */ /* 0x000fe40003f25270 */
[----:B------:R-:W-:Y:S01]  /*2d6d0*/  SHF.L.U32 R4, R4, 0x1f, RZ ;  /* 0x0000001f04047819 */ /* 0x000fe200000006ff */
[----:B---3--:R-:W-:-:S04]  /*2d6e0*/  IMAD R3, R0, 0x8, R5 ;  /* 0x0000000800037824 */ /* 0x008fc800078e0205 */
[----:B------:R-:W3:Y:S02]  /*2d6f0*/  SYNCS.PHASECHK.TRANS64.TRYWAIT P0, [R3+URZ+0x33470], R4 ;  /* 0x03347004030075a7 */ /* 0x000ee4000800017f */
[----:B---3--:R-:W-:Y:S05]  /*2d700*/  @!P0 BRA `(.L_x_2688) ;  /* 0x0000005000a48947 */ /* 0x008fea0003800000 */
.L_x_2844:
[----:B------:R-:W-:Y:S05]  /*2d710*/  BSYNC B0 ;  /* 0x0000000000007941 */ /* 0x000fea0003800000 */
.L_x_2687:
[----:B------:R-:W-:Y:S05]  /*2d720*/  @!P1 BRA `(.L_x_2689) ;  /* 0x0000000000049947 */ /* 0x000fea0003800000 */
[----:B------:R-:W-:Y:S01]  /*2d730*/  BPT.TRAP 0x1 ;  /* 0x000000040000795c */ /* 0x000fe20000300000 */
.L_x_2689:
[----:B---3--:R-:W-:Y:S01]  /*2d740*/  SHF.L.U32 R4, R8, 0x1f, RZ ;  /* 0x0000001f08047819 */ /* 0x008fe200000006ff */
[----:B--2---:R-:W-:-:S03]  /*2d750*/  IMAD R10, R0, 0x7800, RZ ;  /* 0x00007800000a7824 */ /* 0x004fc600078e02ff */
[----:B------:R-:W2:Y:S02]  /*2d760*/  SYNCS.PHASECHK.TRANS64.TRYWAIT P0, [R3+URZ+0x33460], R4 ;  /* 0x03346004030075a7 */ /* 0x000ea4000800017f */
[----:B--2---:R-:W-:Y:S05]  /*2d770*/  @!P0 BRA `(.L_x_2690) ;  /* 0x00000050009c8947 */ /* 0x004fea0003800000 */
.L_x_2845:
[----:B------:R-:W3:Y:S04]  /*2d780*/  LDL R0, [R1+0x2c] ;  /* 0x00002c0001007983 */ /* 0x000ee80000100800 */
[----:B------:R-:W4:Y:S04]  /*2d790*/  LDL R13, [R1+0x4] ;  /* 0x00000400010d7983 */ /* 0x000f280000100800 */
[----:B------:R-:W5:Y:S01]  /*2d7a0*/  LDL R11, [R1+0x28] ;  /* 0x00002800010b7983 */ /* 0x000f620000100800 */
[----:B------:R-:W-:Y:S05]  /*2d7b0*/  WARPSYNC.ALL ;  /* 0x0000000000007948 */ /* 0x000fea0003800000 */
[----:B---3--:R-:W-:-:S05]  /*2d7c0*/  LOP3.LUT R0, R10, R0, RZ, 0xfc, !PT ;  /* 0x000000000a007212 */ /* 0x008fca00078efcff */
[----:B----4-:R-:W-:-:S05]  /*2d7d0*/  IMAD.IADD R0, R13, 0x1, R0 ;  /* 0x000000010d007824 */ /* 0x010fca00078e0200 */
[----:B--2---:R-:W2:Y:S01]  /*2d7e0*/  LDSM.16.MT88.4 R4, [R0+0xf200] ;  /* 0x00f200000004783b */ /* 0x004ea20000004200 */
[----:B-----5:R-:W-:-:S04]  /*2d7f0*/  LOP3.LUT R12, R10, R11, RZ, 0xfc, !PT ;  /* 0x0000000b0a0c7212 */ /* 0x020fc800078efcff */
[----:B------:R-:W-:Y:S02]  /*2d800*/  IADD3 R12, R13, R12, RZ ;  /* 0x0000000c0d0c7210 */ /* 0x000fe40007ffe0ff */
        /* <DEDUP_REMOVED lines=97> */
.L_x_2691:
[----:B------:R-:W4:Y:S01]  /*2de20*/  S2R R0, SR_TID.X ;  /* 0x0000000000007919 */ /* 0x000f220000002100 */
[----:B---3--:R3:W-:Y:S01]  /*2de30*/  SYNCS.ARRIVE.TRANS64.A1T0 RZ, [R3+URZ+0x33450], RZ ;  /* 0x033450ff03ff79a7 */ /* 0x0087e2000810003f */
[----:B--2---:R2:W5:Y:S01]  /*2de40*/  LDL R8, [R1+0x14] ;  /* 0x0000140001087983 */ /* 0x0045620000100800 */
[----:B----4-:R-:W-:Y:S01]  /*2de50*/  LOP3.LUT R0, R0, 0x7f, RZ, 0xc0, !PT ;  /* 0x0000007f00007812 */ /* 0x010fe200078ec0ff */
[----:B------:R-:W-:Y:S03]  /*2de60*/  BAR.SYNC.DEFER_BLOCKING 0x2, 0x80 ;  /* 0x0082000000007b1d */ /* 0x000fe60000010000 */
[----:B------:R-:W-:-:S03]  /*2de70*/  ISETP.NE.AND P0, PT, R0, RZ, PT ;  /* 0x000000ff0000720c */ /* 0x000fc60003f05270 */
[----:B------:R2:W5:Y:S10]  /*2de80*/  LDL R0, [R1+0xc] ;  /* 0x00000c0001007983 */ /* 0x0005740000100800 */
[----:B---3--:R-:W-:-:S05]  /*2de90*/  @!P0 VIADD R3, R3, 0x33480 ;  /* 0x0003348003038836 */ /* 0x008fca0000000000 */
[----:B------:R-:W-:-:S04]  /*2dea0*/  @!P0 PRMT R3, RZ, 0x654, R3 ;  /* 0x00000654ff038816 */ /* 0x000fc80000000003 */
[----:B------:R2:W-:Y:S01]  /*2deb0*/  @!P0 SYNCS.ARRIVE.TRANS64.RED.A1T0 RZ, [R3+URZ], RZ ;  /* 0x000000ff03ff89a7 */ /* 0x0005e2000810043f */
[C---:B------:R-:W-:Y:S01]  /*2dec0*/  ISETP.GT.AND P0, PT, R2.reuse, RZ, PT ;  /* 0x000000ff0200720c */ /* 0x040fe20003f04270 */
[----:B------:R-:W-:-:S12]  /*2ded0*/  VIADD R2, R2, 0xffffffff ;  /* 0xffffffff02027836 */ /* 0x000fd80000000000 */
[----:B--2---:R-:W-:Y:S05]  /*2dee0*/  @P0 BRA `(.L_x_2692) ;  /* 0xffffffe800f40947 */ /* 0x004fea000383ffff */
.L_x_2668:
        /* <DEDUP_REMOVED lines=8> */
[----:B-----5:R-:W3:Y:S08]  /*2df70*/  FLO.U32 R0, UR4 ;  /* 0x0000000400007d00 */ /* 0x020ef000080e0000 */
[----:B------:R-:W2:Y:S01]  /*2df80*/  POPC R2, UR4 ;  /* 0x0000000400027d09 */ /* 0x000ea20008000000 */
[----:B---3--:R-:W-:-:S13]  /*2df90*/  ISETP.EQ.U32.AND P1, PT, R0, R3, PT ;  /* 0x000000030000720c */ /* 0x008fda0003f22070 */
[----:B--2---:R-:W2:Y:S01]  /*2dfa0*/  @P1 ATOMG.E.ADD.STRONG.GPU PT, R5, desc[UR54][R4.64], R2 ;  /* 0x00000002040519a8 */ /* 0x004ea200081ee1f6 */
[----:B------:R-:W3:Y:S02]  /*2dfb0*/  S2R R3, SR_LTMASK ;  /* 0x0000000000037919 */ /* 0x000ee40000003900 */
[----:B---3--:R-:W-:-:S06]  /*2dfc0*/  LOP3.LUT R3, R3, UR4, RZ, 0xc0, !PT ;  /* 0x0000000403037c12 */ /* 0x008fcc000f8ec0ff */
[----:B------:R-:W3:Y:S01]  /*2dfd0*/  POPC R3, R3 ;  /* 0x0000000300037309 */ /* 0x000ee20000000000 */
[----:B--2---:R-:W3:Y:S02]  /*2dfe0*/  SHFL.IDX PT, R0, R5, R0, 0x1f ;  /* 0x00001f0005007589 */ /* 0x004ee400000e0000 */
[----:B---3--:R-:W-:-:S07]  /*2dff0*/  IADD3 R16, R0, UR38, R3 ;  /* 0x0000002600107c10 */ /* 0x008fce000fffe003 */
.L_x_2694:
[----:B------:R-:W-:Y:S05]  /*2e000*/  BSYNC B0 ;  /* 0x0000000000007941 */ /* 0x000fea0003800000 */
.L_x_2693:
[----:B------:R-:W-:-:S06]  /*2e010*/  UISETP.NE.AND UP0, UPT, UR37, 0x3, UPT ;  /* 0x000000032500788c */ /* 0x000fcc000bf05270 */
[----:B------:R-:W-:-:S13]  /*2e020*/  PLOP3.LUT P1, PT, PT, PT, UP0, 0x80, 0x0 ;  /* 0x000000000000781c */ /* 0x000fda0003f2f008 */
[----:B------:R-:W-:Y:S05]  /*2e030*/  @!P1 BRA `(.L_x_2695) ;  /* 0x0000000000049947 */ /* 0x000fea0003800000 */
[----:B------:R-:W-:Y:S01]  /*2e040*/  BPT.TRAP 0x1 ;  /* 0x000000040000795c */ /* 0x000fe20000300000 */
.L_x_2695:
[----:B--2---:R-:W2:Y:S04]  /*2e050*/  LDL R4, [R1+0x14] ;  /* 0x0000140001047983 */ /* 0x004ea80000100800 */
[----:B------:R-:W3:Y:S04]  /*2e060*/  LDL R3, [R1+0x4] ;  /* 0x0000040001037983 */ /* 0x000ee80000100800 */
[----:B------:R-:W3:Y:S01]  /*2e070*/  LDL R2, [R1+0xc] ;  /* 0x00000c0001027983 */ /* 0x000ee20000100800 */
[----:B-----5:R-:W-:Y:S01]  /*2e080*/  IMAD.U32 R0, RZ, RZ, UR39 ;  /* 0x00000027ff007e24 */ /* 0x020fe2000f8e00ff */
[----:B------:R-:W-:Y:S04]  /*2e090*/  BSSY B0, `(.L_x_2696) ;  /* 0x0000007000007945 */ /* 0x000fe80003800000 */
[----:B------:R-:W-:-:S02]  /*2e0a0*/  ISETP.NE.AND P2, PT, R0, 0x3, PT ;  /* 0x000000030000780c */ /* 0x000fc40003f45270 */
[----:B--2---:R-:W-:-:S04]  /*2e0b0*/  LOP3.LUT R0, R4, 0x1, RZ, 0x3c, !PT ;  /* 0x0000000104007812 */ /* 0x004fc800078e3cff */
[----:B------:R-:W-:Y:S01]  /*2e0c0*/  SHF.L.U32 R0, R0, 0x1f, RZ ;  /* 0x0000001f00007819 */ /* 0x000fe200000006ff */
[----:B---3--:R-:W-:-:S04]  /*2e0d0*/  IMAD R3, R2, 0x8, R3 ;  /* 0x0000000802037824 */ /* 0x008fc800078e0203 */
[----:B------:R-:W2:Y:S02]  /*2e0e0*/  SYNCS.PHASECHK.TRANS64.TRYWAIT P1, [R3+URZ+0x33470], R0 ;  /* 0x03347000030075a7 */ /* 0x000ea4000802017f */
[----:B--2---:R-:W-:Y:S05]  /*2e0f0*/  @!P1 BRA `(.L_x_2697) ;  /* 0x0000004800509947 */ /* 0x004fea0003800000 */
.L_x_2846:
[----:B------:R-:W-:Y:S05]  /*2e100*/  BSYNC B0 ;  /* 0x0000000000007941 */ /* 0x000fea0003800000 */
.L_x_2696:
[----:B------:R-:W-:Y:S05]  /*2e110*/  @!P2 BRA `(.L_x_2698) ;  /* 0x000000000004a947 */ /* 0x000fea0003800000 */
[----:B------:R-:W-:Y:S01]  /*2e120*/  BPT.TRAP 0x1 ;  /* 0x000000040000795c */ /* 0x000fe20000300000 */
.L_x_2698:
[----:B--2---:R-:W2:Y:S02]  /*2e130*/  LDL R0, [R1+0x14] ;  /* 0x0000140001007983 */ /* 0x004ea40000100800 */
[----:B--2---:R-:W-:-:S04]  /*2e140*/  SHF.L.U32 R0, R0, 0x1f, RZ ;  /* 0x0000001f00007819 */ /* 0x004fc800000006ff */
[----:B------:R-:W2:Y:S02]  /*2e150*/  SYNCS.PHASECHK.TRANS64.TRYWAIT P1, [R3+URZ+0x33460], R0 ;  /* 0x03346000030075a7 */ /* 0x000ea4000802017f */
[----:B--2---:R-:W-:Y:S05]  /*2e160*/  @!P1 BRA `(.L_x_2699) ;  /* 0x0000004800489947 */ /* 0x004fea0003800000 */
.L_x_2847:
[----:B------:R-:W3:Y:S04]  /*2e170*/  LDL R12, [R1+0xc] ;  /* 0x00000c00010c7983 */ /* 0x000ee80000100800 */
[----:B------:R-:W2:Y:S04]  /*2e180*/  LDL R4, [R1+0x2c] ;  /* 0x00002c0001047983 */ /* 0x000ea80000100800 */
[----:B------:R-:W4:Y:S04]  /*2e190*/  LDL R13, [R1+0x4] ;  /* 0x00000400010d7983 */ /* 0x000f280000100800 */
[----:B------:R-:W5:Y:S01]  /*2e1a0*/  LDL R10, [R1+0x28] ;  /* 0x00002800010a7983 */ /* 0x000f620000100800 */
[----:B------:R-:W-:Y:S05]  /*2e1b0*/  WARPSYNC.ALL ;  /* 0x0000000000007948 */ /* 0x000fea0003800000 */
[----:B---3--:R-:W-:-:S05]  /*2e1c0*/  IMAD R2, R12, 0x7800, RZ ;  /* 0x000078000c027824 */ /* 0x008fca00078e02ff */
[----:B--2---:R-:W-:-:S04]  /*2e1d0*/  LOP3.LUT R0, R2, R4, RZ, 0xfc, !PT ;  /* 0x0000000402007212 */ /* 0x004fc800078efcff */
[----:B----4-:R-:W-:-:S05]  /*2e1e0*/  IADD3 R0, R13, R0, RZ ;  /* 0x000000000d007210 */ /* 0x010fca0007ffe0ff */
[----:B------:R-:W2:Y:S01]  /*2e1f0*/  LDSM.16.MT88.4 R4, [R0+0xf200] ;  /* 0x00f200000004783b */ /* 0x000ea20000004200 */
[----:B-----5:R-:W-:-:S05]  /*2e200*/  LOP3.LUT R2, R2, R10, RZ, 0xfc, !PT ;  /* 0x0000000a02027212 */ /* 0x020fca00078efcff */
[----:B------:R-:W-:Y:S01]  /*2e210*/  IMAD.IADD R2, R13, 0x1, R2 ;  /* 0x000000010d027824 */ /* 0x000fe200078e0202 */
        /* <DEDUP_REMOVED lines=97> */
.L_x_2700:
        /* <DEDUP_REMOVED lines=13> */
.L_x_2643:
        /* <DEDUP_REMOVED lines=9> */
[----:B------:R2:W3:Y:S04]  /*2e990*/  LDS.128 R16, [R0+0x334d0] ;  /* 0x0334d00000107984 */ /* 0x0004e80000000c00 */
[----:B------:R2:W-:Y:S01]  /*2e9a0*/  STL [R1+0x4], R0 ;  /* 0x0000040001007387 */ /* 0x0005e20000100800 */
[----:B------:R-:W-:Y:S06]  /*2e9b0*/  BAR.ARV 0x4, 0x180 ;  /* 0x0106000000007b1d */ /* 0x000fec0000002000 */
[----:B------:R-:W-:Y:S05]  /*2e9c0*/  BRA `(.L_x_2702) ;  /* 0x0000000800d87947 */ /* 0x000fea0003800000 */
.L_x_2701:
[----:B------:R-:W2:Y:S01]  /*2e9d0*/  S2R R0, SR_TID.X ;  /* 0x0000000000007919 */ /* 0x000ea20000002100 */
[----:B------:R-:W-:Y:S01]  /*2e9e0*/  UMOV UR4, 0xffffffff ;  /* 0xffffffff00047882 */ /* 0x000fe20000000000 */
[----:B--2---:R-:W-:-:S04]  /*2e9f0*/  LOP3.LUT R6, R0, 0x1f, RZ, 0xc0, !PT ;  /* 0x0000001f00067812 */ /* 0x004fc800078ec0ff */
[----:B------:R-:W-:Y:S01]  /*2ea00*/  ISETP.NE.AND P0, PT, R6, 0x1f, PT ;  /* 0x0000001f0600780c */ /* 0x000fe20003f05270 */
[----:B------:R-:W-:-:S12]  /*2ea10*/  BRA.DIV UR4, `(.L_x_2703) ;  /* 0x0000004204307947 */ /* 0x000fd8000b800000 */
[----:B------:R-:W-:Y:S01]  /*2ea20*/  IADD3 R0, R19, R6, RZ ;  /* 0x0000000613007210 */ /* 0x000fe20007ffe0ff */
[----:B------:R-:W-:-:S03]  /*2ea30*/  ULDC UR4, c[0x0][0xc3c] ;  /* 0x00030f0000047ab9 */ /* 0x000fc60000000800 */
        /* <DEDUP_REMOVED lines=20> */
[----:B--2---:R-:W-:-:S04]  /*2eb80*/  SEL R4, R4, RZ, P3 ;  /* 0x000000ff04047207 */ /* 0x004fc80001800000 */
[----:B------:R-:W-:-:S05]  /*2eb90*/  IADD3 R3, R3, R4, RZ ;  /* 0x0000000403037210 */ /* 0x000fca0007ffe0ff */
[----:B------:R-:W2:Y:S02]  /*2eba0*/  SHFL.UP PT, R4, R3, 0x8, RZ ;  /* 0x0500000003047989 */ /* 0x000ea400000e00ff */
[----:B--2---:R-:W-:-:S05]  /*2ebb0*/  SEL R4, R4, RZ, P4 ;  /* 0x000000ff04047207 */ /* 0x004fca0002000000 */
[----:B------:R-:W-:-:S05]  /*2ebc0*/  IMAD.IADD R3, R3, 0x1, R4 ;  /* 0x0000000103037824 */ /* 0x000fca00078e0204 */
[----:B------:R-:W2:Y:S02]  /*2ebd0*/  SHFL.UP PT, R4, R3, 0x10, RZ ;  /* 0x0600000003047989 */ /* 0x000ea400000e00ff */
[----:B--2---:R-:W-:-:S05]  /*2ebe0*/  SEL R4, R4, RZ, P5 ;  /* 0x000000ff04047207 */ /* 0x004fca0002800000 */
[----:B------:R-:W-:-:S05]  /*2ebf0*/  IMAD.IADD R3, R3, 0x1, R4 ;  /* 0x0000000103037824 */ /* 0x000fca00078e0204 */
[----:B------:R2:W3:Y:S02]  /*2ec00*/  SHFL.IDX PT, R16, R3, 0x1f, 0x1f ;  /* 0x03e01f0003107f89 */ /* 0x0004e400000e0000 */
.L_x_2857:
[----:B------:R-:W-:Y:S02]  /*2ec10*/  ULDC UR4, c[0x0][0xc38] ;  /* 0x00030e0000047ab9 */ /* 0x000fe40000000800 */
[----:B------:R-:W-:-:S04]  /*2ec20*/  IMAD.U32 R4, RZ, RZ, UR4 ;  /* 0x00000004ff047e24 */ /* 0x000fc8000f8e00ff */
[----:B---3--:R-:W-:-:S04]  /*2ec30*/  IMAD R16, R16, R4, RZ ;  /* 0x0000000410107224 */ /* 0x008fc800078e02ff */
[----:B------:R-:W-:-:S05]  /*2ec40*/  IMAD.IADD R5, R5, 0x1, R16 ;  /* 0x0000000105057824 */ /* 0x000fca00078e0210 */
[----:B------:R-:W-:-:S13]  /*2ec50*/  ISETP.GT.AND P6, PT, R5, R0, PT ;  /* 0x000000000500720c */ /* 0x000fda0003fc4270 */
[----:B------:R-:W-:Y:S05]  /*2ec60*/  @P6 BRA `(.L_x_2704) ;  /* 0x00000000009c6947 */ /* 0x000fea0003800000 */
.L_x_2709:
[----:B------:R-:W3:Y:S01]  /*2ec70*/  LDC R2, c[0x0][0xc3c] ;  /* 0x00030f00ff027b82 */ /* 0x000ee20000000800 */
[----:B------:R-:W-:-:S04]  /*2ec80*/  IADD3 R19, R19, 0x1f, RZ ;  /* 0x0000001f13137810 */ /* 0x000fc80007ffe0ff */
[----:B---3--:R-:W-:-:S13]  /*2ec90*/  ISETP.GE.AND P6, PT, R19, R2, PT ;  /* 0x000000021300720c */ /* 0x008fda0003fc6270 */
[----:B------:R-:W-:Y:S05]  /*2eca0*/  @P6 BRA `(.L_x_2705) ;  /* 0x0000000400d46947 */ /* 0x000fea0003800000 */
        /* <DEDUP_REMOVED lines=10> */
.L_x_2707:
[----:B------:R-:W-:Y:S05]  /*2ed50*/  BSYNC B0 ;  /* 0x0000000000007941 */ /* 0x000fea0003800000 */
.L_x_2706:
        /* <DEDUP_REMOVED lines=18> */
.L_x_2865:
[----:B------:R-:W-:Y:S02]  /*2ee80*/  ULDC UR4, c[0x0][0xc38] ;  /* 0x00030e0000047ab9 */ /* 0x000fe40000000800 */
[----:B------:R-:W-:-:S04]  /*2ee90*/  IMAD.U32 R4, RZ, RZ, UR4 ;  /* 0x00000004ff047e24 */ /* 0x000fc8000f8e00ff */
[----:B---3--:R-:W-:-:S04]  /*2eea0*/  IMAD R16, R16, R4, RZ ;  /* 0x0000000410107224 */ /* 0x008fc800078e02ff */
[----:B------:R-:W-:-:S05]  /*2eeb0*/  IMAD.IADD R5, R16, 0x1, R5 ;  /* 0x0000000110057824 */ /* 0x000fca00078e0205 */
[----:B------:R-:W-:-:S13]  /*2eec0*/  ISETP.GT.AND P6, PT, R5, R0, PT ;  /* 0x000000000500720c */ /* 0x000fda0003fc4270 */
[----:B------:R-:W-:Y:S05]  /*2eed0*/  @!P6 BRA `(.L_x_2709) ;  /* 0xfffffffc0064e947 */ /* 0x000fea000383ffff */
.L_x_2704:
[----:B------:R-:W-:Y:S01]  /*2eee0*/  IADD3 R16, -R16, R5, RZ ;  /* 0x0000000510107210 */ /* 0x000fe20007ffe1ff */
[----:B------:R-:W-:-:S04]  /*2eef0*/  UMOV UR4, 0xffffffff ;  /* 0xffffffff00047882 */ /* 0x000fc80000000000 */
[----:B------:R-:W-:-:S05]  /*2ef00*/  IMAD R5, R3, R4, R16 ;  /* 0x0000000403057224 */ /* 0x000fca00078e0210 */
[----:B------:R-:W-:Y:S01]  /*2ef10*/  ISETP.GT.AND P6, PT, R5, R0, PT ;  /* 0x000000000500720c */ /* 0x000fe20003fc4270 */
[----:B------:R-:W-:-:S12]  /*2ef20*/  BRA.DIV UR4, `(.L_x_2710) ;  /* 0x0000004604007947 */ /* 0x000fd8000b800000 */
[----:B------:R-:W-:-:S04]  /*2ef30*/  VOTE.ANY R6, PT, !P6 ;  /* 0x0000000000067806 */ /* 0x000fc800070e0100 */
[----:B------:R-:W3:Y:S02]  /*2ef40*/  POPC R5, R6 ;  /* 0x0000000600057309 */ /* 0x000ee40000000000 */
[----:B---3--:R3:W4:Y:S02]  /*2ef50*/  SHFL.IDX PT, R17, R2, R5, 0x1f ;  /* 0x00001f0502117589 */ /* 0x00872400000e0000 */
.L_x_2869:
[----:B------:R-:W-:Y:S01]  /*2ef60*/  ISETP.NE.AND P0, PT, R6, RZ, PT ;  /* 0x000000ff0600720c */ /* 0x000fe20003f05270 */
[----:B---3--:R-:W-:-:S12]  /*2ef70*/  IMAD.MOV.U32 R2, RZ, RZ, RZ ;  /* 0x000000ffff027224 */ /* 0x008fd800078e00ff */
[----:B------:R-:W-:Y:S05]  /*2ef80*/  @!P0 BRA `(.L_x_2711) ;  /* 0x0000000000108947 */ /* 0x000fea0003800000 */
[----:B------:R-:W-:Y:S01]  /*2ef90*/  UMOV UR4, 0xffffffff ;  /* 0xffffffff00047882 */ /* 0x000fe20000000000 */
[----:B------:R-:W-:Y:S02]  /*2efa0*/  VIADD R12, R5, 0xffffffff ;  /* 0xffffffff050c7836 */ /* 0x000fe40000000000 */
[----:B------:R-:W-:Y:S05]  /*2efb0*/  BRA.DIV UR4, `(.L_x_2712) ;  /* 0x0000004604247947 */ /* 0x000fea000b800000 */
[----:B------:R3:W0:Y:S02]  /*2efc0*/  SHFL.IDX PT, R2, R3, R12, 0x1f ;  /* 0x00001f0c03027589 */ /* 0x00062400000e0000 */
.L_x_2711:
[----:B------:R-:W5:Y:S01]  /*2efd0*/  LDC.64 R6, c[0x0][0xc90] ;  /* 0x00032400ff067b82 */ /* 0x000f620000000a00 */
[----:B------:R-:W-:-:S04]  /*2efe0*/  IMAD.IADD R19, R5, 0x1, R19 ;  /* 0x0000000105137824 */ /* 0x000fc800078e0213 */
[----:B-----5:R-:W-:-:S06]  /*2eff0*/  IMAD.WIDE R6, R19, 0x4, R6 ;  /* 0x0000000413067825 */ /* 0x020fcc00078e0206 */
[----:B------:R-:W4:Y:S01]  /*2f000*/  LDG.E R6, desc[UR54][R6.64] ;  /* 0x0000003606067981 */ /* 0x000f22000c1e1900 */
[----:B0-----:R-:W-:-:S04]  /*2f010*/  IMAD R16, R2, R4, R16 ;  /* 0x0000000402107224 */ /* 0x001fc800078e0210 */
[----:B------:R-:W-:Y:S02]  /*2f020*/  IMAD.IADD R0, R0, 0x1, -R16 ;  /* 0x0000000100007824 */ /* 0x000fe400078e0a10 */
[----:B----4-:R-:W-:-:S05]  /*2f030*/  IMAD R5, R17, R6, RZ ;  /* 0x0000000611057224 */ /* 0x010fca00078e02ff */
[----:B------:R-:W-:-:S04]  /*2f040*/  IABS R7, R5 ;  /* 0x0000000500077213 */ /* 0x000fc80000000000 */
[----:B--23--:R-:W0:Y:S08]  /*2f050*/  I2F.RP R3, R7 ;  /* 0x0000000700037306 */ /* 0x00ce300000209400 */
[----:B0-----:R-:W0:Y:S02]  /*2f060*/  MUFU.RCP R3, R3 ;  /* 0x0000000300037308 */ /* 0x001e240000001000 */
[----:B0-----:R-:W-:-:S06]  /*2f070*/  VIADD R3, R3, 0xffffffe ;  /* 0x0ffffffe03037836 */ /* 0x001fcc0000000000 */
[----:B------:R-:W0:Y:S02]  /*2f080*/  F2I.FTZ.U32.TRUNC.NTZ R3, R3 ;  /* 0x0000000300037305 */ /* 0x000e24000021f000 */
[----:B0-----:R-:W-:-:S05]  /*2f090*/  IADD3 R2, RZ, -R3, RZ ;  /* 0x80000003ff027210 */ /* 0x001fca0007ffe0ff */
        /* <DEDUP_REMOVED lines=9> */
[----:B------:R-:W-:Y:S01]  /*2f130*/  @!P1 IMAD.IADD R2, R2, 0x1, -R7 ;  /* 0x0000000102029824 */ /* 0x000fe200078e0a07 */
[----:B------:R-:W-:Y:S02]  /*2f140*/  @!P1 IADD3 R8, R8, 0x1, RZ ;  /* 0x0000000108089810 */ /* 0x000fe40007ffe0ff */
        /* <DEDUP_REMOVED lines=16> */
[----:B0-----:R-:W-:-:S06]  /*2f250*/  IADD3 R3, R3, 0xffffffe, RZ ;  /* 0x0ffffffe03037810 */ /* 0x001fcc0007ffe0ff */
        /* <DEDUP_REMOVED lines=11> */
[-C--:B------:R-:W-:Y:S01]  /*2f310*/  @!P1 IADD3 R3, R3, -R6.reuse, RZ ;  /* 0x8000000603039210 */ /* 0x080fe20007ffe0ff */
        /* <DEDUP_REMOVED lines=8> */
[----:B------:R-:W-:Y:S02]  /*2f3a0*/  @!P1 LOP3.LUT R2, RZ, R4, RZ, 0x33, !PT ;  /* 0x00000004ff029212 */ /* 0x000fe400078e33ff */
[----:B------:R-:W-:-:S05]  /*2f3b0*/  IADD3 R4, -R4, RZ, RZ ;  /* 0x000000ff04047210 */ /* 0x000fca0007ffe1ff */
[----:B------:R-:W-:Y:S01]  /*2f3c0*/  IMAD R18, R2, R4, R0 ;  /* 0x0000000402127224 */ /* 0x000fe200078e0200 */
[----:B------:R-:W-:-:S05]  /*2f3d0*/  LOP3.LUT R2, RZ, R2, RZ, 0x33, !PT ;  /* 0x00000002ff027212 */ /* 0x000fca00078e33ff */
[----:B------:R-:W-:Y:S01]  /*2f3e0*/  IMAD.IADD R17, R17, 0x1, R2 ;  /* 0x0000000111117824 */ /* 0x000fe200078e0202 */
[----:B------:R-:W-:Y:S06]  /*2f3f0*/  BRA `(.L_x_2713) ;  /* 0x00000000001c7947 */ /* 0x000fec0003800000 */
.L_x_2705:
[----:B------:R-:W-:Y:S01]  /*2f400*/  UMOV UR4, URZ ;  /* 0x0000003f00047c82 */ /* 0x000fe20008000000 */
[----:B------:R-:W-:Y:S01]  /*2f410*/  UMOV UR5, URZ ;  /* 0x0000003f00057c82 */ /* 0x000fe20008000000 */
[----:B------:R-:W-:Y:S01]  /*2f420*/  ULDC UR6, c[0x0][0xc3c] ;  /* 0x00030f0000067ab9 */ /* 0x000fe20000000800 */
[----:B------:R-:W-:Y:S01]  /*2f430*/  IMAD.MOV.U32 R16, RZ, RZ, R0 ;  /* 0x000000ffff107224 */ /* 0x000fe200078e0000 */
[----:B------:R-:W-:Y:S01]  /*2f440*/  MOV R19, UR6 ;  /* 0x0000000600137c02 */ /* 0x000fe20008000f00 */
[----:B------:R-:W-:Y:S02]  /*2f450*/  IMAD.U32 R17, RZ, RZ, UR4 ;  /* 0x00000004ff117e24 */ /* 0x000fe4000f8e00ff */
[----:B------:R-:W-:-:S07]  /*2f460*/  IMAD.U32 R18, RZ, RZ, UR5 ;  /* 0x00000005ff127e24 */ /* 0x000fce000f8e00ff */
.L_x_2713:
[----:B--2---:R4:W2:Y:S01]  /*2f470*/  LDL R3, [R1+0x4] ;  /* 0x0000040001037983 */ /* 0x0048a20000100800 */
[----:B------:R-:W3:Y:S01]  /*2f480*/  S2R R0, SR_TID.X ;  /* 0x0000000000007919 */ /* 0x000ee20000002100 */
[----:B------:R-:W-:Y:S05]  /*2f490*/  WARPSYNC.ALL ;  /* 0x0000000000007948 */ /* 0x000fea0003800000 */
[----:B---3--:R-:W-:Y:S01]  /*2f4a0*/  LOP3.LUT R0, R0, 0x1f, RZ, 0xc0, !PT ;  /* 0x0000001f00007812 */ /* 0x008fe200078ec0ff */
[----:B------:R-:W-:Y:S03]  /*2f4b0*/  BAR.SYNC.DEFER_BLOCKING 0x4, 0x180 ;  /* 0x0106000000007b1d */ /* 0x000fe60000010000 */
[----:B------:R-:W-:-:S13]  /*2f4c0*/  ISETP.NE.AND P0, PT, R0, RZ, PT ;  /* 0x000000ff0000720c */ /* 0x000fda0003f05270 */
[----:B------:R-:W2:Y:S01]  /*2f4d0*/  @!P0 S2R R0, SR_CgaCtaId ;  /* 0x0000000000008919 */ /* 0x000ea20000008800 */
[----:B------:R-:W-:-:S04]  /*2f4e0*/  @!P0 MOV R2, 0x400 ;  /* 0x0000040000028802 */ /* 0x000fc80000000f00 */
[----:B--2---:R-:W-:-:S05]  /*2f4f0*/  @!P0 LEA R3, R0, R2, 0x18 ;  /* 0x0000000200038211 */ /* 0x004fca00078ec0ff */
[----:B------:R4:W-:Y:S04]  /*2f500*/  @!P0 STS.128 [R3+0x334d0], R16 ;  /* 0x0334d01003008388 */ /* 0x0009e80000000c00 */
[----:B------:R4:W-:Y:S01]  /*2f510*/  @!P0 STL [R1+0x4], R3 ;  /* 0x0000040301008387 */ /* 0x0009e20000100800 */
[----:B------:R-:W-:Y:S06]  /*2f520*/  BAR.ARV 0x5, 0x180 ;  /* 0x0146000000007b1d */ /* 0x000fec0000002000 */
.L_x_2702:
[----:B------:R-:W-:Y:S02]  /*2f530*/  ULDC UR4, c[0x0][0xc3c] ;  /* 0x00030f0000047ab9 */ /* 0x000fe40000000800 */
[----:B---3--:R-:W-:-:S13]  /*2f540*/  ISETP.GE.AND P0, PT, R19, UR4, PT ;  /* 0x0000000413007c0c */ /* 0x008fda000bf06270 */
[----:B------:R-:W-:Y:S05]  /*2f550*/  @!P0 BRA `(.L_x_2714) ;  /* 0xffffff9800f08947 */ /* 0x000fea000383ffff */
[----:B------:R-:W-:Y:S05]  /*2f560*/  BSYNC B7 ;  /* 0x0000000000077941 */ /* 0x000fea0003800000 */
.L_x_2598:
[----:B--2---:R-:W2:Y:S01]  /*2f570*/  LDL.LU R0, [R1+0x54] ;  /* 0x0000540001007983 */ /* 0x004ea20000300800 */
[----:B------:R-:W-:Y:S01]  /*2f580*/  BSSY B0, `(.L_x_2715) ;  /* 0x000000b000007945 */ /* 0x000fe20003800000 */
[----:B------:R-:W3:Y:S01]  /*2f590*/  S2R R5, SR_CgaCtaId ;  /* 0x0000000000057919 */ /* 0x000ee20000008800 */
[----:B--2---:R-:W-:-:S05]  /*2f5a0*/  VIADD R0, R0, 0x1 ;  /* 0x0000000100007836 */ /* 0x004fca0000000000 */
[----:B0-----:R-:W-:-:S04]  /*2f5b0*/  LEA.HI R2, R0, R0, RZ, 0x1 ;  /* 0x0000000000027211 */ /* 0x001fc800078f08ff */
[----:B----4-:R-:W-:-:S05]  /*2f5c0*/  LOP3.LUT R3, R2, 0xfffffffe, RZ, 0xc0, !PT ;  /* 0xfffffffe02037812 */ /* 0x010fca00078ec0ff */
[----:B------:R-:W-:Y:S01]  /*2f5d0*/  IMAD.IADD R3, R0, 0x1, -R3 ;  /* 0x0000000100037824 */ /* 0x000fe200078e0a03 */
[----:B------:R-:W-:-:S04]  /*2f5e0*/  MOV R0, 0x400 ;  /* 0x0000040000007802 */ /* 0x000fc80000000f00 */
[----:B---3--:R-:W-:Y:S02]  /*2f5f0*/  LEA R0, R5, R0, 0x18 ;  /* 0x0000000005007211 */ /* 0x008fe400078ec0ff */
[----:B------:R-:W-:-:S04]  /*2f600*/  SHF.L.U32 R3, R3, 0x1f, RZ ;  /* 0x0000001f03037819 */ /* 0x000fc800000006ff */
[----:B------:R-:W0:Y:S02]  /*2f610*/  SYNCS.PHASECHK.TRANS64.TRYWAIT P0, [R0+URZ+0x33420], R3 ;  /* 0x03342003000075a7 */ /* 0x000e24000800017f */
[----:B0-----:R-:W-:Y:S05]  /*2f620*/  @!P0 BRA `(.L_x_2716) ;  /* 0x0000003c00b08947 */ /* 0x001fea0003800000 */
.L_x_2872:
[----:B------:R-:W-:Y:S05]  /*2f630*/  BSYNC B0 ;  /* 0x0000000000007941 */ /* 0x000fea0003800000 */
.L_x_2715:
[----:B------:R-:W-:-:S03]  /*2f640*/  UMOV UR4, 0xffffffff ;  /* 0xffffffff00047882 */ /* 0x000fc60000000000 */
[----:B------:R-:W-:Y:S05]  /*2f650*/  BRA.DIV UR4, `(.L_x_2717) ;  /* 0x0000003e04b87947 */ /* 0x000fea000b800000 */
[----:B------:R-:W2:Y:S02]  /*2f660*/  S2R R2, SR_TID.X ;  /* 0x0000000000027919 */ /* 0x000ea40000002100 */
[----:B--2---:R-:W-:-:S04]  /*2f670*/  SHF.R.U32.HI R2, RZ, 0x5, R2 ;  /* 0x00000005ff027819 */ /* 0x004fc80000011602 */
[----:B------:R-:W-:-:S05]  /*2f680*/  LOP3.LUT R2, R2, 0x3, RZ, 0xc0, !PT ;  /* 0x0000000302027812 */ /* 0x000fca00078ec0ff */
[----:B------:R2:W3:Y:S02]  /*2f690*/  SHFL.IDX PT, R14, R2, RZ, 0x1f ;  /* 0x00001fff020e7589 */ /* 0x0004e400000e0000 */
.L_x_2875:
[----:B---3--:R-:W-:-:S13]  /*2f6a0*/  ISETP.NE.AND P0, PT, R14, RZ, PT ;  /* 0x000000ff0e00720c */ /* 0x008fda0003f05270 */
[----:B------:R-:W-:Y:S05]  /*2f6b0*/  @P0 BRA `(.L_x_2385) ;  /* 0x0000000000b00947 */ /* 0x000fea0003800000 */
[----:B------:R-:W-:-:S03]  /*2f6c0*/  UMOV UR4, 0xffffffff ;  /* 0xffffffff00047882 */ /* 0x000fc60000000000 */
[----:B------:R-:W-:Y:S05]  /*2f6d0*/  BRA.DIV UR4, `(.L_x_2718) ;  /* 0x0000003e04cc7947 */ /* 0x000fea000b800000 */
[----:B------:R-:W-:-:S13]  /*2f6e0*/  ELECT P6, URZ, PT ;  /* 0x00000000003f782f */ /* 0x000fda00038c0000 */
.L_x_2878:
[----:B------:R-:W-:Y:S05]  /*2f6f0*/  @!P6 BRA `(.L_x_2385) ;  /* 0x0000000000a0e947 */ /* 0x000fea0003800000 */
[----:B------:R-:W-:-:S06]  /*2f700*/  ULOP3.LUT UR4, UR36, 0x2, URZ, 0xfc, !UPT ;  /* 0x0000000224047892 */ /* 0x000fcc000f8efc3f */
[----:B--2---:R-:W-:-:S05]  /*2f710*/  IMAD.U32 R2, RZ, RZ, UR4 ;  /* 0x00000004ff027e24 */ /* 0x004fca000f8e00ff */
[----:B------:R-:W-:-:S13]  /*2f720*/  ISETP.NE.AND P0, PT, R2, 0x3, PT ;  /* 0x000000030200780c */ /* 0x000fda0003f05270 */
[----:B------:R-:W-:Y:S05]  /*2f730*/  @!P0 BRA `(.L_x_2719) ;  /* 0x0000000000048947 */ /* 0x000fea0003800000 */
[----:B------:R-:W-:Y:S01]  /*2f740*/  BPT.TRAP 0x1 ;  /* 0x000000040000795c */ /* 0x000fe20000300000 */
.L_x_2719:
[----:B0-----:R-:W2:Y:S04]  /*2f750*/  LDL R3, [R1+0xc] ;  /* 0x00000c0001037983 */ /* 0x001ea80000100800 */
[----:B------:R-:W3:Y:S01]  /*2f760*/  LDL.LU R7, [R1+0x14] ;  /* 0x0000140001077983 */ /* 0x000ee20000300800 */
[----:B------:R-:W-:-:S05]  /*2f770*/  VIADD R2, R0, 0x33440 ;  /* 0x0003344000027836 */ /* 0x000fca0000000000 */
[C---:B--2---:R-:W-:Y:S01]  /*2f780*/  LEA R6, R3.reuse, R2, 0x3 ;  /* 0x0000000203067211 */ /* 0x044fe200078e18ff */
        /* <DEDUP_REMOVED lines=10> */
.L_x_2879:
[----:B------:R-:W2:Y:S02]  /*2f830*/  SYNCS.PHASECHK.TRANS64.TRYWAIT P1, [R7+URZ], R2 ;  /* 0x00000002070075a7 */ /* 0x000ea4000802017f */
[----:B--2---:R-:W-:Y:S05]  /*2f840*/  @!P1 BRA `(.L_x_2721) ;  /* 0x0000003c00a49947 */ /* 0x004fea0003800000 */
.L_x_2880:
[----:B------:R-:W-:Y:S05]  /*2f850*/  @!P0 BRA `(.L_x_2722) ;  /* 0x0000000000048947 */ /* 0x000fea0003800000 */
[----:B------:R-:W-:Y:S01]  /*2f860*/  BPT.TRAP 0x1 ;  /* 0x000000040000795c */ /* 0x000fe20000300000 */
.L_x_2722:
[----:B------:R-:W3:Y:S02]  /*2f870*/  LDL.LU R4, [R1+0xc] ;  /* 0x00000c0001047983 */ /* 0x000ee40000300800 */
[----:B---3--:R-:W-:-:S04]  /*2f880*/  IMAD R4, R4, 0x8, R0 ;  /* 0x0000000804047824 */ /* 0x008fc800078e0200 */
[----:B------:R-:W3:Y:S02]  /*2f890*/  SYNCS.PHASECHK.TRANS64.TRYWAIT P1, [R4+URZ+0x33460], R5 ;  /* 0x03346005040075a7 */ /* 0x000ee4000802017f */
[----:B---3--:R-:W-:Y:S05]  /*2f8a0*/  @!P1 BRA `(.L_x_2723) ;  /* 0x0000003c00a09947 */ /* 0x008fea0003800000 */
.L_x_2881:
[----:B------:R-:W-:Y:S05]  /*2f8b0*/  @!P0 BRA `(.L_x_2724) ;  /* 0x0000000000048947 */ /* 0x000fea0003800000 */
[----:B------:R-:W-:Y:S01]  /*2f8c0*/  BPT.TRAP 0x1 ;  /* 0x000000040000795c */ /* 0x000fe20000300000 */
.L_x_2724:
[----:B------:R-:W-:-:S04]  /*2f8d0*/  IMAD R3, R3, 0x8, R0 ;  /* 0x0000000803037824 */ /* 0x000fc800078e0200 */
[----:B------:R-:W4:Y:S02]  /*2f8e0*/  SYNCS.PHASECHK.TRANS64.TRYWAIT P1, [R3+URZ+0x33460], R2 ;  /* 0x03346002030075a7 */ /* 0x000f24000802017f */
[----:B----4-:R-:W-:Y:S05]  /*2f8f0*/  @!P1 BRA `(.L_x_2725) ;  /* 0x0000003c00a09947 */ /* 0x010fea0003800000 */
.L_x_2882:
[----:B------:R-:W-:Y:S05]  /*2f900*/  @!P0 BRA `(.L_x_2726) ;  /* 0x0000000000048947 */ /* 0x000fea0003800000 */
[----:B------:R-:W-:Y:S01]  /*2f910*/  BPT.TRAP 0x1 ;  /* 0x000000040000795c */ /* 0x000fe20000300000 */
.L_x_2726:
[----:B------:R-:W5:Y:S02]  /*2f920*/  SYNCS.PHASECHK.TRANS64.TRYWAIT P0, [R4+URZ+0x33480], R5 ;  /* 0x03348005040075a7 */ /* 0x000f64000800017f */
[----:B-----5:R-:W-:Y:S05]  /*2f930*/  @!P0 BRA `(.L_x_2727) ;  /* 0x0000003c00a48947 */ /* 0x020fea0003800000 */
.L_x_2728:
[----:B------:R0:W0:Y:S02]  /*2f940*/  SYNCS.PHASECHK.TRANS64.TRYWAIT P0, [R3+URZ+0x33480], R2 ;  /* 0x03348002030075a7 */ /* 0x000024000800017f */
[----:B0-----:R-:W-:Y:S05]  /*2f950*/  @!P0 NANOSLEEP.SYNCS 0x989680 ;  /* 0x009896800000895d */ /* 0x001fea0003900000 */
[----:B------:R-:W0:Y:S02]  /*2f960*/  @!P0 SYNCS.PHASECHK.TRANS64 P0, [R3+URZ+0x33480], R2 ;  /* 0x03348002030085a7 */ /* 0x000e24000800007f */
[----:B0-----:R-:W-:Y:S05]  /*2f970*/  @!P0 BRA `(.L_x_2728) ;  /* 0xfffffffc00f08947 */ /* 0x001fea000383ffff */
.L_x_2385:
[----:B------:R-:W-:Y:S05]  /*2f980*/  BSYNC B8 ;  /* 0x0000000000087941 */ /* 0x000fea0003800000 */
.L_x_2382:
[----:B------:R-:W-:Y:S05]  /*2f990*/  EXIT ;  /* 0x000000000000794d */ /* 0x000fea0003800000 */
.L_x_2403:
[----:B-1----:R1:W2:Y:S02]  /*2f9a0*/  SYNCS.PHASECHK.TRANS64.TRYWAIT P5, [R101+URZ+0x33490], R102 ;  /* 0x03349066650075a7 */ /* 0x0022a400080a017f */
[----:B--2---:R-:W-:Y:S05]  /*2f9b0*/  @!P5 NANOSLEEP.SYNCS 0x989680 ;  /* 0x009896800000d95d */ /* 0x004fea0003900000 */
[----:B------:R-:W2:Y:S02]  /*2f9c0*/  @!P5 SYNCS.PHASECHK.TRANS64 P5, [R101+URZ+0x33490], R102 ;  /* 0x033490666500d5a7 */ /* 0x000ea400080a007f */
[----:B--2---:R-:W-:Y:S05]  /*2f9d0*/  @!P5 BRA `(.L_x_2403) ;  /* 0xfffffffc00f0d947 */ /* 0x004fea000383ffff */
[----:B------:R-:W-:Y:S05]  /*2f9e0*/  BRA `(.L_x_2729) ;  /* 0xfffffd3c00007947 */ /* 0x000fea000383ffff */
.L_x_2457:
[----:B--2---:R2:W4:Y:S02]  /*2f9f0*/  SYNCS.PHASECHK.TRANS64.TRYWAIT P5, [R101+URZ+0x33490], R102 ;  /* 0x03349066650075a7 */ /* 0x00452400080a017f */
[----:B----4-:R-:W-:Y:S05]  /*2fa00*/  @!P5 NANOSLEEP.SYNCS 0x989680 ;  /* 0x009896800000d95d */ /* 0x010fea0003900000 */
[----:B------:R-:W4:Y:S02]  /*2fa10*/  @!P5 SYNCS.PHASECHK.TRANS64 P5, [R101+URZ+0x33490], R102 ;  /* 0x033490666500d5a7 */ /* 0x000f2400080a007f */
[----:B----4-:R-:W-:Y:S05]  /*2fa20*/  @!P5 BRA `(.L_x_2457) ;  /* 0xfffffffc00f0d947 */ /* 0x010fea000383ffff */
[----:B------:R-:W-:Y:S05]  /*2fa30*/  BRA `(.L_x_2730) ;  /* 0xfffffd98004c7947 */ /* 0x000fea000383ffff */
.L_x_2482:
[----:B0-----:R0:W1:Y:S02]  /*2fa40*/  SYNCS.PHASECHK.TRANS64.TRYWAIT P3, [R101+URZ+0x33490], R102 ;  /* 0x03349066650075a7 */ /* 0x001064000806017f */
[----:B-1----:R-:W-:Y:S05]  /*2fa50*/  @!P3 NANOSLEEP.SYNCS 0x989680 ;  /* 0x009896800000b95d */ /* 0x002fea0003900000 */
[----:B------:R-:W1:Y:S02]  /*2fa60*/  @!P3 SYNCS.PHASECHK.TRANS64 P3, [R101+URZ+0x33490], R102 ;  /* 0x033490666500b5a7 */ /* 0x000e64000806007f */
[----:B-1----:R-:W-:Y:S05]  /*2fa70*/  @!P3 BRA `(.L_x_2482) ;  /* 0xfffffffc00f0b947 */ /* 0x002fea000383ffff */
[----:B------:R-:W-:Y:S05]  /*2fa80*/  BRA `(.L_x_2731) ;  /* 0xfffffdf800007947 */ /* 0x000fea000383ffff */
.L_x_2488:
[----:B-1----:R1:W2:Y:S02]  /*2fa90*/  SYNCS.PHASECHK.TRANS64.TRYWAIT P2, [R101+URZ+0x334b0], R102 ;  /* 0x0334b066650075a7 */ /* 0x0022a4000804017f */
[----:B--2---:R-:W-:Y:S05]  /*2faa0*/  @!P2 NANOSLEEP.SYNCS 0x989680 ;  /* 0x009896800000a95d */ /* 0x004fea0003900000 */
[----:B------:R-:W2:Y:S02]  /*2fab0*/  @!P2 SYNCS.PHASECHK.TRANS64 P2, [R101+URZ+0x334b0], R102 ;  /* 0x0334b0666500a5a7 */ /* 0x000ea4000804007f */
[----:B--2---:R-:W-:Y:S05]  /*2fac0*/  @!P2 BRA `(.L_x_2488) ;  /* 0xfffffffc00f0a947 */ /* 0x004fea000383ffff */
[----:B------:R-:W-:Y:S05]  /*2fad0*/  BRA `(.L_x_2732) ;  /* 0xfffffdfc00047947 */ /* 0x000fea000383ffff */
.L_x_2496:
[----:B------:R-:W0:Y:S01]  /*2fae0*/  S2R R0, SR_TID.X ;  /* 0x0000000000007919 */ /* 0x000e220000002100 */
[----:B------:R-:W-:Y:S01]  /*2faf0*/  BSSY B0, `(.L_x_2733) ;  /* 0x000000c000007945 */ /* 0x000fe20003800000 */
[----:B------:R-:W-:Y:S02]  /*2fb00*/  IMAD.MOV.U32 R12, RZ, RZ, RZ ;  /* 0x000000ffff0c7224 */ /* 0x000fe400078e00ff */
[----:B------:R-:W-:Y:S02]  /*2fb10*/  IMAD.MOV.U32 R11, RZ, RZ, 0x1f ;  /* 0x0000001fff0b7424 */ /* 0x000fe400078e00ff */
[----:B------:R-:W-:Y:S01]  /*2fb20*/  IMAD.MOV.U32 R15, RZ, RZ, -0x1 ;  /* 0xffffffffff0f7424 */ /* 0x000fe200078e00ff */
        /* <DEDUP_REMOVED lines=8> */
.L_x_2734:
[----:B------:R-:W-:Y:S05]  /*2fbb0*/  BSYNC B0 ;  /* 0x0000000000007941 */ /* 0x000fea0003800000 */
.L_x_2733:
[----:B------:R-:W-:Y:S01]  /*2fbc0*/  MOV R229, R14 ;  /* 0x0000000e00e57202 */ /* 0x000fe20000000f00 */
[----:B------:R-:W-:Y:S06]  /*2fbd0*/  BRA `(.L_x_2735) ;  /* 0xfffffe0400647947 */ /* 0x000fec000383ffff */
.L_x_2506:
[----:B------:R-:W-:Y:S01]  /*2fbe0*/  BSSY B1, `(.L_x_2736) ;  /* 0x0000007000017945 */ /* 0x000fe20003800000 */
[----:B------:R-:W-:Y:S02]  /*2fbf0*/  IMAD.MOV.U32 R12, RZ, RZ, RZ ;  /* 0x000000ffff0c7224 */ /* 0x000fe400078e00ff */
[----:B------:R-:W-:Y:S02]  /*2fc00*/  IMAD.MOV.U32 R11, RZ, RZ, 0x1e1f ;  /* 0x00001e1fff0b7424 */ /* 0x000fe400078e00ff */
[----:B------:R-:W-:-:S07]  /*2fc10*/  IMAD.MOV.U32 R15, RZ, RZ, -0x1 ;  /* 0xffffffffff0f7424 */ /* 0x000fce00078e00ff */
[----:B------:R-:W-:Y:S05]  /*2fc20*/  WARPSYNC.COLLECTIVE R15, `(.L_x_2737) ;  /* 0x000000000f087348 */ /* 0x000fea0003c00000 */
[----:B------:R0:W1:Y:S02]  /*2fc30*/  SHFL.IDX P6, R14, R13, R12, R11 ;  /* 0x0000000c0d0e7389 */ /* 0x00006400000c000b */
[----:B01----:R-:W-:Y:S01]  /*2fc40*/  ENDCOLLECTIVE ;  /* 0x000000000000791b */ /* 0x003fe20003800000 */
.L_x_2737:
[----:B------:R-:W-:Y:S05]  /*2fc50*/  BSYNC B1 ;  /* 0x0000000000017941 */ /* 0x000fea0003800000 */
.L_x_2736:
        /* <DEDUP_REMOVED lines=8> */
.L_x_2738:
[----:B------:R-:W-:Y:S01]  /*2fce0*/  MOV R13, R4 ;  /* 0x00000004000d7202 */ /* 0x000fe20000000f00 */
[----:B------:R-:W-:-:S07]  /*2fcf0*/  IMAD.MOV.U32 R3, RZ, RZ, R14 ;  /* 0x000000ffff037224 */ /* 0x000fce00078e000e */
[----:B------:R-:W-:Y:S05]  /*2fd00*/  WARPSYNC.COLLECTIVE R15, `(.L_x_2739) ;  /* 0x000000000f087348 */ /* 0x000fea0003c00000 */
[----:B------:R0:W1:Y:S02]  /*2fd10*/  SHFL.IDX P6, R14, R13, R12, R11 ;  /* 0x0000000c0d0e7389 */ /* 0x00006400000c000b */
[----:B01----:R-:W-:Y:S01]  /*2fd20*/  ENDCOLLECTIVE ;  /* 0x000000000000791b */ /* 0x003fe20003800000 */
.L_x_2739:
[----:B------:R-:W-:Y:S02]  /*2fd30*/  IMAD.MOV.U32 R13, RZ, RZ, R5 ;  /* 0x000000ffff0d7224 */ /* 0x000fe400078e0005 */
[----:B------:R-:W-:-:S07]  /*2fd40*/  IMAD.MOV.U32 R4, RZ, RZ, R14 ;  /* 0x000000ffff047224 */ /* 0x000fce00078e000e */
[----:B------:R-:W-:Y:S05]  /*2fd50*/  WARPSYNC.COLLECTIVE R15, `(.L_x_2740) ;  /* 0x000000000f087348 */ /* 0x000fea0003c00000 */
[----:B------:R0:W1:Y:S02]  /*2fd60*/  SHFL.IDX P6, R14, R13, R12, R11 ;  /* 0x0000000c0d0e7389 */ /* 0x00006400000c000b */
[----:B01----:R-:W-:Y:S01]  /*2fd70*/  ENDCOLLECTIVE ;  /* 0x000000000000791b */ /* 0x003fe20003800000 */
.L_x_2740:
[----:B------:R-:W-:Y:S05]  /*2fd80*/  BRA `(.L_x_2741) ;  /* 0xfffffe0c005c7947 */ /* 0x000fea000383ffff */
.L_x_2510:
[----:B--2---:R2:W0:Y:S02]  /*2fd90*/  SYNCS.PHASECHK.TRANS64.TRYWAIT P0, [R16+URZ+0x33400], R5 ;  /* 0x03340005100075a7 */ /* 0x004424000800017f */
[----:B0-----:R-:W-:Y:S05]  /*2fda0*/  @!P0 NANOSLEEP.SYNCS 0x989680 ;  /* 0x009896800000895d */ /* 0x001fea0003900000 */
[----:B------:R-:W0:Y:S02]  /*2fdb0*/  @!P0 SYNCS.PHASECHK.TRANS64 P0, [R16+URZ+0x33400], R5 ;  /* 0x03340005100085a7 */ /* 0x000e24000800007f */
[----:B0-----:R-:W-:Y:S05]  /*2fdc0*/  @!P0 BRA `(.L_x_2510) ;  /* 0xfffffffc00f08947 */ /* 0x001fea000383ffff */
[----:B------:R-:W-:Y:S05]  /*2fdd0*/  BRA `(.L_x_2742) ;  /* 0xfffffe1000a87947 */ /* 0x000fea000383ffff */
.L_x_2522:
[----:B------:R-:W-:Y:S01]  /*2fde0*/  BSSY B1, `(.L_x_2743) ;  /* 0x0000007000017945 */ /* 0x000fe20003800000 */
[----:B------:R-:W-:Y:S01]  /*2fdf0*/  IMAD.MOV.U32 R12, RZ, RZ, RZ ;  /* 0x000000ffff0c7224 */ /* 0x000fe200078e00ff */
[----:B------:R-:W-:Y:S01]  /*2fe00*/  MOV R15, 0xffffffff ;  /* 0xffffffff000f7802 */ /* 0x000fe20000000f00 */
[----:B------:R-:W-:-:S07]  /*2fe10*/  IMAD.MOV.U32 R11, RZ, RZ, 0x1e1f ;  /* 0x00001e1fff0b7424 */ /* 0x000fce00078e00ff */
[----:B------:R-:W-:Y:S05]  /*2fe20*/  WARPSYNC.COLLECTIVE R15, `(.L_x_2744) ;  /* 0x000000000f087348 */ /* 0x000fea0003c00000 */
[----:B------:R0:W1:Y:S02]  /*2fe30*/  SHFL.IDX P6, R14, R13, R12, R11 ;  /* 0x0000000c0d0e7389 */ /* 0x00006400000c000b */
[----:B01----:R-:W-:Y:S01]  /*2fe40*/  ENDCOLLECTIVE ;  /* 0x000000000000791b */ /* 0x003fe20003800000 */
.L_x_2744:
[----:B------:R-:W-:Y:S05]  /*2fe50*/  BSYNC B1 ;  /* 0x0000000000017941 */ /* 0x000fea0003800000 */
.L_x_2743:
[----:B------:R-:W-:Y:S01]  /*2fe60*/  IMAD.MOV.U32 R13, RZ, RZ, R3 ;  /* 0x000000ffff0d7224 */ /* 0x000fe200078e0003 */
[----:B------:R-:W-:Y:S01]  /*2fe70*/  MOV R15, 0xffffffff ;  /* 0xffffffff000f7802 */ /* 0x000fe20000000f00 */
[----:B------:R-:W-:Y:S02]  /*2fe80*/  IMAD.MOV.U32 R12, RZ, RZ, RZ ;  /* 0x000000ffff0c7224 */ /* 0x000fe400078e00ff */
[----:B------:R-:W-:Y:S02]  /*2fe90*/  IMAD.MOV.U32 R11, RZ, RZ, 0x1e1f ;  /* 0x00001e1fff0b7424 */ /* 0x000fe400078e00ff */
[----:B------:R-:W-:-:S07]  /*2fea0*/  IMAD.MOV.U32 R0, RZ, RZ, R14 ;  /* 0x000000ffff007224 */ /* 0x000fce00078e000e */
[----:B------:R-:W-:Y:S05]  /*2feb0*/  WARPSYNC.COLLECTIVE R15, `(.L_x_2745) ;  /* 0x000000000f087348 */ /* 0x000fea0003c00000 */
[----:B------:R0:W1:Y:S02]  /*2fec0*/  SHFL.IDX P6, R14, R13, R12, R11 ;  /* 0x0000000c0d0e7389 */ /* 0x00006400000c000b */
[----:B01----:R-:W-:Y:S01]  /*2fed0*/  ENDCOLLECTIVE ;  /* 0x000000000000791b */ /* 0x003fe20003800000 */
.L_x_2745:
[----:B------:R-:W-:Y:S02]  /*2fee0*/  IMAD.MOV.U32 R13, RZ, RZ, R20 ;  /* 0x000000ffff0d7224 */ /* 0x000fe400078e0014 */
[----:B------:R-:W-:-:S07]  /*2fef0*/  IMAD.MOV.U32 R3, RZ, RZ, R14 ;  /* 0x000000ffff037224 */ /* 0x000fce00078e000e */
[----:B------:R-:W-:Y:S05]  /*2ff00*/  WARPSYNC.COLLECTIVE R15, `(.L_x_2746) ;  /* 0x000000000f087348 */ /* 0x000fea0003c00000 */
[----:B------:R0:W1:Y:S02]  /*2ff10*/  SHFL.IDX P6, R14, R13, R12, R11 ;  /* 0x0000000c0d0e7389 */ /* 0x00006400000c000b */
[----:B01----:R-:W-:Y:S01]  /*2ff20*/  ENDCOLLECTIVE ;  /* 0x000000000000791b */ /* 0x003fe20003800000 */
.L_x_2746:
[----:B------:R-:W-:Y:S02]  /*2ff30*/  IMAD.MOV.U32 R13, RZ, RZ, R21 ;  /* 0x000000ffff0d7224 */ /* 0x000fe400078e0015 */
[----:B------:R-:W-:-:S07]  /*2ff40*/  IMAD.MOV.U32 R20, RZ, RZ, R14 ;  /* 0x000000ffff147224 */ /* 0x000fce00078e000e */
[----:B------:R-:W-:Y:S05]  /*2ff50*/  WARPSYNC.COLLECTIVE R15, `(.L_x_2747) ;  /* 0x000000000f087348 */ /* 0x000fea0003c00000 */
[----:B------:R0:W1:Y:S02]  /*2ff60*/  SHFL.IDX P6, R14, R13, R12, R11 ;  /* 0x0000000c0d0e7389 */ /* 0x00006400000c000b */
[----:B01----:R-:W-:Y:S01]  /*2ff70*/  ENDCOLLECTIVE ;  /* 0x000000000000791b */ /* 0x003fe20003800000 */
.L_x_2747:
[----:B------:R-:W-:Y:S01]  /*2ff80*/  MOV R21, R14 ;  /* 0x0000000e00157202 */ /* 0x000fe20000000f00 */
[----:B------:R-:W-:Y:S06]  /*2ff90*/  BRA `(.L_x_2748) ;  /* 0xfffffe4000787947 */ /* 0x000fec000383ffff */
.L_x_2526:
[----:B--2---:R2:W4:Y:S02]  /*2ffa0*/  SYNCS.PHASECHK.TRANS64.TRYWAIT P0, [R16+URZ+0x33400], R21 ;  /* 0x03340015100075a7 */ /* 0x004524000800017f */
[----:B----4-:R-:W-:Y:S05]  /*2ffb0*/  @!P0 NANOSLEEP.SYNCS 0x989680 ;  /* 0x009896800000895d */ /* 0x010fea0003900000 */
[----:B------:R-:W4:Y:S02]  /*2ffc0*/  @!P0 SYNCS.PHASECHK.TRANS64 P0, [R16+URZ+0x33400], R21 ;  /* 0x03340015100085a7 */ /* 0x000f24000800007f */
[----:B----4-:R-:W-:Y:S05]  /*2ffd0*/  @!P0 BRA `(.L_x_2526) ;  /* 0xfffffffc00f08947 */ /* 0x010fea000383ffff */
[----:B------:R-:W-:Y:S05]  /*2ffe0*/  BRA `(.L_x_2749) ;  /* 0xfffffe44007c7947 */ /* 0x000fea000383ffff */
.L_x_2534:
[----:B-1----:R1:W2:Y:S02]  /*2fff0*/  SYNCS.PHASECHK.TRANS64.TRYWAIT P0, [R0+URZ+0x33430], R3 ;  /* 0x03343003000075a7 */ /* 0x0022a4000800017f */
[----:B--2---:R-:W-:Y:S05]  /*30000*/  @!P0 NANOSLEEP.SYNCS 0x989680 ;  /* 0x009896800000895d */ /* 0x004fea0003900000 */
[----:B------:R-:W2:Y:S02]  /*30010*/  @!P0 SYNCS.PHASECHK.TRANS64 P0, [R0+URZ+0x33430], R3 ;  /* 0x03343003000085a7 */ /* 0x000ea4000800007f */
[----:B--2---:R-:W-:Y:S05]  /*30020*/  @!P0 BRA `(.L_x_2534) ;  /* 0xfffffffc00f08947 */ /* 0x004fea000383ffff */
[----:B------:R-:W-:Y:S05]  /*30030*/  BRA `(.L_x_2533) ;  /* 0xfffffe7400d47947 */ /* 0x000fea000383ffff */
.L_x_2540:
[----:B-1----:R1:W2:Y:S02]  /*30040*/  SYNCS.PHASECHK.TRANS64.TRYWAIT P3, [R11+URZ+0x33430], R8 ;  /* 0x033430080b0075a7 */ /* 0x0022a4000806017f */
[----:B--2---:R-:W-:Y:S05]  /*30050*/  @!P3 NANOSLEEP.SYNCS 0x989680 ;  /* 0x009896800000b95d */ /* 0x004fea0003900000 */
[----:B------:R-:W2:Y:S02]  /*30060*/  @!P3 SYNCS.PHASECHK.TRANS64 P3, [R11+URZ+0x33430], R8 ;  /* 0x033430080b00b5a7 */ /* 0x000ea4000806007f */
[----:B--2---:R-:W-:Y:S05]  /*30070*/  @!P3 BRA `(.L_x_2540) ;  /* 0xfffffffc00f0b947 */ /* 0x004fea000383ffff */
[----:B------:R-:W-:Y:S05]  /*30080*/  BRA `(.L_x_2539) ;  /* 0xfffffeb800587947 */ /* 0x000fea000383ffff */
.L_x_2544:
[----:B-1----:R1:W2:Y:S02]  /*30090*/  SYNCS.PHASECHK.TRANS64.TRYWAIT P2, [R10+URZ+0x33450], R7 ;  /* 0x033450070a0075a7 */ /* 0x0022a4000804017f */
[----:B--2---:R-:W-:Y:S05]  /*300a0*/  @!P2 NANOSLEEP.SYNCS 0x989680 ;  /* 0x009896800000a95d */ /* 0x004fea0003900000 */
[----:B------:R-:W2:Y:S02]  /*300b0*/  @!P2 SYNCS.PHASECHK.TRANS64 P2, [R10+URZ+0x33450], R7 ;  /* 0x033450070a00a5a7 */ /* 0x000ea4000804007f */
[----:B--2---:R-:W-:Y:S05]  /*300c0*/  @!P2 BRA `(.L_x_2544) ;  /* 0xfffffffc00f0a947 */ /* 0x004fea000383ffff */
[----:B------:R-:W-:Y:S05]  /*300d0*/  BRA `(.L_x_2541) ;  /* 0xfffffec800947947 */ /* 0x000fea000383ffff */
.L_x_2552:
[----:B-1----:R1:W2:Y:S02]  /*300e0*/  SYNCS.PHASECHK.TRANS64.TRYWAIT P0, [R10+URZ+0x33430], R11 ;  /* 0x0334300b0a0075a7 */ /* 0x0022a4000800017f */
[----:B--2---:R-:W-:Y:S05]  /*300f0*/  @!P0 NANOSLEEP.SYNCS 0x989680 ;  /* 0x009896800000895d */ /* 0x004fea0003900000 */
[----:B------:R-:W2:Y:S02]  /*30100*/  @!P0 SYNCS.PHASECHK.TRANS64 P0, [R10+URZ+0x33430], R11 ;  /* 0x0334300b0a0085a7 */ /* 0x000ea4000800007f */
[----:B--2---:R-:W-:Y:S05]  /*30110*/  @!P0 BRA `(.L_x_2552) ;  /* 0xfffffffc00f08947 */ /* 0x004fea000383ffff */
[----:B------:R-:W-:Y:S05]  /*30120*/  BRA `(.L_x_2551) ;  /* 0xffffff0000ac7947 */ /* 0x000fea000383ffff */
.L_x_2556:
[----:B-1----:R1:W2:Y:S02]  /*30130*/  SYNCS.PHASECHK.TRANS64.TRYWAIT P0, [R10+URZ+0x33450], R7 ;  /* 0x033450070a0075a7 */ /* 0x0022a4000800017f */
[----:B--2---:R-:W-:Y:S05]  /*30140*/  @!P0 NANOSLEEP.SYNCS 0x989680 ;  /* 0x009896800000895d */ /* 0x004fea0003900000 */
[----:B------:R-:W2:Y:S02]  /*30150*/  @!P0 SYNCS.PHASECHK.TRANS64 P0, [R10+URZ+0x33450], R7 ;  /* 0x033450070a0085a7 */ /* 0x000ea4000800007f */
[----:B--2---:R-:W-:Y:S05]  /*30160*/  @!P0 BRA `(.L_x_2556) ;  /* 0xfffffffc00f08947 */ /* 0x004fea000383ffff */
[----:B------:R-:W-:Y:S05]  /*30170*/  BRA `(.L_x_2553) ;  /* 0xffffff1000dc7947 */ /* 0x000fea000383ffff */
.L_x_2562:
[----:B-1----:R1:W2:Y:S02]  /*30180*/  SYNCS.PHASECHK.TRANS64.TRYWAIT P0, [R11+URZ+0x33450], R2 ;  /* 0x033450020b0075a7 */ /* 0x0022a4000800017f */
[----:B--2---:R-:W-:Y:S05]  /*30190*/  @!P0 NANOSLEEP.SYNCS 0x989680 ;  /* 0x009896800000895d */ /* 0x004fea0003900000 */
[----:B------:R-:W2:Y:S02]  /*301a0*/  @!P0 SYNCS.PHASECHK.TRANS64 P0, [R11+URZ+0x33450], R2 ;  /* 0x033450020b0085a7 */ /* 0x000ea4000800007f */
[----:B--2---:R-:W-:Y:S05]  /*301b0*/  @!P0 BRA `(.L_x_2562) ;  /* 0xfffffffc00f08947 */ /* 0x004fea000383ffff */
[----:B------:R-:W-:Y:S05]  /*301c0*/  BRA `(.L_x_2561) ;  /* 0xffffff3c00f07947 */ /* 0x000fea000383ffff */
.L_x_2566:
[----:B------:R-:W-:Y:S01]  /*301d0*/  IMAD.MOV.U32 R12, RZ, RZ, R0 ;  /* 0x000000ffff0c7224 */ /* 0x000fe200078e0000 */
[----:B------:R-:W-:Y:S01]  /*301e0*/  SEL R7, R27, R36, P0 ;  /* 0x000000241b077207 */ /* 0x000fe20000000000 */
[----:B------:R-:W-:Y:S01]  /*301f0*/  IMAD.MOV.U32 R11, RZ, RZ, 0x1c1f ;  /* 0x00001c1fff0b7424 */ /* 0x000fe200078e00ff */
[----:B------:R-:W-:Y:S01]  /*30200*/  SEL R8, R36, R27, P0 ;  /* 0x0000001b24087207 */ /* 0x000fe20000000000 */
[----:B------:R-:W-:Y:S01]  /*30210*/  IMAD.MOV.U32 R15, RZ, RZ, -0x1 ;  /* 0xffffffffff0f7424 */ /* 0x000fe200078e00ff */
[----:B------:R-:W-:Y:S02]  /*30220*/  SEL R9, R40, R41, P0 ;  /* 0x0000002928097207 */ /* 0x000fe40000000000 */
[----:B------:R-:W-:-:S07]  /*30230*/  SEL R20, R41, R40, P0 ;  /* 0x0000002829147207 */ /* 0x000fce0000000000 */
[----:B0----5:R-:W-:Y:S05]  /*30240*/  WARPSYNC.COLLECTIVE R15, `(.L_x_2750) ;  /* 0x000000000f087348 */ /* 0x021fea0003c00000 */
[----:B------:R1:W2:Y:S02]  /*30250*/  SHFL.IDX P6, R14, R13, R12, R11 ;  /* 0x0000000c0d0e7389 */ /* 0x0002a400000c000b */
[----:B012--5:R-:W-:Y:S01]  /*30260*/  ENDCOLLECTIVE ;  /* 0x000000000000791b */ /* 0x027fe20003800000 */
.L_x_2750:
        /* <DEDUP_REMOVED lines=8> */
[----:B------:R-:W-:Y:S01]  /*302f0*/  MOV R13, R2 ;  /* 0x00000002000d7202 */ /* 0x000fe20000000f00 */
[----:B------:R-:W-:Y:S01]  /*30300*/  IMAD.MOV.U32 R2, RZ, RZ, RZ ;  /* 0x000000ffff027224 */ /* 0x000fe200078e00ff */
        /* <DEDUP_REMOVED lines=9> */
.L_x_2751:
        /* <DEDUP_REMOVED lines=19> */
.L_x_2752:
        /* <DEDUP_REMOVED lines=13> */
[----:B------:R-:W-:-:S02]  /*305a0*/  SEL R53, R74, R57, P0 ;  /* 0x000000394a357207 */ /* 0x000fc40000000000 */
[----:B------:R-:W-:-:S07]  /*305b0*/  MOV R10, R14 ;  /* 0x0000000e000a7202 */ /* 0x000fce0000000f00 */
[----:B------:R-:W-:Y:S05]  /*305c0*/  WARPSYNC.COLLECTIVE R15, `(.L_x_2753) ;  /* 0x000000000f087348 */ /* 0x000fea0003c00000 */
[----:B------:R0:W1:Y:S02]  /*305d0*/  SHFL.IDX P6, R14, R13, R12, R11 ;  /* 0x0000000c0d0e7389 */ /* 0x00006400000c000b */
[----:B01----:R-:W-:Y:S01]  /*305e0*/  ENDCOLLECTIVE ;  /* 0x000000000000791b */ /* 0x003fe20003800000 */
.L_x_2753:
        /* <DEDUP_REMOVED lines=9> */
[----:B------:R-:W-:-:S07]  /*30680*/  IMAD.MOV.U32 R7, RZ, RZ, R14 ;  /* 0x000000ffff077224 */ /* 0x000fce00078e000e */
[----:B------:R-:W-:Y:S05]  /*30690*/  WARPSYNC.COLLECTIVE R15, `(.L_x_2754) ;  /* 0x000000000f087348 */ /* 0x000fea0003c00000 */
[----:B------:R0:W1:Y:S02]  /*306a0*/  SHFL.IDX P6, R14, R13, R12, R11 ;  /* 0x0000000c0d0e7389 */ /* 0x00006400000c000b */
[----:B01----:R-:W-:Y:S01]  /*306b0*/  ENDCOLLECTIVE ;  /* 0x000000000000791b */ /* 0x003fe20003800000 */
.L_x_2754:
        /* <DEDUP_REMOVED lines=8> */
.L_x_2755:
[----:B------:R-:W-:Y:S01]  /*30740*/  MOV R13, R21 ;  /* 0x00000015000d7202 */ /* 0x000fe20000000f00 */
[----:B------:R-:W-:Y:S02]  /*30750*/  IMAD.MOV.U32 R12, RZ, RZ, R0 ;  /* 0x000000ffff0c7224 */ /* 0x000fe400078e0000 */
[----:B------:R-:W-:-:S07]  /*30760*/  IMAD.MOV.U32 R20, RZ, RZ, R14 ;  /* 0x000000ffff147224 */ /* 0x000fce00078e000e */
[----:B------:R-:W-:Y:S05]  /*30770*/  WARPSYNC.COLLECTIVE R15, `(.L_x_2756) ;  /* 0x000000000f087348 */ /* 0x000fea0003c00000 */
[----:B------:R0:W1:Y:S02]  /*30780*/  SHFL.IDX P6, R14, R13, R12, R11 ;  /* 0x0000000c0d0e7389 */ /* 0x00006400000c000b */
[----:B01----:R-:W-:Y:S01]  /*30790*/  ENDCOLLECTIVE ;  /* 0x000000000000791b */ /* 0x003fe20003800000 */
.L_x_2756:
[----:B------:R-:W-:Y:S02]  /*307a0*/  IMAD.MOV.U32 R13, RZ, RZ, R24 ;  /* 0x000000ffff0d7224 */ /* 0x000fe400078e0018 */
[----:B------:R-:W-:Y:S02]  /*307b0*/  IMAD.MOV.U32 R12, RZ, RZ, R3 ;  /* 0x000000ffff0c7224 */ /* 0x000fe400078e0003 */
[----:B------:R-:W-:-:S07]  /*307c0*/  IMAD.MOV.U32 R26, RZ, RZ, R14 ;  /* 0x000000ffff1a7224 */ /* 0x000fce00078e000e */
[----:B------:R-:W-:Y:S05]  /*307d0*/  WARPSYNC.COLLECTIVE R15, `(.L_x_2757) ;  /* 0x000000000f087348 */ /* 0x000fea0003c00000 */
[----:B------:R0:W1:Y:S02]  /*307e0*/  SHFL.IDX P6, R14, R13, R12, R11 ;  /* 0x0000000c0d0e7389 */ /* 0x00006400000c000b */
[----:B01----:R-:W-:Y:S01]  /*307f0*/  ENDCOLLECTIVE ;  /* 0x000000000000791b */ /* 0x003fe20003800000 */
.L_x_2757:
[----:B------:R-:W-:Y:S02]  /*30800*/  IMAD.MOV.U32 R13, RZ, RZ, R25 ;  /* 0x000000ffff0d7224 */ /* 0x000fe400078e0019 */
[----:B------:R-:W-:Y:S01]  /*30810*/  IMAD.MOV.U32 R12, RZ, RZ, R0 ;  /* 0x000000ffff0c7224 */ /* 0x000fe200078e0000 */
[----:B------:R-:W-:-:S07]  /*30820*/  MOV R21, R14 ;  /* 0x0000000e00157202 */ /* 0x000fce0000000f00 */
[----:B------:R-:W-:Y:S05]  /*30830*/  WARPSYNC.COLLECTIVE R15, `(.L_x_2758) ;  /* 0x000000000f087348 */ /* 0x000fea0003c00000 */
[----:B------:R0:W1:Y:S02]  /*30840*/  SHFL.IDX P6, R14, R13, R12, R11 ;  /* 0x0000000c0d0e7389 */ /* 0x00006400000c000b */
[----:B01----:R-:W-:Y:S01]  /*30850*/  ENDCOLLECTIVE ;  /* 0x000000000000791b */ /* 0x003fe20003800000 */
.L_x_2758:
        /* <DEDUP_REMOVED lines=8> */
.L_x_2759:
[----:B------:R-:W-:Y:S02]  /*308e0*/  IMAD.MOV.U32 R13, RZ, RZ, R27 ;  /* 0x000000ffff0d7224 */ /* 0x000fe400078e001b */
[----:B------:R-:W-:Y:S02]  /*308f0*/  IMAD.MOV.U32 R12, RZ, RZ, R0 ;  /* 0x000000ffff0c7224 */ /* 0x000fe400078e0000 */
[----:B------:R-:W-:-:S07]  /*30900*/  IMAD.MOV.U32 R25, RZ, RZ, R14 ;  /* 0x000000ffff197224 */ /* 0x000fce00078e000e */
[----:B------:R-:W-:Y:S05]  /*30910*/  WARPSYNC.COLLECTIVE R15, `(.L_x_2760) ;  /* 0x000000000f087348 */ /* 0x000fea0003c00000 */
[----:B------:R0:W1:Y:S02]  /*30920*/  SHFL.IDX P6, R14, R13, R12, R11 ;  /* 0x0000000c0d0e7389 */ /* 0x00006400000c000b */
[----:B01----:R-:W-:Y:S01]  /*30930*/  ENDCOLLECTIVE ;  /* 0x000000000000791b */ /* 0x003fe20003800000 */
.L_x_2760:
[----:B------:R-:W-:Y:S02]  /*30940*/  SEL R28, R30, R25, P0 ;  /* 0x000000191e1c7207 */ /* 0x000fe40000000000 */
[----:B------:R-:W-:Y:S02]  /*30950*/  SEL R30, R25, R30, P0 ;  /* 0x0000001e191e7207 */ /* 0x000fe40000000000 */
[----:B------:R-:W-:Y:S01]  /*30960*/  MOV R13, R32 ;  /* 0x00000020000d7202 */ /* 0x000fe20000000f00 */
[----:B------:R-:W-:Y:S02]  /*30970*/  IMAD.MOV.U32 R12, RZ, RZ, R3 ;  /* 0x000000ffff0c7224 */ /* 0x000fe400078e0003 */
[----:B------:R-:W-:-:S07]  /*30980*/  IMAD.MOV.U32 R34, RZ, RZ, R14 ;  /* 0x000000ffff227224 */ /* 0x000fce00078e000e */
[----:B------:R-:W-:Y:S05]  /*30990*/  WARPSYNC.COLLECTIVE R15, `(.L_x_2761) ;  /* 0x000000000f087348 */ /* 0x000fea0003c00000 */
[----:B------:R0:W1:Y:S02]  /*309a0*/  SHFL.IDX P6, R14, R13, R12, R11 ;  /* 0x0000000c0d0e7389 */ /* 0x00006400000c000b */
[----:B01----:R-:W-:Y:S01]  /*309b0*/  ENDCOLLECTIVE ;  /* 0x000000000000791b */ /* 0x003fe20003800000 */
.L_x_2761:
[----:B------:R-:W-:Y:S02]  /*309c0*/  IMAD.MOV.U32 R13, RZ, RZ, R29 ;  /* 0x000000ffff0d7224 */ /* 0x000fe400078e001d */
[----:B------:R-:W-:Y:S02]  /*309d0*/  IMAD.MOV.U32 R12, RZ, RZ, R0 ;  /* 0x000000ffff0c7224 */ /* 0x000fe400078e0000 */
[----:B------:R-:W-:-:S07]  /*309e0*/  IMAD.MOV.U32 R27, RZ, RZ, R14 ;  /* 0x000000ffff1b7224 */ /* 0x000fce00078e000e */
[----:B------:R-:W-:Y:S05]  /*309f0*/  WARPSYNC.COLLECTIVE R15, `(.L_x_2762) ;  /* 0x000000000f087348 */ /* 0x000fea0003c00000 */
[----:B------:R0:W1:Y:S02]  /*30a00*/  SHFL.IDX P6, R14, R13, R12, R11 ;  /* 0x0000000c0d0e7389 */ /* 0x00006400000c000b */
[----:B01----:R-:W-:Y:S01]  /*30a10*/  ENDCOLLECTIVE ;  /* 0x000000000000791b */ /* 0x003fe20003800000 */
.L_x_2762:
        /* <DEDUP_REMOVED lines=8> */
.L_x_2763:
[----:B------:R-:W-:Y:S01]  /*30aa0*/  IMAD.MOV.U32 R13, RZ, RZ, R31 ;  /* 0x000000ffff0d7224 */ /* 0x000fe200078e001f */
[----:B------:R-:W-:Y:S01]  /*30ab0*/  MOV R12, R0 ;  /* 0x00000000000c7202 */ /* 0x000fe20000000f00 */
[----:B------:R-:W-:-:S07]  /*30ac0*/  IMAD.MOV.U32 R29, RZ, RZ, R14 ;  /* 0x000000ffff1d7224 */ /* 0x000fce00078e000e */
[----:B------:R-:W-:Y:S05]  /*30ad0*/  WARPSYNC.COLLECTIVE R15, `(.L_x_2764) ;  /* 0x000000000f087348 */ /* 0x000fea0003c00000 */
[----:B------:R0:W1:Y:S02]  /*30ae0*/  SHFL.IDX P6, R14, R13, R12, R11 ;  /* 0x0000000c0d0e7389 */ /* 0x00006400000c000b */
[----:B01----:R-:W-:Y:S01]  /*30af0*/  ENDCOLLECTIVE ;  /* 0x000000000000791b */ /* 0x003fe20003800000 */
.L_x_2764:
        /* <DEDUP_REMOVED lines=8> */
.L_x_2765:
[----:B------:R-:W-:Y:S01]  /*30b80*/  MOV R13, R33 ;  /* 0x00000021000d7202 */ /* 0x000fe20000000f00 */
[----:B------:R-:W-:Y:S02]  /*30b90*/  IMAD.MOV.U32 R12, RZ, RZ, R0 ;  /* 0x000000ffff0c7224 */ /* 0x000fe400078e0000 */
[----:B------:R-:W-:-:S07]  /*30ba0*/  IMAD.MOV.U32 R31, RZ, RZ, R14 ;  /* 0x000000ffff1f7224 */ /* 0x000fce00078e000e */
[----:B------:R-:W-:Y:S05]  /*30bb0*/  WARPSYNC.COLLECTIVE R15, `(.L_x_2766) ;  /* 0x000000000f087348 */ /* 0x000fea0003c00000 */
[----:B------:R0:W1:Y:S02]  /*30bc0*/  SHFL.IDX P6, R14, R13, R12, R11 ;  /* 0x0000000c0d0e7389 */ /* 0x00006400000c000b */
[----:B01----:R-:W-:Y:S01]  /*30bd0*/  ENDCOLLECTIVE ;  /* 0x000000000000791b */ /* 0x003fe20003800000 */
.L_x_2766:
        /* <DEDUP_REMOVED lines=8> */
.L_x_2767:
[----:B------:R-:W-:Y:S02]  /*30c60*/  IMAD.MOV.U32 R13, RZ, RZ, R35 ;  /* 0x000000ffff0d7224 */ /* 0x000fe400078e0023 */
[----:B------:R-:W-:Y:S01]  /*30c70*/  IMAD.MOV.U32 R12, RZ, RZ, R0 ;  /* 0x000000ffff0c7224 */ /* 0x000fe200078e0000 */
[----:B------:R-:W-:-:S07]  /*30c80*/  MOV R33, R14 ;  /* 0x0000000e00217202 */ /* 0x000fce0000000f00 */
[----:B------:R-:W-:Y:S05]  /*30c90*/  WARPSYNC.COLLECTIVE R15, `(.L_x_2768) ;  /* 0x000000000f087348 */ /* 0x000fea0003c00000 */
[----:B------:R0:W1:Y:S02]  /*30ca0*/  SHFL.IDX P6, R14, R13, R12, R11 ;  /* 0x0000000c0d0e7389 */ /* 0x00006400000c000b */
[----:B01----:R-:W-:Y:S01]  /*30cb0*/  ENDCOLLECTIVE ;  /* 0x000000000000791b */ /* 0x003fe20003800000 */
.L_x_2768:
        /* <DEDUP_REMOVED lines=8> */
.L_x_2769:
[----:B------:R-:W-:Y:S02]  /*30d40*/  IMAD.MOV.U32 R13, RZ, RZ, R37 ;  /* 0x000000ffff0d7224 */ /* 0x000fe400078e0025 */
[----:B------:R-:W-:Y:S02]  /*30d50*/  IMAD.MOV.U32 R12, RZ, RZ, R0 ;  /* 0x000000ffff0c7224 */ /* 0x000fe400078e0000 */
[----:B------:R-:W-:-:S07]  /*30d60*/  IMAD.MOV.U32 R35, RZ, RZ, R14 ;  /* 0x000000ffff237224 */ /* 0x000fce00078e000e */
[----:B------:R-:W-:Y:S05]  /*30d70*/  WARPSYNC.COLLECTIVE R15, `(.L_x_2770) ;  /* 0x000000000f087348 */ /* 0x000fea0003c00000 */
[----:B------:R0:W1:Y:S02]  /*30d80*/  SHFL.IDX P6, R14, R13, R12, R11 ;  /* 0x0000000c0d0e7389 */ /* 0x00006400000c000b */
[----:B01----:R-:W-:Y:S01]  /*30d90*/  ENDCOLLECTIVE ;  /* 0x000000000000791b */ /* 0x003fe20003800000 */
.L_x_2770:
        /* <DEDUP_REMOVED lines=8> */
.L_x_2771:
[----:B------:R-:W-:Y:S02]  /*30e20*/  IMAD.MOV.U32 R13, RZ, RZ, R39 ;  /* 0x000000ffff0d7224 */ /* 0x000fe400078e0027 */
[----:B------:R-:W-:Y:S02]  /*30e30*/  IMAD.MOV.U32 R12, RZ, RZ, R0 ;  /* 0x000000ffff0c7224 */ /* 0x000fe400078e0000 */
[----:B------:R-:W-:-:S07]  /*30e40*/  IMAD.MOV.U32 R37, RZ, RZ, R14 ;  /* 0x000000ffff257224 */ /* 0x000fce00078e000e */
[----:B------:R-:W-:Y:S05]  /*30e50*/  WARPSYNC.COLLECTIVE R15, `(.L_x_2772) ;  /* 0x000000000f087348 */ /* 0x000fea0003c00000 */
[----:B------:R0:W1:Y:S02]  /*30e60*/  SHFL.IDX P6, R14, R13, R12, R11 ;  /* 0x0000000c0d0e7389 */ /* 0x00006400000c000b */
[----:B01----:R-:W-:Y:S01]  /*30e70*/  ENDCOLLECTIVE ;  /* 0x000000000000791b */ /* 0x003fe20003800000 */
.L_x_2772:
        /* <DEDUP_REMOVED lines=8> */
.L_x_2773:
[----:B------:R-:W-:Y:S01]  /*30f00*/  IMAD.MOV.U32 R13, RZ, RZ, R41 ;  /* 0x000000ffff0d7224 */ /* 0x000fe200078e0029 */
[----:B------:R-:W-:Y:S01]  /*30f10*/  MOV R12, R0 ;  /* 0x00000000000c7202 */ /* 0x000fe20000000f00 */
[----:B------:R-:W-:-:S07]  /*30f20*/  IMAD.MOV.U32 R39, RZ, RZ, R14 ;  /* 0x000000ffff277224 */ /* 0x000fce00078e000e */
[----:B------:R-:W-:Y:S05]  /*30f30*/  WARPSYNC.COLLECTIVE R15, `(.L_x_2774) ;  /* 0x000000000f087348 */ /* 0x000fea0003c00000 */
[----:B------:R0:W1:Y:S02]  /*30f40*/  SHFL.IDX P6, R14, R13, R12, R11 ;  /* 0x0000000c0d0e7389 */ /* 0x00006400000c000b */
[----:B01----:R-:W-:Y:S01]  /*30f50*/  ENDCOLLECTIVE ;  /* 0x000000000000791b */ /* 0x003fe20003800000 */
.L_x_2774:
        /* <DEDUP_REMOVED lines=8> */
.L_x_2775:
[----:B------:R-:W-:Y:S01]  /*30fe0*/  MOV R13, R43 ;  /* 0x0000002b000d7202 */ /* 0x000fe20000000f00 */
[----:B------:R-:W-:Y:S02]  /*30ff0*/  IMAD.MOV.U32 R12, RZ, RZ, R0 ;  /* 0x000000ffff0c7224 */ /* 0x000fe400078e0000 */
[----:B------:R-:W-:-:S07]  /*31000*/  IMAD.MOV.U32 R62, RZ, RZ, R14 ;  /* 0x000000ffff3e7224 */ /* 0x000fce00078e000e */
[----:B------:R-:W-:Y:S05]  /*31010*/  WARPSYNC.COLLECTIVE R15, `(.L_x_2776) ;  /* 0x000000000f087348 */ /* 0x000fea0003c00000 */
[----:B------:R0:W1:Y:S02]  /*31020*/  SHFL.IDX P6, R14, R13, R12, R11 ;  /* 0x0000000c0d0e7389 */ /* 0x00006400000c000b */
[----:B01----:R-:W-:Y:S01]  /*31030*/  ENDCOLLECTIVE ;  /* 0x000000000000791b */ /* 0x003fe20003800000 */
.L_x_2776:
        /* <DEDUP_REMOVED lines=8> */
.L_x_2777:
[----:B------:R-:W-:Y:S02]  /*310c0*/  IMAD.MOV.U32 R13, RZ, RZ, R45 ;  /* 0x000000ffff0d7224 */ /* 0x000fe400078e002d */
[----:B------:R-:W-:Y:S01]  /*310d0*/  IMAD.MOV.U32 R12, RZ, RZ, R0 ;  /* 0x000000ffff0c7224 */ /* 0x000fe200078e0000 */
[----:B------:R-:W-:-:S07]  /*310e0*/  MOV R64, R14 ;  /* 0x0000000e00407202 */ /* 0x000fce0000000f00 */
[----:B------:R-:W-:Y:S05]  /*310f0*/  WARPSYNC.COLLECTIVE R15, `(.L_x_2778) ;  /* 0x000000000f087348 */ /* 0x000fea0003c00000 */
[----:B------:R0:W1:Y:S02]  /*31100*/  SHFL.IDX P6, R14, R13, R12, R11 ;  /* 0x0000000c0d0e7389 */ /* 0x00006400000c000b */
[----:B01----:R-:W-:Y:S01]  /*31110*/  ENDCOLLECTIVE ;  /* 0x000000000000791b */ /* 0x003fe20003800000 */
.L_x_2778:
[----:B------:R-:W-:Y:S01]  /*31120*/  IMAD.MOV.U32 R13, RZ, RZ, R66 ;  /* 0x000000ffff0d7224 */ /* 0x000fe200078e0042 */
[----:B------:R-:W-:Y:S01]  /*31130*/  MOV R12, R3 ;  /* 0x00000003000c7202 */ /* 0x000fe20000000f00 */
[----:B------:R-:W-:-:S07]  /*31140*/  IMAD.MOV.U32 R45, RZ, RZ, R14 ;  /* 0x000000ffff2d7224 */ /* 0x000fce00078e000e */
[----:B------:R-:W-:Y:S05]  /*31150*/  WARPSYNC.COLLECTIVE R15, `(.L_x_2779) ;  /* 0x000000000f087348 */ /* 0x000fea0003c00000 */
[----:B------:R0:W1:Y:S02]  /*31160*/  SHFL.IDX P6, R14, R13, R12, R11 ;  /* 0x0000000c0d0e7389 */ /* 0x00006400000c000b */
[----:B01----:R-:W-:Y:S01]  /*31170*/  ENDCOLLECTIVE ;  /* 0x000000000000791b */ /* 0x003fe20003800000 */
.L_x_2779:
[----:B------:R-:W-:Y:S02]  /*31180*/  IMAD.MOV.U32 R13, RZ, RZ, R47 ;  /* 0x000000ffff0d7224 */ /* 0x000fe400078e002f */
[----:B------:R-:W-:Y:S02]  /*31190*/  IMAD.MOV.U32 R12, RZ, RZ, R0 ;  /* 0x000000ffff0c7224 */ /* 0x000fe400078e0000 */
[----:B------:R-:W-:-:S07]  /*311a0*/  IMAD.MOV.U32 R66, RZ, RZ, R14 ;  /* 0x000000ffff427224 */ /* 0x000fce00078e000e */
[----:B------:R-:W-:Y:S05]  /*311b0*/  WARPSYNC.COLLECTIVE R15, `(.L_x_2780) ;  /* 0x000000000f087348 */ /* 0x000fea0003c00000 */
[----:B------:R0:W1:Y:S02]  /*311c0*/  SHFL.IDX P6, R14, R13, R12, R11 ;  /* 0x0000000c0d0e7389 */ /* 0x00006400000c000b */
[----:B01----:R-:W-:Y:S01]  /*311d0*/  ENDCOLLECTIVE ;  /* 0x000000000000791b */ /* 0x003fe20003800000 */
.L_x_2780:
[----:B------:R-:W-:Y:S01]  /*311e0*/  MOV R13, R68 ;  /* 0x00000044000d7202 */ /* 0x000fe20000000f00 */
[----:B------:R-:W-:Y:S02]  /*311f0*/  IMAD.MOV.U32 R12, RZ, RZ, R3 ;  /* 0x000000ffff0c7224 */ /* 0x000fe400078e0003 */
[----:B------:R-:W-:-:S07]  /*31200*/  IMAD.MOV.U32 R47, RZ, RZ, R14 ;  /* 0x000000ffff2f7224 */ /* 0x000fce00078e000e */
[----:B------:R-:W-:Y:S05]  /*31210*/  WARPSYNC.COLLECTIVE R15, `(.L_x_2781) ;  /* 0x000000000f087348 */ /* 0x000fea0003c00000 */
[----:B------:R0:W1:Y:S02]  /*31220*/  SHFL.IDX P6, R14, R13, R12, R11 ;  /* 0x0000000c0d0e7389 */ /* 0x00006400000c000b */
[----:B01----:R-:W-:Y:S01]  /*31230*/  ENDCOLLECTIVE ;  /* 0x000000000000791b */ /* 0x003fe20003800000 */
.L_x_2781:
[----:B------:R-:W-:Y:S02]  /*31240*/  IMAD.MOV.U32 R13, RZ, RZ, R49 ;  /* 0x000000ffff0d7224 */ /* 0x000fe400078e0031 */
[----:B------:R-:W-:Y:S02]  /*31250*/  IMAD.MOV.U32 R12, RZ, RZ, R0 ;  /* 0x000000ffff0c7224 */ /* 0x000fe400078e0000 */
[----:B------:R-:W-:-:S07]  /*31260*/  IMAD.MOV.U32 R68, RZ, RZ, R14 ;  /* 0x000000ffff447224 */ /* 0x000fce00078e000e */
[----:B------:R-:W-:Y:S05]  /*31270*/  WARPSYNC.COLLECTIVE R15, `(.L_x_2782) ;  /* 0x000000000f087348 */ /* 0x000fea0003c00000 */
[----:B------:R0:W1:Y:S02]  /*31280*/  SHFL.IDX P6, R14, R13, R12, R11 ;  /* 0x0000000c0d0e7389 */ /* 0x00006400000c000b */
[----:B01----:R-:W-:Y:S01]  /*31290*/  ENDCOLLECTIVE ;  /* 0x000000000000791b */ /* 0x003fe20003800000 */
.L_x_2782:
        /* <DEDUP_REMOVED lines=8> */
.L_x_2783:
[----:B------:R-:W-:Y:S01]  /*31320*/  IMAD.MOV.U32 R13, RZ, RZ, R51 ;  /* 0x000000ffff0d7224 */ /* 0x000fe200078e0033 */
[----:B------:R-:W-:Y:S01]  /*31330*/  MOV R12, R0 ;  /* 0x00000000000c7202 */ /* 0x000fe20000000f00 */
[----:B------:R-:W-:-:S07]  /*31340*/  IMAD.MOV.U32 R70, RZ, RZ, R14 ;  /* 0x000000ffff467224 */ /* 0x000fce00078e000e */
[----:B------:R-:W-:Y:S05]  /*31350*/  WARPSYNC.COLLECTIVE R15, `(.L_x_2784) ;  /* 0x000000000f087348 */ /* 0x000fea0003c00000 */
[----:B------:R0:W1:Y:S02]  /*31360*/  SHFL.IDX P6, R14, R13, R12, R11 ;  /* 0x0000000c0d0e7389 */ /* 0x00006400000c000b */
[----:B01----:R-:W-:Y:S01]  /*31370*/  ENDCOLLECTIVE ;  /* 0x000000000000791b */ /* 0x003fe20003800000 */
.L_x_2784:
        /* <DEDUP_REMOVED lines=8> */
.L_x_2785:
[----:B------:R-:W-:Y:S01]  /*31400*/  MOV R13, R53 ;  /* 0x00000035000d7202 */ /* 0x000fe20000000f00 */
[----:B------:R-:W-:Y:S02]  /*31410*/  IMAD.MOV.U32 R12, RZ, RZ, R0 ;  /* 0x000000ffff0c7224 */ /* 0x000fe400078e0000 */
[----:B------:R-:W-:-:S07]  /*31420*/  IMAD.MOV.U32 R72, RZ, RZ, R14 ;  /* 0x000000ffff487224 */ /* 0x000fce00078e000e */
[----:B------:R-:W-:Y:S05]  /*31430*/  WARPSYNC.COLLECTIVE R15, `(.L_x_2786) ;  /* 0x000000000f087348 */ /* 0x000fea0003c00000 */
[----:B------:R0:W1:Y:S02]  /*31440*/  SHFL.IDX P6, R14, R13, R12, R11 ;  /* 0x0000000c0d0e7389 */ /* 0x00006400000c000b */
[----:B01----:R-:W-:Y:S01]  /*31450*/  ENDCOLLECTIVE ;  /* 0x000000000000791b */ /* 0x003fe20003800000 */
.L_x_2786:
        /* <DEDUP_REMOVED lines=8> */
.L_x_2787:
[----:B------:R-:W-:Y:S02]  /*314e0*/  IMAD.MOV.U32 R13, RZ, RZ, R55 ;  /* 0x000000ffff0d7224 */ /* 0x000fe400078e0037 */
[----:B------:R-:W-:Y:S01]  /*314f0*/  IMAD.MOV.U32 R12, RZ, RZ, R0 ;  /* 0x000000ffff0c7224 */ /* 0x000fe200078e0000 */
[----:B------:R-:W-:-:S07]  /*31500*/  MOV R74, R14 ;  /* 0x0000000e004a7202 */ /* 0x000fce0000000f00 */
[----:B------:R-:W-:Y:S05]  /*31510*/  WARPSYNC.COLLECTIVE R15, `(.L_x_2788) ;  /* 0x000000000f087348 */ /* 0x000fea0003c00000 */
[----:B------:R0:W1:Y:S02]  /*31520*/  SHFL.IDX P6, R14, R13, R12, R11 ;  /* 0x0000000c0d0e7389 */ /* 0x00006400000c000b */
[----:B01----:R-:W-:Y:S01]  /*31530*/  ENDCOLLECTIVE ;  /* 0x000000000000791b */ /* 0x003fe20003800000 */
.L_x_2788:
        /* <DEDUP_REMOVED lines=8> */
.L_x_2789:
[----:B------:R-:W-:Y:S02]  /*315c0*/  IMAD.MOV.U32 R13, RZ, RZ, R57 ;  /* 0x000000ffff0d7224 */ /* 0x000fe400078e0039 */
[----:B------:R-:W-:Y:S02]  /*315d0*/  IMAD.MOV.U32 R12, RZ, RZ, R0 ;  /* 0x000000ffff0c7224 */ /* 0x000fe400078e0000 */
[----:B------:R-:W-:-:S07]  /*315e0*/  IMAD.MOV.U32 R76, RZ, RZ, R14 ;  /* 0x000000ffff4c7224 */ /* 0x000fce00078e000e */
[----:B------:R-:W-:Y:S05]  /*315f0*/  WARPSYNC.COLLECTIVE R15, `(.L_x_2790) ;  /* 0x000000000f087348 */ /* 0x000fea0003c00000 */
[----:B------:R0:W1:Y:S02]  /*31600*/  SHFL.IDX P6, R14, R13, R12, R11 ;  /* 0x0000000c0d0e7389 */ /* 0x00006400000c000b */
[----:B01----:R-:W-:Y:S01]  /*31610*/  ENDCOLLECTIVE ;  /* 0x000000000000791b */ /* 0x003fe20003800000 */
.L_x_2790:
[----:B------:R-:W-:Y:S02]  /*31620*/  SEL R41, R55, R76, P0 ;  /* 0x0000004c37297207 */ /* 0x000fe40000000000 */
[----:B------:R-:W-:Y:S01]  /*31630*/  MOV R13, R78 ;  /* 0x0000004e000d7202 */ /* 0x000fe20000000f00 */
[----:B------:R-:W-:Y:S02]  /*31640*/  IMAD.MOV.U32 R12, RZ, RZ, R3 ;  /* 0x000000ffff0c7224 */ /* 0x000fe400078e0003 */
[----:B------:R-:W-:-:S07]  /*31650*/  IMAD.MOV.U32 R57, RZ, RZ, R14 ;  /* 0x000000ffff397224 */ /* 0x000fce00078e000e */
[----:B------:R-:W-:Y:S05]  /*31660*/  WARPSYNC.COLLECTIVE R15, `(.L_x_2791) ;  /* 0x000000000f087348 */ /* 0x000fea0003c00000 */
[----:B------:R0:W1:Y:S02]  /*31670*/  SHFL.IDX P6, R14, R13, R12, R11 ;  /* 0x0000000c0d0e7389 */ /* 0x00006400000c000b */
[----:B01----:R-:W-:Y:S01]  /*31680*/  ENDCOLLECTIVE ;  /* 0x000000000000791b */ /* 0x003fe20003800000 */
.L_x_2791:
[----:B------:R-:W-:Y:S02]  /*31690*/  IMAD.MOV.U32 R13, RZ, RZ, R59 ;  /* 0x000000ffff0d7224 */ /* 0x000fe400078e003b */
[----:B------:R-:W-:Y:S02]  /*316a0*/  IMAD.MOV.U32 R12, RZ, RZ, R0 ;  /* 0x000000ffff0c7224 */ /* 0x000fe400078e0000 */
[----:B------:R-:W-:-:S07]  /*316b0*/  IMAD.MOV.U32 R78, RZ, RZ, R14 ;  /* 0x000000ffff4e7224 */ /* 0x000fce00078e000e */
[----:B------:R-:W-:Y:S05]  /*316c0*/  WARPSYNC.COLLECTIVE R15, `(.L_x_2792) ;  /* 0x000000000f087348 */ /* 0x000fea0003c00000 */
[----:B------:R0:W1:Y:S02]  /*316d0*/  SHFL.IDX P6, R14, R13, R12, R11 ;  /* 0x0000000c0d0e7389 */ /* 0x00006400000c000b */
[----:B01----:R-:W-:Y:S01]  /*316e0*/  ENDCOLLECTIVE ;  /* 0x000000000000791b */ /* 0x003fe20003800000 */
.L_x_2792:
[----:B------:R-:W-:Y:S01]  /*316f0*/  SEL R47, R78, R57, P0 ;  /* 0x000000394e2f7207 */ /* 0x000fe20000000000 */
[----:B------:R-:W-:Y:S02]  /*31700*/  IMAD.MOV.U32 R13, RZ, RZ, R80 ;  /* 0x000000ffff0d7224 */ /* 0x000fe400078e0050 */
[----:B------:R-:W-:Y:S01]  /*31710*/  IMAD.MOV.U32 R12, RZ, RZ, R3 ;  /* 0x000000ffff0c7224 */ /* 0x000fe200078e0003 */
[----:B------:R-:W-:-:S07]  /*31720*/  MOV R59, R14 ;  /* 0x0000000e003b7202 */ /* 0x000fce0000000f00 */
[----:B------:R-:W-:Y:S05]  /*31730*/  WARPSYNC.COLLECTIVE R15, `(.L_x_2793) ;  /* 0x000000000f087348 */ /* 0x000fea0003c00000 */
[----:B------:R0:W1:Y:S02]  /*31740*/  SHFL.IDX P6, R14, R13, R12, R11 ;  /* 0x0000000c0d0e7389 */ /* 0x00006400000c000b */
[----:B01----:R-:W-:Y:S01]  /*31750*/  ENDCOLLECTIVE ;  /* 0x000000000000791b */ /* 0x003fe20003800000 */
.L_x_2793:
[----:B------:R-:W-:Y:S01]  /*31760*/  IMAD.MOV.U32 R13, RZ, RZ, R63 ;  /* 0x000000ffff0d7224 */ /* 0x000fe200078e003f */
[----:B------:R-:W-:Y:S01]  /*31770*/  MOV R12, R0 ;  /* 0x00000000000c7202 */ /* 0x000fe20000000f00 */
[----:B------:R-:W-:-:S07]  /*31780*/  IMAD.MOV.U32 R80, RZ, RZ, R14 ;  /* 0x000000ffff507224 */ /* 0x000fce00078e000e */
[----:B------:R-:W-:Y:S05]  /*31790*/  WARPSYNC.COLLECTIVE R15, `(.L_x_2794) ;  /* 0x000000000f087348 */ /* 0x000fea0003c00000 */
[----:B------:R0:W1:Y:S02]  /*317a0*/  SHFL.IDX P6, R14, R13, R12, R11 ;  /* 0x0000000c0d0e7389 */ /* 0x00006400000c000b */
[----:B01----:R-:W-:Y:S01]  /*317b0*/  ENDCOLLECTIVE ;  /* 0x000000000000791b */ /* 0x003fe20003800000 */
.L_x_2794:
        /* <DEDUP_REMOVED lines=8> */
.L_x_2795:
[----:B------:R-:W-:Y:S01]  /*31840*/  MOV R13, R65 ;  /* 0x00000041000d7202 */ /* 0x000fe20000000f00 */
[----:B------:R-:W-:Y:S02]  /*31850*/  IMAD.MOV.U32 R12, RZ, RZ, R0 ;  /* 0x000000ffff0c7224 */ /* 0x000fe400078e0000 */
[----:B------:R-:W-:-:S07]  /*31860*/  IMAD.MOV.U32 R82, RZ, RZ, R14 ;  /* 0x000000ffff527224 */ /* 0x000fce00078e000e */
[----:B------:R-:W-:Y:S05]  /*31870*/  WARPSYNC.COLLECTIVE R15, `(.L_x_2796) ;  /* 0x000000000f087348 */ /* 0x000fea0003c00000 */
[----:B------:R0:W1:Y:S02]  /*31880*/  SHFL.IDX P6, R14, R13, R12, R11 ;  /* 0x0000000c0d0e7389 */ /* 0x00006400000c000b */
[----:B01----:R-:W-:Y:S01]  /*31890*/  ENDCOLLECTIVE ;  /* 0x000000000000791b */ /* 0x003fe20003800000 */
.L_x_2796:
[----:B------:R-:W-:Y:S01]  /*318a0*/  SEL R53, R63, R82, P0 ;  /* 0x000000523f357207 */ /* 0x000fe20000000000 */
[----:B------:R-:W-:Y:S02]  /*318b0*/  IMAD.MOV.U32 R13, RZ, RZ, R84 ;  /* 0x000000ffff0d7224 */ /* 0x000fe400078e0054 */
[----:B------:R-:W-:Y:S02]  /*318c0*/  IMAD.MOV.U32 R12, RZ, RZ, R3 ;  /* 0x000000ffff0c7224 */ /* 0x000fe400078e0003 */
[----:B------:R-:W-:-:S07]  /*318d0*/  IMAD.MOV.U32 R65, RZ, RZ, R14 ;  /* 0x000000ffff417224 */ /* 0x000fce00078e000e */
[----:B------:R-:W-:Y:S05]  /*318e0*/  WARPSYNC.COLLECTIVE R15, `(.L_x_2797) ;  /* 0x000000000f087348 */ /* 0x000fea0003c00000 */
[----:B------:R0:W1:Y:S02]  /*318f0*/  SHFL.IDX P6, R14, R13, R12, R11 ;  /* 0x0000000c0d0e7389 */ /* 0x00006400000c000b */
[----:B01----:R-:W-:Y:S01]  /*31900*/  ENDCOLLECTIVE ;  /* 0x000000000000791b */ /* 0x003fe20003800000 */
.L_x_2797:
[----:B------:R-:W-:Y:S02]  /*31910*/  SEL R12, R9, R20, P0 ;  /* 0x00000014090c7207 */ /* 0x000fe40000000000 */
[----:B------:R-:W-:Y:S02]  /*31920*/  SEL R11, R64, R43, P0 ;  /* 0x0000002b400b7207 */ /* 0x000fe40000000000 */
[----:B------:R-:W-:Y:S02]  /*31930*/  SEL R13, R45, R66, P0 ;  /* 0x000000422d0d7207 */ /* 0x000fe40000000000 */
[----:B------:R-:W-:Y:S02]  /*31940*/  SEL R15, R66, R45, P0 ;  /* 0x0000002d420f7207 */ /* 0x000fe40000000000 */
[----:B------:R-:W-:Y:S02]  /*31950*/  SEL R45, R57, R78, P0 ;  /* 0x0000004e392d7207 */ /* 0x000fe40000000000 */
[----:B------:R-:W-:-:S02]  /*31960*/  MOV R84, R14 ;  /* 0x0000000e00547202 */ /* 0x000fc40000000f00 */
[----:B------:R-:W-:Y:S02]  /*31970*/  SEL R14, R20, R9, P0 ;  /* 0x00000009140e7207 */ /* 0x000fe40000000000 */
[----:B------:R-:W-:Y:S02]  /*31980*/  SEL R9, R43, R64, P0 ;  /* 0x000000402b097207 */ /* 0x000fe40000000000 */
[----:B------:R-:W-:Y:S02]  /*31990*/  SEL R43, R76, R55, P0 ;  /* 0x000000374c2b7207 */ /* 0x000fe40000000000 */
[----:B------:R-:W-:Y:S01]  /*319a0*/  SEL R55, R82, R63, P0 ;  /* 0x0000003f52377207 */ /* 0x000fe20000000000 */
[----:B------:R-:W-:Y:S06]  /*319b0*/  BRA `(.L_x_2798) ;  /* 0xffffff44008c7947 */ /* 0x000fec000383ffff */
.L_x_2578:
[----:B------:R-:W-:Y:S01]  /*319c0*/  IMAD.MOV.U32 R13, RZ, RZ, R2 ;  /* 0x000000ffff0d7224 */ /* 0x000fe200078e0002 */
[----:B------:R-:W-:Y:S01]  /*319d0*/  MOV R15, 0xffffffff ;  /* 0xffffffff000f7802 */ /* 0x000fe20000000f00 */
[----:B------:R-:W-:Y:S02]  /*319e0*/  IMAD.MOV.U32 R12, RZ, RZ, RZ ;  /* 0x000000ffff0c7224 */ /* 0x000fe400078e00ff */
[----:B------:R-:W-:-:S07]  /*319f0*/  IMAD.MOV.U32 R11, RZ, RZ, 0x181f ;  /* 0x0000181fff0b7424 */ /* 0x000fce00078e00ff */
[----:B0-----:R-:W-:Y:S05]  /*31a00*/  WARPSYNC.COLLECTIVE R15, `(.L_x_2799) ;  /* 0x000000000f087348 */ /* 0x001fea0003c00000 */
[----:B------:R1:W2:Y:S02]  /*31a10*/  SHFL.IDX P6, R14, R13, R12, R11 ;  /* 0x0000000c0d0e7389 */ /* 0x0002a400000c000b */
[----:B012---:R-:W-:Y:S01]  /*31a20*/  ENDCOLLECTIVE ;  /* 0x000000000000791b */ /* 0x007fe20003800000 */
.L_x_2799:
[----:B------:R-:W-:Y:S02]  /*31a30*/  IMAD.MOV.U32 R13, RZ, RZ, R0 ;  /* 0x000000ffff0d7224 */ /* 0x000fe400078e0000 */
[----:B------:R-:W-:-:S07]  /*31a40*/  IMAD.MOV.U32 R3, RZ, RZ, R14 ;  /* 0x000000ffff037224 */ /* 0x000fce00078e000e */
[----:B------:R-:W-:Y:S05]  /*31a50*/  WARPSYNC.COLLECTIVE R15, `(.L_x_2800) ;  /* 0x000000000f087348 */ /* 0x000fea0003c00000 */
[----:B------:R0:W1:Y:S02]  /*31a60*/  SHFL.IDX P6, R14, R13, R12, R11 ;  /* 0x0000000c0d0e7389 */ /* 0x00006400000c000b */
[----:B01----:R-:W-:Y:S01]  /*31a70*/  ENDCOLLECTIVE ;  /* 0x000000000000791b */ /* 0x003fe20003800000 */
.L_x_2800:
[----:B------:R-:W-:Y:S05]  /*31a80*/  BRA `(.L_x_2801) ;  /* 0xffffff60002c7947 */ /* 0x000fea000383ffff */
.L_x_2581:
[----:B------:R-:W-:Y:S01]  /*31a90*/  BSSY B1, `(.L_x_2802) ;  /* 0x0000008000017945 */ /* 0x000fe20003800000 */
[----:B------:R-:W-:Y:S01]  /*31aa0*/  IMAD.MOV.U32 R13, RZ, RZ, R2 ;  /* 0x000000ffff0d7224 */ /* 0x000fe200078e0002 */
[----:B----4-:R-:W-:Y:S01]  /*31ab0*/  MOV R11, 0x181f ;  /* 0x0000181f000b7802 */ /* 0x010fe20000000f00 */
[----:B------:R-:W-:Y:S02]  /*31ac0*/  IMAD.MOV.U32 R12, RZ, RZ, 0x1 ;  /* 0x00000001ff0c7424 */ /* 0x000fe400078e00ff */
[----:B------:R-:W-:-:S07]  /*31ad0*/  IMAD.MOV.U32 R15, RZ, RZ, -0x1 ;  /* 0xffffffffff0f7424 */ /* 0x000fce00078e00ff */
[----:B0123--:R-:W-:Y:S05]  /*31ae0*/  WARPSYNC.COLLECTIVE R15, `(.L_x_2803) ;  /* 0x000000000f087348 */ /* 0x00ffea0003c00000 */
[----:B---3--:R3:W4:Y:S02]  /*31af0*/  SHFL.IDX P6, R14, R13, R12, R11 ;  /* 0x0000000c0d0e7389 */ /* 0x00872400000c000b */
[----:B01234-:R-:W-:Y:S01]  /*31b00*/  ENDCOLLECTIVE ;  /* 0x000000000000791b */ /* 0x01ffe20003800000 */
.L_x_2803:
[----:B------:R-:W-:Y:S05]  /*31b10*/  BSYNC B1 ;  /* 0x0000000000017941 */ /* 0x000fea0003800000 */
.L_x_2802:
        /* <DEDUP_REMOVED lines=8> */
.L_x_2804:
[----:B------:R-:W-:Y:S05]  /*31ba0*/  BRA `(.L_x_2805) ;  /* 0xffffff6000587947 */ /* 0x000fea000383ffff */
.L_x_2584:
[----:B------:R-:W-:Y:S01]  /*31bb0*/  BSSY B1, `(.L_x_2806) ;  /* 0x0000008000017945 */ /* 0x000fe20003800000 */
[----:B------:R-:W-:Y:S01]  /*31bc0*/  IMAD.MOV.U32 R13, RZ, RZ, R2 ;  /* 0x000000ffff0d7224 */ /* 0x000fe200078e0002 */
[----:B----4-:R-:W-:Y:S01]  /*31bd0*/  MOV R15, 0xffffffff ;  /* 0xffffffff000f7802 */ /* 0x010fe20000000f00 */
[----:B------:R-:W-:Y:S02]  /*31be0*/  IMAD.MOV.U32 R12, RZ, RZ, 0x2 ;  /* 0x00000002ff0c7424 */ /* 0x000fe400078e00ff */
[----:B------:R-:W-:-:S07]  /*31bf0*/  IMAD.MOV.U32 R11, RZ, RZ, 0x181f ;  /* 0x0000181fff0b7424 */ /* 0x000fce00078e00ff */
[----:B0123--:R-:W-:Y:S05]  /*31c00*/  WARPSYNC.COLLECTIVE R15, `(.L_x_2807) ;  /* 0x000000000f087348 */ /* 0x00ffea0003c00000 */
[----:B---3--:R3:W4:Y:S02]  /*31c10*/  SHFL.IDX P6, R14, R13, R12, R11 ;  /* 0x0000000c0d0e7389 */ /* 0x00872400000c000b */
[----:B01234-:R-:W-:Y:S01]  /*31c20*/  ENDCOLLECTIVE ;  /* 0x000000000000791b */ /* 0x01ffe20003800000 */
.L_x_2807:
[----:B------:R-:W-:Y:S05]  /*31c30*/  BSYNC B1 ;  /* 0x0000000000017941 */ /* 0x000fea0003800000 */
.L_x_2806:
[----:B------:R-:W-:Y:S01]  /*31c40*/  IMAD.MOV.U32 R13, RZ, RZ, R0 ;  /* 0x000000ffff0d7224 */ /* 0x000fe200078e0000 */
[----:B------:R-:W-:Y:S01]  /*31c50*/  MOV R15, 0xffffffff ;  /* 0xffffffff000f7802 */ /* 0x000fe20000000f00 */
[----:B------:R-:W-:Y:S02]  /*31c60*/  IMAD.MOV.U32 R12, RZ, RZ, 0x2 ;  /* 0x00000002ff0c7424 */ /* 0x000fe400078e00ff */
[----:B------:R-:W-:Y:S02]  /*31c70*/  IMAD.MOV.U32 R11, RZ, RZ, 0x181f ;  /* 0x0000181fff0b7424 */ /* 0x000fe400078e00ff */
[----:B------:R-:W-:-:S07]  /*31c80*/  IMAD.MOV.U32 R3, RZ, RZ, R14 ;  /* 0x000000ffff037224 */ /* 0x000fce00078e000e */
[----:B------:R-:W-:Y:S05]  /*31c90*/  WARPSYNC.COLLECTIVE R15, `(.L_x_2808) ;  /* 0x000000000f087348 */ /* 0x000fea0003c00000 */
[----:B------:R0:W1:Y:S02]  /*31ca0*/  SHFL.IDX P6, R14, R13, R12, R11 ;  /* 0x0000000c0d0e7389 */ /* 0x00006400000c000b */
[----:B01----:R-:W-:Y:S01]  /*31cb0*/  ENDCOLLECTIVE ;  /* 0x000000000000791b */ /* 0x003fe20003800000 */
.L_x_2808:
[----:B------:R-:W-:Y:S05]  /*31cc0*/  BRA `(.L_x_2809) ;  /* 0xffffff6000807947 */ /* 0x000fea000383ffff */
.L_x_2587:
[----:B------:R-:W-:Y:S01]  /*31cd0*/  BSSY B1, `(.L_x_2810) ;  /* 0x0000008000017945 */ /* 0x000fe20003800000 */
[----:B------:R-:W-:Y:S02]  /*31ce0*/  IMAD.MOV.U32 R13, RZ, RZ, R2 ;  /* 0x000000ffff0d7224 */ /* 0x000fe400078e0002 */
[----:B------:R-:W-:Y:S02]  /*31cf0*/  IMAD.MOV.U32 R12, RZ, RZ, 0x3 ;  /* 0x00000003ff0c7424 */ /* 0x000fe400078e00ff */
[----:B0-----:R-:W-:Y:S02]  /*31d00*/  IMAD.MOV.U32 R11, RZ, RZ, 0x181f ;  /* 0x0000181fff0b7424 */ /* 0x001fe400078e00ff */
[----:B------:R-:W-:-:S07]  /*31d10*/  IMAD.MOV.U32 R15, RZ, RZ, -0x1 ;  /* 0xffffffffff0f7424 */ /* 0x000fce00078e00ff */
[----:B-1234-:R-:W-:Y:S05]  /*31d20*/  WARPSYNC.COLLECTIVE R15, `(.L_x_2811) ;  /* 0x000000000f087348 */ /* 0x01efea0003c00000 */
[----:B----4-:R0:W4:Y:S02]  /*31d30*/  SHFL.IDX P6, R14, R13, R12, R11 ;  /* 0x0000000c0d0e7389 */ /* 0x01012400000c000b */
[----:B01234-:R-:W-:Y:S01]  /*31d40*/  ENDCOLLECTIVE ;  /* 0x000000000000791b */ /* 0x01ffe20003800000 */
.L_x_2811:
[----:B------:R-:W-:Y:S05]  /*31d50*/  BSYNC B1 ;  /* 0x0000000000017941 */ /* 0x000fea0003800000 */
.L_x_2810:
[----:B------:R-:W-:Y:S01]  /*31d60*/  IMAD.MOV.U32 R13, RZ, RZ, R0 ;  /* 0x000000ffff0d7224 */ /* 0x000fe200078e0000 */
[----:B------:R-:W-:Y:S01]  /*31d70*/  MOV R3, R14 ;  /* 0x0000000e00037202 */ /* 0x000fe20000000f00 */
[----:B------:R-:W-:Y:S02]  /*31d80*/  IMAD.MOV.U32 R12, RZ, RZ, 0x3 ;  /* 0x00000003ff0c7424 */ /* 0x000fe400078e00ff */
[----:B------:R-:W-:Y:S02]  /*31d90*/  IMAD.MOV.U32 R11, RZ, RZ, 0x181f ;  /* 0x0000181fff0b7424 */ /* 0x000fe400078e00ff */
[----:B------:R-:W-:-:S07]  /*31da0*/  IMAD.MOV.U32 R15, RZ, RZ, -0x1 ;  /* 0xffffffffff0f7424 */ /* 0x000fce00078e00ff */
[----:B------:R-:W-:Y:S05]  /*31db0*/  WARPSYNC.COLLECTIVE R15, `(.L_x_2812) ;  /* 0x000000000f087348 */ /* 0x000fea0003c00000 */
[----:B------:R0:W1:Y:S02]  /*31dc0*/  SHFL.IDX P6, R14, R13, R12, R11 ;  /* 0x0000000c0d0e7389 */ /* 0x00006400000c000b */
[----:B01----:R-:W-:Y:S01]  /*31dd0*/  ENDCOLLECTIVE ;  /* 0x000000000000791b */ /* 0x003fe20003800000 */
.L_x_2812:
[----:B------:R-:W-:Y:S05]  /*31de0*/  BRA `(.L_x_2813) ;  /* 0xffffff6000a87947 */ /* 0x000fea000383ffff */
.L_x_2604:
[----:B------:R-:W2:Y:S01]  /*31df0*/  S2R R8, SR_TID.X ;  /* 0x0000000000087919 */ /* 0x000ea20000002100 */
[----:B------:R-:W-:Y:S01]  /*31e00*/  BSSY B1, `(.L_x_2814) ;  /* 0x000000a000017945 */ /* 0x000fe20003800000 */
[----:B------:R-:W-:Y:S02]  /*31e10*/  IMAD.MOV.U32 R12, RZ, RZ, RZ ;  /* 0x000000ffff0c7224 */ /* 0x000fe400078e00ff */
[----:B-1----:R-:W-:Y:S02]  /*31e20*/  IMAD.MOV.U32 R11, RZ, RZ, 0x1f ;  /* 0x0000001fff0b7424 */ /* 0x002fe400078e00ff */
[----:B------:R-:W-:Y:S01]  /*31e30*/  IMAD.MOV.U32 R15, RZ, RZ, -0x1 ;  /* 0xffffffffff0f7424 */ /* 0x000fe200078e00ff */
[----:B--2---:R-:W-:-:S04]  /*31e40*/  SHF.R.U32.HI R8, RZ, 0x5, R8 ;  /* 0x00000005ff087819 */ /* 0x004fc80000011608 */
[----:B------:R-:W-:-:S04]  /*31e50*/  LOP3.LUT R8, R8, 0x3, RZ, 0xc0, !PT ;  /* 0x0000000308087812 */ /* 0x000fc800078ec0ff */
[----:B------:R-:W-:-:S07]  /*31e60*/  MOV R13, R8 ;  /* 0x00000008000d7202 */ /* 0x000fce0000000f00 */
[----:B0-----:R-:W-:Y:S05]  /*31e70*/  WARPSYNC.COLLECTIVE R15, `(.L_x_2815) ;  /* 0x000000000f087348 */ /* 0x001fea0003c00000 */
[----:B0-----:R0:W1:Y:S02]  /*31e80*/  SHFL.IDX P6, R14, R13, R12, R11 ;  /* 0x0000000c0d0e7389 */ /* 0x00106400000c000b */
[----:B01----:R-:W-:Y:S01]  /*31e90*/  ENDCOLLECTIVE ;  /* 0x000000000000791b */ /* 0x003fe20003800000 */
.L_x_2815:
[----:B------:R-:W-:Y:S05]  /*31ea0*/  BSYNC B1 ;  /* 0x0000000000017941 */ /* 0x000fea0003800000 */
.L_x_2814:
[----:B------:R-:W-:Y:S05]  /*31eb0*/  BRA `(.L_x_2816) ;  /* 0xffffff7800987947 */ /* 0x000fea000383ffff */
.L_x_2606:
[----:B------:R-:W-:Y:S01]  /*31ec0*/  BSSY B1, `(.L_x_2817) ;  /* 0x0000006000017945 */ /* 0x000fe20003800000 */
[----:B------:R-:W-:-:S07]  /*31ed0*/  IMAD.MOV.U32 R15, RZ, RZ, -0x1 ;  /* 0xffffffffff0f7424 */ /* 0x000fce00078e00ff */
[----:B01----:R-:W-:Y:S05]  /*31ee0*/  WARPSYNC.COLLECTIVE R15, `(.L_x_2818) ;  /* 0x000000000f0c7348 */ /* 0x003fea0003c00000 */
[----:B------:R-:W-:Y:S02]  /*31ef0*/  ELECT P6, UR62, PT ;  /* 0x00000000003e782f */ /* 0x000fe400038c0000 */
[----:B------:R-:W-:Y:S01]  /*31f00*/  MOV R14, UR62 ;  /* 0x0000003e000e7c02 */ /* 0x000fe20008000f00 */
[----:B01----:R-:W-:Y:S10]  /*31f10*/  ENDCOLLECTIVE ;  /* 0x000000000000791b */ /* 0x003ff40003800000 */
.L_x_2818:
[----:B------:R-:W-:Y:S05]  /*31f20*/  BSYNC B1 ;  /* 0x0000000000017941 */ /* 0x000fea0003800000 */
.L_x_2817:
[----:B------:R-:W-:Y:S05]  /*31f30*/  BRA `(.L_x_2605) ;  /* 0xffffff7800907947 */ /* 0x000fea000383ffff */
.L_x_2608:
[----:B0-----:R-:W2:Y:S02]  /*31f40*/  LDL R5, [R1+0x4] ;  /* 0x0000040001057983 */ /* 0x001ea40000100800 */
[----:B--2---:R0:W2:Y:S02]  /*31f50*/  SYNCS.PHASECHK.TRANS64.TRYWAIT P0, [R5+URZ+0x33420], R4 ;  /* 0x03342004050075a7 */ /* 0x0040a4000800017f */
[----:B--2---:R-:W-:Y:S05]  /*31f60*/  @!P0 NANOSLEEP.SYNCS 0x989680 ;  /* 0x009896800000895d */ /* 0x004fea0003900000 */
[----:B------:R-:W2:Y:S02]  /*31f70*/  @!P0 SYNCS.PHASECHK.TRANS64 P0, [R5+URZ+0x33420], R4 ;  /* 0x03342004050085a7 */ /* 0x000ea4000800007f */
[----:B--2---:R-:W-:Y:S05]  /*31f80*/  @!P0 BRA `(.L_x_2608) ;  /* 0xfffffffc00ec8947 */ /* 0x004fea000383ffff */
[----:B------:R-:W-:Y:S05]  /*31f90*/  BRA `(.L_x_2819) ;  /* 0xffffff7800a07947 */ /* 0x000fea000383ffff */
.L_x_2612:
[----:B0-----:R0:W2:Y:S02]  /*31fa0*/  SYNCS.PHASECHK.TRANS64.TRYWAIT P0, [R6+URZ+0x334a0], R10 ;  /* 0x0334a00a060075a7 */ /* 0x0010a4000800017f */
[----:B--2---:R-:W-:Y:S05]  /*31fb0*/  @!P0 NANOSLEEP.SYNCS 0x989680 ;  /* 0x009896800000895d */ /* 0x004fea0003900000 */
[----:B------:R-:W2:Y:S02]  /*31fc0*/  @!P0 SYNCS.PHASECHK.TRANS64 P0, [R6+URZ+0x334a0], R10 ;  /* 0x0334a00a060085a7 */ /* 0x000ea4000800007f */
[----:B--2---:R-:W-:Y:S05]  /*31fd0*/  @!P0 BRA `(.L_x_2612) ;  /* 0xfffffffc00f08947 */ /* 0x004fea000383ffff */
[----:B------:R-:W-:Y:S05]  /*31fe0*/  BRA `(.L_x_2820) ;  /* 0xffffff7800c87947 */ /* 0x000fea000383ffff */
.L_x_2619:
[----:B--2---:R2:W3:Y:S02]  /*31ff0*/  SYNCS.PHASECHK.TRANS64.TRYWAIT P0, [R6+URZ+0x334c0], R10 ;  /* 0x0334c00a060075a7 */ /* 0x0044e4000800017f */
[----:B---3--:R-:W-:Y:S05]  /*32000*/  @!P0 NANOSLEEP.SYNCS 0x989680 ;  /* 0x009896800000895d */ /* 0x008fea0003900000 */
[----:B------:R-:W3:Y:S02]  /*32010*/  @!P0 SYNCS.PHASECHK.TRANS64 P0, [R6+URZ+0x334c0], R10 ;  /* 0x0334c00a060085a7 */ /* 0x000ee4000800007f */
[----:B---3--:R-:W-:Y:S05]  /*32020*/  @!P0 BRA `(.L_x_2619) ;  /* 0xfffffffc00f08947 */ /* 0x008fea000383ffff */
[----:B------:R-:W-:Y:S05]  /*32030*/  BRA `(.L_x_2821) ;  /* 0xffffff7c00cc7947 */ /* 0x000fea000383ffff */
.L_x_2628:
[----:B0-----:R0:W2:Y:S02]  /*32040*/  SYNCS.PHASECHK.TRANS64.TRYWAIT P1, [R8+URZ+0x334a0], R7 ;  /* 0x0334a007080075a7 */ /* 0x0010a4000802017f */
[----:B--2---:R-:W-:Y:S05]  /*32050*/  @!P1 NANOSLEEP.SYNCS 0x989680 ;  /* 0x009896800000995d */ /* 0x004fea0003900000 */
[----:B------:R-:W2:Y:S02]  /*32060*/  @!P1 SYNCS.PHASECHK.TRANS64 P1, [R8+URZ+0x334a0], R7 ;  /* 0x0334a007080095a7 */ /* 0x000ea4000802007f */
[----:B--2---:R-:W-:Y:S05]  /*32070*/  @!P1 BRA `(.L_x_2628) ;  /* 0xfffffffc00f09947 */ /* 0x004fea000383ffff */
[----:B------:R-:W-:Y:S05]  /*32080*/  BRA `(.L_x_2822) ;  /* 0xffffff84001c7947 */ /* 0x000fea000383ffff */
.L_x_2635:
[----:B--2---:R2:W3:Y:S02]  /*32090*/  SYNCS.PHASECHK.TRANS64.TRYWAIT P1, [R8+URZ+0x334c0], R7 ;  /* 0x0334c007080075a7 */ /* 0x0044e4000802017f */
[----:B---3--:R-:W-:Y:S05]  /*320a0*/  @!P1 NANOSLEEP.SYNCS 0x989680 ;  /* 0x009896800000995d */ /* 0x008fea0003900000 */
[----:B------:R-:W3:Y:S02]  /*320b0*/  @!P1 SYNCS.PHASECHK.TRANS64 P1, [R8+URZ+0x334c0], R7 ;  /* 0x0334c007080095a7 */ /* 0x000ee4000802007f */
[----:B---3--:R-:W-:Y:S05]  /*320c0*/  @!P1 BRA `(.L_x_2635) ;  /* 0xfffffffc00f09947 */ /* 0x008fea000383ffff */
[----:B------:R-:W-:Y:S05]  /*320d0*/  BRA `(.L_x_2823) ;  /* 0xffffff88001c7947 */ /* 0x000fea000383ffff */
.L_x_2652:
        /* <DEDUP_REMOVED lines=8> */
[----:B0--3--:R-:W-:Y:S05]  /*32160*/  WARPSYNC.COLLECTIVE R15, `(.L_x_2825) ;  /* 0x000000000f087348 */ /* 0x009fea0003c00000 */
[----:B0-----:R0:W1:Y:S02]  /*32170*/  SHFL.IDX P6, R14, R13, R12, R11 ;  /* 0x0000000c0d0e7389 */ /* 0x00106400000c000b */
[----:B01-3--:R-:W-:Y:S01]  /*32180*/  ENDCOLLECTIVE ;  /* 0x000000000000791b */ /* 0x00bfe20003800000 */
.L_x_2825:
[----:B------:R-:W-:Y:S05]  /*32190*/  BSYNC B0 ;  /* 0x0000000000007941 */ /* 0x000fea0003800000 */
.L_x_2824:
[----:B------:R-:W-:Y:S05]  /*321a0*/  BRA `(.L_x_2826) ;  /* 0xffffff9400647947 */ /* 0x000fea000383ffff */
.L_x_2654:
[----:B------:R-:W-:Y:S01]  /*321b0*/  BSSY B0, `(.L_x_2827) ;  /* 0x0000006000007945 */ /* 0x000fe20003800000 */
[----:B------:R-:W-:-:S07]  /*321c0*/  IMAD.MOV.U32 R15, RZ, RZ, -0x1 ;  /* 0xffffffffff0f7424 */ /* 0x000fce00078e00ff */
[----:B01-3--:R-:W-:Y:S05]  /*321d0*/  WARPSYNC.COLLECTIVE R15, `(.L_x_2828) ;  /* 0x000000000f0c7348 */ /* 0x00bfea0003c00000 */
[----:B------:R-:W-:Y:S02]  /*321e0*/  ELECT P6, UR62, PT ;  /* 0x00000000003e782f */ /* 0x000fe400038c0000 */
[----:B------:R-:W-:Y:S01]  /*321f0*/  MOV R14, UR62 ;  /* 0x0000003e000e7c02 */ /* 0x000fe20008000f00 */
[----:B01-3--:R-:W-:Y:S10]  /*32200*/  ENDCOLLECTIVE ;  /* 0x000000000000791b */ /* 0x00bff40003800000 */
.L_x_2828:
[----:B------:R-:W-:Y:S05]  /*32210*/  BSYNC B0 ;  /* 0x0000000000007941 */ /* 0x000fea0003800000 */
.L_x_2827:
[----:B------:R-:W-:Y:S05]  /*32220*/  BRA `(.L_x_2829) ;  /* 0xffffff9400707947 */ /* 0x000fea000383ffff */
.L_x_2656:
[----:B0-----:R0:W2:Y:S02]  /*32230*/  SYNCS.PHASECHK.TRANS64.TRYWAIT P0, [R2+URZ+0x33480], R4 ;  /* 0x03348004020075a7 */ /* 0x0010a4000800017f */
[----:B--2---:R-:W-:Y:S05]  /*32240*/  @!P0 NANOSLEEP.SYNCS 0x989680 ;  /* 0x009896800000895d */ /* 0x004fea0003900000 */
[----:B------:R-:W2:Y:S02]  /*32250*/  @!P0 SYNCS.PHASECHK.TRANS64 P0, [R2+URZ+0x33480], R4 ;  /* 0x03348004020085a7 */ /* 0x000ea4000800007f */
[----:B--2---:R-:W-:Y:S05]  /*32260*/  @!P0 BRA `(.L_x_2656) ;  /* 0xfffffffc00f08947 */ /* 0x004fea000383ffff */
[----:B------:R-:W-:Y:S05]  /*32270*/  BRA `(.L_x_2830) ;  /* 0xffffff9400e47947 */ /* 0x000fea000383ffff */
.L_x_2658:
[----:B--2---:R2:W3:Y:S02]  /*32280*/  SYNCS.PHASECHK.TRANS64.TRYWAIT P0, [R2+URZ+0x33440], R4 ;  /* 0x03344004020075a7 */ /* 0x0044e4000800017f */
[----:B---3--:R-:W-:Y:S05]  /*32290*/  @!P0 NANOSLEEP.SYNCS 0x989680 ;  /* 0x009896800000895d */ /* 0x008fea0003900000 */
[----:B------:R-:W3:Y:S02]  /*322a0*/  @!P0 SYNCS.PHASECHK.TRANS64 P0, [R2+URZ+0x33440], R4 ;  /* 0x03344004020085a7 */ /* 0x000ee4000800007f */
[----:B---3--:R-:W-:Y:S05]  /*322b0*/  @!P0 BRA `(.L_x_2658) ;  /* 0xfffffffc00f08947 */ /* 0x008fea000383ffff */
[----:B------:R-:W-:Y:S05]  /*322c0*/  BRA `(.L_x_2831) ;  /* 0xffffff98006c7947 */ /* 0x000fea000383ffff */
.L_x_2662:
[----:B------:R-:W2:Y:S01]  /*322d0*/  LDL.LU R11, [R1+0x40] ;  /* 0x00004000010b7983 */ /* 0x000ea20000300800 */
[----:B------:R-:W-:Y:S01]  /*322e0*/  MOV R13, R2 ;  /* 0x00000002000d7202 */ /* 0x000fe20000000f00 */
[----:B------:R-:W-:Y:S01]  /*322f0*/  IMAD.MOV.U32 R12, RZ, RZ, RZ ;  /* 0x000000ffff0c7224 */ /* 0x000fe200078e00ff */
[----:B------:R-:W-:Y:S01]  /*32300*/  LOP3.LUT R5, R5, 0x7f, RZ, 0xc0, !PT ;  /* 0x0000007f05057812 */ /* 0x000fe200078ec0ff */
[----:B------:R-:W-:-:S03]  /*32310*/  IMAD.MOV.U32 R15, RZ, RZ, -0x1 ;  /* 0xffffffffff0f7424 */ /* 0x000fc600078e00ff */
[----:B------:R-:W-:-:S05]  /*32320*/  SHF.R.U32.HI R7, RZ, 0x2, R5 ;  /* 0x00000002ff077819 */ /* 0x000fca0000011605 */
[----:B------:R-:W-:-:S04]  /*32330*/  IMAD R17, R17, 0x80, R7 ;  /* 0x0000008011117824 */ /* 0x000fc800078e0207 */
[----:B------:R-:W-:Y:S02]  /*32340*/  VIADD R7, R17, 0x20 ;  /* 0x0000002011077836 */ /* 0x000fe40000000000 */
[----:B--2---:R-:W-:Y:S02]  /*32350*/  IMAD R0, R11, R8, RZ ;  /* 0x000000080b007224 */ /* 0x004fe400078e02ff */
[----:B------:R-:W-:-:S03]  /*32360*/  IMAD.MOV.U32 R11, RZ, RZ, 0x1c1f ;  /* 0x00001c1fff0b7424 */ /* 0x000fc600078e00ff */
[----:B------:R-:W-:-:S13]  /*32370*/  ISETP.GE.AND P4, PT, R17, R0, PT ;  /* 0x000000001100720c */ /* 0x000fda0003f86270 */
[----:B-----5:R-:W-:Y:S05]  /*32380*/  WARPSYNC.COLLECTIVE R15, `(.L_x_2832) ;  /* 0x000000000f087348 */ /* 0x020fea0003c00000 */
[----:B------:R0:W1:Y:S02]  /*32390*/  SHFL.IDX P6, R14, R13, R12, R11 ;  /* 0x0000000c0d0e7389 */ /* 0x00006400000c000b */
[----:B01---5:R-:W-:Y:S01]  /*323a0*/  ENDCOLLECTIVE ;  /* 0x000000000000791b */ /* 0x023fe20003800000 */
.L_x_2832:
[----:B------:R-:W-:Y:S01]  /*323b0*/  MOV R13, R3 ;  /* 0x00000003000d7202 */ /* 0x000fe20000000f00 */
[----:B------:R-:W-:-:S07]  /*323c0*/  IMAD.MOV.U32 R4, RZ, RZ, R14 ;  /* 0x000000ffff047224 */ /* 0x000fce00078e000e */
[----:B------:R-:W-:Y:S05]  /*323d0*/  WARPSYNC.COLLECTIVE R15, `(.L_x_2833) ;  /* 0x000000000f087348 */ /* 0x000fea0003c00000 */
[----:B------:R0:W1:Y:S02]  /*323e0*/  SHFL.IDX P6, R14, R13, R12, R11 ;  /* 0x0000000c0d0e7389 */ /* 0x00006400000c000b */
[----:B01----:R-:W-:Y:S01]  /*323f0*/  ENDCOLLECTIVE ;  /* 0x000000000000791b */ /* 0x003fe20003800000 */
.L_x_2833:
[----:B------:R-:W-:Y:S01]  /*32400*/  MOV R13, R2 ;  /* 0x00000002000d7202 */ /* 0x000fe20000000f00 */
[----:B------:R-:W-:Y:S02]  /*32410*/  IMAD.MOV.U32 R12, RZ, RZ, 0x1 ;  /* 0x00000001ff0c7424 */ /* 0x000fe400078e00ff */
[----:B------:R-:W-:-:S07]  /*32420*/  IMAD.MOV.U32 R5, RZ, RZ, R14 ;  /* 0x000000ffff057224 */ /* 0x000fce00078e000e */
[----:B------:R-:W-:Y:S05]  /*32430*/  WARPSYNC.COLLECTIVE R15, `(.L_x_2834) ;  /* 0x000000000f087348 */ /* 0x000fea0003c00000 */
[----:B------:R0:W1:Y:S02]  /*32440*/  SHFL.IDX P6, R14, R13, R12, R11 ;  /* 0x0000000c0d0e7389 */ /* 0x00006400000c000b */
[----:B01----:R-:W-:Y:S01]  /*32450*/  ENDCOLLECTIVE ;  /* 0x000000000000791b */ /* 0x003fe20003800000 */
.L_x_2834:
[----:B------:R-:W-:-:S05]  /*32460*/  @!P4 IADD3 R5, P3, R10, R5, RZ ;  /* 0x000000050a05c210 */ /* 0x000fca0007f7e0ff */
[----:B------:R-:W-:Y:S01]  /*32470*/  @!P4 IMAD.X R4, RZ, RZ, R4, P3 ;  /* 0x000000ffff04c224 */ /* 0x000fe200018e0604 */
[----:B------:R-:W-:-:S04]  /*32480*/  ISETP.GE.AND P3, PT, R7, R0, PT ;  /* 0x000000000700720c */ /* 0x000fc80003f66270 */
        /* <DEDUP_REMOVED lines=8> */
.L_x_2835:
[----:B------:R-:W-:Y:S01]  /*32510*/  @!PT LDS RZ, [RZ] ;  /* 0x00000000fffff984 */ /* 0x000fe20000000800 */
[----:B------:R-:W-:Y:S01]  /*32520*/  @!PT LDS RZ, [RZ] ;  /* 0x00000000fffff984 */ /* 0x000fe20000000800 */
[----:B------:R-:W-:Y:S01]  /*32530*/  @!PT LDS RZ, [RZ] ;  /* 0x00000000fffff984 */ /* 0x000fe20000000800 */
[----:B------:R-:W-:Y:S04]  /*32540*/  @!P4 LDGSTS.E.BYPASS.LTC128B.128 [R9+0x1e200], desc[UR54][R4.64], !P0 ;  /* 0x1e2000000409cfae */ /* 0x000fe8000c101d76 */
[----:B------:R-:W-:Y:S04]  /*32550*/  @!P4 LDGSTS.E.BYPASS.LTC128B.128 [R9+0x20200], desc[UR54][R4.64+0x40], !P1 ;  /* 0x202000400409cfae */ /* 0x000fe8000c901d76 */
[----:B------:R0:W-:Y:S01]  /*32560*/  @!P4 LDGSTS.E.BYPASS.LTC128B.128 [R9+0x22200], desc[UR54][R4.64+0x80], !P2 ;  /* 0x222000800409cfae */ /* 0x0001e2000d101d76 */
[----:B------:R-:W-:Y:S02]  /*32570*/  IMAD.MOV.U32 R13, RZ, RZ, R2 ;  /* 0x000000ffff0d7224 */ /* 0x000fe400078e0002 */
[----:B------:R-:W-:-:S02]  /*32580*/  IMAD.MOV.U32 R12, RZ, RZ, 0x2 ;  /* 0x00000002ff0c7424 */ /* 0x000fc400078e00ff */
[----:B0-----:R-:W-:-:S07]  /*32590*/  IMAD.MOV.U32 R4, RZ, RZ, R14 ;  /* 0x000000ffff047224 */ /* 0x001fce00078e000e */
[----:B------:R-:W-:Y:S05]  /*325a0*/  WARPSYNC.COLLECTIVE R15, `(.L_x_2836) ;  /* 0x000000000f087348 */ /* 0x000fea0003c00000 */
[----:B------:R0:W1:Y:S02]  /*325b0*/  SHFL.IDX P6, R14, R13, R12, R11 ;  /* 0x0000000c0d0e7389 */ /* 0x00006400000c000b */
[----:B01----:R-:W-:Y:S01]  /*325c0*/  ENDCOLLECTIVE ;  /* 0x000000000000791b */ /* 0x003fe20003800000 */
.L_x_2836:
[----:B------:R-:W-:-:S04]  /*325d0*/  @!P3 IADD3 R5, P4, R10, R4, RZ ;  /* 0x000000040a05b210 */ /* 0x000fc80007f9e0ff */
[----:B------:R-:W-:-:S04]  /*325e0*/  @!P3 IADD3.X R4, RZ, R6, RZ, P4, !PT ;  /* 0x00000006ff04b210 */ /* 0x000fc800027fe4ff */
[-C--:B------:R-:W-:Y:S02]  /*325f0*/  @!P3 LOP3.LUT R5, R5, R4.reuse, RZ, 0x3c, !PT ;  /* 0x000000040505b212 */ /* 0x080fe400078e3cff */
[----:B------:R-:W-:Y:S02]  /*32600*/  MOV R13, R3 ;  /* 0x00000003000d7202 */ /* 0x000fe40000000f00 */
[----:B------:R-:W-:-:S04]  /*32610*/  @!P3 LOP3.LUT R4, R5, R4, RZ, 0x3c, !PT ;  /* 0x000000040504b212 */ /* 0x000fc800078e3cff */
[----:B------:R-:W-:Y:S01]  /*32620*/  @!P3 LOP3.LUT R5, R5, R4, RZ, 0x3c, !PT ;  /* 0x000000040505b212 */ /* 0x000fe200078e3cff */
[----:B------:R-:W-:-:S04]  /*32630*/  IMAD.MOV.U32 R6, RZ, RZ, R14 ;  /* 0x000000ffff067224 */ /* 0x000fc800078e000e */
[----:B------:R-:W-:Y:S01]  /*32640*/  @!PT LDS RZ, [RZ] ;  /* 0x00000000fffff984 */ /* 0x000fe20000000800 */
[----:B------:R-:W-:Y:S01]  /*32650*/  @!PT LDS RZ, [RZ] ;  /* 0x00000000fffff984 */ /* 0x000fe20000000800 */
[----:B------:R-:W-:Y:S01]  /*32660*/  @!PT LDS RZ, [RZ] ;  /* 0x00000000fffff984 */ /* 0x000fe20000000800 */
[----:B------:R0:W-:Y:S03]  /*32670*/  @!P3 LDGSTS.E.BYPASS.LTC128B.128 [R9+0x1ea00], desc[UR54][R4.64], !P0 ;  /* 0x1ea000000409bfae */ /* 0x0001e6000c101d76 */
[----:B0-----:R-:W-:Y:S05]  /*32680*/  WARPSYNC.COLLECTIVE R15, `(.L_x_2837) ;  /* 0x000000000f087348 */ /* 0x001fea0003c00000 */
[----:B------:R1:W2:Y:S02]  /*32690*/  SHFL.IDX P6, R14, R13, R12, R11 ;  /* 0x0000000c0d0e7389 */ /* 0x0002a400000c000b */
[----:B012---:R-:W-:Y:S01]  /*326a0*/  ENDCOLLECTIVE ;  /* 0x000000000000791b */ /* 0x007fe20003800000 */
.L_x_2837:
[----:B------:R-:W-:Y:S01]  /*326b0*/  @!PT LDS RZ, [RZ] ;  /* 0x00000000fffff984 */ /* 0x000fe20000000800 */
[----:B------:R-:W-:Y:S01]  /*326c0*/  @!PT LDS RZ, [RZ] ;  /* 0x00000000fffff984 */ /* 0x000fe20000000800 */
[----:B------:R-:W-:Y:S01]  /*326d0*/  @!PT LDS RZ, [RZ] ;  /* 0x00000000fffff984 */ /* 0x000fe20000000800 */
[----:B------:R-:W-:Y:S04]  /*326e0*/  @!P3 LDGSTS.E.BYPASS.LTC128B.128 [R9+0x20a00], desc[UR54][R4.64+0x40], !P1 ;  /* 0x20a000400409bfae */ /* 0x000fe8000c901d76 */
[----:B------:R0:W-:Y:S01]  /*326f0*/  @!P3 LDGSTS.E.BYPASS.LTC128B.128 [R9+0x22a00], desc[UR54][R4.64+0x80], !P2 ;  /* 0x22a000800409bfae */ /* 0x0001e2000d101d76 */
[----:B------:R-:W-:Y:S02]  /*32700*/  IMAD.MOV.U32 R13, RZ, RZ, R2 ;  /* 0x000000ffff0d7224 */ /* 0x000fe400078e0002 */
[----:B------:R-:W-:Y:S02]  /*32710*/  IMAD.MOV.U32 R12, RZ, RZ, 0x3 ;  /* 0x00000003ff0c7424 */ /* 0x000fe400078e00ff */
[----:B0-----:R-:W-:-:S05]  /*32720*/  VIADD R4, R17, 0x40 ;  /* 0x0000004011047836 */ /* 0x001fca0000000000 */
[----:B------:R-:W-:Y:S01]  /*32730*/  ISETP.GE.AND P3, PT, R4, R0, PT ;  /* 0x000000000400720c */ /* 0x000fe20003f66270 */
[----:B------:R-:W-:-:S12]  /*32740*/  IMAD.MOV.U32 R4, RZ, RZ, R14 ;  /* 0x000000ffff047224 */ /* 0x000fd800078e000e */
[----:B------:R-:W-:Y:S05]  /*32750*/  WARPSYNC.COLLECTIVE R15, `(.L_x_2838) ;  /* 0x000000000f087348 */ /* 0x000fea0003c00000 */
[----:B------:R0:W1:Y:S02]  /*32760*/  SHFL.IDX P6, R14, R13, R12, R11 ;  /* 0x0000000c0d0e7389 */ /* 0x00006400000c000b */
[----:B01----:R-:W-:Y:S01]  /*32770*/  ENDCOLLECTIVE ;  /* 0x000000000000791b */ /* 0x003fe20003800000 */
.L_x_2838:
[----:B------:R-:W-:Y:S01]  /*32780*/  @!P3 IADD3 R5, P4, R10, R4, RZ ;  /* 0x000000040a05b210 */ /* 0x000fe20007f9e0ff */
[----:B------:R-:W-:-:S04]  /*32790*/  IMAD.MOV.U32 R13, RZ, RZ, R3 ;  /* 0x000000ffff0d7224 */ /* 0x000fc800078e0003 */
[----:B------:R-:W-:-:S05]  /*327a0*/  @!P3 IMAD.X R4, RZ, RZ, R6, P4 ;  /* 0x000000ffff04b224 */ /* 0x000fca00020e0606 */
[----:B------:R-:W-:-:S04]  /*327b0*/  @!P3 LOP3.LUT R5, R5, R4, RZ, 0x3c, !PT ;  /* 0x000000040505b212 */ /* 0x000fc800078e3cff */
        /* <DEDUP_REMOVED lines=8> */
[----:B0-----:R-:W-:-:S07]  /*32840*/  MOV R4, R14 ;  /* 0x0000000e00047202 */ /* 0x001fce0000000f00 */
[----:B------:R-:W-:Y:S05]  /*32850*/  WARPSYNC.COLLECTIVE R15, `(.L_x_2839) ;  /* 0x000000000f087348 */ /* 0x000fea0003c00000 */
[----:B------:R0:W1:Y:S02]  /*32860*/  SHFL.IDX P6, R14, R13, R12, R11 ;  /* 0x0000000c0d0e7389 */ /* 0x00006400000c000b */
[----:B01----:R-:W-:Y:S01]  /*32870*/  ENDCOLLECTIVE ;  /* 0x000000000000791b */ /* 0x003fe20003800000 */
.L_x_2839:
[----:B------:R-:W-:Y:S01]  /*32880*/  IMAD.MOV.U32 R3, RZ, RZ, R14 ;  /* 0x000000ffff037224 */ /* 0x000fe200078e000e */
[----:B------:R-:W-:Y:S06]  /*32890*/  BRA `(.L_x_2840) ;  /* 0xffffff9c00e07947 */ /* 0x000fec000383ffff */
.L_x_2667:
[----:B0-----:R-:W3:Y:S02]  /*328a0*/  LDL R2, [R1+0x4] ;  /* 0x0000040001027983 */ /* 0x001ee40000100800 */
[----:B---3--:R0:W3:Y:S02]  /*328b0*/  SYNCS.PHASECHK.TRANS64.TRYWAIT P0, [R2+URZ+0x33420], R0 ;  /* 0x03342000020075a7 */ /* 0x0080e4000800017f */
[----:B---3--:R-:W-:Y:S05]  /*328c0*/  @!P0 NANOSLEEP.SYNCS 0x989680 ;  /* 0x009896800000895d */ /* 0x008fea0003900000 */
[----:B------:R-:W3:Y:S02]  /*328d0*/  @!P0 SYNCS.PHASECHK.TRANS64 P0, [R2+URZ+0x33420], R0 ;  /* 0x03342000020085a7 */ /* 0x000ee4000800007f */
[----:B---3--:R-:W-:Y:S05]  /*328e0*/  @!P0 BRA `(.L_x_2667) ;  /* 0xfffffffc00ec8947 */ /* 0x008fea000383ffff */
[----:B------:R-:W-:Y:S05]  /*328f0*/  BRA `(.L_x_2841) ;  /* 0xffffffa000547947 */ /* 0x000fea000383ffff */
.L_x_2673:
[----:B---3--:R3:W4:Y:S02]  /*32900*/  SYNCS.PHASECHK.TRANS64.TRYWAIT P0, [R6+URZ+0x33480], R5 ;  /* 0x03348005060075a7 */ /* 0x008724000800017f */
[----:B----4-:R-:W-:Y:S05]  /*32910*/  @!P0 NANOSLEEP.SYNCS 0x989680 ;  /* 0x009896800000895d */ /* 0x010fea0003900000 */
[----:B------:R-:W4:Y:S02]  /*32920*/  @!P0 SYNCS.PHASECHK.TRANS64 P0, [R6+URZ+0x33480], R5 ;  /* 0x03348005060085a7 */ /* 0x000f24000800007f */
[----:B----4-:R-:W-:Y:S05]  /*32930*/  @!P0 BRA `(.L_x_2673) ;  /* 0xfffffffc00f08947 */ /* 0x010fea000383ffff */
[----:B------:R-:W-:Y:S05]  /*32940*/  BRA `(.L_x_2842) ;  /* 0xffffffa400147947 */ /* 0x000fea000383ffff */
.L_x_2680:
[----:B--2---:R2:W4:Y:S02]  /*32950*/  SYNCS.PHASECHK.TRANS64.TRYWAIT P0, [R6+URZ+0x33440], R5 ;  /* 0x03344005060075a7 */ /* 0x004524000800017f */
[----:B----4-:R-:W-:Y:S05]  /*32960*/  @!P0 NANOSLEEP.SYNCS 0x989680 ;  /* 0x009896800000895d */ /* 0x010fea0003900000 */
[----:B------:R-:W4:Y:S02]  /*32970*/  @!P0 SYNCS.PHASECHK.TRANS64 P0, [R6+URZ+0x33440], R5 ;  /* 0x03344005060085a7 */ /* 0x000f24000800007f */
[----:B----4-:R-:W-:Y:S05]  /*32980*/  @!P0 BRA `(.L_x_2680) ;  /* 0xfffffffc00f08947 */ /* 0x010fea000383ffff */
[----:B------:R-:W-:Y:S05]  /*32990*/  BRA `(.L_x_2843) ;  /* 0xffffffa800247947 */ /* 0x000fea000383ffff */
.L_x_2688:
[----:B---3--:R3:W4:Y:S02]  /*329a0*/  SYNCS.PHASECHK.TRANS64.TRYWAIT P0, [R3+URZ+0x33470], R4 ;  /* 0x03347004030075a7 */ /* 0x008724000800017f */
[----:B----4-:R-:W-:Y:S05]  /*329b0*/  @!P0 NANOSLEEP.SYNCS 0x989680 ;  /* 0x009896800000895d */ /* 0x010fea0003900000 */
[----:B------:R-:W4:Y:S02]  /*329c0*/  @!P0 SYNCS.PHASECHK.TRANS64 P0, [R3+URZ+0x33470], R4 ;  /* 0x03347004030085a7 */ /* 0x000f24000800007f */
[----:B----4-:R-:W-:Y:S05]  /*329d0*/  @!P0 BRA `(.L_x_2688) ;  /* 0xfffffffc00f08947 */ /* 0x010fea000383ffff */
[----:B------:R-:W-:Y:S05]  /*329e0*/  BRA `(.L_x_2844) ;  /* 0xffffffac00487947 */ /* 0x000fea000383ffff */
.L_x_2690:
[----:B--2---:R2:W3:Y:S02]  /*329f0*/  SYNCS.PHASECHK.TRANS64.TRYWAIT P0, [R3+URZ+0x33460], R4 ;  /* 0x03346004030075a7 */ /* 0x0044e4000800017f */
[----:B---3--:R-:W-:Y:S05]  /*32a00*/  @!P0 NANOSLEEP.SYNCS 0x989680 ;  /* 0x009896800000895d */ /* 0x008fea0003900000 */
[----:B------:R-:W3:Y:S02]  /*32a10*/  @!P0 SYNCS.PHASECHK.TRANS64 P0, [R3+URZ+0x33460], R4 ;  /* 0x03346004030085a7 */ /* 0x000ee4000800007f */
[----:B---3--:R-:W-:Y:S05]  /*32a20*/  @!P0 BRA `(.L_x_2690) ;  /* 0xfffffffc00f08947 */ /* 0x008fea000383ffff */
[----:B------:R-:W-:Y:S05]  /*32a30*/  BRA `(.L_x_2845) ;  /* 0xffffffac00507947 */ /* 0x000fea000383ffff */
.L_x_2697:
[----:B--2---:R2:W3:Y:S02]  /*32a40*/  SYNCS.PHASECHK.TRANS64.TRYWAIT P1, [R3+URZ+0x33470], R0 ;  /* 0x03347000030075a7 */ /* 0x0044e4000802017f */
[----:B---3--:R-:W-:Y:S05]  /*32a50*/  @!P1 NANOSLEEP.SYNCS 0x989680 ;  /* 0x009896800000995d */ /* 0x008fea0003900000 */
[----:B------:R-:W3:Y:S02]  /*32a60*/  @!P1 SYNCS.PHASECHK.TRANS64 P1, [R3+URZ+0x33470], R0 ;  /* 0x03347000030095a7 */ /* 0x000ee4000802007f */
[----:B---3--:R-:W-:Y:S05]  /*32a70*/  @!P1 BRA `(.L_x_2697) ;  /* 0xfffffffc00f09947 */ /* 0x008fea000383ffff */
[----:B------:R-:W-:Y:S05]  /*32a80*/  BRA `(.L_x_2846) ;  /* 0xffffffb4009c7947 */ /* 0x000fea000383ffff */
.L_x_2699:
[----:B--2---:R2:W3:Y:S02]  /*32a90*/  SYNCS.PHASECHK.TRANS64.TRYWAIT P1, [R3+URZ+0x33460], R0 ;  /* 0x03346000030075a7 */ /* 0x0044e4000802017f */
[----:B---3--:R-:W-:Y:S05]  /*32aa0*/  @!P1 NANOSLEEP.SYNCS 0x989680 ;  /* 0x009896800000995d */ /* 0x008fea0003900000 */
[----:B------:R-:W3:Y:S02]  /*32ab0*/  @!P1 SYNCS.PHASECHK.TRANS64 P1, [R3+URZ+0x33460], R0 ;  /* 0x03346000030095a7 */ /* 0x000ee4000802007f */
[----:B---3--:R-:W-:Y:S05]  /*32ac0*/  @!P1 BRA `(.L_x_2699) ;  /* 0xfffffffc00f09947 */ /* 0x008fea000383ffff */
[----:B------:R-:W-:Y:S05]  /*32ad0*/  BRA `(.L_x_2847) ;  /* 0xffffffb400a47947 */ /* 0x000fea000383ffff */
.L_x_2703:
[----:B------:R-:W-:Y:S01]  /*32ae0*/  BSSY B0, `(.L_x_2848) ;  /* 0x0000008000007945 */ /* 0x000fe20003800000 */
[----:B------:R-:W-:Y:S01]  /*32af0*/  IMAD.MOV.U32 R13, RZ, RZ, R16 ;  /* 0x000000ffff0d7224 */ /* 0x000fe200078e0010 */
[----:B-1----:R-:W-:Y:S01]  /*32b00*/  MOV R11, 0x1f ;  /* 0x0000001f000b7802 */ /* 0x002fe20000000f00 */
[----:B------:R-:W-:Y:S02]  /*32b10*/  IMAD.MOV.U32 R12, RZ, RZ, RZ ;  /* 0x000000ffff0c7224 */ /* 0x000fe400078e00ff */
[----:B------:R-:W-:-:S07]  /*32b20*/  IMAD.MOV.U32 R15, RZ, RZ, -0x1 ;  /* 0xffffffffff0f7424 */ /* 0x000fce00078e00ff */
[----:B0-----:R-:W-:Y:S05]  /*32b30*/  WARPSYNC.COLLECTIVE R15, `(.L_x_2849) ;  /* 0x000000000f087348 */ /* 0x001fea0003c00000 */
[----:B0-----:R0:W1:Y:S02]  /*32b40*/  SHFL.IDX P6, R14, R13, R12, R11 ;  /* 0x0000000c0d0e7389 */ /* 0x00106400000c000b */
[----:B01----:R-:W-:Y:S01]  /*32b50*/  ENDCOLLECTIVE ;  /* 0x000000000000791b */ /* 0x003fe20003800000 */
.L_x_2849:
[----:B------:R-:W-:Y:S05]  /*32b60*/  BSYNC B0 ;  /* 0x0000000000007941 */ /* 0x000fea0003800000 */
.L_x_2848:
[----:B------:R-:W-:Y:S01]  /*32b70*/  IMAD.MOV.U32 R13, RZ, RZ, R16 ;  /* 0x000000ffff0d7224 */ /* 0x000fe200078e0010 */
[----:B------:R-:W-:Y:S01]  /*32b80*/  MOV R11, 0x1f ;  /* 0x0000001f000b7802 */ /* 0x000fe20000000f00 */
[----:B------:R-:W-:Y:S02]  /*32b90*/  IMAD.MOV.U32 R12, RZ, RZ, 0x1 ;  /* 0x00000001ff0c7424 */ /* 0x000fe400078e00ff */
[----:B------:R-:W-:Y:S02]  /*32ba0*/  IMAD.MOV.U32 R15, RZ, RZ, -0x1 ;  /* 0xffffffffff0f7424 */ /* 0x000fe400078e00ff */
[----:B------:R-:W-:Y:S02]  /*32bb0*/  IMAD.IADD R4, R19, 0x1, R6 ;  /* 0x0000000113047824 */ /* 0x000fe400078e0206 */
[----:B------:R-:W-:-:S07]  /*32bc0*/  IMAD.MOV.U32 R0, RZ, RZ, R14 ;  /* 0x000000ffff007224 */ /* 0x000fce00078e000e */
[----:B------:R-:W-:Y:S05]  /*32bd0*/  WARPSYNC.COLLECTIVE R15, `(.L_x_2850) ;  /* 0x000000000f087348 */ /* 0x000fea0003c00000 */
[----:B------:R0:W1:Y:S02]  /*32be0*/  SHFL.IDX P6, R14, R13, R12, R11 ;  /* 0x0000000c0d0e7389 */ /* 0x00006400000c000b */
[----:B01----:R-:W-:Y:S01]  /*32bf0*/  ENDCOLLECTIVE ;  /* 0x000000000000791b */ /* 0x003fe20003800000 */
.L_x_2850:
        /* <DEDUP_REMOVED lines=11> */
[----:B0-----:R-:W-:Y:S01]  /*32cb0*/  IMAD.MOV.U32 R2, RZ, RZ, RZ ;  /* 0x000000ffff027224 */ /* 0x001fe200078e00ff */
[----:B--2---:R-:W-:Y:S02]  /*32cc0*/  @!P1 MOV R2, R3 ;  /* 0x0000000300029202 */ /* 0x004fe40000000f00 */
[----:B------:R-:W-:-:S03]  /*32cd0*/  ISETP.NE.AND P1, PT, R6, RZ, PT ;  /* 0x000000ff0600720c */ /* 0x000fc60003f25270 */
[----:B------:R-:W-:-:S10]  /*32ce0*/  IMAD.MOV.U32 R13, RZ, RZ, R2 ;  /* 0x000000ffff0d7224 */ /* 0x000fd400078e0002 */
[----:B------:R-:W-:Y:S05]  /*32cf0*/  WARPSYNC.COLLECTIVE R15, `(.L_x_2851) ;  /* 0x000000000f087348 */ /* 0x000fea0003c00000 */
[----:B------:R0:W1:Y:S02]  /*32d00*/  SHFL.UP P6, R14, R13, R12, R11 ;  /* 0x0400000c0d0e7389 */ /* 0x00006400000c000b */
[----:B01----:R-:W-:Y:S01]  /*32d10*/  ENDCOLLECTIVE ;  /* 0x000000000000791b */ /* 0x003fe20003800000 */
.L_x_2851:
[----:B------:R-:W-:Y:S02]  /*32d20*/  IMAD.MOV.U32 R12, RZ, RZ, 0x2 ;  /* 0x00000002ff0c7424 */ /* 0x000fe400078e00ff */
[----:B------:R-:W-:-:S05]  /*32d30*/  IMAD.MOV.U32 R3, RZ, RZ, R14 ;  /* 0x000000ffff037224 */ /* 0x000fca00078e000e */
[----:B------:R-:W-:-:S05]  /*32d40*/  SEL R3, R3, RZ, P1 ;  /* 0x000000ff03037207 */ /* 0x000fca0000800000 */
[----:B------:R-:W-:-:S05]  /*32d50*/  IMAD.IADD R3, R2, 0x1, R3 ;  /* 0x0000000102037824 */ /* 0x000fca00078e0203 */
[----:B------:R-:W-:-:S07]  /*32d60*/  MOV R13, R3 ;  /* 0x00000003000d7202 */ /* 0x000fce0000000f00 */
[----:B------:R-:W-:Y:S05]  /*32d70*/  WARPSYNC.COLLECTIVE R15, `(.L_x_2852) ;  /* 0x000000000f087348 */ /* 0x000fea0003c00000 */
[----:B------:R0:W1:Y:S02]  /*32d80*/  SHFL.UP P6, R14, R13, R12, R11 ;  /* 0x0400000c0d0e7389 */ /* 0x00006400000c000b */
[----:B01----:R-:W-:Y:S01]  /*32d90*/  ENDCOLLECTIVE ;  /* 0x000000000000791b */ /* 0x003fe20003800000 */
.L_x_2852:
        /* <DEDUP_REMOVED lines=8> */
.L_x_2853:
        /* <DEDUP_REMOVED lines=8> */
.L_x_2854:
[----:B------:R-:W-:Y:S01]  /*32ea0*/  IMAD.MOV.U32 R12, RZ, RZ, 0x10 ;  /* 0x00000010ff0c7424 */ /* 0x000fe200078e00ff */
[----:B------:R-:W-:-:S04]  /*32eb0*/  MOV R4, R14 ;  /* 0x0000000e00047202 */ /* 0x000fc80000000f00 */
[----:B------:R-:W-:-:S05]  /*32ec0*/  SEL R4, R4, RZ, P4 ;  /* 0x000000ff04047207 */ /* 0x000fca0002000000 */
[----:B------:R-:W-:-:S04]  /*32ed0*/  IMAD.IADD R3, R3, 0x1, R4 ;  /* 0x0000000103037824 */ /* 0x000fc800078e0204 */
[----:B------:R-:W-:-:S07]  /*32ee0*/  IMAD.MOV.U32 R13, RZ, RZ, R3 ;  /* 0x000000ffff0d7224 */ /* 0x000fce00078e0003 */
[----:B------:R-:W-:Y:S05]  /*32ef0*/  WARPSYNC.COLLECTIVE R15, `(.L_x_2855) ;  /* 0x000000000f087348 */ /* 0x000fea0003c00000 */
[----:B------:R0:W1:Y:S02]  /*32f00*/  SHFL.UP P6, R14, R13, R12, R11 ;  /* 0x0400000c0d0e7389 */ /* 0x00006400000c000b */
[----:B01----:R-:W-:Y:S01]  /*32f10*/  ENDCOLLECTIVE ;  /* 0x000000000000791b */ /* 0x003fe20003800000 */
.L_x_2855:
[----:B------:R-:W-:Y:S02]  /*32f20*/  IMAD.MOV.U32 R12, RZ, RZ, 0x1f ;  /* 0x0000001fff0c7424 */ /* 0x000fe400078e00ff */
[----:B------:R-:W-:Y:S02]  /*32f30*/  IMAD.MOV.U32 R11, RZ, RZ, 0x1f ;  /* 0x0000001fff0b7424 */ /* 0x000fe400078e00ff */
[----:B------:R-:W-:-:S05]  /*32f40*/  IMAD.MOV.U32 R4, RZ, RZ, R14 ;  /* 0x000000ffff047224 */ /* 0x000fca00078e000e */
[----:B------:R-:W-:-:S04]  /*32f50*/  SEL R4, R4, RZ, P5 ;  /* 0x000000ff04047207 */ /* 0x000fc80002800000 */
[----:B------:R-:W-:-:S05]  /*32f60*/  IADD3 R3, R3, R4, RZ ;  /* 0x0000000403037210 */ /* 0x000fca0007ffe0ff */
[----:B------:R-:W-:-:S07]  /*32f70*/  IMAD.MOV.U32 R13, RZ, RZ, R3 ;  /* 0x000000ffff0d7224 */ /* 0x000fce00078e0003 */
[----:B------:R-:W-:Y:S05]  /*32f80*/  WARPSYNC.COLLECTIVE R15, `(.L_x_2856) ;  /* 0x000000000f087348 */ /* 0x000fea0003c00000 */
[----:B------:R0:W1:Y:S02]  /*32f90*/  SHFL.IDX P6, R14, R13, R12, R11 ;  /* 0x0000000c0d0e7389 */ /* 0x00006400000c000b */
[----:B01----:R-:W-:Y:S01]  /*32fa0*/  ENDCOLLECTIVE ;  /* 0x000000000000791b */ /* 0x003fe20003800000 */
.L_x_2856:
[----:B------:R-:W-:Y:S01]  /*32fb0*/  IMAD.MOV.U32 R16, RZ, RZ, R14 ;  /* 0x000000ffff107224 */ /* 0x000fe200078e000e */
[----:B------:R-:W-:Y:S06]  /*32fc0*/  BRA `(.L_x_2857) ;  /* 0xffffffbc00107947 */ /* 0x000fec000383ffff */
.L_x_2708:
[----:B------:R-:W-:Y:S01]  /*32fd0*/  BSSY B0, `(.L_x_2858) ;  /* 0x0000008000007945 */ /* 0x000fe20003800000 */
[----:B-----5:R-:W-:Y:S01]  /*32fe0*/  MOV R13, R2 ;  /* 0x00000002000d7202 */ /* 0x020fe20000000f00 */
[----:B------:R-:W-:Y:S02]  /*32ff0*/  IMAD.MOV.U32 R12, RZ, RZ, 0x1 ;  /* 0x00000001ff0c7424 */ /* 0x000fe400078e00ff */
[----:B-1----:R-:W-:Y:S02]  /*33000*/  IMAD.MOV.U32 R11, RZ, RZ, RZ ;  /* 0x000000ffff0b7224 */ /* 0x002fe400078e00ff */
[----:B------:R-:W-:-:S07]  /*33010*/  IMAD.MOV.U32 R15, RZ, RZ, -0x1 ;  /* 0xffffffffff0f7424 */ /* 0x000fce00078e00ff */
[----:B0-2---:R-:W-:Y:S05]  /*33020*/  WARPSYNC.COLLECTIVE R15, `(.L_x_2859) ;  /* 0x000000000f087348 */ /* 0x005fea0003c00000 */
[----:B0-----:R0:W1:Y:S02]  /*33030*/  SHFL.UP P6, R14, R13, R12, R11 ;  /* 0x0400000c0d0e7389 */ /* 0x00106400000c000b */
[----:B012---:R-:W-:Y:S01]  /*33040*/  ENDCOLLECTIVE ;  /* 0x000000000000791b */ /* 0x007fe20003800000 */
.L_x_2859:
[----:B------:R-:W-:Y:S05]  /*33050*/  BSYNC B0 ;  /* 0x0000000000007941 */ /* 0x000fea0003800000 */
.L_x_2858:
[----:B------:R-:W-:Y:S02]  /*33060*/  IMAD.MOV.U32 R3, RZ, RZ, R14 ;  /* 0x000000ffff037224 */ /* 0x000fe400078e000e */
[----:B------:R-:W-:Y:S02]  /*33070*/  IMAD.MOV.U32 R12, RZ, RZ, 0x2 ;  /* 0x00000002ff0c7424 */ /* 0x000fe400078e00ff */
[----:B------:R-:W-:Y:S01]  /*33080*/  IMAD.MOV.U32 R11, RZ, RZ, RZ ;  /* 0x000000ffff0b7224 */ /* 0x000fe200078e00ff */
[----:B------:R-:W-:Y:S01]  /*33090*/  SEL R3, R3, RZ, P1 ;  /* 0x000000ff03037207 */ /* 0x000fe20000800000 */
[----:B------:R-:W-:-:S03]  /*330a0*/  IMAD.MOV.U32 R15, RZ, RZ, -0x1 ;  /* 0xffffffffff0f7424 */ /* 0x000fc600078e00ff */
[----:B------:R-:W-:-:S05]  /*330b0*/  IADD3 R3, R2, R3, RZ ;  /* 0x0000000302037210 */ /* 0x000fca0007ffe0ff */
[----:B------:R-:W-:-:S07]  /*330c0*/  IMAD.MOV.U32 R13, RZ, RZ, R3 ;  /* 0x000000ffff0d7224 */ /* 0x000fce00078e0003 */
[----:B------:R-:W-:Y:S05]  /*330d0*/  WARPSYNC.COLLECTIVE R15, `(.L_x_2860) ;  /* 0x000000000f087348 */ /* 0x000fea0003c00000 */
[----:B------:R0:W1:Y:S02]  /*330e0*/  SHFL.UP P6, R14, R13, R12, R11 ;  /* 0x0400000c0d0e7389 */ /* 0x00006400000c000b */
[----:B01----:R-:W-:Y:S01]  /*330f0*/  ENDCOLLECTIVE ;  /* 0x000000000000791b */ /* 0x003fe20003800000 */
.L_x_2860:
        /* <DEDUP_REMOVED lines=8> */
.L_x_2861:
[----:B------:R-:W-:Y:S02]  /*33180*/  IMAD.MOV.U32 R12, RZ, RZ, 0x8 ;  /* 0x00000008ff0c7424 */ /* 0x000fe400078e00ff */
[----:B------:R-:W-:-:S05]  /*33190*/  IMAD.MOV.U32 R4, RZ, RZ, R14 ;  /* 0x000000ffff047224 */ /* 0x000fca00078e000e */
[----:B------:R-:W-:-:S04]  /*331a0*/  SEL R4, R4, RZ, P3 ;  /* 0x000000ff04047207 */ /* 0x000fc80001800000 */
[----:B------:R-:W-:-:S05]  /*331b0*/  IADD3 R3, R3, R4, RZ ;  /* 0x0000000403037210 */ /* 0x000fca0007ffe0ff */
[----:B------:R-:W-:-:S07]  /*331c0*/  IMAD.MOV.U32 R13, RZ, RZ, R3 ;  /* 0x000000ffff0d7224 */ /* 0x000fce00078e0003 */
[----:B------:R-:W-:Y:S05]  /*331d0*/  WARPSYNC.COLLECTIVE R15, `(.L_x_2862) ;  /* 0x000000000f087348 */ /* 0x000fea0003c00000 */
[----:B------:R0:W1:Y:S02]  /*331e0*/  SHFL.UP P6, R14, R13, R12, R11 ;  /* 0x0400000c0d0e7389 */ /* 0x00006400000c000b */
[----:B01----:R-:W-:Y:S01]  /*331f0*/  ENDCOLLECTIVE ;  /* 0x000000000000791b */ /* 0x003fe20003800000 */
.L_x_2862:
        /* <DEDUP_REMOVED lines=8> */
.L_x_2863:
        /* <DEDUP_REMOVED lines=9> */
.L_x_2864:
[----:B------:R-:W-:Y:S01]  /*33310*/  IMAD.MOV.U32 R16, RZ, RZ, R14 ;  /* 0x000000ffff107224 */ /* 0x000fe200078e000e */
[----:B------:R-:W-:Y:S06]  /*33320*/  BRA `(.L_x_2865) ;  /* 0xffffffb800d47947 */ /* 0x000fec000383ffff */
.L_x_2710:
[----:B------:R-:W-:Y:S01]  /*33330*/  BSSY B0, `(.L_x_2866) ;  /* 0x0000006000007945 */ /* 0x000fe20003800000 */
[----:B------:R-:W-:Y:S01]  /*33340*/  PLOP3.LUT P6, PT, P6, PT, PT, 0x8, 0x0 ;  /* 0x000000000000781c */ /* 0x000fe200037ce170 */
[----:B------:R-:W-:-:S12]  /*33350*/  IMAD.MOV.U32 R15, RZ, RZ, -0x1 ;  /* 0xffffffffff0f7424 */ /* 0x000fd800078e00ff */
[----:B012---:R-:W-:Y:S05]  /*33360*/  WARPSYNC.COLLECTIVE R15, `(.L_x_2867) ;  /* 0x000000000f087348 */ /* 0x007fea0003c00000 */
[----:B0-----:R-:W-:Y:S01]  /*33370*/  VOTE.ANY R14, PT, P6 ;  /* 0x00000000000e7806 */ /* 0x001fe200030e0100 */
[----:B-12---:R-:W-:Y:S06]  /*33380*/  ENDCOLLECTIVE ;  /* 0x000000000000791b */ /* 0x006fec0003800000 */
.L_x_2867:
[----:B------:R-:W-:Y:S05]  /*33390*/  BSYNC B0 ;  /* 0x0000000000007941 */ /* 0x000fea0003800000 */
.L_x_2866:
[----:B------:R-:W-:Y:S01]  /*333a0*/  IMAD.MOV.U32 R6, RZ, RZ, R14 ;  /* 0x000000ffff067224 */ /* 0x000fe200078e000e */
[----:B------:R-:W-:Y:S01]  /*333b0*/  MOV R13, R2 ;  /* 0x00000002000d7202 */ /* 0x000fe20000000f00 */
[----:B------:R-:W-:Y:S02]  /*333c0*/  IMAD.MOV.U32 R11, RZ, RZ, 0x1f ;  /* 0x0000001fff0b7424 */ /* 0x000fe400078e00ff */
[----:B------:R-:W0:Y:S01]  /*333d0*/  POPC R5, R6 ;  /* 0x0000000600057309 */ /* 0x000e220000000000 */
[----:B------:R-:W-:Y:S02]  /*333e0*/  IMAD.MOV.U32 R15, RZ, RZ, -0x1 ;  /* 0xffffffffff0f7424 */ /* 0x000fe400078e00ff */
[----:B0-----:R-:W-:-:S07]  /*333f0*/  IMAD.MOV.U32 R12, RZ, RZ, R5 ;  /* 0x000000ffff0c7224 */ /* 0x001fce00078e0005 */
[----:B------:R-:W-:Y:S05]  /*33400*/  WARPSYNC.COLLECTIVE R15, `(.L_x_2868) ;  /* 0x000000000f087348 */ /* 0x000fea0003c00000 */
[----:B------:R0:W1:Y:S02]  /*33410*/  SHFL.IDX P6, R14, R13, R12, R11 ;  /* 0x0000000c0d0e7389 */ /* 0x00006400000c000b */
[----:B01----:R-:W-:Y:S01]  /*33420*/  ENDCOLLECTIVE ;  /* 0x000000000000791b */ /* 0x003fe20003800000 */
.L_x_2868:
[----:B------:R-:W-:Y:S01]  /*33430*/  IMAD.MOV.U32 R17, RZ, RZ, R14 ;  /* 0x000000ffff117224 */ /* 0x000fe200078e000e */
[----:B------:R-:W-:Y:S06]  /*33440*/  BRA `(.L_x_2869) ;  /* 0xffffffb800c47947 */ /* 0x000fec000383ffff */
.L_x_2712:
[----:B------:R-:W-:Y:S01]  /*33450*/  BSSY B0, `(.L_x_2870) ;  /* 0x0000007000007945 */ /* 0x000fe20003800000 */
[----:B------:R-:W-:Y:S01]  /*33460*/  MOV R13, R3 ;  /* 0x00000003000d7202 */ /* 0x000fe20000000f00 */
[----:B-1----:R-:W-:Y:S02]  /*33470*/  IMAD.MOV.U32 R11, RZ, RZ, 0x1f ;  /* 0x0000001fff0b7424 */ /* 0x002fe400078e00ff */
[----:B------:R-:W-:-:S07]  /*33480*/  IMAD.MOV.U32 R15, RZ, RZ, -0x1 ;  /* 0xffffffffff0f7424 */ /* 0x000fce00078e00ff */
[----:B0-2-4-:R-:W-:Y:S05]  /*33490*/  WARPSYNC.COLLECTIVE R15, `(.L_x_2871) ;  /* 0x000000000f087348 */ /* 0x015fea0003c00000 */
[----:B0-----:R0:W1:Y:S02]  /*334a0*/  SHFL.IDX P6, R14, R13, R12, R11 ;  /* 0x0000000c0d0e7389 */ /* 0x00106400000c000b */
[----:B012-4-:R-:W-:Y:S01]  /*334b0*/  ENDCOLLECTIVE ;  /* 0x000000000000791b */ /* 0x017fe20003800000 */
.L_x_2871:
[----:B------:R-:W-:Y:S05]  /*334c0*/  BSYNC B0 ;  /* 0x0000000000007941 */ /* 0x000fea0003800000 */
.L_x_2870:
[----:B------:R-:W-:Y:S01]  /*334d0*/  IMAD.MOV.U32 R2, RZ, RZ, R14 ;  /* 0x000000ffff027224 */ /* 0x000fe200078e000e */
[----:B------:R-:W-:Y:S06]  /*334e0*/  BRA `(.L_x_2711) ;  /* 0xffffffb800b87947 */ /* 0x000fec000383ffff */
.L_x_2716:
[----:B0-----:R0:W2:Y:S02]  /*334f0*/  SYNCS.PHASECHK.TRANS64.TRYWAIT P0, [R0+URZ+0x33420], R3 ;  /* 0x03342003000075a7 */ /* 0x0010a4000800017f */
[----:B--2---:R-:W-:Y:S05]  /*33500*/  @!P0 NANOSLEEP.SYNCS 0x989680 ;  /* 0x009896800000895d */ /* 0x004fea0003900000 */
[----:B------:R-:W2:Y:S02]  /*33510*/  @!P0 SYNCS.PHASECHK.TRANS64 P0, [R0+URZ+0x33420], R3 ;  /* 0x03342003000085a7 */ /* 0x000ea4000800007f */
[----:B--2---:R-:W-:Y:S05]  /*33520*/  @!P0 BRA `(.L_x_2716) ;  /* 0xfffffffc00f08947 */ /* 0x004fea000383ffff */
[----:B------:R-:W-:Y:S05]  /*33530*/  BRA `(.L_x_2872) ;  /* 0xffffffc0003c7947 */ /* 0x000fea000383ffff */
.L_x_2717:
[----:B------:R-:W2:Y:S01]  /*33540*/  S2R R2, SR_TID.X ;  /* 0x0000000000027919 */ /* 0x000ea20000002100 */
[----:B------:R-:W-:Y:S01]  /*33550*/  BSSY B0, `(.L_x_2873) ;  /* 0x000000a000007945 */ /* 0x000fe20003800000 */
[----:B------:R-:W-:Y:S01]  /*33560*/  MOV R12, RZ ;  /* 0x000000ff000c7202 */ /* 0x000fe20000000f00 */
[----:B-1----:R-:W-:Y:S02]  /*33570*/  IMAD.MOV.U32 R11, RZ, RZ, 0x1f ;  /* 0x0000001fff0b7424 */ /* 0x002fe400078e00ff */
[----:B------:R-:W-:Y:S01]  /*33580*/  IMAD.MOV.U32 R15, RZ, RZ, -0x1 ;  /* 0xffffffffff0f7424 */ /* 0x000fe200078e00ff */
[----:B--2---:R-:W-:-:S04]  /*33590*/  SHF.R.U32.HI R2, RZ, 0x5, R2 ;  /* 0x00000005ff027819 */ /* 0x004fc80000011602 */
[----:B------:R-:W-:-:S05]  /*335a0*/  LOP3.LUT R2, R2, 0x3, RZ, 0xc0, !PT ;  /* 0x0000000302027812 */ /* 0x000fca00078ec0ff */
[----:B------:R-:W-:-:S07]  /*335b0*/  IMAD.MOV.U32 R13, RZ, RZ, R2 ;  /* 0x000000ffff0d7224 */ /* 0x000fce00078e0002 */
[----:B0-----:R-:W-:Y:S05]  /*335c0*/  WARPSYNC.COLLECTIVE R15, `(.L_x_2874) ;  /* 0x000000000f087348 */ /* 0x001fea0003c00000 */
[----:B------:R1:W2:Y:S02]  /*335d0*/  SHFL.IDX P6, R14, R13, R12, R11 ;  /* 0x0000000c0d0e7389 */ /* 0x0002a400000c000b */
[----:B012---:R-:W-:Y:S01]  /*335e0*/  ENDCOLLECTIVE ;  /* 0x000000000000791b */ /* 0x007fe20003800000 */
.L_x_2874:
[----:B------:R-:W-:Y:S05]  /*335f0*/  BSYNC B0 ;  /* 0x0000000000007941 */ /* 0x000fea0003800000 */
.L_x_2873:
[----:B------:R-:W-:Y:S05]  /*33600*/  BRA `(.L_x_2875) ;  /* 0xffffffc000247947 */ /* 0x000fea000383ffff */
.L_x_2718:
[----:B------:R-:W-:Y:S01]  /*33610*/  BSSY B0, `(.L_x_2876) ;  /* 0x0000006000007945 */ /* 0x000fe20003800000 */
[----:B------:R-:W-:-:S07]  /*33620*/  IMAD.MOV.U32 R15, RZ, RZ, -0x1 ;  /* 0xffffffffff0f7424 */ /* 0x000fce00078e00ff */
[----:B012---:R-:W-:Y:S05]  /*33630*/  WARPSYNC.COLLECTIVE R15, `(.L_x_2877) ;  /* 0x000000000f0c7348 */ /* 0x007fea0003c00000 */
[----:B------:R-:W-:Y:S02]  /*33640*/  ELECT P6, UR62, PT ;  /* 0x00000000003e782f */ /* 0x000fe400038c0000 */
[----:B------:R-:W-:Y:S01]  /*33650*/  MOV R14, UR62 ;  /* 0x0000003e000e7c02 */ /* 0x000fe20008000f00 */
[----:B012---:R-:W-:Y:S10]  /*33660*/  ENDCOLLECTIVE ;  /* 0x000000000000791b */ /* 0x007ff40003800000 */
.L_x_2877:
[----:B------:R-:W-:Y:S05]  /*33670*/  BSYNC B0 ;  /* 0x0000000000007941 */ /* 0x000fea0003800000 */
.L_x_2876:
[----:B------:R-:W-:Y:S05]  /*33680*/  BRA `(.L_x_2878) ;  /* 0xffffffc000187947 */ /* 0x000fea000383ffff */
.L_x_2720:
[----:B0-----:R0:W2:Y:S02]  /*33690*/  SYNCS.PHASECHK.TRANS64.TRYWAIT P1, [R6+URZ], R5 ;  /* 0x00000005060075a7 */ /* 0x0010a4000802017f */
[----:B--2---:R-:W-:Y:S05]  /*336a0*/  @!P1 NANOSLEEP.SYNCS 0x989680 ;  /* 0x009896800000995d */ /* 0x004fea0003900000 */
[----:B------:R-:W2:Y:S02]  /*336b0*/  @!P1 SYNCS.PHASECHK.TRANS64 P1, [R6+URZ], R5 ;  /* 0x00000005060095a7 */ /* 0x000ea4000802007f */
[----:B--2---:R-:W-:Y:S05]  /*336c0*/  @!P1 BRA `(.L_x_2720) ;  /* 0xfffffffc00f09947 */ /* 0x004fea000383ffff */
[----:B------:R-:W-:Y:S05]  /*336d0*/  BRA `(.L_x_2879) ;  /* 0xffffffc000547947 */ /* 0x000fea000383ffff */
.L_x_2721:
[----:B--2---:R2:W3:Y:S02]  /*336e0*/  SYNCS.PHASECHK.TRANS64.TRYWAIT P1, [R7+URZ], R2 ;  /* 0x00000002070075a7 */ /* 0x0044e4000802017f */
[----:B---3--:R-:W-:Y:S05]  /*336f0*/  @!P1 NANOSLEEP.SYNCS 0x989680 ;  /* 0x009896800000995d */ /* 0x008fea0003900000 */
[----:B------:R-:W3:Y:S02]  /*33700*/  @!P1 SYNCS.PHASECHK.TRANS64 P1, [R7+URZ], R2 ;  /* 0x00000002070095a7 */ /* 0x000ee4000802007f */
[----:B---3--:R-:W-:Y:S05]  /*33710*/  @!P1 BRA `(.L_x_2721) ;  /* 0xfffffffc00f09947 */ /* 0x008fea000383ffff */
[----:B------:R-:W-:Y:S05]  /*33720*/  BRA `(.L_x_2880) ;  /* 0xffffffc000487947 */ /* 0x000fea000383ffff */
.L_x_2723:
[----:B---3--:R3:W4:Y:S02]  /*33730*/  SYNCS.PHASECHK.TRANS64.TRYWAIT P1, [R4+URZ+0x33460], R5 ;  /* 0x03346005040075a7 */ /* 0x008724000802017f */
[----:B----4-:R-:W-:Y:S05]  /*33740*/  @!P1 NANOSLEEP.SYNCS 0x989680 ;  /* 0x009896800000995d */ /* 0x010fea0003900000 */
[----:B------:R-:W4:Y:S02]  /*33750*/  @!P1 SYNCS.PHASECHK.TRANS64 P1, [R4+URZ+0x33460], R5 ;  /* 0x03346005040095a7 */ /* 0x000f24000802007f */
[----:B----4-:R-:W-:Y:S05]  /*33760*/  @!P1 BRA `(.L_x_2723) ;  /* 0xfffffffc00f09947 */ /* 0x010fea000383ffff */
[----:B------:R-:W-:Y:S05]  /*33770*/  BRA `(.L_x_2881) ;  /* 0xffffffc0004c7947 */ /* 0x000fea000383ffff */
.L_x_2725:
[----:B----4-:R4:W0:Y:S02]  /*33780*/  SYNCS.PHASECHK.TRANS64.TRYWAIT P1, [R3+URZ+0x33460], R2 ;  /* 0x03346002030075a7 */ /* 0x010824000802017f */
[----:B0-----:R-:W-:Y:S05]  /*33790*/  @!P1 NANOSLEEP.SYNCS 0x989680 ;  /* 0x009896800000995d */ /* 0x001fea0003900000 */
[----:B------:R-:W0:Y:S02]  /*337a0*/  @!P1 SYNCS.PHASECHK.TRANS64 P1, [R3+URZ+0x33460], R2 ;  /* 0x03346002030095a7 */ /* 0x000e24000802007f */
[----:B0-----:R-:W-:Y:S05]  /*337b0*/  @!P1 BRA `(.L_x_2725) ;  /* 0xfffffffc00f09947 */ /* 0x001fea000383ffff */
[----:B------:R-:W-:Y:S05]  /*337c0*/  BRA `(.L_x_2882) ;  /* 0xffffffc0004c7947 */ /* 0x000fea000383ffff */
.L_x_2727:
[----:B------:R0:W0:Y:S02]  /*337d0*/  SYNCS.PHASECHK.TRANS64.TRYWAIT P0, [R4+URZ+0x33480], R5 ;  /* 0x03348005040075a7 */ /* 0x000024000800017f */
[----:B0-----:R-:W-:Y:S05]  /*337e0*/  @!P0 NANOSLEEP.SYNCS 0x989680 ;  /* 0x009896800000895d */ /* 0x001fea0003900000 */
[----:B------:R-:W0:Y:S02]  /*337f0*/  @!P0 SYNCS.PHASECHK.TRANS64 P0, [R4+URZ+0x33480], R5 ;  /* 0x03348005040085a7 */ /* 0x000e24000800007f */
[----:B0-----:R-:W-:Y:S05]  /*33800*/  @!P0 BRA `(.L_x_2727) ;  /* 0xfffffffc00f08947 */ /* 0x001fea000383ffff */
[----:B------:R-:W-:Y:S05]  /*33810*/  BRA `(.L_x_2728) ;  /* 0xffffffc000487947 */ /* 0x000fea000383ffff */
.L_x_2883:
        /* <DEDUP_REMOVED lines=14> */
.L_x_2893:


//--------------------- .nv.global.init           --------------------------
	.section	.nv.global.init,"aw",@progbits
	.align	4
.nv.global.init:
	.type		_ZZN5flash28permute_output_fp8_VcolmajorIN4cute6TensorINS1_11ArrayEngineIN7cutlass10bfloat16_tELm96EEENS1_6LayoutINS1_5tupleIJNS8_IJNS1_1CILi2EEESA_NS9_ILi24EEEEEENS9_ILi1EEESD_EEENS8_IJNS8_IJSD_SA_NS9_ILi4EEEEEENS9_ILi0EEESH_EEEEEEEEEvRT_E9upper_map,@object
	.size		_ZZN5flash28permute_output_fp8_VcolmajorIN4cute6TensorINS1_11ArrayEngineIN7cutlass10bfloat16_tELm96EEENS1_6LayoutINS1_5tupleIJNS8_IJNS1_1CILi2EEESA_NS9_ILi24EEEEEENS9_ILi1EEESD_EEENS8_IJNS8_IJSD_SA_NS9_ILi4EEEEEENS9_ILi0EEESH_EEEEEEEEEvRT_E9upper_map,($str$25 - _ZZN5flash28permute_output_fp8_VcolmajorIN4cute6TensorINS1_11ArrayEngineIN7cutlass10bfloat16_tELm96EEENS1_6LayoutINS1_5tupleIJNS8_IJNS1_1CILi2EEESA_NS9_ILi24EEEEEENS9_ILi1EEESD_EEENS8_IJNS8_IJSD_SA_NS9_ILi4EEEEEENS9_ILi0EEESH_EEEEEEEEEvRT_E9upper_map)
_ZZN5flash28permute_output_fp8_VcolmajorIN4cute6TensorINS1_11ArrayEngineIN7cutlass10bfloat16_tELm96EEENS1_6LayoutINS1_5tupleIJNS8_IJNS1_1CILi2EEESA_NS9_ILi24EEEEEENS9_ILi1EEESD_EEENS8_IJNS8_IJSD_SA_NS9_ILi4EEEEEENS9_ILi0EEESH_EEEEEEEEEvRT_E9upper_map:
        /*0000*/ 	.byte	0x00, 0x00, 0x00, 0x00, 0x02, 0x00, 0x00, 0x00, 0x03, 0x00, 0x00, 0x00, 0x01, 0x00, 0x00, 0x00
	.type		$str$25,@object
	.size		$str$25,($str$26 - $str$25)
$str$25:
        /*0010*/ 	.byte	0x28, 0x61, 0x64, 0x64, 0x72, 0x65, 0x73, 0x73, 0x20, 0x26, 0x20, 0x6d, 0x61, 0x73, 0x6b, 0x29
        /*0020*/ 	.byte	0x20, 0x3d, 0x3d, 0x20, 0x30, 0x00
	.type		$str$26,@object
	.size		$str$26,(__unnamed_5 - $str$26)
$str$26:
        /*0026*/ 	.byte	0x2f, 0x74, 0x6d, 0x70, 0x2f, 0x6f, 0x73, 0x73, 0x5f, 0x6b, 0x65, 0x72, 0x6e, 0x65, 0x6c, 0x73
        /*0036*/ 	.byte	0x5f, 0x73, 0x72, 0x63, 0x2f, 0x66, 0x6c, 0x61, 0x73, 0x68, 0x5f, 0x61, 0x74, 0x74, 0x65, 0x6e
        /*0046*/ 	.byte	0x74, 0x69, 0x6f, 0x6e, 0x2f, 0x63, 0x73, 0x72, 0x63, 0x2f, 0x63, 0x75, 0x74, 0x6c, 0x61, 0x73
        /*0056*/ 	.byte	0x73, 0x2f, 0x69, 0x6e, 0x63, 0x6c, 0x75, 0x64, 0x65, 0x2f, 0x63, 0x75, 0x74, 0x65, 0x2f, 0x70
        /*0066*/ 	.byte	0x6f, 0x69, 0x6e, 0x74, 0x65, 0x72, 0x5f, 0x66, 0x6c, 0x61, 0x67, 0x67, 0x65, 0x64, 0x2e, 0x68
        /*0076*/ 	.byte	0x70, 0x70, 0x00
	.type		__unnamed_5,@object
	.size		__unnamed_5,(__unnamed_6 - __unnamed_5)
__unnamed_5:
        /* <DEDUP_REMOVED lines=24> */
        /*01f9*/ 	.byte	0x3e, 0x3e, 0x20, 0x26, 0x5d, 0x00
	.type		__unnamed_6,@object
	.size		__unnamed_6,(__unnamed_11 - __unnamed_6)
__unnamed_6:
        /* <DEDUP_REMOVED lines=25> */
	.type		__unnamed_11,@object
	.size		__unnamed_11,(__unnamed_8 - __unnamed_11)
__unnamed_11:
        /* <DEDUP_REMOVED lines=25> */
	.type		__unnamed_8,@object
	.size		__unnamed_8,(__unnamed_10 - __unnamed_8)
__unnamed_8:
        /* <DEDUP_REMOVED lines=29> */
        /*06db*/ 	.byte	0x5d, 0x00
	.type		__unnamed_10,@object
	.size		__unnamed_10,(__unnamed_3 - __unnamed_10)
__unnamed_10:
        /* <DEDUP_REMOVED lines=30> */
	.type		__unnamed_3,@object
	.size		__unnamed_3,(__unnamed_9 - __unnamed_3)
__unnamed_3:
        /* <DEDUP_REMOVED lines=30> */
	.type		__unnamed_9,@object
	.size		__unnamed_9,(__unnamed_2 - __unnamed_9)
__unnamed_9:
        /* <DEDUP_REMOVED lines=30> */
	.type		__unnamed_2,@object
	.size		__unnamed_2,(__unnamed_4 - __unnamed_2)
__unnamed_2:
        /* <DEDUP_REMOVED lines=29> */
        /*0e23*/ 	.byte	0x3e, 0x5d, 0x00
	.type		__unnamed_4,@object
	.size		__unnamed_4,(__unnamed_7 - __unnamed_4)
__unnamed_4:
        /* <DEDUP_REMOVED lines=30> */
	.type		__unnamed_7,@object
	.size		__unnamed_7,(__unnamed_1 - __unnamed_7)
__unnamed_7:
        /* <DEDUP_REMOVED lines=30> */
	.type		__unnamed_1,@object
	.size		__unnamed_1,(.L_0 - __unnamed_1)
__unnamed_1:
        /* <DEDUP_REMOVED lines=29> */
        /*139d*/ 	.byte	0x3e, 0x20, 0x26, 0x5d, 0x00
.L_0:


//--------------------- .nv.shared._ZN7cutlass13device_kernelIN5flash11enable_sm90INS1_16FlashAttnFwdSm90INS1_25CollectiveMainloopFwdSm90ILi2EN4cute5tupleIJNS5_1CILi1EEES8_S8_EEENS6_IJNS7_ILi128EEENS7_ILi160EEENS7_ILi192EEEEEELi192ENS_12float_e4m3_tEfNS_4arch4Sm90ELb0ELb0ELb1ELb0ELb0ELb0ELb0ELb1ELb1ELb1ELb0ELb0EEENS1_21CollectiveEpilogueFwdINS6_IJSA_SC_SB_EEES9_NS_10bfloat16_tESG_Li256ELb0ELb1ELb0ELb1EEENS1_29StaticPersistentTileSchedulerILb0EEEEEEEEEvNT_6ParamsE --------------------------
	.section	.nv.shared._ZN7cutlass13device_kernelIN5flash11enable_sm90INS1_16FlashAttnFwdSm90INS1_25CollectiveMainloopFwdSm90ILi2EN4cute5tupleIJNS5_1CILi1EEES8_S8_EEENS6_IJNS7_ILi128EEENS7_ILi160EEENS7_ILi192EEEEEELi192ENS_12float_e4m3_tEfNS_4arch4Sm90ELb0ELb0ELb1ELb0ELb0ELb0ELb0ELb1ELb1ELb1ELb0ELb0EEENS1_21CollectiveEpilogueFwdINS6_IJSA_SC_SB_EEES9_NS_10bfloat16_tESG_Li256ELb0ELb1ELb0ELb1EEENS1_29StaticPersistentTileSchedulerILb0EEEEEEEEEvNT_6ParamsE,"aw",@nobits
	.sectionflags	@""
	.align	16
	.zero		1024


//--------------------- .nv.shared.reserved.0     --------------------------
	.section	.nv.shared.reserved.0,"aw",@nobits
	.weak		__nv_reservedSMEM_offset_0_alias
	.size		__nv_reservedSMEM_offset_0_alias, 0, 0
	.other		__nv_reservedSMEM_offset_0_alias,@"STO_CUDA_RESERVED_SHARED STV_DEFAULT"
__nv_reservedSMEM_offset_0_alias:
	.zero		0


//--------------------- .nv.global                --------------------------
	.section	.nv.global,"aw",@nobits
.nv.global:
	.type		_ZN82_INTERNAL_c0a4e693_46_flash_fwd_hdim192_e4m3_softcap_packgqa_sm90_cu_21e1f8cb_30984cute1_E,@object
	.size		_ZN82_INTERNAL_c0a4e693_46_flash_fwd_hdim192_e4m3_softcap_packgqa_sm90_cu_21e1f8cb_30984cute1_E,(_ZN82_INTERNAL_c0a4e693_46_flash_fwd_hdim192_e4m3_softcap_packgqa_sm90_cu_21e1f8cb_30984cuda3std3__45__cpo6cbeginE - _ZN82_INTERNAL_c0a4e693_46_flash_fwd_hdim192_e4m3_softcap_packgqa_sm90_cu_21e1f8cb_30984cute1_E)
_ZN82_INTERNAL_c0a4e693_46_flash_fwd_hdim192_e4m3_softcap_packgqa_sm90_cu_21e1f8cb_30984cute1_E:
	.zero		1
	.type		_ZN82_INTERNAL_c0a4e693_46_flash_fwd_hdim192_e4m3_softcap_packgqa_sm90_cu_21e1f8cb_30984cuda3std3__45__cpo6cbeginE,@object
	.size		_ZN82_INTERNAL_c0a4e693_46_flash_fwd_hdim192_e4m3_softcap_packgqa_sm90_cu_21e1f8cb_30984cuda3std3__45__cpo6cbeginE,(_ZN82_INTERNAL_c0a4e693_46_flash_fwd_hdim192_e4m3_softcap_packgqa_sm90_cu_21e1f8cb_30984cuda3std3__48in_placeE - _ZN82_INTERNAL_c0a4e693_46_flash_fwd_hdim192_e4m3_softcap_packgqa_sm90_cu_21e1f8cb_30984cuda3std3__45__cpo6cbeginE)
_ZN82_INTERNAL_c0a4e693_46_flash_fwd_hdim192_e4m3_softcap_packgqa_sm90_cu_21e1f8cb_30984cuda3std3__45__cpo6cbeginE:
	.zero		1
	.type		_ZN82_INTERNAL_c0a4e693_46_flash_fwd_hdim192_e4m3_softcap_packgqa_sm90_cu_21e1f8cb_30984cuda3std3__48in_placeE,@object
	.size		_ZN82_INTERNAL_c0a4e693_46_flash_fwd_hdim192_e4m3_softcap_packgqa_sm90_cu_21e1f8cb_30984cuda3std3__48in_placeE,(_ZN82_INTERNAL_c0a4e693_46_flash_fwd_hdim192_e4m3_softcap_packgqa_sm90_cu_21e1f8cb_30984cuda3std6ranges3__45__cpo9iter_moveE - _ZN82_INTERNAL_c0a4e693_46_flash_fwd_hdim192_e4m3_softcap_packgqa_sm90_cu_21e1f8cb_30984cuda3std3__48in_placeE)
_ZN82_INTERNAL_c0a4e693_46_flash_fwd_hdim192_e4m3_softcap_packgqa_sm90_cu_21e1f8cb_30984cuda3std3__48in_placeE:
	.zero		1
	.type		_ZN82_INTERNAL_c0a4e693_46_flash_fwd_hdim192_e4m3_softcap_packgqa_sm90_cu_21e1f8cb_30984cuda3std6ranges3__45__cpo9iter_moveE,@object
	.size		_ZN82_INTERNAL_c0a4e693_46_flash_fwd_hdim192_e4m3_softcap_packgqa_sm90_cu_21e1f8cb_30984cuda3std6ranges3__45__cpo9iter_moveE,(_ZN82_INTERNAL_c0a4e693_46_flash_fwd_hdim192_e4m3_softcap_packgqa_sm90_cu_21e1f8cb_30984cuda3std3__45__cpo5beginE - _ZN82_INTERNAL_c0a4e693_46_flash_fwd_hdim192_e4m3_softcap_packgqa_sm90_cu_21e1f8cb_30984cuda3std6ranges3__45__cpo9iter_moveE)
_ZN82_INTERNAL_c0a4e693_46_flash_fwd_hdim192_e4m3_softcap_packgqa_sm90_cu_21e1f8cb_30984cuda3std6ranges3__45__cpo9iter_moveE:
	.zero		1
	.type		_ZN82_INTERNAL_c0a4e693_46_flash_fwd_hdim192_e4m3_softcap_packgqa_sm90_cu_21e1f8cb_30984cuda3std3__45__cpo5beginE,@object
	.size		_ZN82_INTERNAL_c0a4e693_46_flash_fwd_hdim192_e4m3_softcap_packgqa_sm90_cu_21e1f8cb_30984cuda3std3__45__cpo5beginE,(_ZN82_INTERNAL_c0a4e693_46_flash_fwd_hdim192_e4m3_softcap_packgqa_sm90_cu_21e1f8cb_30984cuda3std3__484_GLOBAL__N__c0a4e693_46_flash_fwd_hdim192_e4m3_softcap_packgqa_sm90_cu_21e1f8cb_30986ignoreE - _ZN82_INTERNAL_c0a4e693_46_flash_fwd_hdim192_e4m3_softcap_packgqa_sm90_cu_21e1f8cb_30984cuda3std3__45__cpo5beginE)
_ZN82_INTERNAL_c0a4e693_46_flash_fwd_hdim192_e4m3_softcap_packgqa_sm90_cu_21e1f8cb_30984cuda3std3__45__cpo5beginE:
	.zero		1
	.type		_ZN82_INTERNAL_c0a4e693_46_flash_fwd_hdim192_e4m3_softcap_packgqa_sm90_cu_21e1f8cb_30984cuda3std3__484_GLOBAL__N__c0a4e693_46_flash_fwd_hdim192_e4m3_softcap_packgqa_sm90_cu_21e1f8cb_30986ignoreE,@object
	.size		_ZN82_INTERNAL_c0a4e693_46_flash_fwd_hdim192_e4m3_softcap_packgqa_sm90_cu_21e1f8cb_30984cuda3std3__484_GLOBAL__N__c0a4e693_46_flash_fwd_hdim192_e4m3_softcap_packgqa_sm90_cu_21e1f8cb_30986ignoreE,(_ZN82_INTERNAL_c0a4e693_46_flash_fwd_hdim192_e4m3_softcap_packgqa_sm90_cu_21e1f8cb_30984cute7productE - _ZN82_INTERNAL_c0a4e693_46_flash_fwd_hdim192_e4m3_softcap_packgqa_sm90_cu_21e1f8cb_30984cuda3std3__484_GLOBAL__N__c0a4e693_46_flash_fwd_hdim192_e4m3_softcap_packgqa_sm90_cu_21e1f8cb_30986ignoreE)
_ZN82_INTERNAL_c0a4e693_46_flash_fwd_hdim192_e4m3_softcap_packgqa_sm90_cu_21e1f8cb_30984cuda3std3__484_GLOBAL__N__c0a4e693_46_flash_fwd_hdim192_e4m3_softcap_packgqa_sm90_cu_21e1f8cb_30986ignoreE:
	.zero		1
	.type		_ZN82_INTERNAL_c0a4e693_46_flash_fwd_hdim192_e4m3_softcap_packgqa_sm90_cu_21e1f8cb_30984cute7productE,@object
	.size		_ZN82_INTERNAL_c0a4e693_46_flash_fwd_hdim192_e4m3_softcap_packgqa_sm90_cu_21e1f8cb_30984cute7productE,(_ZN82_INTERNAL_c0a4e693_46_flash_fwd_hdim192_e4m3_softcap_packgqa_sm90_cu_21e1f8cb_30984cuda3std3__45__cpo3endE - _ZN82_INTERNAL_c0a4e693_46_flash_fwd_hdim192_e4m3_softcap_packgqa_sm90_cu_21e1f8cb_30984cute7productE)
_ZN82_INTERNAL_c0a4e693_46_flash_fwd_hdim192_e4m3_softcap_packgqa_sm90_cu_21e1f8cb_30984cute7productE:
	.zero		1
	.type		_ZN82_INTERNAL_c0a4e693_46_flash_fwd_hdim192_e4m3_softcap_packgqa_sm90_cu_21e1f8cb_30984cuda3std3__45__cpo3endE,@object
	.size		_ZN82_INTERNAL_c0a4e693_46_flash_fwd_hdim192_e4m3_softcap_packgqa_sm90_cu_21e1f8cb_30984cuda3std3__45__cpo3endE,(_ZN82_INTERNAL_c0a4e693_46_flash_fwd_hdim192_e4m3_softcap_packgqa_sm90_cu_21e1f8cb_30984cuda3std3__419piecewise_constructE - _ZN82_INTERNAL_c0a4e693_46_flash_fwd_hdim192_e4m3_softcap_packgqa_sm90_cu_21e1f8cb_30984cuda3std3__45__cpo3endE)
_ZN82_INTERNAL_c0a4e693_46_flash_fwd_hdim192_e4m3_softcap_packgqa_sm90_cu_21e1f8cb_30984cuda3std3__45__cpo3endE:
	.zero		1
	.type		_ZN82_INTERNAL_c0a4e693_46_flash_fwd_hdim192_e4m3_softcap_packgqa_sm90_cu_21e1f8cb_30984cuda3std3__419piecewise_constructE,@object
	.size		_ZN82_INTERNAL_c0a4e693_46_flash_fwd_hdim192_e4m3_softcap_packgqa_sm90_cu_21e1f8cb_30984cuda3std3__419piecewise_constructE,(_ZN82_INTERNAL_c0a4e693_46_flash_fwd_hdim192_e4m3_softcap_packgqa_sm90_cu_21e1f8cb_30984cuda3std3__45__cpo4cendE - _ZN82_INTERNAL_c0a4e693_46_flash_fwd_hdim192_e4m3_softcap_packgqa_sm90_cu_21e1f8cb_30984cuda3std3__419piecewise_constructE)
_ZN82_INTERNAL_c0a4e693_46_flash_fwd_hdim192_e4m3_softcap_packgqa_sm90_cu_21e1f8cb_30984cuda3std3__419piecewise_constructE:
	.zero		1
	.type		_ZN82_INTERNAL_c0a4e693_46_flash_fwd_hdim192_e4m3_softcap_packgqa_sm90_cu_21e1f8cb_30984cuda3std3__45__cpo4cendE,@object
	.size		_ZN82_INTERNAL_c0a4e693_46_flash_fwd_hdim192_e4m3_softcap_packgqa_sm90_cu_21e1f8cb_30984cuda3std3__45__cpo4cendE,(_ZN82_INTERNAL_c0a4e693_46_flash_fwd_hdim192_e4m3_softcap_packgqa_sm90_cu_21e1f8cb_30984cuda3std6ranges3__45__cpo4swapE - _ZN82_INTERNAL_c0a4e693_46_flash_fwd_hdim192_e4m3_softcap_packgqa_sm90_cu_21e1f8cb_30984cuda3std3__45__cpo4cendE)
_ZN82_INTERNAL_c0a4e693_46_flash_fwd_hdim192_e4m3_softcap_packgqa_sm90_cu_21e1f8cb_30984cuda3std3__45__cpo4cendE:
	.zero		1
	.type		_ZN82_INTERNAL_c0a4e693_46_flash_fwd_hdim192_e4m3_softcap_packgqa_sm90_cu_21e1f8cb_30984cuda3std6ranges3__45__cpo4swapE,@object
	.size		_ZN82_INTERNAL_c0a4e693_46_flash_fwd_hdim192_e4m3_softcap_packgqa_sm90_cu_21e1f8cb_30984cuda3std6ranges3__45__cpo4swapE,(.L_19 - _ZN82_INTERNAL_c0a4e693_46_flash_fwd_hdim192_e4m3_softcap_packgqa_sm90_cu_21e1f8cb_30984cuda3std6ranges3__45__cpo4swapE)
_ZN82_INTERNAL_c0a4e693_46_flash_fwd_hdim192_e4m3_softcap_packgqa_sm90_cu_21e1f8cb_30984cuda3std6ranges3__45__cpo4swapE:
	.zero		1
.L_19:


//--------------------- .nv.shared._ZN7cutlass13device_kernelIN5flash11enable_sm90INS1_16FlashAttnFwdSm90INS1_25CollectiveMainloopFwdSm90ILi2EN4cute5tupleIJNS5_1CILi2EEENS7_ILi1EEES9_EEENS6_IJNS7_ILi128EEENS7_ILi160EEENS7_ILi192EEEEEELi192ENS_12float_e4m3_tEfNS_4arch4Sm90ELb0ELb0ELb1ELb0ELb0ELb0ELb0ELb1ELb1ELb1ELb0ELb0EEENS1_21CollectiveEpilogueFwdINS6_IJSB_SD_SC_EEESA_NS_10bfloat16_tESH_Li256ELb0ELb1ELb0ELb1EEENS1_29StaticPersistentTileSchedulerILb0EEEEEEEEEvNT_6ParamsE --------------------------
	.section	.nv.shared._ZN7cutlass13device_kernelIN5flash11enable_sm90INS1_16FlashAttnFwdSm90INS1_25CollectiveMainloopFwdSm90ILi2EN4cute5tupleIJNS5_1CILi2EEENS7_ILi1EEES9_EEENS6_IJNS7_ILi128EEENS7_ILi160EEENS7_ILi192EEEEEELi192ENS_12float_e4m3_tEfNS_4arch4Sm90ELb0ELb0ELb1ELb0ELb0ELb0ELb0ELb1ELb1ELb1ELb0ELb0EEENS1_21CollectiveEpilogueFwdINS6_IJSB_SD_SC_EEESA_NS_10bfloat16_tESH_Li256ELb0ELb1ELb0ELb1EEENS1_29StaticPersistentTileSchedulerILb0EEEEEEEEEvNT_6ParamsE,"aw",@nobits
	.sectionflags	@""
	.align	16
	.zero		1024


//--------------------- .nv.shared._ZN7cutlass13device_kernelIN5flash11enable_sm90INS1_16FlashAttnFwdSm90INS1_25CollectiveMainloopFwdSm90ILi2EN4cute5tupleIJNS5_1CILi1EEES8_S8_EEENS6_IJNS7_ILi128EEENS7_ILi160EEENS7_ILi192EEEEEELi192ENS_12float_e4m3_tEfNS_4arch4Sm90ELb0ELb0ELb1ELb1ELb0ELb0ELb0ELb1ELb1ELb1ELb0ELb0EEENS1_21CollectiveEpilogueFwdINS6_IJSA_SC_SB_EEES9_NS_10bfloat16_tESG_Li256ELb1ELb1ELb0ELb1EEENS1_36VarlenDynamicPersistentTileSchedulerILi128ELi160ELi256ELi128ELb0ELb1ELb1ELb0ELb1ELb1EEEEEEEEEvNT_6ParamsE --------------------------
	.section	.nv.shared._ZN7cutlass13device_kernelIN5flash11enable_sm90INS1_16FlashAttnFwdSm90INS1_25CollectiveMainloopFwdSm90ILi2EN4cute5tupleIJNS5_1CILi1EEES8_S8_EEENS6_IJNS7_ILi128EEENS7_ILi160EEENS7_ILi192EEEEEELi192ENS_12float_e4m3_tEfNS_4arch4Sm90ELb0ELb0ELb1ELb1ELb0ELb0ELb0ELb1ELb1ELb1ELb0ELb0EEENS1_21CollectiveEpilogueFwdINS6_IJSA_SC_SB_EEES9_NS_10bfloat16_tESG_Li256ELb1ELb1ELb0ELb1EEENS1_36VarlenDynamicPersistentTileSchedulerILi128ELi160ELi256ELi128ELb0ELb1ELb1ELb0ELb1ELb1EEEEEEEEEvNT_6ParamsE,"aw",@nobits
	.sectionflags	@""
	.align	16
	.zero		1024


//--------------------- .nv.shared._ZN7cutlass13device_kernelIN5flash11enable_sm90INS1_16FlashAttnFwdSm90INS1_25CollectiveMainloopFwdSm90ILi2EN4cute5tupleIJNS5_1CILi1EEES8_S8_EEENS6_IJNS7_ILi128EEENS7_ILi160EEENS7_ILi192EEEEEELi192ENS_12float_e4m3_tEfNS_4arch4Sm90ELb0ELb0ELb1ELb1ELb0ELb1ELb0ELb1ELb1ELb1ELb0ELb0EEENS1_21CollectiveEpilogueFwdINS6_IJSA_SC_SB_EEES9_NS_10bfloat16_tESG_Li256ELb1ELb1ELb0ELb1EEENS1_36VarlenDynamicPersistentTileSchedulerILi128ELi160ELi256ELi128ELb0ELb1ELb1ELb0ELb1ELb1EEEEEEEEEvNT_6ParamsE --------------------------
	.section	.nv.shared._ZN7cutlass13device_kernelIN5flash11enable_sm90INS1_16FlashAttnFwdSm90INS1_25CollectiveMainloopFwdSm90ILi2EN4cute5tupleIJNS5_1CILi1EEES8_S8_EEENS6_IJNS7_ILi128EEENS7_ILi160EEENS7_ILi192EEEEEELi192ENS_12float_e4m3_tEfNS_4arch4Sm90ELb0ELb0ELb1ELb1ELb0ELb1ELb0ELb1ELb1ELb1ELb0ELb0EEENS1_21CollectiveEpilogueFwdINS6_IJSA_SC_SB_EEES9_NS_10bfloat16_tESG_Li256ELb1ELb1ELb0ELb1EEENS1_36VarlenDynamicPersistentTileSchedulerILi128ELi160ELi256ELi128ELb0ELb1ELb1ELb0ELb1ELb1EEEEEEEEEvNT_6ParamsE,"aw",@nobits
	.sectionflags	@""
	.align	16
	.zero		1024


//--------------------- .nv.shared._ZN7cutlass13device_kernelIN5flash11enable_sm90INS1_16FlashAttnFwdSm90INS1_25CollectiveMainloopFwdSm90ILi2EN4cute5tupleIJNS5_1CILi1EEES8_S8_EEENS6_IJNS7_ILi128EEESA_NS7_ILi192EEEEEELi192ENS_12float_e4m3_tEfNS_4arch4Sm90ELb0ELb1ELb1ELb0ELb0ELb0ELb0ELb1ELb1ELb1ELb0ELb0EEENS1_21CollectiveEpilogueFwdINS6_IJSA_SB_SA_EEES9_NS_10bfloat16_tESF_Li256ELb0ELb1ELb0ELb1EEENS1_30DynamicPersistentTileSchedulerILi256ELi128ELb0ELb1ELb1EEEEEEEEEvNT_6ParamsE --------------------------
	.section	.nv.shared._ZN7cutlass13device_kernelIN5flash11enable_sm90INS1_16FlashAttnFwdSm90INS1_25CollectiveMainloopFwdSm90ILi2EN4cute5tupleIJNS5_1CILi1EEES8_S8_EEENS6_IJNS7_ILi128EEESA_NS7_ILi192EEEEEELi192ENS_12float_e4m3_tEfNS_4arch4Sm90ELb0ELb1ELb1ELb0ELb0ELb0ELb0ELb1ELb1ELb1ELb0ELb0EEENS1_21CollectiveEpilogueFwdINS6_IJSA_SB_SA_EEES9_NS_10bfloat16_tESF_Li256ELb0ELb1ELb0ELb1EEENS1_30DynamicPersistentTileSchedulerILi256ELi128ELb0ELb1ELb1EEEEEEEEEvNT_6ParamsE,"aw",@nobits
	.sectionflags	@""
	.align	16
	.zero		1024


//--------------------- .nv.shared._ZN7cutlass13device_kernelIN5flash11enable_sm90INS1_16FlashAttnFwdSm90INS1_25CollectiveMainloopFwdSm90ILi2EN4cute5tupleIJNS5_1CILi1EEES8_S8_EEENS6_IJNS7_ILi128EEESA_NS7_ILi192EEEEEELi192ENS_12float_e4m3_tEfNS_4arch4Sm90ELb0ELb1ELb1ELb1ELb0ELb0ELb0ELb1ELb1ELb1ELb0ELb0EEENS1_21CollectiveEpilogueFwdINS6_IJSA_SB_SA_EEES9_NS_10bfloat16_tESF_Li256ELb1ELb1ELb0ELb1EEENS1_36VarlenDynamicPersistentTileSchedulerILi128ELi128ELi256ELi128ELb0ELb1ELb1ELb1ELb0ELb1EEEEEEEEEvNT_6ParamsE --------------------------
	.section	.nv.shared._ZN7cutlass13device_kernelIN5flash11enable_sm90INS1_16FlashAttnFwdSm90INS1_25CollectiveMainloopFwdSm90ILi2EN4cute5tupleIJNS5_1CILi1EEES8_S8_EEENS6_IJNS7_ILi128EEESA_NS7_ILi192EEEEEELi192ENS_12float_e4m3_tEfNS_4arch4Sm90ELb0ELb1ELb1ELb1ELb0ELb0ELb0ELb1ELb1ELb1ELb0ELb0EEENS1_21CollectiveEpilogueFwdINS6_IJSA_SB_SA_EEES9_NS_10bfloat16_tESF_Li256ELb1ELb1ELb0ELb1EEENS1_36VarlenDynamicPersistentTileSchedulerILi128ELi128ELi256ELi128ELb0ELb1ELb1ELb1ELb0ELb1EEEEEEEEEvNT_6ParamsE,"aw",@nobits
	.sectionflags	@""
	.align	16
	.zero		1024


//--------------------- .nv.shared._ZN7cutlass13device_kernelIN5flash11enable_sm90INS1_16FlashAttnFwdSm90INS1_25CollectiveMainloopFwdSm90ILi2EN4cute5tupleIJNS5_1CILi1EEES8_S8_EEENS6_IJNS7_ILi128EEESA_NS7_ILi192EEEEEELi192ENS_12float_e4m3_tEfNS_4arch4Sm90ELb0ELb1ELb1ELb1ELb0ELb1ELb0ELb1ELb1ELb1ELb0ELb0EEENS1_21CollectiveEpilogueFwdINS6_IJSA_SB_SA_EEES9_NS_10bfloat16_tESF_Li256ELb1ELb1ELb0ELb1EEENS1_36VarlenDynamicPersistentTileSchedulerILi128ELi128ELi256ELi128ELb0ELb1ELb1ELb1ELb0ELb1EEEEEEEEEvNT_6ParamsE --------------------------
	.section	.nv.shared._ZN7cutlass13device_kernelIN5flash11enable_sm90INS1_16FlashAttnFwdSm90INS1_25CollectiveMainloopFwdSm90ILi2EN4cute5tupleIJNS5_1CILi1EEES8_S8_EEENS6_IJNS7_ILi128EEESA_NS7_ILi192EEEEEELi192ENS_12float_e4m3_tEfNS_4arch4Sm90ELb0ELb1ELb1ELb1ELb0ELb1ELb0ELb1ELb1ELb1ELb0ELb0EEENS1_21CollectiveEpilogueFwdINS6_IJSA_SB_SA_EEES9_NS_10bfloat16_tESF_Li256ELb1ELb1ELb0ELb1EEENS1_36VarlenDynamicPersistentTileSchedulerILi128ELi128ELi256ELi128ELb0ELb1ELb1ELb1ELb0ELb1EEEEEEEEEvNT_6ParamsE,"aw",@nobits
	.sectionflags	@""
	.align	16
	.zero		1024


//--------------------- .nv.shared._ZN7cutlass13device_kernelIN5flash11enable_sm90INS1_16FlashAttnFwdSm90INS1_25CollectiveMainloopFwdSm90ILi2EN4cute5tupleIJNS5_1CILi1EEES8_S8_EEENS6_IJNS7_ILi128EEENS7_ILi160EEENS7_ILi192EEEEEELi192ENS_12float_e4m3_tEfNS_4arch4Sm90ELb1ELb0ELb1ELb0ELb0ELb0ELb0ELb1ELb1ELb1ELb0ELb0EEENS1_21CollectiveEpilogueFwdINS6_IJSA_SC_SB_EEES9_NS_10bfloat16_tESG_Li256ELb0ELb1ELb0ELb1EEENS1_30DynamicPersistentTileSchedulerILi256ELi128ELb0ELb1ELb1EEEEEEEEEvNT_6ParamsE --------------------------
	.section	.nv.shared._ZN7cutlass13device_kernelIN5flash11enable_sm90INS1_16FlashAttnFwdSm90INS1_25CollectiveMainloopFwdSm90ILi2EN4cute5tupleIJNS5_1CILi1EEES8_S8_EEENS6_IJNS7_ILi128EEENS7_ILi160EEENS7_ILi192EEEEEELi192ENS_12float_e4m3_tEfNS_4arch4Sm90ELb1ELb0ELb1ELb0ELb0ELb0ELb0ELb1ELb1ELb1ELb0ELb0EEENS1_21CollectiveEpilogueFwdINS6_IJSA_SC_SB_EEES9_NS_10bfloat16_tESG_Li256ELb0ELb1ELb0ELb1EEENS1_30DynamicPersistentTileSchedulerILi256ELi128ELb0ELb1ELb1EEEEEEEEEvNT_6ParamsE,"aw",@nobits
	.sectionflags	@""
	.align	16
	.zero		1024


//--------------------- .nv.shared._ZN7cutlass13device_kernelIN5flash11enable_sm90INS1_16FlashAttnFwdSm90INS1_25CollectiveMainloopFwdSm90ILi2EN4cute5tupleIJNS5_1CILi1EEES8_S8_EEENS6_IJNS7_ILi128EEENS7_ILi160EEENS7_ILi192EEEEEELi192ENS_12float_e4m3_tEfNS_4arch4Sm90ELb1ELb0ELb1ELb1ELb0ELb0ELb0ELb1ELb1ELb1ELb0ELb0EEENS1_21CollectiveEpilogueFwdINS6_IJSA_SC_SB_EEES9_NS_10bfloat16_tESG_Li256ELb1ELb1ELb0ELb1EEENS1_36VarlenDynamicPersistentTileSchedulerILi128ELi160ELi256ELi128ELb0ELb1ELb1ELb1ELb1ELb1EEEEEEEEEvNT_6ParamsE --------------------------
	.section	.nv.shared._ZN7cutlass13device_kernelIN5flash11enable_sm90INS1_16FlashAttnFwdSm90INS1_25CollectiveMainloopFwdSm90ILi2EN4cute5tupleIJNS5_1CILi1EEES8_S8_EEENS6_IJNS7_ILi128EEENS7_ILi160EEENS7_ILi192EEEEEELi192ENS_12float_e4m3_tEfNS_4arch4Sm90ELb1ELb0ELb1ELb1ELb0ELb0ELb0ELb1ELb1ELb1ELb0ELb0EEENS1_21CollectiveEpilogueFwdINS6_IJSA_SC_SB_EEES9_NS_10bfloat16_tESG_Li256ELb1ELb1ELb0ELb1EEENS1_36VarlenDynamicPersistentTileSchedulerILi128ELi160ELi256ELi128ELb0ELb1ELb1ELb1ELb1ELb1EEEEEEEEEvNT_6ParamsE,"aw",@nobits
	.sectionflags	@""
	.align	16
	.zero		1024


//--------------------- .nv.shared._ZN7cutlass13device_kernelIN5flash11enable_sm90INS1_16FlashAttnFwdSm90INS1_25CollectiveMainloopFwdSm90ILi2EN4cute5tupleIJNS5_1CILi1EEES8_S8_EEENS6_IJNS7_ILi128EEENS7_ILi160EEENS7_ILi192EEEEEELi192ENS_12float_e4m3_tEfNS_4arch4Sm90ELb1ELb0ELb1ELb1ELb0ELb1ELb0ELb1ELb1ELb1ELb0ELb0EEENS1_21CollectiveEpilogueFwdINS6_IJSA_SC_SB_EEES9_NS_10bfloat16_tESG_Li256ELb1ELb1ELb0ELb1EEENS1_36VarlenDynamicPersistentTileSchedulerILi128ELi160ELi256ELi128ELb0ELb1ELb1ELb1ELb1ELb1EEEEEEEEEvNT_6ParamsE --------------------------
	.section	.nv.shared._ZN7cutlass13device_kernelIN5flash11enable_sm90INS1_16FlashAttnFwdSm90INS1_25CollectiveMainloopFwdSm90ILi2EN4cute5tupleIJNS5_1CILi1EEES8_S8_EEENS6_IJNS7_ILi128EEENS7_ILi160EEENS7_ILi192EEEEEELi192ENS_12float_e4m3_tEfNS_4arch4Sm90ELb1ELb0ELb1ELb1ELb0ELb1ELb0ELb1ELb1ELb1ELb0ELb0EEENS1_21CollectiveEpilogueFwdINS6_IJSA_SC_SB_EEES9_NS_10bfloat16_tESG_Li256ELb1ELb1ELb0ELb1EEENS1_36VarlenDynamicPersistentTileSchedulerILi128ELi160ELi256ELi128ELb0ELb1ELb1ELb1ELb1ELb1EEEEEEEEEvNT_6ParamsE,"aw",@nobits
	.sectionflags	@""
	.align	16
	.zero		1024


//--------------------- .nv.constant0._ZN7cutlass13device_kernelIN5flash11enable_sm90INS1_16FlashAttnFwdSm90INS1_25CollectiveMainloopFwdSm90ILi2EN4cute5tupleIJNS5_1CILi1EEES8_S8_EEENS6_IJNS7_ILi128EEENS7_ILi160EEENS7_ILi192EEEEEELi192ENS_12float_e4m3_tEfNS_4arch4Sm90ELb0ELb0ELb1ELb0ELb0ELb0ELb0ELb1ELb1ELb1ELb0ELb0EEENS1_21CollectiveEpilogueFwdINS6_IJSA_SC_SB_EEES9_NS_10bfloat16_tESG_Li256ELb0ELb1ELb0ELb1EEENS1_29StaticPersistentTileSchedulerILb0EEEEEEEEEvNT_6ParamsE --------------------------
	.section	.nv.constant0._ZN7cutlass13device_kernelIN5flash11enable_sm90INS1_16FlashAttnFwdSm90INS1_25CollectiveMainloopFwdSm90ILi2EN4cute5tupleIJNS5_1CILi1EEES8_S8_EEENS6_IJNS7_ILi128EEENS7_ILi160EEENS7_ILi192EEEEEELi192ENS_12float_e4m3_tEfNS_4arch4Sm90ELb0ELb0ELb1ELb0ELb0ELb0ELb0ELb1ELb1ELb1ELb0ELb0EEENS1_21CollectiveEpilogueFwdINS6_IJSA_SC_SB_EEES9_NS_10bfloat16_tESG_Li256ELb0ELb1ELb0ELb1EEENS1_29StaticPersistentTileSchedulerILb0EEEEEEEEEvNT_6ParamsE,"a",@progbits
	.sectionflags	@""
	.align	4
.nv.constant0._ZN7cutlass13device_kernelIN5flash11enable_sm90INS1_16FlashAttnFwdSm90INS1_25CollectiveMainloopFwdSm90ILi2EN4cute5tupleIJNS5_1CILi1EEES8_S8_EEENS6_IJNS7_ILi128EEENS7_ILi160EEENS7_ILi192EEEEEELi192ENS_12float_e4m3_tEfNS_4arch4Sm90ELb0ELb0ELb1ELb0ELb0ELb0ELb0ELb1ELb1ELb1ELb0ELb0EEENS1_21CollectiveEpilogueFwdINS6_IJSA_SC_SB_EEES9_NS_10bfloat16_tESG_Li256ELb0ELb1ELb0ELb1EEENS1_29StaticPersistentTileSchedulerILb0EEEEEEEEEvNT_6ParamsE:
	.zero		3200


//--------------------- .nv.constant0._ZN7cutlass13device_kernelIN5flash11enable_sm90INS1_16FlashAttnFwdSm90INS1_25CollectiveMainloopFwdSm90ILi2EN4cute5tupleIJNS5_1CILi2EEENS7_ILi1EEES9_EEENS6_IJNS7_ILi128EEENS7_ILi160EEENS7_ILi192EEEEEELi192ENS_12float_e4m3_tEfNS_4arch4Sm90ELb0ELb0ELb1ELb0ELb0ELb0ELb0ELb1ELb1ELb1ELb0ELb0EEENS1_21CollectiveEpilogueFwdINS6_IJSB_SD_SC_EEESA_NS_10bfloat16_tESH_Li256ELb0ELb1ELb0ELb1EEENS1_29StaticPersistentTileSchedulerILb0EEEEEEEEEvNT_6ParamsE --------------------------
	.section	.nv.constant0._ZN7cutlass13device_kernelIN5flash11enable_sm90INS1_16FlashAttnFwdSm90INS1_25CollectiveMainloopFwdSm90ILi2EN4cute5tupleIJNS5_1CILi2EEENS7_ILi1EEES9_EEENS6_IJNS7_ILi128EEENS7_ILi160EEENS7_ILi192EEEEEELi192ENS_12float_e4m3_tEfNS_4arch4Sm90ELb0ELb0ELb1ELb0ELb0ELb0ELb0ELb1ELb1ELb1ELb0ELb0EEENS1_21CollectiveEpilogueFwdINS6_IJSB_SD_SC_EEESA_NS_10bfloat16_tESH_Li256ELb0ELb1ELb0ELb1EEENS1_29StaticPersistentTileSchedulerILb0EEEEEEEEEvNT_6ParamsE,"a",@progbits
	.sectionflags	@""
	.align	4
.nv.constant0._ZN7cutlass13device_kernelIN5flash11enable_sm90INS1_16FlashAttnFwdSm90INS1_25CollectiveMainloopFwdSm90ILi2EN4cute5tupleIJNS5_1CILi2EEENS7_ILi1EEES9_EEENS6_IJNS7_ILi128EEENS7_ILi160EEENS7_ILi192EEEEEELi192ENS_12float_e4m3_tEfNS_4arch4Sm90ELb0ELb0ELb1ELb0ELb0ELb0ELb0ELb1ELb1ELb1ELb0ELb0EEENS1_21CollectiveEpilogueFwdINS6_IJSB_SD_SC_EEESA_NS_10bfloat16_tESH_Li256ELb0ELb1ELb0ELb1EEENS1_29StaticPersistentTileSchedulerILb0EEEEEEEEEvNT_6ParamsE:
	.zero		3200


//--------------------- .nv.constant0._ZN7cutlass13device_kernelIN5flash11enable_sm90INS1_16FlashAttnFwdSm90INS1_25CollectiveMainloopFwdSm90ILi2EN4cute5tupleIJNS5_1CILi1EEES8_S8_EEENS6_IJNS7_ILi128EEENS7_ILi160EEENS7_ILi192EEEEEELi192ENS_12float_e4m3_tEfNS_4arch4Sm90ELb0ELb0ELb1ELb1ELb0ELb0ELb0ELb1ELb1ELb1ELb0ELb0EEENS1_21CollectiveEpilogueFwdINS6_IJSA_SC_SB_EEES9_NS_10bfloat16_tESG_Li256ELb1ELb1ELb0ELb1EEENS1_36VarlenDynamicPersistentTileSchedulerILi128ELi160ELi256ELi128ELb0ELb1ELb1ELb0ELb1ELb1EEEEEEEEEvNT_6ParamsE --------------------------
	.section	.nv.constant0._ZN7cutlass13device_kernelIN5flash11enable_sm90INS1_16FlashAttnFwdSm90INS1_25CollectiveMainloopFwdSm90ILi2EN4cute5tupleIJNS5_1CILi1EEES8_S8_EEENS6_IJNS7_ILi128EEENS7_ILi160EEENS7_ILi192EEEEEELi192ENS_12float_e4m3_tEfNS_4arch4Sm90ELb0ELb0ELb1ELb1ELb0ELb0ELb0ELb1ELb1ELb1ELb0ELb0EEENS1_21CollectiveEpilogueFwdINS6_IJSA_SC_SB_EEES9_NS_10bfloat16_tESG_Li256ELb1ELb1ELb0ELb1EEENS1_36VarlenDynamicPersistentTileSchedulerILi128ELi160ELi256ELi128ELb0ELb1ELb1ELb0ELb1ELb1EEEEEEEEEvNT_6ParamsE,"a",@progbits
	.sectionflags	@""
	.align	4
.nv.constant0._ZN7cutlass13device_kernelIN5flash11enable_sm90INS1_16FlashAttnFwdSm90INS1_25CollectiveMainloopFwdSm90ILi2EN4cute5tupleIJNS5_1CILi1EEES8_S8_EEENS6_IJNS7_ILi128EEENS7_ILi160EEENS7_ILi192EEEEEELi192ENS_12float_e4m3_tEfNS_4arch4Sm90ELb0ELb0ELb1ELb1ELb0ELb0ELb0ELb1ELb1ELb1ELb0ELb0EEENS1_21CollectiveEpilogueFwdINS6_IJSA_SC_SB_EEES9_NS_10bfloat16_tESG_Li256ELb1ELb1ELb0ELb1EEENS1_36VarlenDynamicPersistentTileSchedulerILi128ELi160ELi256ELi128ELb0ELb1ELb1ELb0ELb1ELb1EEEEEEEEEvNT_6ParamsE:
	.zero		3328


//--------------------- .nv.constant0._ZN7cutlass13device_kernelIN5flash11enable_sm90INS1_16FlashAttnFwdSm90INS1_25CollectiveMainloopFwdSm90ILi2EN4cute5tupleIJNS5_1CILi1EEES8_S8_EEENS6_IJNS7_ILi128EEENS7_ILi160EEENS7_ILi192EEEEEELi192ENS_12float_e4m3_tEfNS_4arch4Sm90ELb0ELb0ELb1ELb1ELb0ELb1ELb0ELb1ELb1ELb1ELb0ELb0EEENS1_21CollectiveEpilogueFwdINS6_IJSA_SC_SB_EEES9_NS_10bfloat16_tESG_Li256ELb1ELb1ELb0ELb1EEENS1_36VarlenDynamicPersistentTileSchedulerILi128ELi160ELi256ELi128ELb0ELb1ELb1ELb0ELb1ELb1EEEEEEEEEvNT_6ParamsE --------------------------
	.section	.nv.constant0._ZN7cutlass13device_kernelIN5flash11enable_sm90INS1_16FlashAttnFwdSm90INS1_25CollectiveMainloopFwdSm90ILi2EN4cute5tupleIJNS5_1CILi1EEES8_S8_EEENS6_IJNS7_ILi128EEENS7_ILi160EEENS7_ILi192EEEEEELi192ENS_12float_e4m3_tEfNS_4arch4Sm90ELb0ELb0ELb1ELb1ELb0ELb1ELb0ELb1ELb1ELb1ELb0ELb0EEENS1_21CollectiveEpilogueFwdINS6_IJSA_SC_SB_EEES9_NS_10bfloat16_tESG_Li256ELb1ELb1ELb0ELb1EEENS1_36VarlenDynamicPersistentTileSchedulerILi128ELi160ELi256ELi128ELb0ELb1ELb1ELb0ELb1ELb1EEEEEEEEEvNT_6ParamsE,"a",@progbits
	.sectionflags	@""
	.align	4
.nv.constant0._ZN7cutlass13device_kernelIN5flash11enable_sm90INS1_16FlashAttnFwdSm90INS1_25CollectiveMainloopFwdSm90ILi2EN4cute5tupleIJNS5_1CILi1EEES8_S8_EEENS6_IJNS7_ILi128EEENS7_ILi160EEENS7_ILi192EEEEEELi192ENS_12float_e4m3_tEfNS_4arch4Sm90ELb0ELb0ELb1ELb1ELb0ELb1ELb0ELb1ELb1ELb1ELb0ELb0EEENS1_21CollectiveEpilogueFwdINS6_IJSA_SC_SB_EEES9_NS_10bfloat16_tESG_Li256ELb1ELb1ELb0ELb1EEENS1_36VarlenDynamicPersistentTileSchedulerILi128ELi160ELi256ELi128ELb0ELb1ELb1ELb0ELb1ELb1EEEEEEEEEvNT_6ParamsE:
	.zero		3328


//--------------------- .nv.constant0._ZN7cutlass13device_kernelIN5flash11enable_sm90INS1_16FlashAttnFwdSm90INS1_25CollectiveMainloopFwdSm90ILi2EN4cute5tupleIJNS5_1CILi1EEES8_S8_EEENS6_IJNS7_ILi128EEESA_NS7_ILi192EEEEEELi192ENS_12float_e4m3_tEfNS_4arch4Sm90ELb0ELb1ELb1ELb0ELb0ELb0ELb0ELb1ELb1ELb1ELb0ELb0EEENS1_21CollectiveEpilogueFwdINS6_IJSA_SB_SA_EEES9_NS_10bfloat16_tESF_Li256ELb0ELb1ELb0ELb1EEENS1_30DynamicPersistentTileSchedulerILi256ELi128ELb0ELb1ELb1EEEEEEEEEvNT_6ParamsE --------------------------
	.section	.nv.constant0._ZN7cutlass13device_kernelIN5flash11enable_sm90INS1_16FlashAttnFwdSm90INS1_25CollectiveMainloopFwdSm90ILi2EN4cute5tupleIJNS5_1CILi1EEES8_S8_EEENS6_IJNS7_ILi128EEESA_NS7_ILi192EEEEEELi192ENS_12float_e4m3_tEfNS_4arch4Sm90ELb0ELb1ELb1ELb0ELb0ELb0ELb0ELb1ELb1ELb1ELb0ELb0EEENS1_21CollectiveEpilogueFwdINS6_IJSA_SB_SA_EEES9_NS_10bfloat16_tESF_Li256ELb0ELb1ELb0ELb1EEENS1_30DynamicPersistentTileSchedulerILi256ELi128ELb0ELb1ELb1EEEEEEEEEvNT_6ParamsE,"a",@progbits
	.sectionflags	@""
	.align	4
.nv.constant0._ZN7cutlass13device_kernelIN5flash11enable_sm90INS1_16FlashAttnFwdSm90INS1_25CollectiveMainloopFwdSm90ILi2EN4cute5tupleIJNS5_1CILi1EEES8_S8_EEENS6_IJNS7_ILi128EEESA_NS7_ILi192EEEEEELi192ENS_12float_e4m3_tEfNS_4arch4Sm90ELb0ELb1ELb1ELb0ELb0ELb0ELb0ELb1ELb1ELb1ELb0ELb0EEENS1_21CollectiveEpilogueFwdINS6_IJSA_SB_SA_EEES9_NS_10bfloat16_tESF_Li256ELb0ELb1ELb0ELb1EEENS1_30DynamicPersistentTileSchedulerILi256ELi128ELb0ELb1ELb1EEEEEEEEEvNT_6ParamsE:
	.zero		3328


//--------------------- .nv.constant0._ZN7cutlass13device_kernelIN5flash11enable_sm90INS1_16FlashAttnFwdSm90INS1_25CollectiveMainloopFwdSm90ILi2EN4cute5tupleIJNS5_1CILi1EEES8_S8_EEENS6_IJNS7_ILi128EEESA_NS7_ILi192EEEEEELi192ENS_12float_e4m3_tEfNS_4arch4Sm90ELb0ELb1ELb1ELb1ELb0ELb0ELb0ELb1ELb1ELb1ELb0ELb0EEENS1_21CollectiveEpilogueFwdINS6_IJSA_SB_SA_EEES9_NS_10bfloat16_tESF_Li256ELb1ELb1ELb0ELb1EEENS1_36VarlenDynamicPersistentTileSchedulerILi128ELi128ELi256ELi128ELb0ELb1ELb1ELb1ELb0ELb1EEEEEEEEEvNT_6ParamsE --------------------------
	.section	.nv.constant0._ZN7cutlass13device_kernelIN5flash11enable_sm90INS1_16FlashAttnFwdSm90INS1_25CollectiveMainloopFwdSm90ILi2EN4cute5tupleIJNS5_1CILi1EEES8_S8_EEENS6_IJNS7_ILi128EEESA_NS7_ILi192EEEEEELi192ENS_12float_e4m3_tEfNS_4arch4Sm90ELb0ELb1ELb1ELb1ELb0ELb0ELb0ELb1ELb1ELb1ELb0ELb0EEENS1_21CollectiveEpilogueFwdINS6_IJSA_SB_SA_EEES9_NS_10bfloat16_tESF_Li256ELb1ELb1ELb0ELb1EEENS1_36VarlenDynamicPersistentTileSchedulerILi128ELi128ELi256ELi128ELb0ELb1ELb1ELb1ELb0ELb1EEEEEEEEEvNT_6ParamsE,"a",@progbits
	.sectionflags	@""
	.align	4
.nv.constant0._ZN7cutlass13device_kernelIN5flash11enable_sm90INS1_16FlashAttnFwdSm90INS1_25CollectiveMainloopFwdSm90ILi2EN4cute5tupleIJNS5_1CILi1EEES8_S8_EEENS6_IJNS7_ILi128EEESA_NS7_ILi192EEEEEELi192ENS_12float_e4m3_tEfNS_4arch4Sm90ELb0ELb1ELb1ELb1ELb0ELb0ELb0ELb1ELb1ELb1ELb0ELb0EEENS1_21CollectiveEpilogueFwdINS6_IJSA_SB_SA_EEES9_NS_10bfloat16_tESF_Li256ELb1ELb1ELb0ELb1EEENS1_36VarlenDynamicPersistentTileSchedulerILi128ELi128ELi256ELi128ELb0ELb1ELb1ELb1ELb0ELb1EEEEEEEEEvNT_6ParamsE:
	.zero		3328


//--------------------- .nv.constant0._ZN7cutlass13device_kernelIN5flash11enable_sm90INS1_16FlashAttnFwdSm90INS1_25CollectiveMainloopFwdSm90ILi2EN4cute5tupleIJNS5_1CILi1EEES8_S8_EEENS6_IJNS7_ILi128EEESA_NS7_ILi192EEEEEELi192ENS_12float_e4m3_tEfNS_4arch4Sm90ELb0ELb1ELb1ELb1ELb0ELb1ELb0ELb1ELb1ELb1ELb0ELb0EEENS1_21CollectiveEpilogueFwdINS6_IJSA_SB_SA_EEES9_NS_10bfloat16_tESF_Li256ELb1ELb1ELb0ELb1EEENS1_36VarlenDynamicPersistentTileSchedulerILi128ELi128ELi256ELi128ELb0ELb1ELb1ELb1ELb0ELb1EEEEEEEEEvNT_6ParamsE --------------------------
	.section	.nv.constant0._ZN7cutlass13device_kernelIN5flash11enable_sm90INS1_16FlashAttnFwdSm90INS1_25CollectiveMainloopFwdSm90ILi2EN4cute5tupleIJNS5_1CILi1EEES8_S8_EEENS6_IJNS7_ILi128EEESA_NS7_ILi192EEEEEELi192ENS_12float_e4m3_tEfNS_4arch4Sm90ELb0ELb1ELb1ELb1ELb0ELb1ELb0ELb1ELb1ELb1ELb0ELb0EEENS1_21CollectiveEpilogueFwdINS6_IJSA_SB_SA_EEES9_NS_10bfloat16_tESF_Li256ELb1ELb1ELb0ELb1EEENS1_36VarlenDynamicPersistentTileSchedulerILi128ELi128ELi256ELi128ELb0ELb1ELb1ELb1ELb0ELb1EEEEEEEEEvNT_6ParamsE,"a",@progbits
	.sectionflags	@""
	.align	4
.nv.constant0._ZN7cutlass13device_kernelIN5flash11enable_sm90INS1_16FlashAttnFwdSm90INS1_25CollectiveMainloopFwdSm90ILi2EN4cute5tupleIJNS5_1CILi1EEES8_S8_EEENS6_IJNS7_ILi128EEESA_NS7_ILi192EEEEEELi192ENS_12float_e4m3_tEfNS_4arch4Sm90ELb0ELb1ELb1ELb1ELb0ELb1ELb0ELb1ELb1ELb1ELb0ELb0EEENS1_21CollectiveEpilogueFwdINS6_IJSA_SB_SA_EEES9_NS_10bfloat16_tESF_Li256ELb1ELb1ELb0ELb1EEENS1_36VarlenDynamicPersistentTileSchedulerILi128ELi128ELi256ELi128ELb0ELb1ELb1ELb1ELb0ELb1EEEEEEEEEvNT_6ParamsE:
	.zero		3328


//--------------------- .nv.constant0._ZN7cutlass13device_kernelIN5flash11enable_sm90INS1_16FlashAttnFwdSm90INS1_25CollectiveMainloopFwdSm90ILi2EN4cute5tupleIJNS5_1CILi1EEES8_S8_EEENS6_IJNS7_ILi128EEENS7_ILi160EEENS7_ILi192EEEEEELi192ENS_12float_e4m3_tEfNS_4arch4Sm90ELb1ELb0ELb1ELb0ELb0ELb0ELb0ELb1ELb1ELb1ELb0ELb0EEENS1_21CollectiveEpilogueFwdINS6_IJSA_SC_SB_EEES9_NS_10bfloat16_tESG_Li256ELb0ELb1ELb0ELb1EEENS1_30DynamicPersistentTileSchedulerILi256ELi128ELb0ELb1ELb1EEEEEEEEEvNT_6ParamsE --------------------------
	.section	.nv.constant0._ZN7cutlass13device_kernelIN5flash11enable_sm90INS1_16FlashAttnFwdSm90INS1_25CollectiveMainloopFwdSm90ILi2EN4cute5tupleIJNS5_1CILi1EEES8_S8_EEENS6_IJNS7_ILi128EEENS7_ILi160EEENS7_ILi192EEEEEELi192ENS_12float_e4m3_tEfNS_4arch4Sm90ELb1ELb0ELb1ELb0ELb0ELb0ELb0ELb1ELb1ELb1ELb0ELb0EEENS1_21CollectiveEpilogueFwdINS6_IJSA_SC_SB_EEES9_NS_10bfloat16_tESG_Li256ELb0ELb1ELb0ELb1EEENS1_30DynamicPersistentTileSchedulerILi256ELi128ELb0ELb1ELb1EEEEEEEEEvNT_6ParamsE,"a",@progbits
	.sectionflags	@""
	.align	4
.nv.constant0._ZN7cutlass13device_kernelIN5flash11enable_sm90INS1_16FlashAttnFwdSm90INS1_25CollectiveMainloopFwdSm90ILi2EN4cute5tupleIJNS5_1CILi1EEES8_S8_EEENS6_IJNS7_ILi128EEENS7_ILi160EEENS7_ILi192EEEEEELi192ENS_12float_e4m3_tEfNS_4arch4Sm90ELb1ELb0ELb1ELb0ELb0ELb0ELb0ELb1ELb1ELb1ELb0ELb0EEENS1_21CollectiveEpilogueFwdINS6_IJSA_SC_SB_EEES9_NS_10bfloat16_tESG_Li256ELb0ELb1ELb0ELb1EEENS1_30DynamicPersistentTileSchedulerILi256ELi128ELb0ELb1ELb1EEEEEEEEEvNT_6ParamsE:
	.zero		3328


//--------------------- .nv.constant0._ZN7cutlass13device_kernelIN5flash11enable_sm90INS1_16FlashAttnFwdSm90INS1_25CollectiveMainloopFwdSm90ILi2EN4cute5tupleIJNS5_1CILi1EEES8_S8_EEENS6_IJNS7_ILi128EEENS7_ILi160EEENS7_ILi192EEEEEELi192ENS_12float_e4m3_tEfNS_4arch4Sm90ELb1ELb0ELb1ELb1ELb0ELb0ELb0ELb1ELb1ELb1ELb0ELb0EEENS1_21CollectiveEpilogueFwdINS6_IJSA_SC_SB_EEES9_NS_10bfloat16_tESG_Li256ELb1ELb1ELb0ELb1EEENS1_36VarlenDynamicPersistentTileSchedulerILi128ELi160ELi256ELi128ELb0ELb1ELb1ELb1ELb1ELb1EEEEEEEEEvNT_6ParamsE --------------------------
	.section	.nv.constant0._ZN7cutlass13device_kernelIN5flash11enable_sm90INS1_16FlashAttnFwdSm90INS1_25CollectiveMainloopFwdSm90ILi2EN4cute5tupleIJNS5_1CILi1EEES8_S8_EEENS6_IJNS7_ILi128EEENS7_ILi160EEENS7_ILi192EEEEEELi192ENS_12float_e4m3_tEfNS_4arch4Sm90ELb1ELb0ELb1ELb1ELb0ELb0ELb0ELb1ELb1ELb1ELb0ELb0EEENS1_21CollectiveEpilogueFwdINS6_IJSA_SC_SB_EEES9_NS_10bfloat16_tESG_Li256ELb1ELb1ELb0ELb1EEENS1_36VarlenDynamicPersistentTileSchedulerILi128ELi160ELi256ELi128ELb0ELb1ELb1ELb1ELb1ELb1EEEEEEEEEvNT_6ParamsE,"a",@progbits
	.sectionflags	@""
	.align	4
.nv.constant0._ZN7cutlass13device_kernelIN5flash11enable_sm90INS1_16FlashAttnFwdSm90INS1_25CollectiveMainloopFwdSm90ILi2EN4cute5tupleIJNS5_1CILi1EEES8_S8_EEENS6_IJNS7_ILi128EEENS7_ILi160EEENS7_ILi192EEEEEELi192ENS_12float_e4m3_tEfNS_4arch4Sm90ELb1ELb0ELb1ELb1ELb0ELb0ELb0ELb1ELb1ELb1ELb0ELb0EEENS1_21CollectiveEpilogueFwdINS6_IJSA_SC_SB_EEES9_NS_10bfloat16_tESG_Li256ELb1ELb1ELb0ELb1EEENS1_36VarlenDynamicPersistentTileSchedulerILi128ELi160ELi256ELi128ELb0ELb1ELb1ELb1ELb1ELb1EEEEEEEEEvNT_6ParamsE:
	.zero		3328


//--------------------- .nv.constant0._ZN7cutlass13device_kernelIN5flash11enable_sm90INS1_16FlashAttnFwdSm90INS1_25CollectiveMainloopFwdSm90ILi2EN4cute5tupleIJNS5_1CILi1EEES8_S8_EEENS6_IJNS7_ILi128EEENS7_ILi160EEENS7_ILi192EEEEEELi192ENS_12float_e4m3_tEfNS_4arch4Sm90ELb1ELb0ELb1ELb1ELb0ELb1ELb0ELb1ELb1ELb1ELb0ELb0EEENS1_21CollectiveEpilogueFwdINS6_IJSA_SC_SB_EEES9_NS_10bfloat16_tESG_Li256ELb1ELb1ELb0ELb1EEENS1_36VarlenDynamicPersistentTileSchedulerILi128ELi160ELi256ELi128ELb0ELb1ELb1ELb1ELb1ELb1EEEEEEEEEvNT_6ParamsE --------------------------
	.section	.nv.constant0._ZN7cutlass13device_kernelIN5flash11enable_sm90INS1_16FlashAttnFwdSm90INS1_25CollectiveMainloopFwdSm90ILi2EN4cute5tupleIJNS5_1CILi1EEES8_S8_EEENS6_IJNS7_ILi128EEENS7_ILi160EEENS7_ILi192EEEEEELi192ENS_12float_e4m3_tEfNS_4arch4Sm90ELb1ELb0ELb1ELb1ELb0ELb1ELb0ELb1ELb1ELb1ELb0ELb0EEENS1_21CollectiveEpilogueFwdINS6_IJSA_SC_SB_EEES9_NS_10bfloat16_tESG_Li256ELb1ELb1ELb0ELb1EEENS1_36VarlenDynamicPersistentTileSchedulerILi128ELi160ELi256ELi128ELb0ELb1ELb1ELb1ELb1ELb1EEEEEEEEEvNT_6ParamsE,"a",@progbits
	.sectionflags	@""
	.align	4
.nv.constant0._ZN7cutlass13device_kernelIN5flash11enable_sm90INS1_16FlashAttnFwdSm90INS1_25CollectiveMainloopFwdSm90ILi2EN4cute5tupleIJNS5_1CILi1EEES8_S8_EEENS6_IJNS7_ILi128EEENS7_ILi160EEENS7_ILi192EEEEEELi192ENS_12float_e4m3_tEfNS_4arch4Sm90ELb1ELb0ELb1ELb1ELb0ELb1ELb0ELb1ELb1ELb1ELb0ELb0EEENS1_21CollectiveEpilogueFwdINS6_IJSA_SC_SB_EEES9_NS_10bfloat16_tESG_Li256ELb1ELb1ELb0ELb1EEENS1_36VarlenDynamicPersistentTileSchedulerILi128ELi160ELi256ELi128ELb0ELb1ELb1ELb1ELb1ELb1EEEEEEEEEvNT_6ParamsE:
	.zero		3328


//--------------------- SYMBOLS --------------------------

	.type		.nv.reservedSmem.offset0,@object
	.size		.nv.reservedSmem.offset0,0x4
	.type		__assertfail,@function
